	.target	sm_90a

	.elftype	@"ET_EXEC"


//--------------------- .note.nv.tkinfo           --------------------------
	.section	.note.nv.tkinfo,"",@"SHT_NOTE"
	.sectionflags	@"SHF_NOTE_NV_TKINFO"
	.tkinfo
        /*0018*/ 	.word	0x00000002
        /*0030*/ 	.string	""
        /*0030*/ 	.string	"ptxas"
        /*0030*/ 	.string	"Cuda compilation tools, release 13.0, V13.0.88"
        /*0030*/ 	.string	"Build cuda_13.0.r13.0/compiler.36424714_0"
        /*0030*/ 	.string	"-arch sm_90a -m 64 "



//--------------------- .note.nv.cuinfo           --------------------------
	.section	.note.nv.cuinfo,"",@"SHT_NOTE"
	.sectionflags	@"SHF_NOTE_NV_CUINFO"
        /*0018*/ 	.short	0x0002
        /*001a*/ 	.short	0x005a
        /*001c*/ 	.short	0x0082
	.zero		2


//--------------------- .nv.info                  --------------------------
	.section	.nv.info,"",@"SHT_CUDA_INFO"
	.align	4


	//----- nvinfo : EIATTR_REGCOUNT
	.align		4
        /*0000*/ 	.byte	0x04, 0x2f
        /*0002*/ 	.short	(.L_10 - .L_9)
	.align		4
.L_9:
        /*0004*/ 	.word	index@(_ZN10layer_norm31ln_parallel_residual_fwd_kernelINS_13Kernel_traitsIfffffjLj768ELj1ELj4ELj1ELj16ENS_18Kernel_traits_baseILj768EfffffjLj128EEEEELb1ELb1ELb1EEEvNS_9FwdParamsE)
        /*0008*/ 	.word	0x00000080


	//----- nvinfo : EIATTR_FRAME_SIZE
	.align		4
.L_10:
        /*000c*/ 	.byte	0x04, 0x11
        /*000e*/ 	.short	(.L_12 - .L_11)
	.align		4
.L_11:
        /*0010*/ 	.word	index@(_ZN10layer_norm31ln_parallel_residual_fwd_kernelINS_13Kernel_traitsIfffffjLj768ELj1ELj4ELj1ELj16ENS_18Kernel_traits_baseILj768EfffffjLj128EEEEELb1ELb1ELb1EEEvNS_9FwdParamsE)
        /*0014*/ 	.word	0x00000000


	//----- nvinfo : EIATTR_REGCOUNT
	.align		4
.L_12:
        /*0018*/ 	.byte	0x04, 0x2f
        /*001a*/ 	.short	(.L_14 - .L_13)
	.align		4
.L_13:
        /*001c*/ 	.word	index@(_ZN10layer_norm31ln_parallel_residual_fwd_kernelINS_13Kernel_traitsIfffffjLj768ELj1ELj4ELj1ELj16ENS_18Kernel_traits_baseILj768EfffffjLj128EEEEELb1ELb1ELb0EEEvNS_9FwdParamsE)
        /*0020*/ 	.word	0x00000078


	//----- nvinfo : EIATTR_FRAME_SIZE
	.align		4
.L_14:
        /*0024*/ 	.byte	0x04, 0x11
        /*0026*/ 	.short	(.L_16 - .L_15)
	.align		4
.L_15:
        /*0028*/ 	.word	index@(_ZN10layer_norm31ln_parallel_residual_fwd_kernelINS_13Kernel_traitsIfffffjLj768ELj1ELj4ELj1ELj16ENS_18Kernel_traits_baseILj768EfffffjLj128EEEEELb1ELb1ELb0EEEvNS_9FwdParamsE)
        /*002c*/ 	.word	0x00000000


	//----- nvinfo : EIATTR_REGCOUNT
	.align		4
.L_16:
        /*0030*/ 	.byte	0x04, 0x2f
        /*0032*/ 	.short	(.L_18 - .L_17)
	.align		4
.L_17:
        /*0034*/ 	.word	index@(_ZN10layer_norm31ln_parallel_residual_fwd_kernelINS_13Kernel_traitsIfffffjLj768ELj1ELj4ELj1ELj16ENS_18Kernel_traits_baseILj768EfffffjLj128EEEEELb1ELb0ELb1EEEvNS_9FwdParamsE)
        /*0038*/ 	.word	0x000000a7


	//----- nvinfo : EIATTR_FRAME_SIZE
	.align		4
.L_18:
        /*003c*/ 	.byte	0x04, 0x11
        /*003e*/ 	.short	(.L_20 - .L_19)
	.align		4
.L_19:
        /*0040*/ 	.word	index@(_ZN10layer_norm31ln_parallel_residual_fwd_kernelINS_13Kernel_traitsIfffffjLj768ELj1ELj4ELj1ELj16ENS_18Kernel_traits_baseILj768EfffffjLj128EEEEELb1ELb0ELb1EEEvNS_9FwdParamsE)
        /*0044*/ 	.word	0x00000000


	//----- nvinfo : EIATTR_REGCOUNT
	.align		4
.L_20:
        /*0048*/ 	.byte	0x04, 0x2f
        /*004a*/ 	.short	(.L_22 - .L_21)
	.align		4
.L_21:
        /*004c*/ 	.word	index@(_ZN10layer_norm31ln_parallel_residual_fwd_kernelINS_13Kernel_traitsIfffffjLj768ELj1ELj4ELj1ELj16ENS_18Kernel_traits_baseILj768EfffffjLj128EEEEELb1ELb0ELb0EEEvNS_9FwdParamsE)
        /*0050*/ 	.word	0x000000a8


	//----- nvinfo : EIATTR_FRAME_SIZE
	.align		4
.L_22:
        /*0054*/ 	.byte	0x04, 0x11
        /*0056*/ 	.short	(.L_24 - .L_23)
	.align		4
.L_23:
        /*0058*/ 	.word	index@(_ZN10layer_norm31ln_parallel_residual_fwd_kernelINS_13Kernel_traitsIfffffjLj768ELj1ELj4ELj1ELj16ENS_18Kernel_traits_baseILj768EfffffjLj128EEEEELb1ELb0ELb0EEEvNS_9FwdParamsE)
        /*005c*/ 	.word	0x00000000


	//----- nvinfo : EIATTR_REGCOUNT
	.align		4
.L_24:
        /*0060*/ 	.byte	0x04, 0x2f
        /*0062*/ 	.short	(.L_26 - .L_25)
	.align		4
.L_25:
        /*0064*/ 	.word	index@(_ZN10layer_norm31ln_parallel_residual_fwd_kernelINS_13Kernel_traitsIfffffjLj768ELj1ELj4ELj1ELj16ENS_18Kernel_traits_baseILj768EfffffjLj128EEEEELb0ELb1ELb1EEEvNS_9FwdParamsE)
        /*0068*/ 	.word	0x0000007f


	//----- nvinfo : EIATTR_FRAME_SIZE
	.align		4
.L_26:
        /*006c*/ 	.byte	0x04, 0x11
        /*006e*/ 	.short	(.L_28 - .L_27)
	.align		4
.L_27:
        /*0070*/ 	.word	index@(_ZN10layer_norm31ln_parallel_residual_fwd_kernelINS_13Kernel_traitsIfffffjLj768ELj1ELj4ELj1ELj16ENS_18Kernel_traits_baseILj768EfffffjLj128EEEEELb0ELb1ELb1EEEvNS_9FwdParamsE)
        /*0074*/ 	.word	0x00000000


	//----- nvinfo : EIATTR_REGCOUNT
	.align		4
.L_28:
        /*0078*/ 	.byte	0x04, 0x2f
        /*007a*/ 	.short	(.L_30 - .L_29)
	.align		4
.L_29:
        /*007c*/ 	.word	index@(_ZN10layer_norm31ln_parallel_residual_fwd_kernelINS_13Kernel_traitsIfffffjLj768ELj1ELj4ELj1ELj16ENS_18Kernel_traits_baseILj768EfffffjLj128EEEEELb0ELb1ELb0EEEvNS_9FwdParamsE)
        /*0080*/ 	.word	0x00000068


	//----- nvinfo : EIATTR_FRAME_SIZE
	.align		4
.L_30:
        /*0084*/ 	.byte	0x04, 0x11
        /*0086*/ 	.short	(.L_32 - .L_31)
	.align		4
.L_31:
        /*0088*/ 	.word	index@(_ZN10layer_norm31ln_parallel_residual_fwd_kernelINS_13Kernel_traitsIfffffjLj768ELj1ELj4ELj1ELj16ENS_18Kernel_traits_baseILj768EfffffjLj128EEEEELb0ELb1ELb0EEEvNS_9FwdParamsE)
        /*008c*/ 	.word	0x00000000


	//----- nvinfo : EIATTR_REGCOUNT
	.align		4
.L_32:
        /*0090*/ 	.byte	0x04, 0x2f
        /*0092*/ 	.short	(.L_34 - .L_33)
	.align		4
.L_33:
        /*0094*/ 	.word	index@(_ZN10layer_norm31ln_parallel_residual_fwd_kernelINS_13Kernel_traitsIfffffjLj768ELj1ELj4ELj1ELj16ENS_18Kernel_traits_baseILj768EfffffjLj128EEEEELb0ELb0ELb1EEEvNS_9FwdParamsE)
        /*0098*/ 	.word	0x0000009e


	//----- nvinfo : EIATTR_FRAME_SIZE
	.align		4
.L_34:
        /*009c*/ 	.byte	0x04, 0x11
        /*009e*/ 	.short	(.L_36 - .L_35)
	.align		4
.L_35:
        /*00a0*/ 	.word	index@(_ZN10layer_norm31ln_parallel_residual_fwd_kernelINS_13Kernel_traitsIfffffjLj768ELj1ELj4ELj1ELj16ENS_18Kernel_traits_baseILj768EfffffjLj128EEEEELb0ELb0ELb1EEEvNS_9FwdParamsE)
        /*00a4*/ 	.word	0x00000000


	//----- nvinfo : EIATTR_REGCOUNT
	.align		4
.L_36:
        /*00a8*/ 	.byte	0x04, 0x2f
        /*00aa*/ 	.short	(.L_38 - .L_37)
	.align		4
.L_37:
        /*00ac*/ 	.word	index@(_ZN10layer_norm31ln_parallel_residual_fwd_kernelINS_13Kernel_traitsIfffffjLj768ELj1ELj4ELj1ELj16ENS_18Kernel_traits_baseILj768EfffffjLj128EEEEELb0ELb0ELb0EEEvNS_9FwdParamsE)
        /*00b0*/ 	.word	0x0000009c


	//----- nvinfo : EIATTR_FRAME_SIZE
	.align		4
.L_38:
        /*00b4*/ 	.byte	0x04, 0x11
        /*00b6*/ 	.short	(.L_40 - .L_39)
	.align		4
.L_39:
        /*00b8*/ 	.word	index@(_ZN10layer_norm31ln_parallel_residual_fwd_kernelINS_13Kernel_traitsIfffffjLj768ELj1ELj4ELj1ELj16ENS_18Kernel_traits_baseILj768EfffffjLj128EEEEELb0ELb0ELb0EEEvNS_9FwdParamsE)
        /*00bc*/ 	.word	0x00000000


	//----- nvinfo : EIATTR_REGCOUNT
	.align		4
.L_40:
        /*00c0*/ 	.byte	0x04, 0x2f
        /*00c2*/ 	.short	(.L_42 - .L_41)
	.align		4
.L_41:
        /*00c4*/ 	.word	index@(_ZN10layer_norm31ln_parallel_residual_fwd_kernelINS_13Kernel_traitsI6__halfffffjLj768ELj1ELj4ELj1ELj16ENS_18Kernel_traits_baseILj768ES2_ffffjLj128EEEEELb1ELb1ELb1EEEvNS_9FwdParamsE)
        /*00c8*/ 	.word	0x00000079


	//----- nvinfo : EIATTR_FRAME_SIZE
	.align		4
.L_42:
        /*00cc*/ 	.byte	0x04, 0x11
        /*00ce*/ 	.short	(.L_44 - .L_43)
	.align		4
.L_43:
        /*00d0*/ 	.word	index@(_ZN10layer_norm31ln_parallel_residual_fwd_kernelINS_13Kernel_traitsI6__halfffffjLj768ELj1ELj4ELj1ELj16ENS_18Kernel_traits_baseILj768ES2_ffffjLj128EEEEELb1ELb1ELb1EEEvNS_9FwdParamsE)
        /*00d4*/ 	.word	0x00000000


	//----- nvinfo : EIATTR_REGCOUNT
	.align		4
.L_44:
        /*00d8*/ 	.byte	0x04, 0x2f
        /*00da*/ 	.short	(.L_46 - .L_45)
	.align		4
.L_45:
        /*00dc*/ 	.word	index@(_ZN10layer_norm31ln_parallel_residual_fwd_kernelINS_13Kernel_traitsI6__halfffffjLj768ELj1ELj4ELj1ELj16ENS_18Kernel_traits_baseILj768ES2_ffffjLj128EEEEELb1ELb1ELb0EEEvNS_9FwdParamsE)
        /*00e0*/ 	.word	0x00000078


	//----- nvinfo : EIATTR_FRAME_SIZE
	.align		4
.L_46:
        /*00e4*/ 	.byte	0x04, 0x11
        /*00e6*/ 	.short	(.L_48 - .L_47)
	.align		4
.L_47:
        /*00e8*/ 	.word	index@(_ZN10layer_norm31ln_parallel_residual_fwd_kernelINS_13Kernel_traitsI6__halfffffjLj768ELj1ELj4ELj1ELj16ENS_18Kernel_traits_baseILj768ES2_ffffjLj128EEEEELb1ELb1ELb0EEEvNS_9FwdParamsE)
        /*00ec*/ 	.word	0x00000000


	//----- nvinfo : EIATTR_REGCOUNT
	.align		4
.L_48:
        /*00f0*/ 	.byte	0x04, 0x2f
        /*00f2*/ 	.short	(.L_50 - .L_49)
	.align		4
.L_49:
        /*00f4*/ 	.word	index@(_ZN10layer_norm31ln_parallel_residual_fwd_kernelINS_13Kernel_traitsI6__halfffffjLj768ELj1ELj4ELj1ELj16ENS_18Kernel_traits_baseILj768ES2_ffffjLj128EEEEELb1ELb0ELb1EEEvNS_9FwdParamsE)
        /*00f8*/ 	.word	0x000000a7


	//----- nvinfo : EIATTR_FRAME_SIZE
	.align		4
.L_50:
        /*00fc*/ 	.byte	0x04, 0x11
        /*00fe*/ 	.short	(.L_52 - .L_51)
	.align		4
.L_51:
        /*0100*/ 	.word	index@(_ZN10layer_norm31ln_parallel_residual_fwd_kernelINS_13Kernel_traitsI6__halfffffjLj768ELj1ELj4ELj1ELj16ENS_18Kernel_traits_baseILj768ES2_ffffjLj128EEEEELb1ELb0ELb1EEEvNS_9FwdParamsE)
        /*0104*/ 	.word	0x00000000


	//----- nvinfo : EIATTR_REGCOUNT
	.align		4
.L_52:
        /*0108*/ 	.byte	0x04, 0x2f
        /*010a*/ 	.short	(.L_54 - .L_53)
	.align		4
.L_53:
        /*010c*/ 	.word	index@(_ZN10layer_norm31ln_parallel_residual_fwd_kernelINS_13Kernel_traitsI6__halfffffjLj768ELj1ELj4ELj1ELj16ENS_18Kernel_traits_baseILj768ES2_ffffjLj128EEEEELb1ELb0ELb0EEEvNS_9FwdParamsE)
        /*0110*/ 	.word	0x000000a8


	//----- nvinfo : EIATTR_FRAME_SIZE
	.align		4
.L_54:
        /*0114*/ 	.byte	0x04, 0x11
        /*0116*/ 	.short	(.L_56 - .L_55)
	.align		4
.L_55:
        /*0118*/ 	.word	index@(_ZN10layer_norm31ln_parallel_residual_fwd_kernelINS_13Kernel_traitsI6__halfffffjLj768ELj1ELj4ELj1ELj16ENS_18Kernel_traits_baseILj768ES2_ffffjLj128EEEEELb1ELb0ELb0EEEvNS_9FwdParamsE)
        /*011c*/ 	.word	0x00000000


	//----- nvinfo : EIATTR_REGCOUNT
	.align		4
.L_56:
        /*0120*/ 	.byte	0x04, 0x2f
        /*0122*/ 	.short	(.L_58 - .L_57)
	.align		4
.L_57:
        /*0124*/ 	.word	index@(_ZN10layer_norm31ln_parallel_residual_fwd_kernelINS_13Kernel_traitsI6__halfffffjLj768ELj1ELj4ELj1ELj16ENS_18Kernel_traits_baseILj768ES2_ffffjLj128EEEEELb0ELb1ELb1EEEvNS_9FwdParamsE)
        /*0128*/ 	.word	0x0000007b


	//----- nvinfo : EIATTR_FRAME_SIZE
	.align		4
.L_58:
        /*012c*/ 	.byte	0x04, 0x11
        /*012e*/ 	.short	(.L_60 - .L_59)
	.align		4
.L_59:
        /*0130*/ 	.word	index@(_ZN10layer_norm31ln_parallel_residual_fwd_kernelINS_13Kernel_traitsI6__halfffffjLj768ELj1ELj4ELj1ELj16ENS_18Kernel_traits_baseILj768ES2_ffffjLj128EEEEELb0ELb1ELb1EEEvNS_9FwdParamsE)
        /*0134*/ 	.word	0x00000000


	//----- nvinfo : EIATTR_REGCOUNT
	.align		4
.L_60:
        /*0138*/ 	.byte	0x04, 0x2f
        /*013a*/ 	.short	(.L_62 - .L_61)
	.align		4
.L_61:
        /*013c*/ 	.word	index@(_ZN10layer_norm31ln_parallel_residual_fwd_kernelINS_13Kernel_traitsI6__halfffffjLj768ELj1ELj4ELj1ELj16ENS_18Kernel_traits_baseILj768ES2_ffffjLj128EEEEELb0ELb1ELb0EEEvNS_9FwdParamsE)
        /*0140*/ 	.word	0x00000068


	//----- nvinfo : EIATTR_FRAME_SIZE
	.align		4
.L_62:
        /*0144*/ 	.byte	0x04, 0x11
        /*0146*/ 	.short	(.L_64 - .L_63)
	.align		4
.L_63:
        /*0148*/ 	.word	index@(_ZN10layer_norm31ln_parallel_residual_fwd_kernelINS_13Kernel_traitsI6__halfffffjLj768ELj1ELj4ELj1ELj16ENS_18Kernel_traits_baseILj768ES2_ffffjLj128EEEEELb0ELb1ELb0EEEvNS_9FwdParamsE)
        /*014c*/ 	.word	0x00000000


	//----- nvinfo : EIATTR_REGCOUNT
	.align		4
.L_64:
        /*0150*/ 	.byte	0x04, 0x2f
        /*0152*/ 	.short	(.L_66 - .L_65)
	.align		4
.L_65:
        /*0154*/ 	.word	index@(_ZN10layer_norm31ln_parallel_residual_fwd_kernelINS_13Kernel_traitsI6__halfffffjLj768ELj1ELj4ELj1ELj16ENS_18Kernel_traits_baseILj768ES2_ffffjLj128EEEEELb0ELb0ELb1EEEvNS_9FwdParamsE)
        /*0158*/ 	.word	0x000000a8


	//----- nvinfo : EIATTR_FRAME_SIZE
	.align		4
.L_66:
        /*015c*/ 	.byte	0x04, 0x11
        /*015e*/ 	.short	(.L_68 - .L_67)
	.align		4
.L_67:
        /*0160*/ 	.word	index@(_ZN10layer_norm31ln_parallel_residual_fwd_kernelINS_13Kernel_traitsI6__halfffffjLj768ELj1ELj4ELj1ELj16ENS_18Kernel_traits_baseILj768ES2_ffffjLj128EEEEELb0ELb0ELb1EEEvNS_9FwdParamsE)
        /*0164*/ 	.word	0x00000000


	//----- nvinfo : EIATTR_REGCOUNT
	.align		4
.L_68:
        /*0168*/ 	.byte	0x04, 0x2f
        /*016a*/ 	.short	(.L_70 - .L_69)
	.align		4
.L_69:
        /*016c*/ 	.word	index@(_ZN10layer_norm31ln_parallel_residual_fwd_kernelINS_13Kernel_traitsI6__halfffffjLj768ELj1ELj4ELj1ELj16ENS_18Kernel_traits_baseILj768ES2_ffffjLj128EEEEELb0ELb0ELb0EEEvNS_9FwdParamsE)
        /*0170*/ 	.word	0x0000009b


	//----- nvinfo : EIATTR_FRAME_SIZE
	.align		4
.L_70:
        /*0174*/ 	.byte	0x04, 0x11
        /*0176*/ 	.short	(.L_72 - .L_71)
	.align		4
.L_71:
        /*0178*/ 	.word	index@(_ZN10layer_norm31ln_parallel_residual_fwd_kernelINS_13Kernel_traitsI6__halfffffjLj768ELj1ELj4ELj1ELj16ENS_18Kernel_traits_baseILj768ES2_ffffjLj128EEEEELb0ELb0ELb0EEEvNS_9FwdParamsE)
        /*017c*/ 	.word	0x00000000


	//----- nvinfo : EIATTR_REGCOUNT
	.align		4
.L_72:
        /*0180*/ 	.byte	0x04, 0x2f
        /*0182*/ 	.short	(.L_74 - .L_73)
	.align		4
.L_73:
        /*0184*/ 	.word	index@(_ZN10layer_norm31ln_parallel_residual_fwd_kernelINS_13Kernel_traitsIf6__halffS2_fjLj768ELj1ELj4ELj1ELj16ENS_18Kernel_traits_baseILj768EfS2_fS2_fjLj128EEEEELb1ELb1ELb1EEEvNS_9FwdParamsE)
        /*0188*/ 	.word	0x00000080


	//----- nvinfo : EIATTR_FRAME_SIZE
	.align		4
.L_74:
        /*018c*/ 	.byte	0x04, 0x11
        /*018e*/ 	.short	(.L_76 - .L_75)
	.align		4
.L_75:
        /*0190*/ 	.word	index@(_ZN10layer_norm31ln_parallel_residual_fwd_kernelINS_13Kernel_traitsIf6__halffS2_fjLj768ELj1ELj4ELj1ELj16ENS_18Kernel_traits_baseILj768EfS2_fS2_fjLj128EEEEELb1ELb1ELb1EEEvNS_9FwdParamsE)
        /*0194*/ 	.word	0x00000000


	//----- nvinfo : EIATTR_REGCOUNT
	.align		4
.L_76:
        /*0198*/ 	.byte	0x04, 0x2f
        /*019a*/ 	.short	(.L_78 - .L_77)
	.align		4
.L_77:
        /*019c*/ 	.word	index@(_ZN10layer_norm31ln_parallel_residual_fwd_kernelINS_13Kernel_traitsIf6__halffS2_fjLj768ELj1ELj4ELj1ELj16ENS_18Kernel_traits_baseILj768EfS2_fS2_fjLj128EEEEELb1ELb1ELb0EEEvNS_9FwdParamsE)
        /*01a0*/ 	.word	0x00000080


	//----- nvinfo : EIATTR_FRAME_SIZE
	.align		4
.L_78:
        /*01a4*/ 	.byte	0x04, 0x11
        /*01a6*/ 	.short	(.L_80 - .L_79)
	.align		4
.L_79:
        /*01a8*/ 	.word	index@(_ZN10layer_norm31ln_parallel_residual_fwd_kernelINS_13Kernel_traitsIf6__halffS2_fjLj768ELj1ELj4ELj1ELj16ENS_18Kernel_traits_baseILj768EfS2_fS2_fjLj128EEEEELb1ELb1ELb0EEEvNS_9FwdParamsE)
        /*01ac*/ 	.word	0x00000000


	//----- nvinfo : EIATTR_REGCOUNT
	.align		4
.L_80:
        /*01b0*/ 	.byte	0x04, 0x2f
        /*01b2*/ 	.short	(.L_82 - .L_81)
	.align		4
.L_81:
        /*01b4*/ 	.word	index@(_ZN10layer_norm31ln_parallel_residual_fwd_kernelINS_13Kernel_traitsIf6__halffS2_fjLj768ELj1ELj4ELj1ELj16ENS_18Kernel_traits_baseILj768EfS2_fS2_fjLj128EEEEELb1ELb0ELb1EEEvNS_9FwdParamsE)
        /*01b8*/ 	.word	0x000000a8


	//----- nvinfo : EIATTR_FRAME_SIZE
	.align		4
.L_82:
        /*01bc*/ 	.byte	0x04, 0x11
        /*01be*/ 	.short	(.L_84 - .L_83)
	.align		4
.L_83:
        /*01c0*/ 	.word	index@(_ZN10layer_norm31ln_parallel_residual_fwd_kernelINS_13Kernel_traitsIf6__halffS2_fjLj768ELj1ELj4ELj1ELj16ENS_18Kernel_traits_baseILj768EfS2_fS2_fjLj128EEEEELb1ELb0ELb1EEEvNS_9FwdParamsE)
        /*01c4*/ 	.word	0x00000000


	//----- nvinfo : EIATTR_REGCOUNT
	.align		4
.L_84:
        /*01c8*/ 	.byte	0x04, 0x2f
        /*01ca*/ 	.short	(.L_86 - .L_85)
	.align		4
.L_85:
        /*01cc*/ 	.word	index@(_ZN10layer_norm31ln_parallel_residual_fwd_kernelINS_13Kernel_traitsIf6__halffS2_fjLj768ELj1ELj4ELj1ELj16ENS_18Kernel_traits_baseILj768EfS2_fS2_fjLj128EEEEELb1ELb0ELb0EEEvNS_9FwdParamsE)
        /*01d0*/ 	.word	0x000000c7


	//----- nvinfo : EIATTR_FRAME_SIZE
	.align		4
.L_86:
        /*01d4*/ 	.byte	0x04, 0x11
        /*01d6*/ 	.short	(.L_88 - .L_87)
	.align		4
.L_87:
        /*01d8*/ 	.word	index@(_ZN10layer_norm31ln_parallel_residual_fwd_kernelINS_13Kernel_traitsIf6__halffS2_fjLj768ELj1ELj4ELj1ELj16ENS_18Kernel_traits_baseILj768EfS2_fS2_fjLj128EEEEELb1ELb0ELb0EEEvNS_9FwdParamsE)
        /*01dc*/ 	.word	0x00000000


	//----- nvinfo : EIATTR_REGCOUNT
	.align		4
.L_88:
        /*01e0*/ 	.byte	0x04, 0x2f
        /*01e2*/ 	.short	(.L_90 - .L_89)
	.align		4
.L_89:
        /*01e4*/ 	.word	index@(_ZN10layer_norm31ln_parallel_residual_fwd_kernelINS_13Kernel_traitsIf6__halffS2_fjLj768ELj1ELj4ELj1ELj16ENS_18Kernel_traits_baseILj768EfS2_fS2_fjLj128EEEEELb0ELb1ELb1EEEvNS_9FwdParamsE)
        /*01e8*/ 	.word	0x00000074


	//----- nvinfo : EIATTR_FRAME_SIZE
	.align		4
.L_90:
        /*01ec*/ 	.byte	0x04, 0x11
        /*01ee*/ 	.short	(.L_92 - .L_91)
	.align		4
.L_91:
        /*01f0*/ 	.word	index@(_ZN10layer_norm31ln_parallel_residual_fwd_kernelINS_13Kernel_traitsIf6__halffS2_fjLj768ELj1ELj4ELj1ELj16ENS_18Kernel_traits_baseILj768EfS2_fS2_fjLj128EEEEELb0ELb1ELb1EEEvNS_9FwdParamsE)
        /*01f4*/ 	.word	0x00000000


	//----- nvinfo : EIATTR_REGCOUNT
	.align		4
.L_92:
        /*01f8*/ 	.byte	0x04, 0x2f
        /*01fa*/ 	.short	(.L_94 - .L_93)
	.align		4
.L_93:
        /*01fc*/ 	.word	index@(_ZN10layer_norm31ln_parallel_residual_fwd_kernelINS_13Kernel_traitsIf6__halffS2_fjLj768ELj1ELj4ELj1ELj16ENS_18Kernel_traits_baseILj768EfS2_fS2_fjLj128EEEEELb0ELb1ELb0EEEvNS_9FwdParamsE)
        /*0200*/ 	.word	0x00000070


	//----- nvinfo : EIATTR_FRAME_SIZE
	.align		4
.L_94:
        /*0204*/ 	.byte	0x04, 0x11
        /*0206*/ 	.short	(.L_96 - .L_95)
	.align		4
.L_95:
        /*0208*/ 	.word	index@(_ZN10layer_norm31ln_parallel_residual_fwd_kernelINS_13Kernel_traitsIf6__halffS2_fjLj768ELj1ELj4ELj1ELj16ENS_18Kernel_traits_baseILj768EfS2_fS2_fjLj128EEEEELb0ELb1ELb0EEEvNS_9FwdParamsE)
        /*020c*/ 	.word	0x00000000


	//----- nvinfo : EIATTR_REGCOUNT
	.align		4
.L_96:
        /*0210*/ 	.byte	0x04, 0x2f
        /*0212*/ 	.short	(.L_98 - .L_97)
	.align		4
.L_97:
        /*0214*/ 	.word	index@(_ZN10layer_norm31ln_parallel_residual_fwd_kernelINS_13Kernel_traitsIf6__halffS2_fjLj768ELj1ELj4ELj1ELj16ENS_18Kernel_traits_baseILj768EfS2_fS2_fjLj128EEEEELb0ELb0ELb1EEEvNS_9FwdParamsE)
        /*0218*/ 	.word	0x000000a7


	//----- nvinfo : EIATTR_FRAME_SIZE
	.align		4
.L_98:
        /*021c*/ 	.byte	0x04, 0x11
        /*021e*/ 	.short	(.L_100 - .L_99)
	.align		4
.L_99:
        /*0220*/ 	.word	index@(_ZN10layer_norm31ln_parallel_residual_fwd_kernelINS_13Kernel_traitsIf6__halffS2_fjLj768ELj1ELj4ELj1ELj16ENS_18Kernel_traits_baseILj768EfS2_fS2_fjLj128EEEEELb0ELb0ELb1EEEvNS_9FwdParamsE)
        /*0224*/ 	.word	0x00000000


	//----- nvinfo : EIATTR_REGCOUNT
	.align		4
.L_100:
        /*0228*/ 	.byte	0x04, 0x2f
        /*022a*/ 	.short	(.L_102 - .L_101)
	.align		4
.L_101:
        /*022c*/ 	.word	index@(_ZN10layer_norm31ln_parallel_residual_fwd_kernelINS_13Kernel_traitsIf6__halffS2_fjLj768ELj1ELj4ELj1ELj16ENS_18Kernel_traits_baseILj768EfS2_fS2_fjLj128EEEEELb0ELb0ELb0EEEvNS_9FwdParamsE)
        /*0230*/ 	.word	0x000000a0


	//----- nvinfo : EIATTR_FRAME_SIZE
	.align		4
.L_102:
        /*0234*/ 	.byte	0x04, 0x11
        /*0236*/ 	.short	(.L_104 - .L_103)
	.align		4
.L_103:
        /*0238*/ 	.word	index@(_ZN10layer_norm31ln_parallel_residual_fwd_kernelINS_13Kernel_traitsIf6__halffS2_fjLj768ELj1ELj4ELj1ELj16ENS_18Kernel_traits_baseILj768EfS2_fS2_fjLj128EEEEELb0ELb0ELb0EEEvNS_9FwdParamsE)
        /*023c*/ 	.word	0x00000000


	//----- nvinfo : EIATTR_REGCOUNT
	.align		4
.L_104:
        /*0240*/ 	.byte	0x04, 0x2f
        /*0242*/ 	.short	(.L_106 - .L_105)
	.align		4
.L_105:
        /*0244*/ 	.word	index@(_ZN10layer_norm31ln_parallel_residual_fwd_kernelINS_13Kernel_traitsI6__halfS2_fS2_fjLj768ELj1ELj4ELj1ELj16ENS_18Kernel_traits_baseILj768ES2_S2_fS2_fjLj128EEEEELb1ELb1ELb1EEEvNS_9FwdParamsE)
        /*0248*/ 	.word	0x00000080


	//----- nvinfo : EIATTR_FRAME_SIZE
	.align		4
.L_106:
        /*024c*/ 	.byte	0x04, 0x11
        /*024e*/ 	.short	(.L_108 - .L_107)
	.align		4
.L_107:
        /*0250*/ 	.word	index@(_ZN10layer_norm31ln_parallel_residual_fwd_kernelINS_13Kernel_traitsI6__halfS2_fS2_fjLj768ELj1ELj4ELj1ELj16ENS_18Kernel_traits_baseILj768ES2_S2_fS2_fjLj128EEEEELb1ELb1ELb1EEEvNS_9FwdParamsE)
        /*0254*/ 	.word	0x00000000


	//----- nvinfo : EIATTR_REGCOUNT
	.align		4
.L_108:
        /*0258*/ 	.byte	0x04, 0x2f
        /*025a*/ 	.short	(.L_110 - .L_109)
	.align		4
.L_109:
        /*025c*/ 	.word	index@(_ZN10layer_norm31ln_parallel_residual_fwd_kernelINS_13Kernel_traitsI6__halfS2_fS2_fjLj768ELj1ELj4ELj1ELj16ENS_18Kernel_traits_baseILj768ES2_S2_fS2_fjLj128EEEEELb1ELb1ELb0EEEvNS_9FwdParamsE)
        /*0260*/ 	.word	0x00000080


	//----- nvinfo : EIATTR_FRAME_SIZE
	.align		4
.L_110:
        /*0264*/ 	.byte	0x04, 0x11
        /*0266*/ 	.short	(.L_112 - .L_111)
	.align		4
.L_111:
        /*0268*/ 	.word	index@(_ZN10layer_norm31ln_parallel_residual_fwd_kernelINS_13Kernel_traitsI6__halfS2_fS2_fjLj768ELj1ELj4ELj1ELj16ENS_18Kernel_traits_baseILj768ES2_S2_fS2_fjLj128EEEEELb1ELb1ELb0EEEvNS_9FwdParamsE)
        /*026c*/ 	.word	0x00000000


	//----- nvinfo : EIATTR_REGCOUNT
	.align		4
.L_112:
        /*0270*/ 	.byte	0x04, 0x2f
        /*0272*/ 	.short	(.L_114 - .L_113)
	.align		4
.L_113:
        /*0274*/ 	.word	index@(_ZN10layer_norm31ln_parallel_residual_fwd_kernelINS_13Kernel_traitsI6__halfS2_fS2_fjLj768ELj1ELj4ELj1ELj16ENS_18Kernel_traits_baseILj768ES2_S2_fS2_fjLj128EEEEELb1ELb0ELb1EEEvNS_9FwdParamsE)
        /*0278*/ 	.word	0x000000a7


	//----- nvinfo : EIATTR_FRAME_SIZE
	.align		4
.L_114:
        /*027c*/ 	.byte	0x04, 0x11
        /*027e*/ 	.short	(.L_116 - .L_115)
	.align		4
.L_115:
        /*0280*/ 	.word	index@(_ZN10layer_norm31ln_parallel_residual_fwd_kernelINS_13Kernel_traitsI6__halfS2_fS2_fjLj768ELj1ELj4ELj1ELj16ENS_18Kernel_traits_baseILj768ES2_S2_fS2_fjLj128EEEEELb1ELb0ELb1EEEvNS_9FwdParamsE)
        /*0284*/ 	.word	0x00000000


	//----- nvinfo : EIATTR_REGCOUNT
	.align		4
.L_116:
        /*0288*/ 	.byte	0x04, 0x2f
        /*028a*/ 	.short	(.L_118 - .L_117)
	.align		4
.L_117:
        /*028c*/ 	.word	index@(_ZN10layer_norm31ln_parallel_residual_fwd_kernelINS_13Kernel_traitsI6__halfS2_fS2_fjLj768ELj1ELj4ELj1ELj16ENS_18Kernel_traits_baseILj768ES2_S2_fS2_fjLj128EEEEELb1ELb0ELb0EEEvNS_9FwdParamsE)
        /*0290*/ 	.word	0x000000c8


	//----- nvinfo : EIATTR_FRAME_SIZE
	.align		4
.L_118:
        /*0294*/ 	.byte	0x04, 0x11
        /*0296*/ 	.short	(.L_120 - .L_119)
	.align		4
.L_119:
        /*0298*/ 	.word	index@(_ZN10layer_norm31ln_parallel_residual_fwd_kernelINS_13Kernel_traitsI6__halfS2_fS2_fjLj768ELj1ELj4ELj1ELj16ENS_18Kernel_traits_baseILj768ES2_S2_fS2_fjLj128EEEEELb1ELb0ELb0EEEvNS_9FwdParamsE)
        /*029c*/ 	.word	0x00000000


	//----- nvinfo : EIATTR_REGCOUNT
	.align		4
.L_120:
        /*02a0*/ 	.byte	0x04, 0x2f
        /*02a2*/ 	.short	(.L_122 - .L_121)
	.align		4
.L_121:
        /*02a4*/ 	.word	index@(_ZN10layer_norm31ln_parallel_residual_fwd_kernelINS_13Kernel_traitsI6__halfS2_fS2_fjLj768ELj1ELj4ELj1ELj16ENS_18Kernel_traits_baseILj768ES2_S2_fS2_fjLj128EEEEELb0ELb1ELb1EEEvNS_9FwdParamsE)
        /*02a8*/ 	.word	0x00000060


	//----- nvinfo : EIATTR_FRAME_SIZE
	.align		4
.L_122:
        /*02ac*/ 	.byte	0x04, 0x11
        /*02ae*/ 	.short	(.L_124 - .L_123)
	.align		4
.L_123:
        /*02b0*/ 	.word	index@(_ZN10layer_norm31ln_parallel_residual_fwd_kernelINS_13Kernel_traitsI6__halfS2_fS2_fjLj768ELj1ELj4ELj1ELj16ENS_18Kernel_traits_baseILj768ES2_S2_fS2_fjLj128EEEEELb0ELb1ELb1EEEvNS_9FwdParamsE)
        /*02b4*/ 	.word	0x00000000


	//----- nvinfo : EIATTR_REGCOUNT
	.align		4
.L_124:
        /*02b8*/ 	.byte	0x04, 0x2f
        /*02ba*/ 	.short	(.L_126 - .L_125)
	.align		4
.L_125:
        /*02bc*/ 	.word	index@(_ZN10layer_norm31ln_parallel_residual_fwd_kernelINS_13Kernel_traitsI6__halfS2_fS2_fjLj768ELj1ELj4ELj1ELj16ENS_18Kernel_traits_baseILj768ES2_S2_fS2_fjLj128EEEEELb0ELb1ELb0EEEvNS_9FwdParamsE)
        /*02c0*/ 	.word	0x0000006f


	//----- nvinfo : EIATTR_FRAME_SIZE
	.align		4
.L_126:
        /*02c4*/ 	.byte	0x04, 0x11
        /*02c6*/ 	.short	(.L_128 - .L_127)
	.align		4
.L_127:
        /*02c8*/ 	.word	index@(_ZN10layer_norm31ln_parallel_residual_fwd_kernelINS_13Kernel_traitsI6__halfS2_fS2_fjLj768ELj1ELj4ELj1ELj16ENS_18Kernel_traits_baseILj768ES2_S2_fS2_fjLj128EEEEELb0ELb1ELb0EEEvNS_9FwdParamsE)
        /*02cc*/ 	.word	0x00000000


	//----- nvinfo : EIATTR_REGCOUNT
	.align		4
.L_128:
        /*02d0*/ 	.byte	0x04, 0x2f
        /*02d2*/ 	.short	(.L_130 - .L_129)
	.align		4
.L_129:
        /*02d4*/ 	.word	index@(_ZN10layer_norm31ln_parallel_residual_fwd_kernelINS_13Kernel_traitsI6__halfS2_fS2_fjLj768ELj1ELj4ELj1ELj16ENS_18Kernel_traits_baseILj768ES2_S2_fS2_fjLj128EEEEELb0ELb0ELb1EEEvNS_9FwdParamsE)
        /*02d8*/ 	.word	0x000000a7


	//----- nvinfo : EIATTR_FRAME_SIZE
	.align		4
.L_130:
        /*02dc*/ 	.byte	0x04, 0x11
        /*02de*/ 	.short	(.L_132 - .L_131)
	.align		4
.L_131:
        /*02e0*/ 	.word	index@(_ZN10layer_norm31ln_parallel_residual_fwd_kernelINS_13Kernel_traitsI6__halfS2_fS2_fjLj768ELj1ELj4ELj1ELj16ENS_18Kernel_traits_baseILj768ES2_S2_fS2_fjLj128EEEEELb0ELb0ELb1EEEvNS_9FwdParamsE)
        /*02e4*/ 	.word	0x00000000


	//----- nvinfo : EIATTR_REGCOUNT
	.align		4
.L_132:
        /*02e8*/ 	.byte	0x04, 0x2f
        /*02ea*/ 	.short	(.L_134 - .L_133)
	.align		4
.L_133:
        /*02ec*/ 	.word	index@(_ZN10layer_norm31ln_parallel_residual_fwd_kernelINS_13Kernel_traitsI6__halfS2_fS2_fjLj768ELj1ELj4ELj1ELj16ENS_18Kernel_traits_baseILj768ES2_S2_fS2_fjLj128EEEEELb0ELb0ELb0EEEvNS_9FwdParamsE)
        /*02f0*/ 	.word	0x0000009f


	//----- nvinfo : EIATTR_FRAME_SIZE
	.align		4
.L_134:
        /*02f4*/ 	.byte	0x04, 0x11
        /*02f6*/ 	.short	(.L_136 - .L_135)
	.align		4
.L_135:
        /*02f8*/ 	.word	index@(_ZN10layer_norm31ln_parallel_residual_fwd_kernelINS_13Kernel_traitsI6__halfS2_fS2_fjLj768ELj1ELj4ELj1ELj16ENS_18Kernel_traits_baseILj768ES2_S2_fS2_fjLj128EEEEELb0ELb0ELb0EEEvNS_9FwdParamsE)
        /*02fc*/ 	.word	0x00000000


	//----- nvinfo : EIATTR_REGCOUNT
	.align		4
.L_136:
        /*0300*/ 	.byte	0x04, 0x2f
        /*0302*/ 	.short	(.L_138 - .L_137)
	.align		4
.L_137:
        /*0304*/ 	.word	index@(_ZN10layer_norm31ln_parallel_residual_fwd_kernelINS_13Kernel_traitsIf6__halfS2_S2_fjLj768ELj1ELj4ELj1ELj16ENS_18Kernel_traits_baseILj768EfS2_S2_S2_fjLj128EEEEELb1ELb1ELb1EEEvNS_9FwdParamsE)
        /*0308*/ 	.word	0x0000007f


	//----- nvinfo : EIATTR_FRAME_SIZE
	.align		4
.L_138:
        /*030c*/ 	.byte	0x04, 0x11
        /*030e*/ 	.short	(.L_140 - .L_139)
	.align		4
.L_139:
        /*0310*/ 	.word	index@(_ZN10layer_norm31ln_parallel_residual_fwd_kernelINS_13Kernel_traitsIf6__halfS2_S2_fjLj768ELj1ELj4ELj1ELj16ENS_18Kernel_traits_baseILj768EfS2_S2_S2_fjLj128EEEEELb1ELb1ELb1EEEvNS_9FwdParamsE)
        /*0314*/ 	.word	0x00000000


	//----- nvinfo : EIATTR_REGCOUNT
	.align		4
.L_140:
        /*0318*/ 	.byte	0x04, 0x2f
        /*031a*/ 	.short	(.L_142 - .L_141)
	.align		4
.L_141:
        /*031c*/ 	.word	index@(_ZN10layer_norm31ln_parallel_residual_fwd_kernelINS_13Kernel_traitsIf6__halfS2_S2_fjLj768ELj1ELj4ELj1ELj16ENS_18Kernel_traits_baseILj768EfS2_S2_S2_fjLj128EEEEELb1ELb1ELb0EEEvNS_9FwdParamsE)
        /*0320*/ 	.word	0x0000007f


	//----- nvinfo : EIATTR_FRAME_SIZE
	.align		4
.L_142:
        /*0324*/ 	.byte	0x04, 0x11
        /*0326*/ 	.short	(.L_144 - .L_143)
	.align		4
.L_143:
        /*0328*/ 	.word	index@(_ZN10layer_norm31ln_parallel_residual_fwd_kernelINS_13Kernel_traitsIf6__halfS2_S2_fjLj768ELj1ELj4ELj1ELj16ENS_18Kernel_traits_baseILj768EfS2_S2_S2_fjLj128EEEEELb1ELb1ELb0EEEvNS_9FwdParamsE)
        /*032c*/ 	.word	0x00000000


	//----- nvinfo : EIATTR_REGCOUNT
	.align		4
.L_144:
        /*0330*/ 	.byte	0x04, 0x2f
        /*0332*/ 	.short	(.L_146 - .L_145)
	.align		4
.L_145:
        /*0334*/ 	.word	index@(_ZN10layer_norm31ln_parallel_residual_fwd_kernelINS_13Kernel_traitsIf6__halfS2_S2_fjLj768ELj1ELj4ELj1ELj16ENS_18Kernel_traits_baseILj768EfS2_S2_S2_fjLj128EEEEELb1ELb0ELb1EEEvNS_9FwdParamsE)
        /*0338*/ 	.word	0x000000a8


	//----- nvinfo : EIATTR_FRAME_SIZE
	.align		4
.L_146:
        /*033c*/ 	.byte	0x04, 0x11
        /*033e*/ 	.short	(.L_148 - .L_147)
	.align		4
.L_147:
        /*0340*/ 	.word	index@(_ZN10layer_norm31ln_parallel_residual_fwd_kernelINS_13Kernel_traitsIf6__halfS2_S2_fjLj768ELj1ELj4ELj1ELj16ENS_18Kernel_traits_baseILj768EfS2_S2_S2_fjLj128EEEEELb1ELb0ELb1EEEvNS_9FwdParamsE)
        /*0344*/ 	.word	0x00000000


	//----- nvinfo : EIATTR_REGCOUNT
	.align		4
.L_148:
        /*0348*/ 	.byte	0x04, 0x2f
        /*034a*/ 	.short	(.L_150 - .L_149)
	.align		4
.L_149:
        /*034c*/ 	.word	index@(_ZN10layer_norm31ln_parallel_residual_fwd_kernelINS_13Kernel_traitsIf6__halfS2_S2_fjLj768ELj1ELj4ELj1ELj16ENS_18Kernel_traits_baseILj768EfS2_S2_S2_fjLj128EEEEELb1ELb0ELb0EEEvNS_9FwdParamsE)
        /*0350*/ 	.word	0x000000a8


	//----- nvinfo : EIATTR_FRAME_SIZE
	.align		4
.L_150:
        /*0354*/ 	.byte	0x04, 0x11
        /*0356*/ 	.short	(.L_152 - .L_151)
	.align		4
.L_151:
        /*0358*/ 	.word	index@(_ZN10layer_norm31ln_parallel_residual_fwd_kernelINS_13Kernel_traitsIf6__halfS2_S2_fjLj768ELj1ELj4ELj1ELj16ENS_18Kernel_traits_baseILj768EfS2_S2_S2_fjLj128EEEEELb1ELb0ELb0EEEvNS_9FwdParamsE)
        /*035c*/ 	.word	0x00000000


	//----- nvinfo : EIATTR_REGCOUNT
	.align		4
.L_152:
        /*0360*/ 	.byte	0x04, 0x2f
        /*0362*/ 	.short	(.L_154 - .L_153)
	.align		4
.L_153:
        /*0364*/ 	.word	index@(_ZN10layer_norm31ln_parallel_residual_fwd_kernelINS_13Kernel_traitsIf6__halfS2_S2_fjLj768ELj1ELj4ELj1ELj16ENS_18Kernel_traits_baseILj768EfS2_S2_S2_fjLj128EEEEELb0ELb1ELb1EEEvNS_9FwdParamsE)
        /*0368*/ 	.word	0x00000068


	//----- nvinfo : EIATTR_FRAME_SIZE
	.align		4
.L_154:
        /*036c*/ 	.byte	0x04, 0x11
        /*036e*/ 	.short	(.L_156 - .L_155)
	.align		4
.L_155:
        /*0370*/ 	.word	index@(_ZN10layer_norm31ln_parallel_residual_fwd_kernelINS_13Kernel_traitsIf6__halfS2_S2_fjLj768ELj1ELj4ELj1ELj16ENS_18Kernel_traits_baseILj768EfS2_S2_S2_fjLj128EEEEELb0ELb1ELb1EEEvNS_9FwdParamsE)
        /*0374*/ 	.word	0x00000000


	//----- nvinfo : EIATTR_REGCOUNT
	.align		4
.L_156:
        /*0378*/ 	.byte	0x04, 0x2f
        /*037a*/ 	.short	(.L_158 - .L_157)
	.align		4
.L_157:
        /*037c*/ 	.word	index@(_ZN10layer_norm31ln_parallel_residual_fwd_kernelINS_13Kernel_traitsIf6__halfS2_S2_fjLj768ELj1ELj4ELj1ELj16ENS_18Kernel_traits_baseILj768EfS2_S2_S2_fjLj128EEEEELb0ELb1ELb0EEEvNS_9FwdParamsE)
        /*0380*/ 	.word	0x0000006f


	//----- nvinfo : EIATTR_FRAME_SIZE
	.align		4
.L_158:
        /*0384*/ 	.byte	0x04, 0x11
        /*0386*/ 	.short	(.L_160 - .L_159)
	.align		4
.L_159:
        /*0388*/ 	.word	index@(_ZN10layer_norm31ln_parallel_residual_fwd_kernelINS_13Kernel_traitsIf6__halfS2_S2_fjLj768ELj1ELj4ELj1ELj16ENS_18Kernel_traits_baseILj768EfS2_S2_S2_fjLj128EEEEELb0ELb1ELb0EEEvNS_9FwdParamsE)
        /*038c*/ 	.word	0x00000000


	//----- nvinfo : EIATTR_REGCOUNT
	.align		4
.L_160:
        /*0390*/ 	.byte	0x04, 0x2f
        /*0392*/ 	.short	(.L_162 - .L_161)
	.align		4
.L_161:
        /*0394*/ 	.word	index@(_ZN10layer_norm31ln_parallel_residual_fwd_kernelINS_13Kernel_traitsIf6__halfS2_S2_fjLj768ELj1ELj4ELj1ELj16ENS_18Kernel_traits_baseILj768EfS2_S2_S2_fjLj128EEEEELb0ELb0ELb1EEEvNS_9FwdParamsE)
        /*0398*/ 	.word	0x000000a7


	//----- nvinfo : EIATTR_FRAME_SIZE
	.align		4
.L_162:
        /*039c*/ 	.byte	0x04, 0x11
        /*039e*/ 	.short	(.L_164 - .L_163)
	.align		4
.L_163:
        /*03a0*/ 	.word	index@(_ZN10layer_norm31ln_parallel_residual_fwd_kernelINS_13Kernel_traitsIf6__halfS2_S2_fjLj768ELj1ELj4ELj1ELj16ENS_18Kernel_traits_baseILj768EfS2_S2_S2_fjLj128EEEEELb0ELb0ELb1EEEvNS_9FwdParamsE)
        /*03a4*/ 	.word	0x00000000


	//----- nvinfo : EIATTR_REGCOUNT
	.align		4
.L_164:
        /*03a8*/ 	.byte	0x04, 0x2f
        /*03aa*/ 	.short	(.L_166 - .L_165)
	.align		4
.L_165:
        /*03ac*/ 	.word	index@(_ZN10layer_norm31ln_parallel_residual_fwd_kernelINS_13Kernel_traitsIf6__halfS2_S2_fjLj768ELj1ELj4ELj1ELj16ENS_18Kernel_traits_baseILj768EfS2_S2_S2_fjLj128EEEEELb0ELb0ELb0EEEvNS_9FwdParamsE)
        /*03b0*/ 	.word	0x000000a0


	//----- nvinfo : EIATTR_FRAME_SIZE
	.align		4
.L_166:
        /*03b4*/ 	.byte	0x04, 0x11
        /*03b6*/ 	.short	(.L_168 - .L_167)
	.align		4
.L_167:
        /*03b8*/ 	.word	index@(_ZN10layer_norm31ln_parallel_residual_fwd_kernelINS_13Kernel_traitsIf6__halfS2_S2_fjLj768ELj1ELj4ELj1ELj16ENS_18Kernel_traits_baseILj768EfS2_S2_S2_fjLj128EEEEELb0ELb0ELb0EEEvNS_9FwdParamsE)
        /*03bc*/ 	.word	0x00000000


	//----- nvinfo : EIATTR_REGCOUNT
	.align		4
.L_168:
        /*03c0*/ 	.byte	0x04, 0x2f
        /*03c2*/ 	.short	(.L_170 - .L_169)
	.align		4
.L_169:
        /*03c4*/ 	.word	index@(_ZN10layer_norm31ln_parallel_residual_fwd_kernelINS_13Kernel_traitsIf13__nv_bfloat16fS2_fjLj768ELj1ELj4ELj1ELj16ENS_18Kernel_traits_baseILj768EfS2_fS2_fjLj128EEEEELb1ELb1ELb1EEEvNS_9FwdParamsE)
        /*03c8*/ 	.word	0x00000080


	//----- nvinfo : EIATTR_FRAME_SIZE
	.align		4
.L_170:
        /*03cc*/ 	.byte	0x04, 0x11
        /*03ce*/ 	.short	(.L_172 - .L_171)
	.align		4
.L_171:
        /*03d0*/ 	.word	index@(_ZN10layer_norm31ln_parallel_residual_fwd_kernelINS_13Kernel_traitsIf13__nv_bfloat16fS2_fjLj768ELj1ELj4ELj1ELj16ENS_18Kernel_traits_baseILj768EfS2_fS2_fjLj128EEEEELb1ELb1ELb1EEEvNS_9FwdParamsE)
        /*03d4*/ 	.word	0x00000000


	//----- nvinfo : EIATTR_REGCOUNT
	.align		4
.L_172:
        /*03d8*/ 	.byte	0x04, 0x2f
        /*03da*/ 	.short	(.L_174 - .L_173)
	.align		4
.L_173:
        /*03dc*/ 	.word	index@(_ZN10layer_norm31ln_parallel_residual_fwd_kernelINS_13Kernel_traitsIf13__nv_bfloat16fS2_fjLj768ELj1ELj4ELj1ELj16ENS_18Kernel_traits_baseILj768EfS2_fS2_fjLj128EEEEELb1ELb1ELb0EEEvNS_9FwdParamsE)
        /*03e0*/ 	.word	0x00000080


	//----- nvinfo : EIATTR_FRAME_SIZE
	.align		4
.L_174:
        /*03e4*/ 	.byte	0x04, 0x11
        /*03e6*/ 	.short	(.L_176 - .L_175)
	.align		4
.L_175:
        /*03e8*/ 	.word	index@(_ZN10layer_norm31ln_parallel_residual_fwd_kernelINS_13Kernel_traitsIf13__nv_bfloat16fS2_fjLj768ELj1ELj4ELj1ELj16ENS_18Kernel_traits_baseILj768EfS2_fS2_fjLj128EEEEELb1ELb1ELb0EEEvNS_9FwdParamsE)
        /*03ec*/ 	.word	0x00000000


	//----- nvinfo : EIATTR_REGCOUNT
	.align		4
.L_176:
        /*03f0*/ 	.byte	0x04, 0x2f
        /*03f2*/ 	.short	(.L_178 - .L_177)
	.align		4
.L_177:
        /*03f4*/ 	.word	index@(_ZN10layer_norm31ln_parallel_residual_fwd_kernelINS_13Kernel_traitsIf13__nv_bfloat16fS2_fjLj768ELj1ELj4ELj1ELj16ENS_18Kernel_traits_baseILj768EfS2_fS2_fjLj128EEEEELb1ELb0ELb1EEEvNS_9FwdParamsE)
        /*03f8*/ 	.word	0x000000a8


	//----- nvinfo : EIATTR_FRAME_SIZE
	.align		4
.L_178:
        /*03fc*/ 	.byte	0x04, 0x11
        /*03fe*/ 	.short	(.L_180 - .L_179)
	.align		4
.L_179:
        /*0400*/ 	.word	index@(_ZN10layer_norm31ln_parallel_residual_fwd_kernelINS_13Kernel_traitsIf13__nv_bfloat16fS2_fjLj768ELj1ELj4ELj1ELj16ENS_18Kernel_traits_baseILj768EfS2_fS2_fjLj128EEEEELb1ELb0ELb1EEEvNS_9FwdParamsE)
        /*0404*/ 	.word	0x00000000


	//----- nvinfo : EIATTR_REGCOUNT
	.align		4
.L_180:
        /*0408*/ 	.byte	0x04, 0x2f
        /*040a*/ 	.short	(.L_182 - .L_181)
	.align		4
.L_181:
        /*040c*/ 	.word	index@(_ZN10layer_norm31ln_parallel_residual_fwd_kernelINS_13Kernel_traitsIf13__nv_bfloat16fS2_fjLj768ELj1ELj4ELj1ELj16ENS_18Kernel_traits_baseILj768EfS2_fS2_fjLj128EEEEELb1ELb0ELb0EEEvNS_9FwdParamsE)
        /*0410*/ 	.word	0x000000c7


	//----- nvinfo : EIATTR_FRAME_SIZE
	.align		4
.L_182:
        /*0414*/ 	.byte	0x04, 0x11
        /*0416*/ 	.short	(.L_184 - .L_183)
	.align		4
.L_183:
        /*0418*/ 	.word	index@(_ZN10layer_norm31ln_parallel_residual_fwd_kernelINS_13Kernel_traitsIf13__nv_bfloat16fS2_fjLj768ELj1ELj4ELj1ELj16ENS_18Kernel_traits_baseILj768EfS2_fS2_fjLj128EEEEELb1ELb0ELb0EEEvNS_9FwdParamsE)
        /*041c*/ 	.word	0x00000000


	//----- nvinfo : EIATTR_REGCOUNT
	.align		4
.L_184:
        /*0420*/ 	.byte	0x04, 0x2f
        /*0422*/ 	.short	(.L_186 - .L_185)
	.align		4
.L_185:
        /*0424*/ 	.word	index@(_ZN10layer_norm31ln_parallel_residual_fwd_kernelINS_13Kernel_traitsIf13__nv_bfloat16fS2_fjLj768ELj1ELj4ELj1ELj16ENS_18Kernel_traits_baseILj768EfS2_fS2_fjLj128EEEEELb0ELb1ELb1EEEvNS_9FwdParamsE)
        /*0428*/ 	.word	0x00000076


	//----- nvinfo : EIATTR_FRAME_SIZE
	.align		4
.L_186:
        /*042c*/ 	.byte	0x04, 0x11
        /*042e*/ 	.short	(.L_188 - .L_187)
	.align		4
.L_187:
        /*0430*/ 	.word	index@(_ZN10layer_norm31ln_parallel_residual_fwd_kernelINS_13Kernel_traitsIf13__nv_bfloat16fS2_fjLj768ELj1ELj4ELj1ELj16ENS_18Kernel_traits_baseILj768EfS2_fS2_fjLj128EEEEELb0ELb1ELb1EEEvNS_9FwdParamsE)
        /*0434*/ 	.word	0x00000000


	//----- nvinfo : EIATTR_REGCOUNT
	.align		4
.L_188:
        /*0438*/ 	.byte	0x04, 0x2f
        /*043a*/ 	.short	(.L_190 - .L_189)
	.align		4
.L_189:
        /*043c*/ 	.word	index@(_ZN10layer_norm31ln_parallel_residual_fwd_kernelINS_13Kernel_traitsIf13__nv_bfloat16fS2_fjLj768ELj1ELj4ELj1ELj16ENS_18Kernel_traits_baseILj768EfS2_fS2_fjLj128EEEEELb0ELb1ELb0EEEvNS_9FwdParamsE)
        /*0440*/ 	.word	0x00000070


	//----- nvinfo : EIATTR_FRAME_SIZE
	.align		4
.L_190:
        /*0444*/ 	.byte	0x04, 0x11
        /*0446*/ 	.short	(.L_192 - .L_191)
	.align		4
.L_191:
        /*0448*/ 	.word	index@(_ZN10layer_norm31ln_parallel_residual_fwd_kernelINS_13Kernel_traitsIf13__nv_bfloat16fS2_fjLj768ELj1ELj4ELj1ELj16ENS_18Kernel_traits_baseILj768EfS2_fS2_fjLj128EEEEELb0ELb1ELb0EEEvNS_9FwdParamsE)
        /*044c*/ 	.word	0x00000000


	//----- nvinfo : EIATTR_REGCOUNT
	.align		4
.L_192:
        /*0450*/ 	.byte	0x04, 0x2f
        /*0452*/ 	.short	(.L_194 - .L_193)
	.align		4
.L_193:
        /*0454*/ 	.word	index@(_ZN10layer_norm31ln_parallel_residual_fwd_kernelINS_13Kernel_traitsIf13__nv_bfloat16fS2_fjLj768ELj1ELj4ELj1ELj16ENS_18Kernel_traits_baseILj768EfS2_fS2_fjLj128EEEEELb0ELb0ELb1EEEvNS_9FwdParamsE)
        /*0458*/ 	.word	0x000000a7


	//----- nvinfo : EIATTR_FRAME_SIZE
	.align		4
.L_194:
        /*045c*/ 	.byte	0x04, 0x11
        /*045e*/ 	.short	(.L_196 - .L_195)
	.align		4
.L_195:
        /*0460*/ 	.word	index@(_ZN10layer_norm31ln_parallel_residual_fwd_kernelINS_13Kernel_traitsIf13__nv_bfloat16fS2_fjLj768ELj1ELj4ELj1ELj16ENS_18Kernel_traits_baseILj768EfS2_fS2_fjLj128EEEEELb0ELb0ELb1EEEvNS_9FwdParamsE)
        /*0464*/ 	.word	0x00000000


	//----- nvinfo : EIATTR_REGCOUNT
	.align		4
.L_196:
        /*0468*/ 	.byte	0x04, 0x2f
        /*046a*/ 	.short	(.L_198 - .L_197)
	.align		4
.L_197:
        /*046c*/ 	.word	index@(_ZN10layer_norm31ln_parallel_residual_fwd_kernelINS_13Kernel_traitsIf13__nv_bfloat16fS2_fjLj768ELj1ELj4ELj1ELj16ENS_18Kernel_traits_baseILj768EfS2_fS2_fjLj128EEEEELb0ELb0ELb0EEEvNS_9FwdParamsE)
        /*0470*/ 	.word	0x000000a0


	//----- nvinfo : EIATTR_FRAME_SIZE
	.align		4
.L_198:
        /*0474*/ 	.byte	0x04, 0x11
        /*0476*/ 	.short	(.L_200 - .L_199)
	.align		4
.L_199:
        /*0478*/ 	.word	index@(_ZN10layer_norm31ln_parallel_residual_fwd_kernelINS_13Kernel_traitsIf13__nv_bfloat16fS2_fjLj768ELj1ELj4ELj1ELj16ENS_18Kernel_traits_baseILj768EfS2_fS2_fjLj128EEEEELb0ELb0ELb0EEEvNS_9FwdParamsE)
        /*047c*/ 	.word	0x00000000


	//----- nvinfo : EIATTR_REGCOUNT
	.align		4
.L_200:
        /*0480*/ 	.byte	0x04, 0x2f
        /*0482*/ 	.short	(.L_202 - .L_201)
	.align		4
.L_201:
        /*0484*/ 	.word	index@(_ZN10layer_norm31ln_parallel_residual_fwd_kernelINS_13Kernel_traitsI13__nv_bfloat16S2_fS2_fjLj768ELj1ELj4ELj1ELj16ENS_18Kernel_traits_baseILj768ES2_S2_fS2_fjLj128EEEEELb1ELb1ELb1EEEvNS_9FwdParamsE)
        /*0488*/ 	.word	0x00000080


	//----- nvinfo : EIATTR_FRAME_SIZE
	.align		4
.L_202:
        /*048c*/ 	.byte	0x04, 0x11
        /*048e*/ 	.short	(.L_204 - .L_203)
	.align		4
.L_203:
        /*0490*/ 	.word	index@(_ZN10layer_norm31ln_parallel_residual_fwd_kernelINS_13Kernel_traitsI13__nv_bfloat16S2_fS2_fjLj768ELj1ELj4ELj1ELj16ENS_18Kernel_traits_baseILj768ES2_S2_fS2_fjLj128EEEEELb1ELb1ELb1EEEvNS_9FwdParamsE)
        /*0494*/ 	.word	0x00000000


	//----- nvinfo : EIATTR_REGCOUNT
	.align		4
.L_204:
        /*0498*/ 	.byte	0x04, 0x2f
        /*049a*/ 	.short	(.L_206 - .L_205)
	.align		4
.L_205:
        /*049c*/ 	.word	index@(_ZN10layer_norm31ln_parallel_residual_fwd_kernelINS_13Kernel_traitsI13__nv_bfloat16S2_fS2_fjLj768ELj1ELj4ELj1ELj16ENS_18Kernel_traits_baseILj768ES2_S2_fS2_fjLj128EEEEELb1ELb1ELb0EEEvNS_9FwdParamsE)
        /*04a0*/ 	.word	0x00000080


	//----- nvinfo : EIATTR_FRAME_SIZE
	.align		4
.L_206:
        /*04a4*/ 	.byte	0x04, 0x11
        /*04a6*/ 	.short	(.L_208 - .L_207)
	.align		4
.L_207:
        /*04a8*/ 	.word	index@(_ZN10layer_norm31ln_parallel_residual_fwd_kernelINS_13Kernel_traitsI13__nv_bfloat16S2_fS2_fjLj768ELj1ELj4ELj1ELj16ENS_18Kernel_traits_baseILj768ES2_S2_fS2_fjLj128EEEEELb1ELb1ELb0EEEvNS_9FwdParamsE)
        /*04ac*/ 	.word	0x00000000


	//----- nvinfo : EIATTR_REGCOUNT
	.align		4
.L_208:
        /*04b0*/ 	.byte	0x04, 0x2f
        /*04b2*/ 	.short	(.L_210 - .L_209)
	.align		4
.L_209:
        /*04b4*/ 	.word	index@(_ZN10layer_norm31ln_parallel_residual_fwd_kernelINS_13Kernel_traitsI13__nv_bfloat16S2_fS2_fjLj768ELj1ELj4ELj1ELj16ENS_18Kernel_traits_baseILj768ES2_S2_fS2_fjLj128EEEEELb1ELb0ELb1EEEvNS_9FwdParamsE)
        /*04b8*/ 	.word	0x000000a8


	//----- nvinfo : EIATTR_FRAME_SIZE
	.align		4
.L_210:
        /*04bc*/ 	.byte	0x04, 0x11
        /*04be*/ 	.short	(.L_212 - .L_211)
	.align		4
.L_211:
        /*04c0*/ 	.word	index@(_ZN10layer_norm31ln_parallel_residual_fwd_kernelINS_13Kernel_traitsI13__nv_bfloat16S2_fS2_fjLj768ELj1ELj4ELj1ELj16ENS_18Kernel_traits_baseILj768ES2_S2_fS2_fjLj128EEEEELb1ELb0ELb1EEEvNS_9FwdParamsE)
        /*04c4*/ 	.word	0x00000000


	//----- nvinfo : EIATTR_REGCOUNT
	.align		4
.L_212:
        /*04c8*/ 	.byte	0x04, 0x2f
        /*04ca*/ 	.short	(.L_214 - .L_213)
	.align		4
.L_213:
        /*04cc*/ 	.word	index@(_ZN10layer_norm31ln_parallel_residual_fwd_kernelINS_13Kernel_traitsI13__nv_bfloat16S2_fS2_fjLj768ELj1ELj4ELj1ELj16ENS_18Kernel_traits_baseILj768ES2_S2_fS2_fjLj128EEEEELb1ELb0ELb0EEEvNS_9FwdParamsE)
        /*04d0*/ 	.word	0x000000c8


	//----- nvinfo : EIATTR_FRAME_SIZE
	.align		4
.L_214:
        /*04d4*/ 	.byte	0x04, 0x11
        /*04d6*/ 	.short	(.L_216 - .L_215)
	.align		4
.L_215:
        /*04d8*/ 	.word	index@(_ZN10layer_norm31ln_parallel_residual_fwd_kernelINS_13Kernel_traitsI13__nv_bfloat16S2_fS2_fjLj768ELj1ELj4ELj1ELj16ENS_18Kernel_traits_baseILj768ES2_S2_fS2_fjLj128EEEEELb1ELb0ELb0EEEvNS_9FwdParamsE)
        /*04dc*/ 	.word	0x00000000


	//----- nvinfo : EIATTR_REGCOUNT
	.align		4
.L_216:
        /*04e0*/ 	.byte	0x04, 0x2f
        /*04e2*/ 	.short	(.L_218 - .L_217)
	.align		4
.L_217:
        /*04e4*/ 	.word	index@(_ZN10layer_norm31ln_parallel_residual_fwd_kernelINS_13Kernel_traitsI13__nv_bfloat16S2_fS2_fjLj768ELj1ELj4ELj1ELj16ENS_18Kernel_traits_baseILj768ES2_S2_fS2_fjLj128EEEEELb0ELb1ELb1EEEvNS_9FwdParamsE)
        /*04e8*/ 	.word	0x00000060


	//----- nvinfo : EIATTR_FRAME_SIZE
	.align		4
.L_218:
        /*04ec*/ 	.byte	0x04, 0x11
        /*04ee*/ 	.short	(.L_220 - .L_219)
	.align		4
.L_219:
        /*04f0*/ 	.word	index@(_ZN10layer_norm31ln_parallel_residual_fwd_kernelINS_13Kernel_traitsI13__nv_bfloat16S2_fS2_fjLj768ELj1ELj4ELj1ELj16ENS_18Kernel_traits_baseILj768ES2_S2_fS2_fjLj128EEEEELb0ELb1ELb1EEEvNS_9FwdParamsE)
        /*04f4*/ 	.word	0x00000000


	//----- nvinfo : EIATTR_REGCOUNT
	.align		4
.L_220:
        /*04f8*/ 	.byte	0x04, 0x2f
        /*04fa*/ 	.short	(.L_222 - .L_221)
	.align		4
.L_221:
        /*04fc*/ 	.word	index@(_ZN10layer_norm31ln_parallel_residual_fwd_kernelINS_13Kernel_traitsI13__nv_bfloat16S2_fS2_fjLj768ELj1ELj4ELj1ELj16ENS_18Kernel_traits_baseILj768ES2_S2_fS2_fjLj128EEEEELb0ELb1ELb0EEEvNS_9FwdParamsE)
        /*0500*/ 	.word	0x0000006f


	//----- nvinfo : EIATTR_FRAME_SIZE
	.align		4
.L_222:
        /*0504*/ 	.byte	0x04, 0x11
        /*0506*/ 	.short	(.L_224 - .L_223)
	.align		4
.L_223:
        /*0508*/ 	.word	index@(_ZN10layer_norm31ln_parallel_residual_fwd_kernelINS_13Kernel_traitsI13__nv_bfloat16S2_fS2_fjLj768ELj1ELj4ELj1ELj16ENS_18Kernel_traits_baseILj768ES2_S2_fS2_fjLj128EEEEELb0ELb1ELb0EEEvNS_9FwdParamsE)
        /*050c*/ 	.word	0x00000000


	//----- nvinfo : EIATTR_REGCOUNT
	.align		4
.L_224:
        /*0510*/ 	.byte	0x04, 0x2f
        /*0512*/ 	.short	(.L_226 - .L_225)
	.align		4
.L_225:
        /*0514*/ 	.word	index@(_ZN10layer_norm31ln_parallel_residual_fwd_kernelINS_13Kernel_traitsI13__nv_bfloat16S2_fS2_fjLj768ELj1ELj4ELj1ELj16ENS_18Kernel_traits_baseILj768ES2_S2_fS2_fjLj128EEEEELb0ELb0ELb1EEEvNS_9FwdParamsE)
        /*0518*/ 	.word	0x000000a7


	//----- nvinfo : EIATTR_FRAME_SIZE
	.align		4
.L_226:
        /*051c*/ 	.byte	0x04, 0x11
        /*051e*/ 	.short	(.L_228 - .L_227)
	.align		4
.L_227:
        /*0520*/ 	.word	index@(_ZN10layer_norm31ln_parallel_residual_fwd_kernelINS_13Kernel_traitsI13__nv_bfloat16S2_fS2_fjLj768ELj1ELj4ELj1ELj16ENS_18Kernel_traits_baseILj768ES2_S2_fS2_fjLj128EEEEELb0ELb0ELb1EEEvNS_9FwdParamsE)
        /*0524*/ 	.word	0x00000000


	//----- nvinfo : EIATTR_REGCOUNT
	.align		4
.L_228:
        /*0528*/ 	.byte	0x04, 0x2f
        /*052a*/ 	.short	(.L_230 - .L_229)
	.align		4
.L_229:
        /*052c*/ 	.word	index@(_ZN10layer_norm31ln_parallel_residual_fwd_kernelINS_13Kernel_traitsI13__nv_bfloat16S2_fS2_fjLj768ELj1ELj4ELj1ELj16ENS_18Kernel_traits_baseILj768ES2_S2_fS2_fjLj128EEEEELb0ELb0ELb0EEEvNS_9FwdParamsE)
        /*0530*/ 	.word	0x0000009f


	//----- nvinfo : EIATTR_FRAME_SIZE
	.align		4
.L_230:
        /*0534*/ 	.byte	0x04, 0x11
        /*0536*/ 	.short	(.L_232 - .L_231)
	.align		4
.L_231:
        /*0538*/ 	.word	index@(_ZN10layer_norm31ln_parallel_residual_fwd_kernelINS_13Kernel_traitsI13__nv_bfloat16S2_fS2_fjLj768ELj1ELj4ELj1ELj16ENS_18Kernel_traits_baseILj768ES2_S2_fS2_fjLj128EEEEELb0ELb0ELb0EEEvNS_9FwdParamsE)
        /*053c*/ 	.word	0x00000000


	//----- nvinfo : EIATTR_REGCOUNT
	.align		4
.L_232:
        /*0540*/ 	.byte	0x04, 0x2f
        /*0542*/ 	.short	(.L_234 - .L_233)
	.align		4
.L_233:
        /*0544*/ 	.word	index@(_ZN10layer_norm31ln_parallel_residual_fwd_kernelINS_13Kernel_traitsIf13__nv_bfloat16S2_S2_fjLj768ELj1ELj4ELj1ELj16ENS_18Kernel_traits_baseILj768EfS2_S2_S2_fjLj128EEEEELb1ELb1ELb1EEEvNS_9FwdParamsE)
        /*0548*/ 	.word	0x0000007d


	//----- nvinfo : EIATTR_FRAME_SIZE
	.align		4
.L_234:
        /*054c*/ 	.byte	0x04, 0x11
        /*054e*/ 	.short	(.L_236 - .L_235)
	.align		4
.L_235:
        /*0550*/ 	.word	index@(_ZN10layer_norm31ln_parallel_residual_fwd_kernelINS_13Kernel_traitsIf13__nv_bfloat16S2_S2_fjLj768ELj1ELj4ELj1ELj16ENS_18Kernel_traits_baseILj768EfS2_S2_S2_fjLj128EEEEELb1ELb1ELb1EEEvNS_9FwdParamsE)
        /*0554*/ 	.word	0x00000000


	//----- nvinfo : EIATTR_REGCOUNT
	.align		4
.L_236:
        /*0558*/ 	.byte	0x04, 0x2f
        /*055a*/ 	.short	(.L_238 - .L_237)
	.align		4
.L_237:
        /*055c*/ 	.word	index@(_ZN10layer_norm31ln_parallel_residual_fwd_kernelINS_13Kernel_traitsIf13__nv_bfloat16S2_S2_fjLj768ELj1ELj4ELj1ELj16ENS_18Kernel_traits_baseILj768EfS2_S2_S2_fjLj128EEEEELb1ELb1ELb0EEEvNS_9FwdParamsE)
        /*0560*/ 	.word	0x0000007f


	//----- nvinfo : EIATTR_FRAME_SIZE
	.align		4
.L_238:
        /*0564*/ 	.byte	0x04, 0x11
        /*0566*/ 	.short	(.L_240 - .L_239)
	.align		4
.L_239:
        /*0568*/ 	.word	index@(_ZN10layer_norm31ln_parallel_residual_fwd_kernelINS_13Kernel_traitsIf13__nv_bfloat16S2_S2_fjLj768ELj1ELj4ELj1ELj16ENS_18Kernel_traits_baseILj768EfS2_S2_S2_fjLj128EEEEELb1ELb1ELb0EEEvNS_9FwdParamsE)
        /*056c*/ 	.word	0x00000000


	//----- nvinfo : EIATTR_REGCOUNT
	.align		4
.L_240:
        /*0570*/ 	.byte	0x04, 0x2f
        /*0572*/ 	.short	(.L_242 - .L_241)
	.align		4
.L_241:
        /*0574*/ 	.word	index@(_ZN10layer_norm31ln_parallel_residual_fwd_kernelINS_13Kernel_traitsIf13__nv_bfloat16S2_S2_fjLj768ELj1ELj4ELj1ELj16ENS_18Kernel_traits_baseILj768EfS2_S2_S2_fjLj128EEEEELb1ELb0ELb1EEEvNS_9FwdParamsE)
        /*0578*/ 	.word	0x000000a8


	//----- nvinfo : EIATTR_FRAME_SIZE
	.align		4
.L_242:
        /*057c*/ 	.byte	0x04, 0x11
        /*057e*/ 	.short	(.L_244 - .L_243)
	.align		4
.L_243:
        /*0580*/ 	.word	index@(_ZN10layer_norm31ln_parallel_residual_fwd_kernelINS_13Kernel_traitsIf13__nv_bfloat16S2_S2_fjLj768ELj1ELj4ELj1ELj16ENS_18Kernel_traits_baseILj768EfS2_S2_S2_fjLj128EEEEELb1ELb0ELb1EEEvNS_9FwdParamsE)
        /*0584*/ 	.word	0x00000000


	//----- nvinfo : EIATTR_REGCOUNT
	.align		4
.L_244:
        /*0588*/ 	.byte	0x04, 0x2f
        /*058a*/ 	.short	(.L_246 - .L_245)
	.align		4
.L_245:
        /*058c*/ 	.word	index@(_ZN10layer_norm31ln_parallel_residual_fwd_kernelINS_13Kernel_traitsIf13__nv_bfloat16S2_S2_fjLj768ELj1ELj4ELj1ELj16ENS_18Kernel_traits_baseILj768EfS2_S2_S2_fjLj128EEEEELb1ELb0ELb0EEEvNS_9FwdParamsE)
        /*0590*/ 	.word	0x000000a8


	//----- nvinfo : EIATTR_FRAME_SIZE
	.align		4
.L_246:
        /*0594*/ 	.byte	0x04, 0x11
        /*0596*/ 	.short	(.L_248 - .L_247)
	.align		4
.L_247:
        /*0598*/ 	.word	index@(_ZN10layer_norm31ln_parallel_residual_fwd_kernelINS_13Kernel_traitsIf13__nv_bfloat16S2_S2_fjLj768ELj1ELj4ELj1ELj16ENS_18Kernel_traits_baseILj768EfS2_S2_S2_fjLj128EEEEELb1ELb0ELb0EEEvNS_9FwdParamsE)
        /*059c*/ 	.word	0x00000000


	//----- nvinfo : EIATTR_REGCOUNT
	.align		4
.L_248:
        /*05a0*/ 	.byte	0x04, 0x2f
        /*05a2*/ 	.short	(.L_250 - .L_249)
	.align		4
.L_249:
        /*05a4*/ 	.word	index@(_ZN10layer_norm31ln_parallel_residual_fwd_kernelINS_13Kernel_traitsIf13__nv_bfloat16S2_S2_fjLj768ELj1ELj4ELj1ELj16ENS_18Kernel_traits_baseILj768EfS2_S2_S2_fjLj128EEEEELb0ELb1ELb1EEEvNS_9FwdParamsE)
        /*05a8*/ 	.word	0x00000068


	//----- nvinfo : EIATTR_FRAME_SIZE
	.align		4
.L_250:
        /*05ac*/ 	.byte	0x04, 0x11
        /*05ae*/ 	.short	(.L_252 - .L_251)
	.align		4
.L_251:
        /*05b0*/ 	.word	index@(_ZN10layer_norm31ln_parallel_residual_fwd_kernelINS_13Kernel_traitsIf13__nv_bfloat16S2_S2_fjLj768ELj1ELj4ELj1ELj16ENS_18Kernel_traits_baseILj768EfS2_S2_S2_fjLj128EEEEELb0ELb1ELb1EEEvNS_9FwdParamsE)
        /*05b4*/ 	.word	0x00000000


	//----- nvinfo : EIATTR_REGCOUNT
	.align		4
.L_252:
        /*05b8*/ 	.byte	0x04, 0x2f
        /*05ba*/ 	.short	(.L_254 - .L_253)
	.align		4
.L_253:
        /*05bc*/ 	.word	index@(_ZN10layer_norm31ln_parallel_residual_fwd_kernelINS_13Kernel_traitsIf13__nv_bfloat16S2_S2_fjLj768ELj1ELj4ELj1ELj16ENS_18Kernel_traits_baseILj768EfS2_S2_S2_fjLj128EEEEELb0ELb1ELb0EEEvNS_9FwdParamsE)
        /*05c0*/ 	.word	0x0000006f


	//----- nvinfo : EIATTR_FRAME_SIZE
	.align		4
.L_254:
        /*05c4*/ 	.byte	0x04, 0x11
        /*05c6*/ 	.short	(.L_256 - .L_255)
	.align		4
.L_255:
        /*05c8*/ 	.word	index@(_ZN10layer_norm31ln_parallel_residual_fwd_kernelINS_13Kernel_traitsIf13__nv_bfloat16S2_S2_fjLj768ELj1ELj4ELj1ELj16ENS_18Kernel_traits_baseILj768EfS2_S2_S2_fjLj128EEEEELb0ELb1ELb0EEEvNS_9FwdParamsE)
        /*05cc*/ 	.word	0x00000000


	//----- nvinfo : EIATTR_REGCOUNT
	.align		4
.L_256:
        /*05d0*/ 	.byte	0x04, 0x2f
        /*05d2*/ 	.short	(.L_258 - .L_257)
	.align		4
.L_257:
        /*05d4*/ 	.word	index@(_ZN10layer_norm31ln_parallel_residual_fwd_kernelINS_13Kernel_traitsIf13__nv_bfloat16S2_S2_fjLj768ELj1ELj4ELj1ELj16ENS_18Kernel_traits_baseILj768EfS2_S2_S2_fjLj128EEEEELb0ELb0ELb1EEEvNS_9FwdParamsE)
        /*05d8*/ 	.word	0x000000a7


	//----- nvinfo : EIATTR_FRAME_SIZE
	.align		4
.L_258:
        /*05dc*/ 	.byte	0x04, 0x11
        /*05de*/ 	.short	(.L_260 - .L_259)
	.align		4
.L_259:
        /*05e0*/ 	.word	index@(_ZN10layer_norm31ln_parallel_residual_fwd_kernelINS_13Kernel_traitsIf13__nv_bfloat16S2_S2_fjLj768ELj1ELj4ELj1ELj16ENS_18Kernel_traits_baseILj768EfS2_S2_S2_fjLj128EEEEELb0ELb0ELb1EEEvNS_9FwdParamsE)
        /*05e4*/ 	.word	0x00000000


	//----- nvinfo : EIATTR_REGCOUNT
	.align		4
.L_260:
        /*05e8*/ 	.byte	0x04, 0x2f
        /*05ea*/ 	.short	(.L_262 - .L_261)
	.align		4
.L_261:
        /*05ec*/ 	.word	index@(_ZN10layer_norm31ln_parallel_residual_fwd_kernelINS_13Kernel_traitsIf13__nv_bfloat16S2_S2_fjLj768ELj1ELj4ELj1ELj16ENS_18Kernel_traits_baseILj768EfS2_S2_S2_fjLj128EEEEELb0ELb0ELb0EEEvNS_9FwdParamsE)
        /*05f0*/ 	.word	0x000000a0


	//----- nvinfo : EIATTR_FRAME_SIZE
	.align		4
.L_262:
        /*05f4*/ 	.byte	0x04, 0x11
        /*05f6*/ 	.short	(.L_264 - .L_263)
	.align		4
.L_263:
        /*05f8*/ 	.word	index@(_ZN10layer_norm31ln_parallel_residual_fwd_kernelINS_13Kernel_traitsIf13__nv_bfloat16S2_S2_fjLj768ELj1ELj4ELj1ELj16ENS_18Kernel_traits_baseILj768EfS2_S2_S2_fjLj128EEEEELb0ELb0ELb0EEEvNS_9FwdParamsE)
        /*05fc*/ 	.word	0x00000000


	//----- nvinfo : EIATTR_REGCOUNT
	.align		4
.L_264:
        /*0600*/ 	.byte	0x04, 0x2f
        /*0602*/ 	.short	(.L_266 - .L_265)
	.align		4
.L_265:
        /*0604*/ 	.word	index@(_ZN10layer_norm31ln_parallel_residual_fwd_kernelINS_13Kernel_traitsI6__halfS2_S2_S2_fjLj768ELj1ELj4ELj1ELj16ENS_18Kernel_traits_baseILj768ES2_S2_S2_S2_fjLj128EEEEELb1ELb1ELb1EEEvNS_9FwdParamsE)
        /*0608*/ 	.word	0x00000080


	//----- nvinfo : EIATTR_FRAME_SIZE
	.align		4
.L_266:
        /*060c*/ 	.byte	0x04, 0x11
        /*060e*/ 	.short	(.L_268 - .L_267)
	.align		4
.L_267:
        /*0610*/ 	.word	index@(_ZN10layer_norm31ln_parallel_residual_fwd_kernelINS_13Kernel_traitsI6__halfS2_S2_S2_fjLj768ELj1ELj4ELj1ELj16ENS_18Kernel_traits_baseILj768ES2_S2_S2_S2_fjLj128EEEEELb1ELb1ELb1EEEvNS_9FwdParamsE)
        /*0614*/ 	.word	0x00000000


	//----- nvinfo : EIATTR_REGCOUNT
	.align		4
.L_268:
        /*0618*/ 	.byte	0x04, 0x2f
        /*061a*/ 	.short	(.L_270 - .L_269)
	.align		4
.L_269:
        /*061c*/ 	.word	index@(_ZN10layer_norm31ln_parallel_residual_fwd_kernelINS_13Kernel_traitsI6__halfS2_S2_S2_fjLj768ELj1ELj4ELj1ELj16ENS_18Kernel_traits_baseILj768ES2_S2_S2_S2_fjLj128EEEEELb1ELb1ELb0EEEvNS_9FwdParamsE)
        /*0620*/ 	.word	0x0000007f


	//----- nvinfo : EIATTR_FRAME_SIZE
	.align		4
.L_270:
        /*0624*/ 	.byte	0x04, 0x11
        /*0626*/ 	.short	(.L_272 - .L_271)
	.align		4
.L_271:
        /*0628*/ 	.word	index@(_ZN10layer_norm31ln_parallel_residual_fwd_kernelINS_13Kernel_traitsI6__halfS2_S2_S2_fjLj768ELj1ELj4ELj1ELj16ENS_18Kernel_traits_baseILj768ES2_S2_S2_S2_fjLj128EEEEELb1ELb1ELb0EEEvNS_9FwdParamsE)
        /*062c*/ 	.word	0x00000000


	//----- nvinfo : EIATTR_REGCOUNT
	.align		4
.L_272:
        /*0630*/ 	.byte	0x04, 0x2f
        /*0632*/ 	.short	(.L_274 - .L_273)
	.align		4
.L_273:
        /*0634*/ 	.word	index@(_ZN10layer_norm31ln_parallel_residual_fwd_kernelINS_13Kernel_traitsI6__halfS2_S2_S2_fjLj768ELj1ELj4ELj1ELj16ENS_18Kernel_traits_baseILj768ES2_S2_S2_S2_fjLj128EEEEELb1ELb0ELb1EEEvNS_9FwdParamsE)
        /*0638*/ 	.word	0x000000a1


	//----- nvinfo : EIATTR_FRAME_SIZE
	.align		4
.L_274:
        /*063c*/ 	.byte	0x04, 0x11
        /*063e*/ 	.short	(.L_276 - .L_275)
	.align		4
.L_275:
        /*0640*/ 	.word	index@(_ZN10layer_norm31ln_parallel_residual_fwd_kernelINS_13Kernel_traitsI6__halfS2_S2_S2_fjLj768ELj1ELj4ELj1ELj16ENS_18Kernel_traits_baseILj768ES2_S2_S2_S2_fjLj128EEEEELb1ELb0ELb1EEEvNS_9FwdParamsE)
        /*0644*/ 	.word	0x00000000


	//----- nvinfo : EIATTR_REGCOUNT
	.align		4
.L_276:
        /*0648*/ 	.byte	0x04, 0x2f
        /*064a*/ 	.short	(.L_278 - .L_277)
	.align		4
.L_277:
        /*064c*/ 	.word	index@(_ZN10layer_norm31ln_parallel_residual_fwd_kernelINS_13Kernel_traitsI6__halfS2_S2_S2_fjLj768ELj1ELj4ELj1ELj16ENS_18Kernel_traits_baseILj768ES2_S2_S2_S2_fjLj128EEEEELb1ELb0ELb0EEEvNS_9FwdParamsE)
        /*0650*/ 	.word	0x000000a8


	//----- nvinfo : EIATTR_FRAME_SIZE
	.align		4
.L_278:
        /*0654*/ 	.byte	0x04, 0x11
        /*0656*/ 	.short	(.L_280 - .L_279)
	.align		4
.L_279:
        /*0658*/ 	.word	index@(_ZN10layer_norm31ln_parallel_residual_fwd_kernelINS_13Kernel_traitsI6__halfS2_S2_S2_fjLj768ELj1ELj4ELj1ELj16ENS_18Kernel_traits_baseILj768ES2_S2_S2_S2_fjLj128EEEEELb1ELb0ELb0EEEvNS_9FwdParamsE)
        /*065c*/ 	.word	0x00000000


	//----- nvinfo : EIATTR_REGCOUNT
	.align		4
.L_280:
        /*0660*/ 	.byte	0x04, 0x2f
        /*0662*/ 	.short	(.L_282 - .L_281)
	.align		4
.L_281:
        /*0664*/ 	.word	index@(_ZN10layer_norm31ln_parallel_residual_fwd_kernelINS_13Kernel_traitsI6__halfS2_S2_S2_fjLj768ELj1ELj4ELj1ELj16ENS_18Kernel_traits_baseILj768ES2_S2_S2_S2_fjLj128EEEEELb0ELb1ELb1EEEvNS_9FwdParamsE)
        /*0668*/ 	.word	0x00000060


	//----- nvinfo : EIATTR_FRAME_SIZE
	.align		4
.L_282:
        /*066c*/ 	.byte	0x04, 0x11
        /*066e*/ 	.short	(.L_284 - .L_283)
	.align		4
.L_283:
        /*0670*/ 	.word	index@(_ZN10layer_norm31ln_parallel_residual_fwd_kernelINS_13Kernel_traitsI6__halfS2_S2_S2_fjLj768ELj1ELj4ELj1ELj16ENS_18Kernel_traits_baseILj768ES2_S2_S2_S2_fjLj128EEEEELb0ELb1ELb1EEEvNS_9FwdParamsE)
        /*0674*/ 	.word	0x00000000


	//----- nvinfo : EIATTR_REGCOUNT
	.align		4
.L_284:
        /*0678*/ 	.byte	0x04, 0x2f
        /*067a*/ 	.short	(.L_286 - .L_285)
	.align		4
.L_285:
        /*067c*/ 	.word	index@(_ZN10layer_norm31ln_parallel_residual_fwd_kernelINS_13Kernel_traitsI6__halfS2_S2_S2_fjLj768ELj1ELj4ELj1ELj16ENS_18Kernel_traits_baseILj768ES2_S2_S2_S2_fjLj128EEEEELb0ELb1ELb0EEEvNS_9FwdParamsE)
        /*0680*/ 	.word	0x0000006f


	//----- nvinfo : EIATTR_FRAME_SIZE
	.align		4
.L_286:
        /*0684*/ 	.byte	0x04, 0x11
        /*0686*/ 	.short	(.L_288 - .L_287)
	.align		4
.L_287:
        /*0688*/ 	.word	index@(_ZN10layer_norm31ln_parallel_residual_fwd_kernelINS_13Kernel_traitsI6__halfS2_S2_S2_fjLj768ELj1ELj4ELj1ELj16ENS_18Kernel_traits_baseILj768ES2_S2_S2_S2_fjLj128EEEEELb0ELb1ELb0EEEvNS_9FwdParamsE)
        /*068c*/ 	.word	0x00000000


	//----- nvinfo : EIATTR_REGCOUNT
	.align		4
.L_288:
        /*0690*/ 	.byte	0x04, 0x2f
        /*0692*/ 	.short	(.L_290 - .L_289)
	.align		4
.L_289:
        /*0694*/ 	.word	index@(_ZN10layer_norm31ln_parallel_residual_fwd_kernelINS_13Kernel_traitsI6__halfS2_S2_S2_fjLj768ELj1ELj4ELj1ELj16ENS_18Kernel_traits_baseILj768ES2_S2_S2_S2_fjLj128EEEEELb0ELb0ELb1EEEvNS_9FwdParamsE)
        /*0698*/ 	.word	0x000000a5


	//----- nvinfo : EIATTR_FRAME_SIZE
	.align		4
.L_290:
        /*069c*/ 	.byte	0x04, 0x11
        /*069e*/ 	.short	(.L_292 - .L_291)
	.align		4
.L_291:
        /*06a0*/ 	.word	index@(_ZN10layer_norm31ln_parallel_residual_fwd_kernelINS_13Kernel_traitsI6__halfS2_S2_S2_fjLj768ELj1ELj4ELj1ELj16ENS_18Kernel_traits_baseILj768ES2_S2_S2_S2_fjLj128EEEEELb0ELb0ELb1EEEvNS_9FwdParamsE)
        /*06a4*/ 	.word	0x00000000


	//----- nvinfo : EIATTR_REGCOUNT
	.align		4
.L_292:
        /*06a8*/ 	.byte	0x04, 0x2f
        /*06aa*/ 	.short	(.L_294 - .L_293)
	.align		4
.L_293:
        /*06ac*/ 	.word	index@(_ZN10layer_norm31ln_parallel_residual_fwd_kernelINS_13Kernel_traitsI6__halfS2_S2_S2_fjLj768ELj1ELj4ELj1ELj16ENS_18Kernel_traits_baseILj768ES2_S2_S2_S2_fjLj128EEEEELb0ELb0ELb0EEEvNS_9FwdParamsE)
        /*06b0*/ 	.word	0x0000009e


	//----- nvinfo : EIATTR_FRAME_SIZE
	.align		4
.L_294:
        /*06b4*/ 	.byte	0x04, 0x11
        /*06b6*/ 	.short	(.L_296 - .L_295)
	.align		4
.L_295:
        /*06b8*/ 	.word	index@(_ZN10layer_norm31ln_parallel_residual_fwd_kernelINS_13Kernel_traitsI6__halfS2_S2_S2_fjLj768ELj1ELj4ELj1ELj16ENS_18Kernel_traits_baseILj768ES2_S2_S2_S2_fjLj128EEEEELb0ELb0ELb0EEEvNS_9FwdParamsE)
        /*06bc*/ 	.word	0x00000000


	//----- nvinfo : EIATTR_REGCOUNT
	.align		4
.L_296:
        /*06c0*/ 	.byte	0x04, 0x2f
        /*06c2*/ 	.short	(.L_298 - .L_297)
	.align		4
.L_297:
        /*06c4*/ 	.word	index@(_ZN10layer_norm31ln_parallel_residual_fwd_kernelINS_13Kernel_traitsI13__nv_bfloat16S2_S2_S2_fjLj768ELj1ELj4ELj1ELj16ENS_18Kernel_traits_baseILj768ES2_S2_S2_S2_fjLj128EEEEELb1ELb1ELb1EEEvNS_9FwdParamsE)
        /*06c8*/ 	.word	0x0000007d


	//----- nvinfo : EIATTR_FRAME_SIZE
	.align		4
.L_298:
        /*06cc*/ 	.byte	0x04, 0x11
        /*06ce*/ 	.short	(.L_300 - .L_299)
	.align		4
.L_299:
        /*06d0*/ 	.word	index@(_ZN10layer_norm31ln_parallel_residual_fwd_kernelINS_13Kernel_traitsI13__nv_bfloat16S2_S2_S2_fjLj768ELj1ELj4ELj1ELj16ENS_18Kernel_traits_baseILj768ES2_S2_S2_S2_fjLj128EEEEELb1ELb1ELb1EEEvNS_9FwdParamsE)
        /*06d4*/ 	.word	0x00000000


	//----- nvinfo : EIATTR_REGCOUNT
	.align		4
.L_300:
        /*06d8*/ 	.byte	0x04, 0x2f
        /*06da*/ 	.short	(.L_302 - .L_301)
	.align		4
.L_301:
        /*06dc*/ 	.word	index@(_ZN10layer_norm31ln_parallel_residual_fwd_kernelINS_13Kernel_traitsI13__nv_bfloat16S2_S2_S2_fjLj768ELj1ELj4ELj1ELj16ENS_18Kernel_traits_baseILj768ES2_S2_S2_S2_fjLj128EEEEELb1ELb1ELb0EEEvNS_9FwdParamsE)
        /*06e0*/ 	.word	0x0000007f


	//----- nvinfo : EIATTR_FRAME_SIZE
	.align		4
.L_302:
        /*06e4*/ 	.byte	0x04, 0x11
        /*06e6*/ 	.short	(.L_304 - .L_303)
	.align		4
.L_303:
        /*06e8*/ 	.word	index@(_ZN10layer_norm31ln_parallel_residual_fwd_kernelINS_13Kernel_traitsI13__nv_bfloat16S2_S2_S2_fjLj768ELj1ELj4ELj1ELj16ENS_18Kernel_traits_baseILj768ES2_S2_S2_S2_fjLj128EEEEELb1ELb1ELb0EEEvNS_9FwdParamsE)
        /*06ec*/ 	.word	0x00000000


	//----- nvinfo : EIATTR_REGCOUNT
	.align		4
.L_304:
        /*06f0*/ 	.byte	0x04, 0x2f
        /*06f2*/ 	.short	(.L_306 - .L_305)
	.align		4
.L_305:
        /*06f4*/ 	.word	index@(_ZN10layer_norm31ln_parallel_residual_fwd_kernelINS_13Kernel_traitsI13__nv_bfloat16S2_S2_S2_fjLj768ELj1ELj4ELj1ELj16ENS_18Kernel_traits_baseILj768ES2_S2_S2_S2_fjLj128EEEEELb1ELb0ELb1EEEvNS_9FwdParamsE)
        /*06f8*/ 	.word	0x000000a8


	//----- nvinfo : EIATTR_FRAME_SIZE
	.align		4
.L_306:
        /*06fc*/ 	.byte	0x04, 0x11
        /*06fe*/ 	.short	(.L_308 - .L_307)
	.align		4
.L_307:
        /*0700*/ 	.word	index@(_ZN10layer_norm31ln_parallel_residual_fwd_kernelINS_13Kernel_traitsI13__nv_bfloat16S2_S2_S2_fjLj768ELj1ELj4ELj1ELj16ENS_18Kernel_traits_baseILj768ES2_S2_S2_S2_fjLj128EEEEELb1ELb0ELb1EEEvNS_9FwdParamsE)
        /*0704*/ 	.word	0x00000000


	//----- nvinfo : EIATTR_REGCOUNT
	.align		4
.L_308:
        /*0708*/ 	.byte	0x04, 0x2f
        /*070a*/ 	.short	(.L_310 - .L_309)
	.align		4
.L_309:
        /*070c*/ 	.word	index@(_ZN10layer_norm31ln_parallel_residual_fwd_kernelINS_13Kernel_traitsI13__nv_bfloat16S2_S2_S2_fjLj768ELj1ELj4ELj1ELj16ENS_18Kernel_traits_baseILj768ES2_S2_S2_S2_fjLj128EEEEELb1ELb0ELb0EEEvNS_9FwdParamsE)
        /*0710*/ 	.word	0x000000a8


	//----- nvinfo : EIATTR_FRAME_SIZE
	.align		4
.L_310:
        /*0714*/ 	.byte	0x04, 0x11
        /*0716*/ 	.short	(.L_312 - .L_311)
	.align		4
.L_311:
        /*0718*/ 	.word	index@(_ZN10layer_norm31ln_parallel_residual_fwd_kernelINS_13Kernel_traitsI13__nv_bfloat16S2_S2_S2_fjLj768ELj1ELj4ELj1ELj16ENS_18Kernel_traits_baseILj768ES2_S2_S2_S2_fjLj128EEEEELb1ELb0ELb0EEEvNS_9FwdParamsE)
        /*071c*/ 	.word	0x00000000


	//----- nvinfo : EIATTR_REGCOUNT
	.align		4
.L_312:
        /*0720*/ 	.byte	0x04, 0x2f
        /*0722*/ 	.short	(.L_314 - .L_313)
	.align		4
.L_313:
        /*0724*/ 	.word	index@(_ZN10layer_norm31ln_parallel_residual_fwd_kernelINS_13Kernel_traitsI13__nv_bfloat16S2_S2_S2_fjLj768ELj1ELj4ELj1ELj16ENS_18Kernel_traits_baseILj768ES2_S2_S2_S2_fjLj128EEEEELb0ELb1ELb1EEEvNS_9FwdParamsE)
        /*0728*/ 	.word	0x00000060


	//----- nvinfo : EIATTR_FRAME_SIZE
	.align		4
.L_314:
        /*072c*/ 	.byte	0x04, 0x11
        /*072e*/ 	.short	(.L_316 - .L_315)
	.align		4
.L_315:
        /*0730*/ 	.word	index@(_ZN10layer_norm31ln_parallel_residual_fwd_kernelINS_13Kernel_traitsI13__nv_bfloat16S2_S2_S2_fjLj768ELj1ELj4ELj1ELj16ENS_18Kernel_traits_baseILj768ES2_S2_S2_S2_fjLj128EEEEELb0ELb1ELb1EEEvNS_9FwdParamsE)
        /*0734*/ 	.word	0x00000000


	//----- nvinfo : EIATTR_REGCOUNT
	.align		4
.L_316:
        /*0738*/ 	.byte	0x04, 0x2f
        /*073a*/ 	.short	(.L_318 - .L_317)
	.align		4
.L_317:
        /*073c*/ 	.word	index@(_ZN10layer_norm31ln_parallel_residual_fwd_kernelINS_13Kernel_traitsI13__nv_bfloat16S2_S2_S2_fjLj768ELj1ELj4ELj1ELj16ENS_18Kernel_traits_baseILj768ES2_S2_S2_S2_fjLj128EEEEELb0ELb1ELb0EEEvNS_9FwdParamsE)
        /*0740*/ 	.word	0x0000006d


	//----- nvinfo : EIATTR_FRAME_SIZE
	.align		4
.L_318:
        /*0744*/ 	.byte	0x04, 0x11
        /*0746*/ 	.short	(.L_320 - .L_319)
	.align		4
.L_319:
        /*0748*/ 	.word	index@(_ZN10layer_norm31ln_parallel_residual_fwd_kernelINS_13Kernel_traitsI13__nv_bfloat16S2_S2_S2_fjLj768ELj1ELj4ELj1ELj16ENS_18Kernel_traits_baseILj768ES2_S2_S2_S2_fjLj128EEEEELb0ELb1ELb0EEEvNS_9FwdParamsE)
        /*074c*/ 	.word	0x00000000


	//----- nvinfo : EIATTR_REGCOUNT
	.align		4
.L_320:
        /*0750*/ 	.byte	0x04, 0x2f
        /*0752*/ 	.short	(.L_322 - .L_321)
	.align		4
.L_321:
        /*0754*/ 	.word	index@(_ZN10layer_norm31ln_parallel_residual_fwd_kernelINS_13Kernel_traitsI13__nv_bfloat16S2_S2_S2_fjLj768ELj1ELj4ELj1ELj16ENS_18Kernel_traits_baseILj768ES2_S2_S2_S2_fjLj128EEEEELb0ELb0ELb1EEEvNS_9FwdParamsE)
        /*0758*/ 	.word	0x000000a5


	//----- nvinfo : EIATTR_FRAME_SIZE
	.align		4
.L_322:
        /*075c*/ 	.byte	0x04, 0x11
        /*075e*/ 	.short	(.L_324 - .L_323)
	.align		4
.L_323:
        /*0760*/ 	.word	index@(_ZN10layer_norm31ln_parallel_residual_fwd_kernelINS_13Kernel_traitsI13__nv_bfloat16S2_S2_S2_fjLj768ELj1ELj4ELj1ELj16ENS_18Kernel_traits_baseILj768ES2_S2_S2_S2_fjLj128EEEEELb0ELb0ELb1EEEvNS_9FwdParamsE)
        /*0764*/ 	.word	0x00000000


	//----- nvinfo : EIATTR_REGCOUNT
	.align		4
.L_324:
        /*0768*/ 	.byte	0x04, 0x2f
        /*076a*/ 	.short	(.L_326 - .L_325)
	.align		4
.L_325:
        /*076c*/ 	.word	index@(_ZN10layer_norm31ln_parallel_residual_fwd_kernelINS_13Kernel_traitsI13__nv_bfloat16S2_S2_S2_fjLj768ELj1ELj4ELj1ELj16ENS_18Kernel_traits_baseILj768ES2_S2_S2_S2_fjLj128EEEEELb0ELb0ELb0EEEvNS_9FwdParamsE)
        /*0770*/ 	.word	0x0000009e


	//----- nvinfo : EIATTR_FRAME_SIZE
	.align		4
.L_326:
        /*0774*/ 	.byte	0x04, 0x11
        /*0776*/ 	.short	(.L_328 - .L_327)
	.align		4
.L_327:
        /*0778*/ 	.word	index@(_ZN10layer_norm31ln_parallel_residual_fwd_kernelINS_13Kernel_traitsI13__nv_bfloat16S2_S2_S2_fjLj768ELj1ELj4ELj1ELj16ENS_18Kernel_traits_baseILj768ES2_S2_S2_S2_fjLj128EEEEELb0ELb0ELb0EEEvNS_9FwdParamsE)
        /*077c*/ 	.word	0x00000000


	//----- nvinfo : EIATTR_MIN_STACK_SIZE
	.align		4
.L_328:
        /*0780*/ 	.byte	0x04, 0x12
        /*0782*/ 	.short	(.L_330 - .L_329)
	.align		4
.L_329:
        /*0784*/ 	.word	index@(_ZN10layer_norm31ln_parallel_residual_fwd_kernelINS_13Kernel_traitsI13__nv_bfloat16S2_S2_S2_fjLj768ELj1ELj4ELj1ELj16ENS_18Kernel_traits_baseILj768ES2_S2_S2_S2_fjLj128EEEEELb0ELb0ELb0EEEvNS_9FwdParamsE)
        /*0788*/ 	.word	0x00000000


	//----- nvinfo : EIATTR_MIN_STACK_SIZE
	.align		4
.L_330:
        /*078c*/ 	.byte	0x04, 0x12
        /*078e*/ 	.short	(.L_332 - .L_331)
	.align		4
.L_331:
        /*0790*/ 	.word	index@(_ZN10layer_norm31ln_parallel_residual_fwd_kernelINS_13Kernel_traitsI13__nv_bfloat16S2_S2_S2_fjLj768ELj1ELj4ELj1ELj16ENS_18Kernel_traits_baseILj768ES2_S2_S2_S2_fjLj128EEEEELb0ELb0ELb1EEEvNS_9FwdParamsE)
        /*0794*/ 	.word	0x00000000


	//----- nvinfo : EIATTR_MIN_STACK_SIZE
	.align		4
.L_332:
        /*0798*/ 	.byte	0x04, 0x12
        /*079a*/ 	.short	(.L_334 - .L_333)
	.align		4
.L_333:
        /*079c*/ 	.word	index@(_ZN10layer_norm31ln_parallel_residual_fwd_kernelINS_13Kernel_traitsI13__nv_bfloat16S2_S2_S2_fjLj768ELj1ELj4ELj1ELj16ENS_18Kernel_traits_baseILj768ES2_S2_S2_S2_fjLj128EEEEELb0ELb1ELb0EEEvNS_9FwdParamsE)
        /*07a0*/ 	.word	0x00000000


	//----- nvinfo : EIATTR_MIN_STACK_SIZE
	.align		4
.L_334:
        /*07a4*/ 	.byte	0x04, 0x12
        /*07a6*/ 	.short	(.L_336 - .L_335)
	.align		4
.L_335:
        /*07a8*/ 	.word	index@(_ZN10layer_norm31ln_parallel_residual_fwd_kernelINS_13Kernel_traitsI13__nv_bfloat16S2_S2_S2_fjLj768ELj1ELj4ELj1ELj16ENS_18Kernel_traits_baseILj768ES2_S2_S2_S2_fjLj128EEEEELb0ELb1ELb1EEEvNS_9FwdParamsE)
        /*07ac*/ 	.word	0x00000000


	//----- nvinfo : EIATTR_MIN_STACK_SIZE
	.align		4
.L_336:
        /*07b0*/ 	.byte	0x04, 0x12
        /*07b2*/ 	.short	(.L_338 - .L_337)
	.align		4
.L_337:
        /*07b4*/ 	.word	index@(_ZN10layer_norm31ln_parallel_residual_fwd_kernelINS_13Kernel_traitsI13__nv_bfloat16S2_S2_S2_fjLj768ELj1ELj4ELj1ELj16ENS_18Kernel_traits_baseILj768ES2_S2_S2_S2_fjLj128EEEEELb1ELb0ELb0EEEvNS_9FwdParamsE)
        /*07b8*/ 	.word	0x00000000


	//----- nvinfo : EIATTR_MIN_STACK_SIZE
	.align		4
.L_338:
        /*07bc*/ 	.byte	0x04, 0x12
        /*07be*/ 	.short	(.L_340 - .L_339)
	.align		4
.L_339:
        /*07c0*/ 	.word	index@(_ZN10layer_norm31ln_parallel_residual_fwd_kernelINS_13Kernel_traitsI13__nv_bfloat16S2_S2_S2_fjLj768ELj1ELj4ELj1ELj16ENS_18Kernel_traits_baseILj768ES2_S2_S2_S2_fjLj128EEEEELb1ELb0ELb1EEEvNS_9FwdParamsE)
        /*07c4*/ 	.word	0x00000000


	//----- nvinfo : EIATTR_MIN_STACK_SIZE
	.align		4
.L_340:
        /*07c8*/ 	.byte	0x04, 0x12
        /*07ca*/ 	.short	(.L_342 - .L_341)
	.align		4
.L_341:
        /*07cc*/ 	.word	index@(_ZN10layer_norm31ln_parallel_residual_fwd_kernelINS_13Kernel_traitsI13__nv_bfloat16S2_S2_S2_fjLj768ELj1ELj4ELj1ELj16ENS_18Kernel_traits_baseILj768ES2_S2_S2_S2_fjLj128EEEEELb1ELb1ELb0EEEvNS_9FwdParamsE)
        /*07d0*/ 	.word	0x00000000


	//----- nvinfo : EIATTR_MIN_STACK_SIZE
	.align		4
.L_342:
        /*07d4*/ 	.byte	0x04, 0x12
        /*07d6*/ 	.short	(.L_344 - .L_343)
	.align		4
.L_343:
        /*07d8*/ 	.word	index@(_ZN10layer_norm31ln_parallel_residual_fwd_kernelINS_13Kernel_traitsI13__nv_bfloat16S2_S2_S2_fjLj768ELj1ELj4ELj1ELj16ENS_18Kernel_traits_baseILj768ES2_S2_S2_S2_fjLj128EEEEELb1ELb1ELb1EEEvNS_9FwdParamsE)
        /*07dc*/ 	.word	0x00000000


	//----- nvinfo : EIATTR_MIN_STACK_SIZE
	.align		4
.L_344:
        /*07e0*/ 	.byte	0x04, 0x12
        /*07e2*/ 	.short	(.L_346 - .L_345)
	.align		4
.L_345:
        /*07e4*/ 	.word	index@(_ZN10layer_norm31ln_parallel_residual_fwd_kernelINS_13Kernel_traitsI6__halfS2_S2_S2_fjLj768ELj1ELj4ELj1ELj16ENS_18Kernel_traits_baseILj768ES2_S2_S2_S2_fjLj128EEEEELb0ELb0ELb0EEEvNS_9FwdParamsE)
        /*07e8*/ 	.word	0x00000000


	//----- nvinfo : EIATTR_MIN_STACK_SIZE
	.align		4
.L_346:
        /*07ec*/ 	.byte	0x04, 0x12
        /*07ee*/ 	.short	(.L_348 - .L_347)
	.align		4
.L_347:
        /*07f0*/ 	.word	index@(_ZN10layer_norm31ln_parallel_residual_fwd_kernelINS_13Kernel_traitsI6__halfS2_S2_S2_fjLj768ELj1ELj4ELj1ELj16ENS_18Kernel_traits_baseILj768ES2_S2_S2_S2_fjLj128EEEEELb0ELb0ELb1EEEvNS_9FwdParamsE)
        /*07f4*/ 	.word	0x00000000


	//----- nvinfo : EIATTR_MIN_STACK_SIZE
	.align		4
.L_348:
        /*07f8*/ 	.byte	0x04, 0x12
        /*07fa*/ 	.short	(.L_350 - .L_349)
	.align		4
.L_349:
        /*07fc*/ 	.word	index@(_ZN10layer_norm31ln_parallel_residual_fwd_kernelINS_13Kernel_traitsI6__halfS2_S2_S2_fjLj768ELj1ELj4ELj1ELj16ENS_18Kernel_traits_baseILj768ES2_S2_S2_S2_fjLj128EEEEELb0ELb1ELb0EEEvNS_9FwdParamsE)
        /*0800*/ 	.word	0x00000000


	//----- nvinfo : EIATTR_MIN_STACK_SIZE
	.align		4
.L_350:
        /*0804*/ 	.byte	0x04, 0x12
        /*0806*/ 	.short	(.L_352 - .L_351)
	.align		4
.L_351:
        /*0808*/ 	.word	index@(_ZN10layer_norm31ln_parallel_residual_fwd_kernelINS_13Kernel_traitsI6__halfS2_S2_S2_fjLj768ELj1ELj4ELj1ELj16ENS_18Kernel_traits_baseILj768ES2_S2_S2_S2_fjLj128EEEEELb0ELb1ELb1EEEvNS_9FwdParamsE)
        /*080c*/ 	.word	0x00000000


	//----- nvinfo : EIATTR_MIN_STACK_SIZE
	.align		4
.L_352:
        /*0810*/ 	.byte	0x04, 0x12
        /*0812*/ 	.short	(.L_354 - .L_353)
	.align		4
.L_353:
        /*0814*/ 	.word	index@(_ZN10layer_norm31ln_parallel_residual_fwd_kernelINS_13Kernel_traitsI6__halfS2_S2_S2_fjLj768ELj1ELj4ELj1ELj16ENS_18Kernel_traits_baseILj768ES2_S2_S2_S2_fjLj128EEEEELb1ELb0ELb0EEEvNS_9FwdParamsE)
        /*0818*/ 	.word	0x00000000


	//----- nvinfo : EIATTR_MIN_STACK_SIZE
	.align		4
.L_354:
        /*081c*/ 	.byte	0x04, 0x12
        /*081e*/ 	.short	(.L_356 - .L_355)
	.align		4
.L_355:
        /*0820*/ 	.word	index@(_ZN10layer_norm31ln_parallel_residual_fwd_kernelINS_13Kernel_traitsI6__halfS2_S2_S2_fjLj768ELj1ELj4ELj1ELj16ENS_18Kernel_traits_baseILj768ES2_S2_S2_S2_fjLj128EEEEELb1ELb0ELb1EEEvNS_9FwdParamsE)
        /*0824*/ 	.word	0x00000000


	//----- nvinfo : EIATTR_MIN_STACK_SIZE
	.align		4
.L_356:
        /*0828*/ 	.byte	0x04, 0x12
        /*082a*/ 	.short	(.L_358 - .L_357)
	.align		4
.L_357:
        /*082c*/ 	.word	index@(_ZN10layer_norm31ln_parallel_residual_fwd_kernelINS_13Kernel_traitsI6__halfS2_S2_S2_fjLj768ELj1ELj4ELj1ELj16ENS_18Kernel_traits_baseILj768ES2_S2_S2_S2_fjLj128EEEEELb1ELb1ELb0EEEvNS_9FwdParamsE)
        /*0830*/ 	.word	0x00000000


	//----- nvinfo : EIATTR_MIN_STACK_SIZE
	.align		4
.L_358:
        /*0834*/ 	.byte	0x04, 0x12
        /*0836*/ 	.short	(.L_360 - .L_359)
	.align		4
.L_359:
        /*0838*/ 	.word	index@(_ZN10layer_norm31ln_parallel_residual_fwd_kernelINS_13Kernel_traitsI6__halfS2_S2_S2_fjLj768ELj1ELj4ELj1ELj16ENS_18Kernel_traits_baseILj768ES2_S2_S2_S2_fjLj128EEEEELb1ELb1ELb1EEEvNS_9FwdParamsE)
        /*083c*/ 	.word	0x00000000


	//----- nvinfo : EIATTR_MIN_STACK_SIZE
	.align		4
.L_360:
        /*0840*/ 	.byte	0x04, 0x12
        /*0842*/ 	.short	(.L_362 - .L_361)
	.align		4
.L_361:
        /*0844*/ 	.word	index@(_ZN10layer_norm31ln_parallel_residual_fwd_kernelINS_13Kernel_traitsIf13__nv_bfloat16S2_S2_fjLj768ELj1ELj4ELj1ELj16ENS_18Kernel_traits_baseILj768EfS2_S2_S2_fjLj128EEEEELb0ELb0ELb0EEEvNS_9FwdParamsE)
        /*0848*/ 	.word	0x00000000


	//----- nvinfo : EIATTR_MIN_STACK_SIZE
	.align		4
.L_362:
        /*084c*/ 	.byte	0x04, 0x12
        /*084e*/ 	.short	(.L_364 - .L_363)
	.align		4
.L_363:
        /*0850*/ 	.word	index@(_ZN10layer_norm31ln_parallel_residual_fwd_kernelINS_13Kernel_traitsIf13__nv_bfloat16S2_S2_fjLj768ELj1ELj4ELj1ELj16ENS_18Kernel_traits_baseILj768EfS2_S2_S2_fjLj128EEEEELb0ELb0ELb1EEEvNS_9FwdParamsE)
        /*0854*/ 	.word	0x00000000


	//----- nvinfo : EIATTR_MIN_STACK_SIZE
	.align		4
.L_364:
        /*0858*/ 	.byte	0x04, 0x12
        /*085a*/ 	.short	(.L_366 - .L_365)
	.align		4
.L_365:
        /*085c*/ 	.word	index@(_ZN10layer_norm31ln_parallel_residual_fwd_kernelINS_13Kernel_traitsIf13__nv_bfloat16S2_S2_fjLj768ELj1ELj4ELj1ELj16ENS_18Kernel_traits_baseILj768EfS2_S2_S2_fjLj128EEEEELb0ELb1ELb0EEEvNS_9FwdParamsE)
        /*0860*/ 	.word	0x00000000


	//----- nvinfo : EIATTR_MIN_STACK_SIZE
	.align		4
.L_366:
        /*0864*/ 	.byte	0x04, 0x12
        /*0866*/ 	.short	(.L_368 - .L_367)
	.align		4
.L_367:
        /*0868*/ 	.word	index@(_ZN10layer_norm31ln_parallel_residual_fwd_kernelINS_13Kernel_traitsIf13__nv_bfloat16S2_S2_fjLj768ELj1ELj4ELj1ELj16ENS_18Kernel_traits_baseILj768EfS2_S2_S2_fjLj128EEEEELb0ELb1ELb1EEEvNS_9FwdParamsE)
        /*086c*/ 	.word	0x00000000


	//----- nvinfo : EIATTR_MIN_STACK_SIZE
	.align		4
.L_368:
        /*0870*/ 	.byte	0x04, 0x12
        /*0872*/ 	.short	(.L_370 - .L_369)
	.align		4
.L_369:
        /*0874*/ 	.word	index@(_ZN10layer_norm31ln_parallel_residual_fwd_kernelINS_13Kernel_traitsIf13__nv_bfloat16S2_S2_fjLj768ELj1ELj4ELj1ELj16ENS_18Kernel_traits_baseILj768EfS2_S2_S2_fjLj128EEEEELb1ELb0ELb0EEEvNS_9FwdParamsE)
        /*0878*/ 	.word	0x00000000


	//----- nvinfo : EIATTR_MIN_STACK_SIZE
	.align		4
.L_370:
        /*087c*/ 	.byte	0x04, 0x12
        /*087e*/ 	.short	(.L_372 - .L_371)
	.align		4
.L_371:
        /*0880*/ 	.word	index@(_ZN10layer_norm31ln_parallel_residual_fwd_kernelINS_13Kernel_traitsIf13__nv_bfloat16S2_S2_fjLj768ELj1ELj4ELj1ELj16ENS_18Kernel_traits_baseILj768EfS2_S2_S2_fjLj128EEEEELb1ELb0ELb1EEEvNS_9FwdParamsE)
        /*0884*/ 	.word	0x00000000


	//----- nvinfo : EIATTR_MIN_STACK_SIZE
	.align		4
.L_372:
        /*0888*/ 	.byte	0x04, 0x12
        /*088a*/ 	.short	(.L_374 - .L_373)
	.align		4
.L_373:
        /*088c*/ 	.word	index@(_ZN10layer_norm31ln_parallel_residual_fwd_kernelINS_13Kernel_traitsIf13__nv_bfloat16S2_S2_fjLj768ELj1ELj4ELj1ELj16ENS_18Kernel_traits_baseILj768EfS2_S2_S2_fjLj128EEEEELb1ELb1ELb0EEEvNS_9FwdParamsE)
        /*0890*/ 	.word	0x00000000


	//----- nvinfo : EIATTR_MIN_STACK_SIZE
	.align		4
.L_374:
        /*0894*/ 	.byte	0x04, 0x12
        /*0896*/ 	.short	(.L_376 - .L_375)
	.align		4
.L_375:
        /*0898*/ 	.word	index@(_ZN10layer_norm31ln_parallel_residual_fwd_kernelINS_13Kernel_traitsIf13__nv_bfloat16S2_S2_fjLj768ELj1ELj4ELj1ELj16ENS_18Kernel_traits_baseILj768EfS2_S2_S2_fjLj128EEEEELb1ELb1ELb1EEEvNS_9FwdParamsE)
        /*089c*/ 	.word	0x00000000


	//----- nvinfo : EIATTR_MIN_STACK_SIZE
	.align		4
.L_376:
        /*08a0*/ 	.byte	0x04, 0x12
        /*08a2*/ 	.short	(.L_378 - .L_377)
	.align		4
.L_377:
        /*08a4*/ 	.word	index@(_ZN10layer_norm31ln_parallel_residual_fwd_kernelINS_13Kernel_traitsI13__nv_bfloat16S2_fS2_fjLj768ELj1ELj4ELj1ELj16ENS_18Kernel_traits_baseILj768ES2_S2_fS2_fjLj128EEEEELb0ELb0ELb0EEEvNS_9FwdParamsE)
        /*08a8*/ 	.word	0x00000000


	//----- nvinfo : EIATTR_MIN_STACK_SIZE
	.align		4
.L_378:
        /*08ac*/ 	.byte	0x04, 0x12
        /*08ae*/ 	.short	(.L_380 - .L_379)
	.align		4
.L_379:
        /*08b0*/ 	.word	index@(_ZN10layer_norm31ln_parallel_residual_fwd_kernelINS_13Kernel_traitsI13__nv_bfloat16S2_fS2_fjLj768ELj1ELj4ELj1ELj16ENS_18Kernel_traits_baseILj768ES2_S2_fS2_fjLj128EEEEELb0ELb0ELb1EEEvNS_9FwdParamsE)
        /*08b4*/ 	.word	0x00000000


	//----- nvinfo : EIATTR_MIN_STACK_SIZE
	.align		4
.L_380:
        /*08b8*/ 	.byte	0x04, 0x12
        /*08ba*/ 	.short	(.L_382 - .L_381)
	.align		4
.L_381:
        /*08bc*/ 	.word	index@(_ZN10layer_norm31ln_parallel_residual_fwd_kernelINS_13Kernel_traitsI13__nv_bfloat16S2_fS2_fjLj768ELj1ELj4ELj1ELj16ENS_18Kernel_traits_baseILj768ES2_S2_fS2_fjLj128EEEEELb0ELb1ELb0EEEvNS_9FwdParamsE)
        /*08c0*/ 	.word	0x00000000


	//----- nvinfo : EIATTR_MIN_STACK_SIZE
	.align		4
.L_382:
        /*08c4*/ 	.byte	0x04, 0x12
        /*08c6*/ 	.short	(.L_384 - .L_383)
	.align		4
.L_383:
        /*08c8*/ 	.word	index@(_ZN10layer_norm31ln_parallel_residual_fwd_kernelINS_13Kernel_traitsI13__nv_bfloat16S2_fS2_fjLj768ELj1ELj4ELj1ELj16ENS_18Kernel_traits_baseILj768ES2_S2_fS2_fjLj128EEEEELb0ELb1ELb1EEEvNS_9FwdParamsE)
        /*08cc*/ 	.word	0x00000000


	//----- nvinfo : EIATTR_MIN_STACK_SIZE
	.align		4
.L_384:
        /*08d0*/ 	.byte	0x04, 0x12
        /*08d2*/ 	.short	(.L_386 - .L_385)
	.align		4
.L_385:
        /*08d4*/ 	.word	index@(_ZN10layer_norm31ln_parallel_residual_fwd_kernelINS_13Kernel_traitsI13__nv_bfloat16S2_fS2_fjLj768ELj1ELj4ELj1ELj16ENS_18Kernel_traits_baseILj768ES2_S2_fS2_fjLj128EEEEELb1ELb0ELb0EEEvNS_9FwdParamsE)
        /*08d8*/ 	.word	0x00000000


	//----- nvinfo : EIATTR_MIN_STACK_SIZE
	.align		4
.L_386:
        /*08dc*/ 	.byte	0x04, 0x12
        /*08de*/ 	.short	(.L_388 - .L_387)
	.align		4
.L_387:
        /*08e0*/ 	.word	index@(_ZN10layer_norm31ln_parallel_residual_fwd_kernelINS_13Kernel_traitsI13__nv_bfloat16S2_fS2_fjLj768ELj1ELj4ELj1ELj16ENS_18Kernel_traits_baseILj768ES2_S2_fS2_fjLj128EEEEELb1ELb0ELb1EEEvNS_9FwdParamsE)
        /*08e4*/ 	.word	0x00000000


	//----- nvinfo : EIATTR_MIN_STACK_SIZE
	.align		4
.L_388:
        /*08e8*/ 	.byte	0x04, 0x12
        /*08ea*/ 	.short	(.L_390 - .L_389)
	.align		4
.L_389:
        /*08ec*/ 	.word	index@(_ZN10layer_norm31ln_parallel_residual_fwd_kernelINS_13Kernel_traitsI13__nv_bfloat16S2_fS2_fjLj768ELj1ELj4ELj1ELj16ENS_18Kernel_traits_baseILj768ES2_S2_fS2_fjLj128EEEEELb1ELb1ELb0EEEvNS_9FwdParamsE)
        /*08f0*/ 	.word	0x00000000


	//----- nvinfo : EIATTR_MIN_STACK_SIZE
	.align		4
.L_390:
        /*08f4*/ 	.byte	0x04, 0x12
        /*08f6*/ 	.short	(.L_392 - .L_391)
	.align		4
.L_391:
        /*08f8*/ 	.word	index@(_ZN10layer_norm31ln_parallel_residual_fwd_kernelINS_13Kernel_traitsI13__nv_bfloat16S2_fS2_fjLj768ELj1ELj4ELj1ELj16ENS_18Kernel_traits_baseILj768ES2_S2_fS2_fjLj128EEEEELb1ELb1ELb1EEEvNS_9FwdParamsE)
        /*08fc*/ 	.word	0x00000000


	//----- nvinfo : EIATTR_MIN_STACK_SIZE
	.align		4
.L_392:
        /*0900*/ 	.byte	0x04, 0x12
        /*0902*/ 	.short	(.L_394 - .L_393)
	.align		4
.L_393:
        /*0904*/ 	.word	index@(_ZN10layer_norm31ln_parallel_residual_fwd_kernelINS_13Kernel_traitsIf13__nv_bfloat16fS2_fjLj768ELj1ELj4ELj1ELj16ENS_18Kernel_traits_baseILj768EfS2_fS2_fjLj128EEEEELb0ELb0ELb0EEEvNS_9FwdParamsE)
        /*0908*/ 	.word	0x00000000


	//----- nvinfo : EIATTR_MIN_STACK_SIZE
	.align		4
.L_394:
        /*090c*/ 	.byte	0x04, 0x12
        /*090e*/ 	.short	(.L_396 - .L_395)
	.align		4
.L_395:
        /*0910*/ 	.word	index@(_ZN10layer_norm31ln_parallel_residual_fwd_kernelINS_13Kernel_traitsIf13__nv_bfloat16fS2_fjLj768ELj1ELj4ELj1ELj16ENS_18Kernel_traits_baseILj768EfS2_fS2_fjLj128EEEEELb0ELb0ELb1EEEvNS_9FwdParamsE)
        /*0914*/ 	.word	0x00000000


	//----- nvinfo : EIATTR_MIN_STACK_SIZE
	.align		4
.L_396:
        /*0918*/ 	.byte	0x04, 0x12
        /*091a*/ 	.short	(.L_398 - .L_397)
	.align		4
.L_397:
        /*091c*/ 	.word	index@(_ZN10layer_norm31ln_parallel_residual_fwd_kernelINS_13Kernel_traitsIf13__nv_bfloat16fS2_fjLj768ELj1ELj4ELj1ELj16ENS_18Kernel_traits_baseILj768EfS2_fS2_fjLj128EEEEELb0ELb1ELb0EEEvNS_9FwdParamsE)
        /*0920*/ 	.word	0x00000000


	//----- nvinfo : EIATTR_MIN_STACK_SIZE
	.align		4
.L_398:
        /*0924*/ 	.byte	0x04, 0x12
        /*0926*/ 	.short	(.L_400 - .L_399)
	.align		4
.L_399:
        /*0928*/ 	.word	index@(_ZN10layer_norm31ln_parallel_residual_fwd_kernelINS_13Kernel_traitsIf13__nv_bfloat16fS2_fjLj768ELj1ELj4ELj1ELj16ENS_18Kernel_traits_baseILj768EfS2_fS2_fjLj128EEEEELb0ELb1ELb1EEEvNS_9FwdParamsE)
        /*092c*/ 	.word	0x00000000


	//----- nvinfo : EIATTR_MIN_STACK_SIZE
	.align		4
.L_400:
        /*0930*/ 	.byte	0x04, 0x12
        /*0932*/ 	.short	(.L_402 - .L_401)
	.align		4
.L_401:
        /*0934*/ 	.word	index@(_ZN10layer_norm31ln_parallel_residual_fwd_kernelINS_13Kernel_traitsIf13__nv_bfloat16fS2_fjLj768ELj1ELj4ELj1ELj16ENS_18Kernel_traits_baseILj768EfS2_fS2_fjLj128EEEEELb1ELb0ELb0EEEvNS_9FwdParamsE)
        /*0938*/ 	.word	0x00000000


	//----- nvinfo : EIATTR_MIN_STACK_SIZE
	.align		4
.L_402:
        /*093c*/ 	.byte	0x04, 0x12
        /*093e*/ 	.short	(.L_404 - .L_403)
	.align		4
.L_403:
        /*0940*/ 	.word	index@(_ZN10layer_norm31ln_parallel_residual_fwd_kernelINS_13Kernel_traitsIf13__nv_bfloat16fS2_fjLj768ELj1ELj4ELj1ELj16ENS_18Kernel_traits_baseILj768EfS2_fS2_fjLj128EEEEELb1ELb0ELb1EEEvNS_9FwdParamsE)
        /*0944*/ 	.word	0x00000000


	//----- nvinfo : EIATTR_MIN_STACK_SIZE
	.align		4
.L_404:
        /*0948*/ 	.byte	0x04, 0x12
        /*094a*/ 	.short	(.L_406 - .L_405)
	.align		4
.L_405:
        /*094c*/ 	.word	index@(_ZN10layer_norm31ln_parallel_residual_fwd_kernelINS_13Kernel_traitsIf13__nv_bfloat16fS2_fjLj768ELj1ELj4ELj1ELj16ENS_18Kernel_traits_baseILj768EfS2_fS2_fjLj128EEEEELb1ELb1ELb0EEEvNS_9FwdParamsE)
        /*0950*/ 	.word	0x00000000


	//----- nvinfo : EIATTR_MIN_STACK_SIZE
	.align		4
.L_406:
        /*0954*/ 	.byte	0x04, 0x12
        /*0956*/ 	.short	(.L_408 - .L_407)
	.align		4
.L_407:
        /*0958*/ 	.word	index@(_ZN10layer_norm31ln_parallel_residual_fwd_kernelINS_13Kernel_traitsIf13__nv_bfloat16fS2_fjLj768ELj1ELj4ELj1ELj16ENS_18Kernel_traits_baseILj768EfS2_fS2_fjLj128EEEEELb1ELb1ELb1EEEvNS_9FwdParamsE)
        /*095c*/ 	.word	0x00000000


	//----- nvinfo : EIATTR_MIN_STACK_SIZE
	.align		4
.L_408:
        /*0960*/ 	.byte	0x04, 0x12
        /*0962*/ 	.short	(.L_410 - .L_409)
	.align		4
.L_409:
        /*0964*/ 	.word	index@(_ZN10layer_norm31ln_parallel_residual_fwd_kernelINS_13Kernel_traitsIf6__halfS2_S2_fjLj768ELj1ELj4ELj1ELj16ENS_18Kernel_traits_baseILj768EfS2_S2_S2_fjLj128EEEEELb0ELb0ELb0EEEvNS_9FwdParamsE)
        /*0968*/ 	.word	0x00000000


	//----- nvinfo : EIATTR_MIN_STACK_SIZE
	.align		4
.L_410:
        /*096c*/ 	.byte	0x04, 0x12
        /*096e*/ 	.short	(.L_412 - .L_411)
	.align		4
.L_411:
        /*0970*/ 	.word	index@(_ZN10layer_norm31ln_parallel_residual_fwd_kernelINS_13Kernel_traitsIf6__halfS2_S2_fjLj768ELj1ELj4ELj1ELj16ENS_18Kernel_traits_baseILj768EfS2_S2_S2_fjLj128EEEEELb0ELb0ELb1EEEvNS_9FwdParamsE)
        /*0974*/ 	.word	0x00000000


	//----- nvinfo : EIATTR_MIN_STACK_SIZE
	.align		4
.L_412:
        /*0978*/ 	.byte	0x04, 0x12
        /*097a*/ 	.short	(.L_414 - .L_413)
	.align		4
.L_413:
        /*097c*/ 	.word	index@(_ZN10layer_norm31ln_parallel_residual_fwd_kernelINS_13Kernel_traitsIf6__halfS2_S2_fjLj768ELj1ELj4ELj1ELj16ENS_18Kernel_traits_baseILj768EfS2_S2_S2_fjLj128EEEEELb0ELb1ELb0EEEvNS_9FwdParamsE)
        /*0980*/ 	.word	0x00000000


	//----- nvinfo : EIATTR_MIN_STACK_SIZE
	.align		4
.L_414:
        /*0984*/ 	.byte	0x04, 0x12
        /*0986*/ 	.short	(.L_416 - .L_415)
	.align		4
.L_415:
        /*0988*/ 	.word	index@(_ZN10layer_norm31ln_parallel_residual_fwd_kernelINS_13Kernel_traitsIf6__halfS2_S2_fjLj768ELj1ELj4ELj1ELj16ENS_18Kernel_traits_baseILj768EfS2_S2_S2_fjLj128EEEEELb0ELb1ELb1EEEvNS_9FwdParamsE)
        /*098c*/ 	.word	0x00000000


	//----- nvinfo : EIATTR_MIN_STACK_SIZE
	.align		4
.L_416:
        /*0990*/ 	.byte	0x04, 0x12
        /*0992*/ 	.short	(.L_418 - .L_417)
	.align		4
.L_417:
        /*0994*/ 	.word	index@(_ZN10layer_norm31ln_parallel_residual_fwd_kernelINS_13Kernel_traitsIf6__halfS2_S2_fjLj768ELj1ELj4ELj1ELj16ENS_18Kernel_traits_baseILj768EfS2_S2_S2_fjLj128EEEEELb1ELb0ELb0EEEvNS_9FwdParamsE)
        /*0998*/ 	.word	0x00000000


	//----- nvinfo : EIATTR_MIN_STACK_SIZE
	.align		4
.L_418:
        /*099c*/ 	.byte	0x04, 0x12
        /*099e*/ 	.short	(.L_420 - .L_419)
	.align		4
.L_419:
        /*09a0*/ 	.word	index@(_ZN10layer_norm31ln_parallel_residual_fwd_kernelINS_13Kernel_traitsIf6__halfS2_S2_fjLj768ELj1ELj4ELj1ELj16ENS_18Kernel_traits_baseILj768EfS2_S2_S2_fjLj128EEEEELb1ELb0ELb1EEEvNS_9FwdParamsE)
        /*09a4*/ 	.word	0x00000000


	//----- nvinfo : EIATTR_MIN_STACK_SIZE
	.align		4
.L_420:
        /*09a8*/ 	.byte	0x04, 0x12
        /*09aa*/ 	.short	(.L_422 - .L_421)
	.align		4
.L_421:
        /*09ac*/ 	.word	index@(_ZN10layer_norm31ln_parallel_residual_fwd_kernelINS_13Kernel_traitsIf6__halfS2_S2_fjLj768ELj1ELj4ELj1ELj16ENS_18Kernel_traits_baseILj768EfS2_S2_S2_fjLj128EEEEELb1ELb1ELb0EEEvNS_9FwdParamsE)
        /*09b0*/ 	.word	0x00000000


	//----- nvinfo : EIATTR_MIN_STACK_SIZE
	.align		4
.L_422:
        /*09b4*/ 	.byte	0x04, 0x12
        /*09b6*/ 	.short	(.L_424 - .L_423)
	.align		4
.L_423:
        /*09b8*/ 	.word	index@(_ZN10layer_norm31ln_parallel_residual_fwd_kernelINS_13Kernel_traitsIf6__halfS2_S2_fjLj768ELj1ELj4ELj1ELj16ENS_18Kernel_traits_baseILj768EfS2_S2_S2_fjLj128EEEEELb1ELb1ELb1EEEvNS_9FwdParamsE)
        /*09bc*/ 	.word	0x00000000


	//----- nvinfo : EIATTR_MIN_STACK_SIZE
	.align		4
.L_424:
        /*09c0*/ 	.byte	0x04, 0x12
        /*09c2*/ 	.short	(.L_426 - .L_425)
	.align		4
.L_425:
        /*09c4*/ 	.word	index@(_ZN10layer_norm31ln_parallel_residual_fwd_kernelINS_13Kernel_traitsI6__halfS2_fS2_fjLj768ELj1ELj4ELj1ELj16ENS_18Kernel_traits_baseILj768ES2_S2_fS2_fjLj128EEEEELb0ELb0ELb0EEEvNS_9FwdParamsE)
        /*09c8*/ 	.word	0x00000000


	//----- nvinfo : EIATTR_MIN_STACK_SIZE
	.align		4
.L_426:
        /*09cc*/ 	.byte	0x04, 0x12
        /*09ce*/ 	.short	(.L_428 - .L_427)
	.align		4
.L_427:
        /*09d0*/ 	.word	index@(_ZN10layer_norm31ln_parallel_residual_fwd_kernelINS_13Kernel_traitsI6__halfS2_fS2_fjLj768ELj1ELj4ELj1ELj16ENS_18Kernel_traits_baseILj768ES2_S2_fS2_fjLj128EEEEELb0ELb0ELb1EEEvNS_9FwdParamsE)
        /*09d4*/ 	.word	0x00000000


	//----- nvinfo : EIATTR_MIN_STACK_SIZE
	.align		4
.L_428:
        /*09d8*/ 	.byte	0x04, 0x12
        /*09da*/ 	.short	(.L_430 - .L_429)
	.align		4
.L_429:
        /*09dc*/ 	.word	index@(_ZN10layer_norm31ln_parallel_residual_fwd_kernelINS_13Kernel_traitsI6__halfS2_fS2_fjLj768ELj1ELj4ELj1ELj16ENS_18Kernel_traits_baseILj768ES2_S2_fS2_fjLj128EEEEELb0ELb1ELb0EEEvNS_9FwdParamsE)
        /*09e0*/ 	.word	0x00000000


	//----- nvinfo : EIATTR_MIN_STACK_SIZE
	.align		4
.L_430:
        /*09e4*/ 	.byte	0x04, 0x12
        /*09e6*/ 	.short	(.L_432 - .L_431)
	.align		4
.L_431:
        /*09e8*/ 	.word	index@(_ZN10layer_norm31ln_parallel_residual_fwd_kernelINS_13Kernel_traitsI6__halfS2_fS2_fjLj768ELj1ELj4ELj1ELj16ENS_18Kernel_traits_baseILj768ES2_S2_fS2_fjLj128EEEEELb0ELb1ELb1EEEvNS_9FwdParamsE)
        /*09ec*/ 	.word	0x00000000


	//----- nvinfo : EIATTR_MIN_STACK_SIZE
	.align		4
.L_432:
        /*09f0*/ 	.byte	0x04, 0x12
        /*09f2*/ 	.short	(.L_434 - .L_433)
	.align		4
.L_433:
        /*09f4*/ 	.word	index@(_ZN10layer_norm31ln_parallel_residual_fwd_kernelINS_13Kernel_traitsI6__halfS2_fS2_fjLj768ELj1ELj4ELj1ELj16ENS_18Kernel_traits_baseILj768ES2_S2_fS2_fjLj128EEEEELb1ELb0ELb0EEEvNS_9FwdParamsE)
        /*09f8*/ 	.word	0x00000000


	//----- nvinfo : EIATTR_MIN_STACK_SIZE
	.align		4
.L_434:
        /*09fc*/ 	.byte	0x04, 0x12
        /*09fe*/ 	.short	(.L_436 - .L_435)
	.align		4
.L_435:
        /*0a00*/ 	.word	index@(_ZN10layer_norm31ln_parallel_residual_fwd_kernelINS_13Kernel_traitsI6__halfS2_fS2_fjLj768ELj1ELj4ELj1ELj16ENS_18Kernel_traits_baseILj768ES2_S2_fS2_fjLj128EEEEELb1ELb0ELb1EEEvNS_9FwdParamsE)
        /*0a04*/ 	.word	0x00000000


	//----- nvinfo : EIATTR_MIN_STACK_SIZE
	.align		4
.L_436:
        /*0a08*/ 	.byte	0x04, 0x12
        /*0a0a*/ 	.short	(.L_438 - .L_437)
	.align		4
.L_437:
        /*0a0c*/ 	.word	index@(_ZN10layer_norm31ln_parallel_residual_fwd_kernelINS_13Kernel_traitsI6__halfS2_fS2_fjLj768ELj1ELj4ELj1ELj16ENS_18Kernel_traits_baseILj768ES2_S2_fS2_fjLj128EEEEELb1ELb1ELb0EEEvNS_9FwdParamsE)
        /*0a10*/ 	.word	0x00000000


	//----- nvinfo : EIATTR_MIN_STACK_SIZE
	.align		4
.L_438:
        /*0a14*/ 	.byte	0x04, 0x12
        /*0a16*/ 	.short	(.L_440 - .L_439)
	.align		4
.L_439:
        /*0a18*/ 	.word	index@(_ZN10layer_norm31ln_parallel_residual_fwd_kernelINS_13Kernel_traitsI6__halfS2_fS2_fjLj768ELj1ELj4ELj1ELj16ENS_18Kernel_traits_baseILj768ES2_S2_fS2_fjLj128EEEEELb1ELb1ELb1EEEvNS_9FwdParamsE)
        /*0a1c*/ 	.word	0x00000000


	//----- nvinfo : EIATTR_MIN_STACK_SIZE
	.align		4
.L_440:
        /*0a20*/ 	.byte	0x04, 0x12
        /*0a22*/ 	.short	(.L_442 - .L_441)
	.align		4
.L_441:
        /*0a24*/ 	.word	index@(_ZN10layer_norm31ln_parallel_residual_fwd_kernelINS_13Kernel_traitsIf6__halffS2_fjLj768ELj1ELj4ELj1ELj16ENS_18Kernel_traits_baseILj768EfS2_fS2_fjLj128EEEEELb0ELb0ELb0EEEvNS_9FwdParamsE)
        /*0a28*/ 	.word	0x00000000


	//----- nvinfo : EIATTR_MIN_STACK_SIZE
	.align		4
.L_442:
        /*0a2c*/ 	.byte	0x04, 0x12
        /*0a2e*/ 	.short	(.L_444 - .L_443)
	.align		4
.L_443:
        /*0a30*/ 	.word	index@(_ZN10layer_norm31ln_parallel_residual_fwd_kernelINS_13Kernel_traitsIf6__halffS2_fjLj768ELj1ELj4ELj1ELj16ENS_18Kernel_traits_baseILj768EfS2_fS2_fjLj128EEEEELb0ELb0ELb1EEEvNS_9FwdParamsE)
        /*0a34*/ 	.word	0x00000000


	//----- nvinfo : EIATTR_MIN_STACK_SIZE
	.align		4
.L_444:
        /*0a38*/ 	.byte	0x04, 0x12
        /*0a3a*/ 	.short	(.L_446 - .L_445)
	.align		4
.L_445:
        /*0a3c*/ 	.word	index@(_ZN10layer_norm31ln_parallel_residual_fwd_kernelINS_13Kernel_traitsIf6__halffS2_fjLj768ELj1ELj4ELj1ELj16ENS_18Kernel_traits_baseILj768EfS2_fS2_fjLj128EEEEELb0ELb1ELb0EEEvNS_9FwdParamsE)
        /*0a40*/ 	.word	0x00000000


	//----- nvinfo : EIATTR_MIN_STACK_SIZE
	.align		4
.L_446:
        /*0a44*/ 	.byte	0x04, 0x12
        /*0a46*/ 	.short	(.L_448 - .L_447)
	.align		4
.L_447:
        /*0a48*/ 	.word	index@(_ZN10layer_norm31ln_parallel_residual_fwd_kernelINS_13Kernel_traitsIf6__halffS2_fjLj768ELj1ELj4ELj1ELj16ENS_18Kernel_traits_baseILj768EfS2_fS2_fjLj128EEEEELb0ELb1ELb1EEEvNS_9FwdParamsE)
        /*0a4c*/ 	.word	0x00000000


	//----- nvinfo : EIATTR_MIN_STACK_SIZE
	.align		4
.L_448:
        /*0a50*/ 	.byte	0x04, 0x12
        /*0a52*/ 	.short	(.L_450 - .L_449)
	.align		4
.L_449:
        /*0a54*/ 	.word	index@(_ZN10layer_norm31ln_parallel_residual_fwd_kernelINS_13Kernel_traitsIf6__halffS2_fjLj768ELj1ELj4ELj1ELj16ENS_18Kernel_traits_baseILj768EfS2_fS2_fjLj128EEEEELb1ELb0ELb0EEEvNS_9FwdParamsE)
        /*0a58*/ 	.word	0x00000000


	//----- nvinfo : EIATTR_MIN_STACK_SIZE
	.align		4
.L_450:
        /*0a5c*/ 	.byte	0x04, 0x12
        /*0a5e*/ 	.short	(.L_452 - .L_451)
	.align		4
.L_451:
        /*0a60*/ 	.word	index@(_ZN10layer_norm31ln_parallel_residual_fwd_kernelINS_13Kernel_traitsIf6__halffS2_fjLj768ELj1ELj4ELj1ELj16ENS_18Kernel_traits_baseILj768EfS2_fS2_fjLj128EEEEELb1ELb0ELb1EEEvNS_9FwdParamsE)
        /*0a64*/ 	.word	0x00000000


	//----- nvinfo : EIATTR_MIN_STACK_SIZE
	.align		4
.L_452:
        /*0a68*/ 	.byte	0x04, 0x12
        /*0a6a*/ 	.short	(.L_454 - .L_453)
	.align		4
.L_453:
        /*0a6c*/ 	.word	index@(_ZN10layer_norm31ln_parallel_residual_fwd_kernelINS_13Kernel_traitsIf6__halffS2_fjLj768ELj1ELj4ELj1ELj16ENS_18Kernel_traits_baseILj768EfS2_fS2_fjLj128EEEEELb1ELb1ELb0EEEvNS_9FwdParamsE)
        /*0a70*/ 	.word	0x00000000


	//----- nvinfo : EIATTR_MIN_STACK_SIZE
	.align		4
.L_454:
        /*0a74*/ 	.byte	0x04, 0x12
        /*0a76*/ 	.short	(.L_456 - .L_455)
	.align		4
.L_455:
        /*0a78*/ 	.word	index@(_ZN10layer_norm31ln_parallel_residual_fwd_kernelINS_13Kernel_traitsIf6__halffS2_fjLj768ELj1ELj4ELj1ELj16ENS_18Kernel_traits_baseILj768EfS2_fS2_fjLj128EEEEELb1ELb1ELb1EEEvNS_9FwdParamsE)
        /*0a7c*/ 	.word	0x00000000


	//----- nvinfo : EIATTR_MIN_STACK_SIZE
	.align		4
.L_456:
        /*0a80*/ 	.byte	0x04, 0x12
        /*0a82*/ 	.short	(.L_458 - .L_457)
	.align		4
.L_457:
        /*0a84*/ 	.word	index@(_ZN10layer_norm31ln_parallel_residual_fwd_kernelINS_13Kernel_traitsI6__halfffffjLj768ELj1ELj4ELj1ELj16ENS_18Kernel_traits_baseILj768ES2_ffffjLj128EEEEELb0ELb0ELb0EEEvNS_9FwdParamsE)
        /*0a88*/ 	.word	0x00000000


	//----- nvinfo : EIATTR_MIN_STACK_SIZE
	.align		4
.L_458:
        /*0a8c*/ 	.byte	0x04, 0x12
        /*0a8e*/ 	.short	(.L_460 - .L_459)
	.align		4
.L_459:
        /*0a90*/ 	.word	index@(_ZN10layer_norm31ln_parallel_residual_fwd_kernelINS_13Kernel_traitsI6__halfffffjLj768ELj1ELj4ELj1ELj16ENS_18Kernel_traits_baseILj768ES2_ffffjLj128EEEEELb0ELb0ELb1EEEvNS_9FwdParamsE)
        /*0a94*/ 	.word	0x00000000


	//----- nvinfo : EIATTR_MIN_STACK_SIZE
	.align		4
.L_460:
        /*0a98*/ 	.byte	0x04, 0x12
        /*0a9a*/ 	.short	(.L_462 - .L_461)
	.align		4
.L_461:
        /*0a9c*/ 	.word	index@(_ZN10layer_norm31ln_parallel_residual_fwd_kernelINS_13Kernel_traitsI6__halfffffjLj768ELj1ELj4ELj1ELj16ENS_18Kernel_traits_baseILj768ES2_ffffjLj128EEEEELb0ELb1ELb0EEEvNS_9FwdParamsE)
        /*0aa0*/ 	.word	0x00000000


	//----- nvinfo : EIATTR_MIN_STACK_SIZE
	.align		4
.L_462:
        /*0aa4*/ 	.byte	0x04, 0x12
        /*0aa6*/ 	.short	(.L_464 - .L_463)
	.align		4
.L_463:
        /*0aa8*/ 	.word	index@(_ZN10layer_norm31ln_parallel_residual_fwd_kernelINS_13Kernel_traitsI6__halfffffjLj768ELj1ELj4ELj1ELj16ENS_18Kernel_traits_baseILj768ES2_ffffjLj128EEEEELb0ELb1ELb1EEEvNS_9FwdParamsE)
        /*0aac*/ 	.word	0x00000000


	//----- nvinfo : EIATTR_MIN_STACK_SIZE
	.align		4
.L_464:
        /*0ab0*/ 	.byte	0x04, 0x12
        /*0ab2*/ 	.short	(.L_466 - .L_465)
	.align		4
.L_465:
        /*0ab4*/ 	.word	index@(_ZN10layer_norm31ln_parallel_residual_fwd_kernelINS_13Kernel_traitsI6__halfffffjLj768ELj1ELj4ELj1ELj16ENS_18Kernel_traits_baseILj768ES2_ffffjLj128EEEEELb1ELb0ELb0EEEvNS_9FwdParamsE)
        /*0ab8*/ 	.word	0x00000000


	//----- nvinfo : EIATTR_MIN_STACK_SIZE
	.align		4
.L_466:
        /*0abc*/ 	.byte	0x04, 0x12
        /*0abe*/ 	.short	(.L_468 - .L_467)
	.align		4
.L_467:
        /*0ac0*/ 	.word	index@(_ZN10layer_norm31ln_parallel_residual_fwd_kernelINS_13Kernel_traitsI6__halfffffjLj768ELj1ELj4ELj1ELj16ENS_18Kernel_traits_baseILj768ES2_ffffjLj128EEEEELb1ELb0ELb1EEEvNS_9FwdParamsE)
        /*0ac4*/ 	.word	0x00000000


	//----- nvinfo : EIATTR_MIN_STACK_SIZE
	.align		4
.L_468:
        /*0ac8*/ 	.byte	0x04, 0x12
        /*0aca*/ 	.short	(.L_470 - .L_469)
	.align		4
.L_469:
        /*0acc*/ 	.word	index@(_ZN10layer_norm31ln_parallel_residual_fwd_kernelINS_13Kernel_traitsI6__halfffffjLj768ELj1ELj4ELj1ELj16ENS_18Kernel_traits_baseILj768ES2_ffffjLj128EEEEELb1ELb1ELb0EEEvNS_9FwdParamsE)
        /*0ad0*/ 	.word	0x00000000


	//----- nvinfo : EIATTR_MIN_STACK_SIZE
	.align		4
.L_470:
        /*0ad4*/ 	.byte	0x04, 0x12
        /*0ad6*/ 	.short	(.L_472 - .L_471)
	.align		4
.L_471:
        /*0ad8*/ 	.word	index@(_ZN10layer_norm31ln_parallel_residual_fwd_kernelINS_13Kernel_traitsI6__halfffffjLj768ELj1ELj4ELj1ELj16ENS_18Kernel_traits_baseILj768ES2_ffffjLj128EEEEELb1ELb1ELb1EEEvNS_9FwdParamsE)
        /*0adc*/ 	.word	0x00000000


	//----- nvinfo : EIATTR_MIN_STACK_SIZE
	.align		4
.L_472:
        /*0ae0*/ 	.byte	0x04, 0x12
        /*0ae2*/ 	.short	(.L_474 - .L_473)
	.align		4
.L_473:
        /*0ae4*/ 	.word	index@(_ZN10layer_norm31ln_parallel_residual_fwd_kernelINS_13Kernel_traitsIfffffjLj768ELj1ELj4ELj1ELj16ENS_18Kernel_traits_baseILj768EfffffjLj128EEEEELb0ELb0ELb0EEEvNS_9FwdParamsE)
        /*0ae8*/ 	.word	0x00000000


	//----- nvinfo : EIATTR_MIN_STACK_SIZE
	.align		4
.L_474:
        /*0aec*/ 	.byte	0x04, 0x12
        /*0aee*/ 	.short	(.L_476 - .L_475)
	.align		4
.L_475:
        /*0af0*/ 	.word	index@(_ZN10layer_norm31ln_parallel_residual_fwd_kernelINS_13Kernel_traitsIfffffjLj768ELj1ELj4ELj1ELj16ENS_18Kernel_traits_baseILj768EfffffjLj128EEEEELb0ELb0ELb1EEEvNS_9FwdParamsE)
        /*0af4*/ 	.word	0x00000000


	//----- nvinfo : EIATTR_MIN_STACK_SIZE
	.align		4
.L_476:
        /*0af8*/ 	.byte	0x04, 0x12
        /*0afa*/ 	.short	(.L_478 - .L_477)
	.align		4
.L_477:
        /*0afc*/ 	.word	index@(_ZN10layer_norm31ln_parallel_residual_fwd_kernelINS_13Kernel_traitsIfffffjLj768ELj1ELj4ELj1ELj16ENS_18Kernel_traits_baseILj768EfffffjLj128EEEEELb0ELb1ELb0EEEvNS_9FwdParamsE)
        /*0b00*/ 	.word	0x00000000


	//----- nvinfo : EIATTR_MIN_STACK_SIZE
	.align		4
.L_478:
        /*0b04*/ 	.byte	0x04, 0x12
        /*0b06*/ 	.short	(.L_480 - .L_479)
	.align		4
.L_479:
        /*0b08*/ 	.word	index@(_ZN10layer_norm31ln_parallel_residual_fwd_kernelINS_13Kernel_traitsIfffffjLj768ELj1ELj4ELj1ELj16ENS_18Kernel_traits_baseILj768EfffffjLj128EEEEELb0ELb1ELb1EEEvNS_9FwdParamsE)
        /*0b0c*/ 	.word	0x00000000


	//----- nvinfo : EIATTR_MIN_STACK_SIZE
	.align		4
.L_480:
        /*0b10*/ 	.byte	0x04, 0x12
        /*0b12*/ 	.short	(.L_482 - .L_481)
	.align		4
.L_481:
        /*0b14*/ 	.word	index@(_ZN10layer_norm31ln_parallel_residual_fwd_kernelINS_13Kernel_traitsIfffffjLj768ELj1ELj4ELj1ELj16ENS_18Kernel_traits_baseILj768EfffffjLj128EEEEELb1ELb0ELb0EEEvNS_9FwdParamsE)
        /*0b18*/ 	.word	0x00000000


	//----- nvinfo : EIATTR_MIN_STACK_SIZE
	.align		4
.L_482:
        /*0b1c*/ 	.byte	0x04, 0x12
        /*0b1e*/ 	.short	(.L_484 - .L_483)
	.align		4
.L_483:
        /*0b20*/ 	.word	index@(_ZN10layer_norm31ln_parallel_residual_fwd_kernelINS_13Kernel_traitsIfffffjLj768ELj1ELj4ELj1ELj16ENS_18Kernel_traits_baseILj768EfffffjLj128EEEEELb1ELb0ELb1EEEvNS_9FwdParamsE)
        /*0b24*/ 	.word	0x00000000


	//----- nvinfo : EIATTR_MIN_STACK_SIZE
	.align		4
.L_484:
        /*0b28*/ 	.byte	0x04, 0x12
        /*0b2a*/ 	.short	(.L_486 - .L_485)
	.align		4
.L_485:
        /*0b2c*/ 	.word	index@(_ZN10layer_norm31ln_parallel_residual_fwd_kernelINS_13Kernel_traitsIfffffjLj768ELj1ELj4ELj1ELj16ENS_18Kernel_traits_baseILj768EfffffjLj128EEEEELb1ELb1ELb0EEEvNS_9FwdParamsE)
        /*0b30*/ 	.word	0x00000000


	//----- nvinfo : EIATTR_MIN_STACK_SIZE
	.align		4
.L_486:
        /*0b34*/ 	.byte	0x04, 0x12
        /*0b36*/ 	.short	(.L_488 - .L_487)
	.align		4
.L_487:
        /*0b38*/ 	.word	index@(_ZN10layer_norm31ln_parallel_residual_fwd_kernelINS_13Kernel_traitsIfffffjLj768ELj1ELj4ELj1ELj16ENS_18Kernel_traits_baseILj768EfffffjLj128EEEEELb1ELb1ELb1EEEvNS_9FwdParamsE)
        /*0b3c*/ 	.word	0x00000000
.L_488:


//--------------------- .nv.compat                --------------------------
	.section	.nv.compat,"",@"SHT_CUDA_COMPAT_INFO"
	.align	4
        /*0000*/ 	.byte	0x02, 0x09, 0x01, 0x00, 0x02, 0x02, 0x01, 0x00, 0x02, 0x05, 0x05, 0x00, 0x03, 0x07, 0x01, 0x01
        /*0010*/ 	.byte	0x02, 0x03, 0x00, 0x00, 0x02, 0x06, 0x01, 0x00, 0x04, 0x0b, 0x08, 0x00, 0x00, 0x00, 0x00, 0x00
        /*0020*/ 	.byte	0x00, 0x00, 0x00, 0x00


//--------------------- .nv.info._ZN10layer_norm31ln_parallel_residual_fwd_kernelINS_13Kernel_traitsI13__nv_bfloat16S2_S2_S2_fjLj768ELj1ELj4ELj1ELj16ENS_18Kernel_traits_baseILj768ES2_S2_S2_S2_fjLj128EEEEELb0ELb0ELb0EEEvNS_9FwdParamsE --------------------------
	.section	.nv.info._ZN10layer_norm31ln_parallel_residual_fwd_kernelINS_13Kernel_traitsI13__nv_bfloat16S2_S2_S2_fjLj768ELj1ELj4ELj1ELj16ENS_18Kernel_traits_baseILj768ES2_S2_S2_S2_fjLj128EEEEELb0ELb0ELb0EEEvNS_9FwdParamsE,"",@"SHT_CUDA_INFO"
	.sectionflags	@""
	.align	4


	//----- nvinfo : EIATTR_CUDA_API_VERSION
	.align		4
        /*0000*/ 	.byte	0x04, 0x37
        /*0002*/ 	.short	(.L_490 - .L_489)
.L_489:
        /*0004*/ 	.word	0x00000082


	//----- nvinfo : EIATTR_KPARAM_INFO
	.align		4
.L_490:
        /*0008*/ 	.byte	0x04, 0x17
        /*000a*/ 	.short	(.L_492 - .L_491)
.L_491:
        /*000c*/ 	.word	0x00000000
        /*0010*/ 	.short	0x0000
        /*0012*/ 	.short	0x0000
        /*0014*/ 	.byte	0x00, 0xf0, 0xa1, 0x03


	//----- nvinfo : EIATTR_SPARSE_MMA_MASK
	.align		4
.L_492:
        /*0018*/ 	.byte	0x03, 0x50
        /*001a*/ 	.short	0x0000


	//----- nvinfo : EIATTR_MAXREG_COUNT
	.align		4
        /*001c*/ 	.byte	0x03, 0x1b
        /*001e*/ 	.short	0x00ff


	//----- nvinfo : EIATTR_MERCURY_ISA_VERSION
	.align		4
        /*0020*/ 	.byte	0x03, 0x5f
        /*0022*/ 	.short	0x0101


	//----- nvinfo : EIATTR_COOP_GROUP_MASK_REGIDS
	.align		4
        /*0024*/ 	.byte	0x04, 0x29
        /*0026*/ 	.short	(.L_494 - .L_493)


	//   ....[0]....
.L_493:
        /*0028*/ 	.word	0xffffffff


	//   ....[1]....
        /*002c*/ 	.word	0xffffffff


	//   ....[2]....
        /*0030*/ 	.word	0xffffffff


	//   ....[3]....
        /*0034*/ 	.word	0xffffffff


	//   ....[4]....
        /*0038*/ 	.word	0xffffffff


	//   ....[5]....
        /*003c*/ 	.word	0xffffffff


	//   ....[6]....
        /*0040*/ 	.word	0xffffffff


	//   ....[7]....
        /*0044*/ 	.word	0xffffffff


	//   ....[8]....
        /*0048*/ 	.word	0xffffffff


	//   ....[9]....
        /*004c*/ 	.word	0xffffffff


	//   ....[10]....
        /*0050*/ 	.word	0x05000091


	//   ....[11]....
        /*0054*/ 	.word	0x05000091


	//   ....[12]....
        /*0058*/ 	.word	0x05000091


	//   ....[13]....
        /*005c*/ 	.word	0x05000091


	//   ....[14]....
        /*0060*/ 	.word	0x05000091


	//   ....[15]....
        /*0064*/ 	.word	0x05000091


	//   ....[16]....
        /*0068*/ 	.word	0x05000091


	//   ....[17]....
        /*006c*/ 	.word	0x05000091


	//   ....[18]....
        /*0070*/ 	.word	0x05000091


	//   ....[19]....
        /*0074*/ 	.word	0x05000091


	//----- nvinfo : EIATTR_COOP_GROUP_INSTR_OFFSETS
	.align		4
.L_494:
        /*0078*/ 	.byte	0x04, 0x28
        /*007a*/ 	.short	(.L_496 - .L_495)


	//   ....[0]....
.L_495:
        /*007c*/ 	.word	0x000031c0


	//   ....[1]....
        /*0080*/ 	.word	0x000031f0


	//   ....[2]....
        /*0084*/ 	.word	0x00003210


	//   ....[3]....
        /*0088*/ 	.word	0x00003230


	//   ....[4]....
        /*008c*/ 	.word	0x00003250


	//   ....[5]....
        /*0090*/ 	.word	0x00003590


	//   ....[6]....
        /*0094*/ 	.word	0x000035b0


	//   ....[7]....
        /*0098*/ 	.word	0x000035d0


	//   ....[8]....
        /*009c*/ 	.word	0x000035f0


	//   ....[9]....
        /*00a0*/ 	.word	0x00003610


	//   ....[10]....
        /*00a4*/ 	.word	0x00004120


	//   ....[11]....
        /*00a8*/ 	.word	0x000041d0


	//   ....[12]....
        /*00ac*/ 	.word	0x00004240


	//   ....[13]....
        /*00b0*/ 	.word	0x000042b0


	//   ....[14]....
        /*00b4*/ 	.word	0x00004320


	//   ....[15]....
        /*00b8*/ 	.word	0x000046b0


	//   ....[16]....
        /*00bc*/ 	.word	0x00004720


	//   ....[17]....
        /*00c0*/ 	.word	0x00004790


	//   ....[18]....
        /*00c4*/ 	.word	0x00004800


	//   ....[19]....
        /*00c8*/ 	.word	0x00004870


	//----- nvinfo : EIATTR_EXIT_INSTR_OFFSETS
	.align		4
.L_496:
        /*00cc*/ 	.byte	0x04, 0x1c
        /*00ce*/ 	.short	(.L_498 - .L_497)


	//   ....[0]....
.L_497:
        /*00d0*/ 	.word	0x000007d0


	//   ....[1]....
        /*00d4*/ 	.word	0x000040b0


	//----- nvinfo : EIATTR_MAX_THREADS
	.align		4
.L_498:
        /*00d8*/ 	.byte	0x04, 0x05
        /*00da*/ 	.short	(.L_500 - .L_499)
.L_499:
        /*00dc*/ 	.word	0x00000080
        /*00e0*/ 	.word	0x00000001
        /*00e4*/ 	.word	0x00000001


	//----- nvinfo : EIATTR_CRS_STACK_SIZE
	.align		4
.L_500:
        /*00e8*/ 	.byte	0x04, 0x1e
        /*00ea*/ 	.short	(.L_502 - .L_501)
.L_501:
        /*00ec*/ 	.word	0x00000000


	//----- nvinfo : EIATTR_CBANK_PARAM_SIZE
	.align		4
.L_502:
        /*00f0*/ 	.byte	0x03, 0x19
        /*00f2*/ 	.short	0x00e8


	//----- nvinfo : EIATTR_PARAM_CBANK
	.align		4
        /*00f4*/ 	.byte	0x04, 0x0a
        /*00f6*/ 	.short	(.L_504 - .L_503)
	.align		4
.L_503:
        /*00f8*/ 	.word	index@(.nv.constant0._ZN10layer_norm31ln_parallel_residual_fwd_kernelINS_13Kernel_traitsI13__nv_bfloat16S2_S2_S2_fjLj768ELj1ELj4ELj1ELj16ENS_18Kernel_traits_baseILj768ES2_S2_S2_S2_fjLj128EEEEELb0ELb0ELb0EEEvNS_9FwdParamsE)
        /*00fc*/ 	.short	0x0210
        /*00fe*/ 	.short	0x00e8


	//----- nvinfo : EIATTR_SW_WAR
	.align		4
.L_504:
        /*0100*/ 	.byte	0x04, 0x36
        /*0102*/ 	.short	(.L_506 - .L_505)
.L_505:
        /*0104*/ 	.word	0x00000008
.L_506:


//--------------------- .nv.info._ZN10layer_norm31ln_parallel_residual_fwd_kernelINS_13Kernel_traitsI13__nv_bfloat16S2_S2_S2_fjLj768ELj1ELj4ELj1ELj16ENS_18Kernel_traits_baseILj768ES2_S2_S2_S2_fjLj128EEEEELb0ELb0ELb1EEEvNS_9FwdParamsE --------------------------
	.section	.nv.info._ZN10layer_norm31ln_parallel_residual_fwd_kernelINS_13Kernel_traitsI13__nv_bfloat16S2_S2_S2_fjLj768ELj1ELj4ELj1ELj16ENS_18Kernel_traits_baseILj768ES2_S2_S2_S2_fjLj128EEEEELb0ELb0ELb1EEEvNS_9FwdParamsE,"",@"SHT_CUDA_INFO"
	.sectionflags	@""
	.align	4


	//----- nvinfo : EIATTR_CUDA_API_VERSION
	.align		4
        /*0000*/ 	.byte	0x04, 0x37
        /*0002*/ 	.short	(.L_508 - .L_507)
.L_507:
        /*0004*/ 	.word	0x00000082


	//----- nvinfo : EIATTR_KPARAM_INFO
	.align		4
.L_508:
        /*0008*/ 	.byte	0x04, 0x17
        /*000a*/ 	.short	(.L_510 - .L_509)
.L_509:
        /*000c*/ 	.word	0x00000000
        /*0010*/ 	.short	0x0000
        /*0012*/ 	.short	0x0000
        /*0014*/ 	.byte	0x00, 0xf0, 0xa1, 0x03


	//----- nvinfo : EIATTR_SPARSE_MMA_MASK
	.align		4
.L_510:
        /*0018*/ 	.byte	0x03, 0x50
        /*001a*/ 	.short	0x0000


	//----- nvinfo : EIATTR_MAXREG_COUNT
	.align		4
        /*001c*/ 	.byte	0x03, 0x1b
        /*001e*/ 	.short	0x00ff


	//----- nvinfo : EIATTR_MERCURY_ISA_VERSION
	.align		4
        /*0020*/ 	.byte	0x03, 0x5f
        /*0022*/ 	.short	0x0101


	//----- nvinfo : EIATTR_COOP_GROUP_MASK_REGIDS
	.align		4
        /*0024*/ 	.byte	0x04, 0x29
        /*0026*/ 	.short	(.L_512 - .L_511)


	//   ....[0]....
.L_511:
        /*0028*/ 	.word	0xffffffff


	//   ....[1]....
        /*002c*/ 	.word	0xffffffff


	//   ....[2]....
        /*0030*/ 	.word	0xffffffff


	//   ....[3]....
        /*0034*/ 	.word	0xffffffff


	//   ....[4]....
        /*0038*/ 	.word	0xffffffff


	//   ....[5]....
        /*003c*/ 	.word	0xffffffff


	//   ....[6]....
        /*0040*/ 	.word	0xffffffff


	//   ....[7]....
        /*0044*/ 	.word	0xffffffff


	//   ....[8]....
        /*0048*/ 	.word	0xffffffff


	//   ....[9]....
        /*004c*/ 	.word	0xffffffff


	//   ....[10]....
        /*0050*/ 	.word	0x05000092


	//   ....[11]....
        /*0054*/ 	.word	0x05000092


	//   ....[12]....
        /*0058*/ 	.word	0x05000092


	//   ....[13]....
        /*005c*/ 	.word	0x05000092


	//   ....[14]....
        /*0060*/ 	.word	0x05000092


	//   ....[15]....
        /*0064*/ 	.word	0x05000092


	//   ....[16]....
        /*0068*/ 	.word	0x05000092


	//   ....[17]....
        /*006c*/ 	.word	0x05000092


	//   ....[18]....
        /*0070*/ 	.word	0x05000092


	//   ....[19]....
        /*0074*/ 	.word	0x05000092


	//----- nvinfo : EIATTR_COOP_GROUP_INSTR_OFFSETS
	.align		4
.L_512:
        /*0078*/ 	.byte	0x04, 0x28
        /*007a*/ 	.short	(.L_514 - .L_513)


	//   ....[0]....
.L_513:
        /*007c*/ 	.word	0x00002ce0


	//   ....[1]....
        /*0080*/ 	.word	0x00002d00


	//   ....[2]....
        /*0084*/ 	.word	0x00002d20


	//   ....[3]....
        /*0088*/ 	.word	0x00002d40


	//   ....[4]....
        /*008c*/ 	.word	0x00002d70


	//   ....[5]....
        /*0090*/ 	.word	0x000030a0


	//   ....[6]....
        /*0094*/ 	.word	0x000030c0


	//   ....[7]....
        /*0098*/ 	.word	0x000030e0


	//   ....[8]....
        /*009c*/ 	.word	0x00003100


	//   ....[9]....
        /*00a0*/ 	.word	0x00003120


	//   ....[10]....
        /*00a4*/ 	.word	0x00003bc0


	//   ....[11]....
        /*00a8*/ 	.word	0x00003c60


	//   ....[12]....
        /*00ac*/ 	.word	0x00003cd0


	//   ....[13]....
        /*00b0*/ 	.word	0x00003d40


	//   ....[14]....
        /*00b4*/ 	.word	0x00003dc0


	//   ....[15]....
        /*00b8*/ 	.word	0x00004140


	//   ....[16]....
        /*00bc*/ 	.word	0x000041b0


	//   ....[17]....
        /*00c0*/ 	.word	0x00004220


	//   ....[18]....
        /*00c4*/ 	.word	0x00004290


	//   ....[19]....
        /*00c8*/ 	.word	0x00004300


	//----- nvinfo : EIATTR_EXIT_INSTR_OFFSETS
	.align		4
.L_514:
        /*00cc*/ 	.byte	0x04, 0x1c
        /*00ce*/ 	.short	(.L_516 - .L_515)


	//   ....[0]....
.L_515:
        /*00d0*/ 	.word	0x00000260


	//   ....[1]....
        /*00d4*/ 	.word	0x00003b50


	//----- nvinfo : EIATTR_MAX_THREADS
	.align		4
.L_516:
        /*00d8*/ 	.byte	0x04, 0x05
        /*00da*/ 	.short	(.L_518 - .L_517)
.L_517:
        /*00dc*/ 	.word	0x00000080
        /*00e0*/ 	.word	0x00000001
        /*00e4*/ 	.word	0x00000001


	//----- nvinfo : EIATTR_CRS_STACK_SIZE
	.align		4
.L_518:
        /*00e8*/ 	.byte	0x04, 0x1e
        /*00ea*/ 	.short	(.L_520 - .L_519)
.L_519:
        /*00ec*/ 	.word	0x00000000


	//----- nvinfo : EIATTR_CBANK_PARAM_SIZE
	.align		4
.L_520:
        /*00f0*/ 	.byte	0x03, 0x19
        /*00f2*/ 	.short	0x00e8


	//----- nvinfo : EIATTR_PARAM_CBANK
	.align		4
        /*00f4*/ 	.byte	0x04, 0x0a
        /*00f6*/ 	.short	(.L_522 - .L_521)
	.align		4
.L_521:
        /*00f8*/ 	.word	index@(.nv.constant0._ZN10layer_norm31ln_parallel_residual_fwd_kernelINS_13Kernel_traitsI13__nv_bfloat16S2_S2_S2_fjLj768ELj1ELj4ELj1ELj16ENS_18Kernel_traits_baseILj768ES2_S2_S2_S2_fjLj128EEEEELb0ELb0ELb1EEEvNS_9FwdParamsE)
        /*00fc*/ 	.short	0x0210
        /*00fe*/ 	.short	0x00e8


	//----- nvinfo : EIATTR_SW_WAR
	.align		4
.L_522:
        /*0100*/ 	.byte	0x04, 0x36
        /*0102*/ 	.short	(.L_524 - .L_523)
.L_523:
        /*0104*/ 	.word	0x00000008
.L_524:


//--------------------- .nv.info._ZN10layer_norm31ln_parallel_residual_fwd_kernelINS_13Kernel_traitsI13__nv_bfloat16S2_S2_S2_fjLj768ELj1ELj4ELj1ELj16ENS_18Kernel_traits_baseILj768ES2_S2_S2_S2_fjLj128EEEEELb0ELb1ELb0EEEvNS_9FwdParamsE --------------------------
	.section	.nv.info._ZN10layer_norm31ln_parallel_residual_fwd_kernelINS_13Kernel_traitsI13__nv_bfloat16S2_S2_S2_fjLj768ELj1ELj4ELj1ELj16ENS_18Kernel_traits_baseILj768ES2_S2_S2_S2_fjLj128EEEEELb0ELb1ELb0EEEvNS_9FwdParamsE,"",@"SHT_CUDA_INFO"
	.sectionflags	@""
	.align	4


	//----- nvinfo : EIATTR_CUDA_API_VERSION
	.align		4
        /*0000*/ 	.byte	0x04, 0x37
        /*0002*/ 	.short	(.L_526 - .L_525)
.L_525:
        /*0004*/ 	.word	0x00000082


	//----- nvinfo : EIATTR_KPARAM_INFO
	.align		4
.L_526:
        /*0008*/ 	.byte	0x04, 0x17
        /*000a*/ 	.short	(.L_528 - .L_527)
.L_527:
        /*000c*/ 	.word	0x00000000
        /*0010*/ 	.short	0x0000
        /*0012*/ 	.short	0x0000
        /*0014*/ 	.byte	0x00, 0xf0, 0xa1, 0x03


	//----- nvinfo : EIATTR_SPARSE_MMA_MASK
	.align		4
.L_528:
        /*0018*/ 	.byte	0x03, 0x50
        /*001a*/ 	.short	0x0000


	//----- nvinfo : EIATTR_MAXREG_COUNT
	.align		4
        /*001c*/ 	.byte	0x03, 0x1b
        /*001e*/ 	.short	0x00ff


	//----- nvinfo : EIATTR_MERCURY_ISA_VERSION
	.align		4
        /*0020*/ 	.byte	0x03, 0x5f
        /*0022*/ 	.short	0x0101


	//----- nvinfo : EIATTR_COOP_GROUP_MASK_REGIDS
	.align		4
        /*0024*/ 	.byte	0x04, 0x29
        /*0026*/ 	.short	(.L_530 - .L_529)


	//   ....[0]....
.L_529:
        /*0028*/ 	.word	0xffffffff


	//   ....[1]....
        /*002c*/ 	.word	0xffffffff


	//   ....[2]....
        /*0030*/ 	.word	0xffffffff


	//   ....[3]....
        /*0034*/ 	.word	0xffffffff


	//   ....[4]....
        /*0038*/ 	.word	0xffffffff


	//   ....[5]....
        /*003c*/ 	.word	0xffffffff


	//   ....[6]....
        /*0040*/ 	.word	0xffffffff


	//   ....[7]....
        /*0044*/ 	.word	0xffffffff


	//   ....[8]....
        /*0048*/ 	.word	0xffffffff


	//   ....[9]....
        /*004c*/ 	.word	0xffffffff


	//   ....[10]....
        /*0050*/ 	.word	0x05000062


	//   ....[11]....
        /*0054*/ 	.word	0x05000062


	//   ....[12]....
        /*0058*/ 	.word	0x05000062


	//   ....[13]....
        /*005c*/ 	.word	0x05000062


	//   ....[14]....
        /*0060*/ 	.word	0x05000062


	//   ....[15]....
        /*0064*/ 	.word	0x05000062


	//   ....[16]....
        /*0068*/ 	.word	0x05000062


	//   ....[17]....
        /*006c*/ 	.word	0x05000062


	//   ....[18]....
        /*0070*/ 	.word	0x05000062


	//   ....[19]....
        /*0074*/ 	.word	0x05000062


	//----- nvinfo : EIATTR_COOP_GROUP_INSTR_OFFSETS
	.align		4
.L_530:
        /*0078*/ 	.byte	0x04, 0x28
        /*007a*/ 	.short	(.L_532 - .L_531)


	//   ....[0]....
.L_531:
        /*007c*/ 	.word	0x00002ac0


	//   ....[1]....
        /*0080*/ 	.word	0x00002af0


	//   ....[2]....
        /*0084*/ 	.word	0x00002b10


	//   ....[3]....
        /*0088*/ 	.word	0x00002b30


	//   ....[4]....
        /*008c*/ 	.word	0x00002b50


	//   ....[5]....
        /*0090*/ 	.word	0x00002e90


	//   ....[6]....
        /*0094*/ 	.word	0x00002eb0


	//   ....[7]....
        /*0098*/ 	.word	0x00002ed0


	//   ....[8]....
        /*009c*/ 	.word	0x00002ef0


	//   ....[9]....
        /*00a0*/ 	.word	0x00002f10


	//   ....[10]....
        /*00a4*/ 	.word	0x00003740


	//   ....[11]....
        /*00a8*/ 	.word	0x000037f0


	//   ....[12]....
        /*00ac*/ 	.word	0x00003860


	//   ....[13]....
        /*00b0*/ 	.word	0x000038d0


	//   ....[14]....
        /*00b4*/ 	.word	0x00003940


	//   ....[15]....
        /*00b8*/ 	.word	0x00003cd0


	//   ....[16]....
        /*00bc*/ 	.word	0x00003d40


	//   ....[17]....
        /*00c0*/ 	.word	0x00003db0


	//   ....[18]....
        /*00c4*/ 	.word	0x00003e20


	//   ....[19]....
        /*00c8*/ 	.word	0x00003e90


	//----- nvinfo : EIATTR_EXIT_INSTR_OFFSETS
	.align		4
.L_532:
        /*00cc*/ 	.byte	0x04, 0x1c
        /*00ce*/ 	.short	(.L_534 - .L_533)


	//   ....[0]....
.L_533:
        /*00d0*/ 	.word	0x000004b0


	//   ....[1]....
        /*00d4*/ 	.word	0x000036d0


	//----- nvinfo : EIATTR_MAX_THREADS
	.align		4
.L_534:
        /*00d8*/ 	.byte	0x04, 0x05
        /*00da*/ 	.short	(.L_536 - .L_535)
.L_535:
        /*00dc*/ 	.word	0x00000080
        /*00e0*/ 	.word	0x00000001
        /*00e4*/ 	.word	0x00000001


	//----- nvinfo : EIATTR_CRS_STACK_SIZE
	.align		4
.L_536:
        /*00e8*/ 	.byte	0x04, 0x1e
        /*00ea*/ 	.short	(.L_538 - .L_537)
.L_537:
        /*00ec*/ 	.word	0x00000000


	//----- nvinfo : EIATTR_CBANK_PARAM_SIZE
	.align		4
.L_538:
        /*00f0*/ 	.byte	0x03, 0x19
        /*00f2*/ 	.short	0x00e8


	//----- nvinfo : EIATTR_PARAM_CBANK
	.align		4
        /*00f4*/ 	.byte	0x04, 0x0a
        /*00f6*/ 	.short	(.L_540 - .L_539)
	.align		4
.L_539:
        /*00f8*/ 	.word	index@(.nv.constant0._ZN10layer_norm31ln_parallel_residual_fwd_kernelINS_13Kernel_traitsI13__nv_bfloat16S2_S2_S2_fjLj768ELj1ELj4ELj1ELj16ENS_18Kernel_traits_baseILj768ES2_S2_S2_S2_fjLj128EEEEELb0ELb1ELb0EEEvNS_9FwdParamsE)
        /*00fc*/ 	.short	0x0210
        /*00fe*/ 	.short	0x00e8


	//----- nvinfo : EIATTR_SW_WAR
	.align		4
.L_540:
        /*0100*/ 	.byte	0x04, 0x36
        /*0102*/ 	.short	(.L_542 - .L_541)
.L_541:
        /*0104*/ 	.word	0x00000008
.L_542:


//--------------------- .nv.info._ZN10layer_norm31ln_parallel_residual_fwd_kernelINS_13Kernel_traitsI13__nv_bfloat16S2_S2_S2_fjLj768ELj1ELj4ELj1ELj16ENS_18Kernel_traits_baseILj768ES2_S2_S2_S2_fjLj128EEEEELb0ELb1ELb1EEEvNS_9FwdParamsE --------------------------
	.section	.nv.info._ZN10layer_norm31ln_parallel_residual_fwd_kernelINS_13Kernel_traitsI13__nv_bfloat16S2_S2_S2_fjLj768ELj1ELj4ELj1ELj16ENS_18Kernel_traits_baseILj768ES2_S2_S2_S2_fjLj128EEEEELb0ELb1ELb1EEEvNS_9FwdParamsE,"",@"SHT_CUDA_INFO"
	.sectionflags	@""
	.align	4


	//----- nvinfo : EIATTR_CUDA_API_VERSION
	.align		4
        /*0000*/ 	.byte	0x04, 0x37
        /*0002*/ 	.short	(.L_544 - .L_543)
.L_543:
        /*0004*/ 	.word	0x00000082


	//----- nvinfo : EIATTR_KPARAM_INFO
	.align		4
.L_544:
        /*0008*/ 	.byte	0x04, 0x17
        /*000a*/ 	.short	(.L_546 - .L_545)
.L_545:
        /*000c*/ 	.word	0x00000000
        /*0010*/ 	.short	0x0000
        /*0012*/ 	.short	0x0000
        /*0014*/ 	.byte	0x00, 0xf0, 0xa1, 0x03


	//----- nvinfo : EIATTR_SPARSE_MMA_MASK
	.align		4
.L_546:
        /*0018*/ 	.byte	0x03, 0x50
        /*001a*/ 	.short	0x0000


	//----- nvinfo : EIATTR_MAXREG_COUNT
	.align		4
        /*001c*/ 	.byte	0x03, 0x1b
        /*001e*/ 	.short	0x00ff


	//----- nvinfo : EIATTR_MERCURY_ISA_VERSION
	.align		4
        /*0020*/ 	.byte	0x03, 0x5f
        /*0022*/ 	.short	0x0101


	//----- nvinfo : EIATTR_COOP_GROUP_MASK_REGIDS
	.align		4
        /*0024*/ 	.byte	0x04, 0x29
        /*0026*/ 	.short	(.L_548 - .L_547)


	//   ....[0]....
.L_547:
        /*0028*/ 	.word	0xffffffff


	//   ....[1]....
        /*002c*/ 	.word	0xffffffff


	//   ....[2]....
        /*0030*/ 	.word	0xffffffff


	//   ....[3]....
        /*0034*/ 	.word	0xffffffff


	//   ....[4]....
        /*0038*/ 	.word	0xffffffff


	//   ....[5]....
        /*003c*/ 	.word	0xffffffff


	//   ....[6]....
        /*0040*/ 	.word	0xffffffff


	//   ....[7]....
        /*0044*/ 	.word	0xffffffff


	//   ....[8]....
        /*0048*/ 	.word	0xffffffff


	//   ....[9]....
        /*004c*/ 	.word	0xffffffff


	//   ....[10]....
        /*0050*/ 	.word	0x05000020


	//   ....[11]....
        /*0054*/ 	.word	0x05000020


	//   ....[12]....
        /*0058*/ 	.word	0x05000020


	//   ....[13]....
        /*005c*/ 	.word	0x05000020


	//   ....[14]....
        /*0060*/ 	.word	0x05000020


	//   ....[15]....
        /*0064*/ 	.word	0x05000020


	//   ....[16]....
        /*0068*/ 	.word	0x05000020


	//   ....[17]....
        /*006c*/ 	.word	0x05000020


	//   ....[18]....
        /*0070*/ 	.word	0x05000020


	//   ....[19]....
        /*0074*/ 	.word	0x05000020


	//----- nvinfo : EIATTR_COOP_GROUP_INSTR_OFFSETS
	.align		4
.L_548:
        /*0078*/ 	.byte	0x04, 0x28
        /*007a*/ 	.short	(.L_550 - .L_549)


	//   ....[0]....
.L_549:
        /*007c*/ 	.word	0x00002710


	//   ....[1]....
        /*0080*/ 	.word	0x00002740


	//   ....[2]....
        /*0084*/ 	.word	0x00002760


	//   ....[3]....
        /*0088*/ 	.word	0x00002780


	//   ....[4]....
        /*008c*/ 	.word	0x000027a0


	//   ....[5]....
        /*0090*/ 	.word	0x00002ad0


	//   ....[6]....
        /*0094*/ 	.word	0x00002af0


	//   ....[7]....
        /*0098*/ 	.word	0x00002b10


	//   ....[8]....
        /*009c*/ 	.word	0x00002b30


	//   ....[9]....
        /*00a0*/ 	.word	0x00002b50


	//   ....[10]....
        /*00a4*/ 	.word	0x000032c0


	//   ....[11]....
        /*00a8*/ 	.word	0x00003350


	//   ....[12]....
        /*00ac*/ 	.word	0x000033c0


	//   ....[13]....
        /*00b0*/ 	.word	0x00003430


	//   ....[14]....
        /*00b4*/ 	.word	0x000034a0


	//   ....[15]....
        /*00b8*/ 	.word	0x00003830


	//   ....[16]....
        /*00bc*/ 	.word	0x00003890


	//   ....[17]....
        /*00c0*/ 	.word	0x000038f0


	//   ....[18]....
        /*00c4*/ 	.word	0x00003950


	//   ....[19]....
        /*00c8*/ 	.word	0x000039b0


	//----- nvinfo : EIATTR_EXIT_INSTR_OFFSETS
	.align		4
.L_550:
        /*00cc*/ 	.byte	0x04, 0x1c
        /*00ce*/ 	.short	(.L_552 - .L_551)


	//   ....[0]....
.L_551:
        /*00d0*/ 	.word	0x00000190


	//   ....[1]....
        /*00d4*/ 	.word	0x00003250


	//----- nvinfo : EIATTR_MAX_THREADS
	.align		4
.L_552:
        /*00d8*/ 	.byte	0x04, 0x05
        /*00da*/ 	.short	(.L_554 - .L_553)
.L_553:
        /*00dc*/ 	.word	0x00000080
        /*00e0*/ 	.word	0x00000001
        /*00e4*/ 	.word	0x00000001


	//----- nvinfo : EIATTR_CRS_STACK_SIZE
	.align		4
.L_554:
        /*00e8*/ 	.byte	0x04, 0x1e
        /*00ea*/ 	.short	(.L_556 - .L_555)
.L_555:
        /*00ec*/ 	.word	0x00000000


	//----- nvinfo : EIATTR_CBANK_PARAM_SIZE
	.align		4
.L_556:
        /*00f0*/ 	.byte	0x03, 0x19
        /*00f2*/ 	.short	0x00e8


	//----- nvinfo : EIATTR_PARAM_CBANK
	.align		4
        /*00f4*/ 	.byte	0x04, 0x0a
        /*00f6*/ 	.short	(.L_558 - .L_557)
	.align		4
.L_557:
        /*00f8*/ 	.word	index@(.nv.constant0._ZN10layer_norm31ln_parallel_residual_fwd_kernelINS_13Kernel_traitsI13__nv_bfloat16S2_S2_S2_fjLj768ELj1ELj4ELj1ELj16ENS_18Kernel_traits_baseILj768ES2_S2_S2_S2_fjLj128EEEEELb0ELb1ELb1EEEvNS_9FwdParamsE)
        /*00fc*/ 	.short	0x0210
        /*00fe*/ 	.short	0x00e8


	//----- nvinfo : EIATTR_SW_WAR
	.align		4
.L_558:
        /*0100*/ 	.byte	0x04, 0x36
        /*0102*/ 	.short	(.L_560 - .L_559)
.L_559:
        /*0104*/ 	.word	0x00000008
.L_560:


//--------------------- .nv.info._ZN10layer_norm31ln_parallel_residual_fwd_kernelINS_13Kernel_traitsI13__nv_bfloat16S2_S2_S2_fjLj768ELj1ELj4ELj1ELj16ENS_18Kernel_traits_baseILj768ES2_S2_S2_S2_fjLj128EEEEELb1ELb0ELb0EEEvNS_9FwdParamsE --------------------------
	.section	.nv.info._ZN10layer_norm31ln_parallel_residual_fwd_kernelINS_13Kernel_traitsI13__nv_bfloat16S2_S2_S2_fjLj768ELj1ELj4ELj1ELj16ENS_18Kernel_traits_baseILj768ES2_S2_S2_S2_fjLj128EEEEELb1ELb0ELb0EEEvNS_9FwdParamsE,"",@"SHT_CUDA_INFO"
	.sectionflags	@""
	.align	4


	//----- nvinfo : EIATTR_CUDA_API_VERSION
	.align		4
        /*0000*/ 	.byte	0x04, 0x37
        /*0002*/ 	.short	(.L_562 - .L_561)
.L_561:
        /*0004*/ 	.word	0x00000082


	//----- nvinfo : EIATTR_KPARAM_INFO
	.align		4
.L_562:
        /*0008*/ 	.byte	0x04, 0x17
        /*000a*/ 	.short	(.L_564 - .L_563)
.L_563:
        /*000c*/ 	.word	0x00000000
        /*0010*/ 	.short	0x0000
        /*0012*/ 	.short	0x0000
        /*0014*/ 	.byte	0x00, 0xf0, 0xa1, 0x03


	//----- nvinfo : EIATTR_SPARSE_MMA_MASK
	.align		4
.L_564:
        /*0018*/ 	.byte	0x03, 0x50
        /*001a*/ 	.short	0x0000


	//----- nvinfo : EIATTR_MAXREG_COUNT
	.align		4
        /*001c*/ 	.byte	0x03, 0x1b
        /*001e*/ 	.short	0x00ff


	//----- nvinfo : EIATTR_MERCURY_ISA_VERSION
	.align		4
        /*0020*/ 	.byte	0x03, 0x5f
        /*0022*/ 	.short	0x0101


	//----- nvinfo : EIATTR_COOP_GROUP_MASK_REGIDS
	.align		4
        /*0024*/ 	.byte	0x04, 0x29
        /*0026*/ 	.short	(.L_566 - .L_565)


	//   ....[0]....
.L_565:
        /*0028*/ 	.word	0xffffffff


	//   ....[1]....
        /*002c*/ 	.word	0xffffffff


	//   ....[2]....
        /*0030*/ 	.word	0xffffffff


	//   ....[3]....
        /*0034*/ 	.word	0xffffffff


	//   ....[4]....
        /*0038*/ 	.word	0xffffffff


	//   ....[5]....
        /*003c*/ 	.word	0xffffffff


	//   ....[6]....
        /*0040*/ 	.word	0xffffffff


	//   ....[7]....
        /*0044*/ 	.word	0xffffffff


	//   ....[8]....
        /*0048*/ 	.word	0xffffffff


	//   ....[9]....
        /*004c*/ 	.word	0xffffffff


	//   ....[10]....
        /*0050*/ 	.word	0x0500005c


	//   ....[11]....
        /*0054*/ 	.word	0x0500005c


	//   ....[12]....
        /*0058*/ 	.word	0x0500005c


	//   ....[13]....
        /*005c*/ 	.word	0x0500005c


	//   ....[14]....
        /*0060*/ 	.word	0x0500005c


	//   ....[15]....
        /*0064*/ 	.word	0x0500005c


	//   ....[16]....
        /*0068*/ 	.word	0x0500005c


	//   ....[17]....
        /*006c*/ 	.word	0x0500005c


	//   ....[18]....
        /*0070*/ 	.word	0x0500005c


	//   ....[19]....
        /*0074*/ 	.word	0x0500005c


	//----- nvinfo : EIATTR_COOP_GROUP_INSTR_OFFSETS
	.align		4
.L_566:
        /*0078*/ 	.byte	0x04, 0x28
        /*007a*/ 	.short	(.L_568 - .L_567)


	//   ....[0]....
.L_567:
        /*007c*/ 	.word	0x00012f00


	//   ....[1]....
        /*0080*/ 	.word	0x00012f30


	//   ....[2]....
        /*0084*/ 	.word	0x00012f50


	//   ....[3]....
        /*0088*/ 	.word	0x00012f70


	//   ....[4]....
        /*008c*/ 	.word	0x00012f90


	//   ....[5]....
        /*0090*/ 	.word	0x000132d0


	//   ....[6]....
        /*0094*/ 	.word	0x000132f0


	//   ....[7]....
        /*0098*/ 	.word	0x00013310


	//   ....[8]....
        /*009c*/ 	.word	0x00013330


	//   ....[9]....
        /*00a0*/ 	.word	0x00013350


	//   ....[10]....
        /*00a4*/ 	.word	0x00013e80


	//   ....[11]....
        /*00a8*/ 	.word	0x00013f30


	//   ....[12]....
        /*00ac*/ 	.word	0x00013fa0


	//   ....[13]....
        /*00b0*/ 	.word	0x00014010


	//   ....[14]....
        /*00b4*/ 	.word	0x00014080


	//   ....[15]....
        /*00b8*/ 	.word	0x00014420


	//   ....[16]....
        /*00bc*/ 	.word	0x00014490


	//   ....[17]....
        /*00c0*/ 	.word	0x00014500


	//   ....[18]....
        /*00c4*/ 	.word	0x00014570


	//   ....[19]....
        /*00c8*/ 	.word	0x000145e0


	//----- nvinfo : EIATTR_EXIT_INSTR_OFFSETS
	.align		4
.L_568:
        /*00cc*/ 	.byte	0x04, 0x1c
        /*00ce*/ 	.short	(.L_570 - .L_569)


	//   ....[0]....
.L_569:
        /*00d0*/ 	.word	0x00000c80


	//   ....[1]....
        /*00d4*/ 	.word	0x00013e10


	//----- nvinfo : EIATTR_MAX_THREADS
	.align		4
.L_570:
        /*00d8*/ 	.byte	0x04, 0x05
        /*00da*/ 	.short	(.L_572 - .L_571)
.L_571:
        /*00dc*/ 	.word	0x00000080
        /*00e0*/ 	.word	0x00000001
        /*00e4*/ 	.word	0x00000001


	//----- nvinfo : EIATTR_CRS_STACK_SIZE
	.align		4
.L_572:
        /*00e8*/ 	.byte	0x04, 0x1e
        /*00ea*/ 	.short	(.L_574 - .L_573)
.L_573:
        /*00ec*/ 	.word	0x00000000


	//----- nvinfo : EIATTR_CBANK_PARAM_SIZE
	.align		4
.L_574:
        /*00f0*/ 	.byte	0x03, 0x19
        /*00f2*/ 	.short	0x00e8


	//----- nvinfo : EIATTR_PARAM_CBANK
	.align		4
        /*00f4*/ 	.byte	0x04, 0x0a
        /*00f6*/ 	.short	(.L_576 - .L_575)
	.align		4
.L_575:
        /*00f8*/ 	.word	index@(.nv.constant0._ZN10layer_norm31ln_parallel_residual_fwd_kernelINS_13Kernel_traitsI13__nv_bfloat16S2_S2_S2_fjLj768ELj1ELj4ELj1ELj16ENS_18Kernel_traits_baseILj768ES2_S2_S2_S2_fjLj128EEEEELb1ELb0ELb0EEEvNS_9FwdParamsE)
        /*00fc*/ 	.short	0x0210
        /*00fe*/ 	.short	0x00e8


	//----- nvinfo : EIATTR_SW_WAR
	.align		4
.L_576:
        /*0100*/ 	.byte	0x04, 0x36
        /*0102*/ 	.short	(.L_578 - .L_577)
.L_577:
        /*0104*/ 	.word	0x00000008
.L_578:


//--------------------- .nv.info._ZN10layer_norm31ln_parallel_residual_fwd_kernelINS_13Kernel_traitsI13__nv_bfloat16S2_S2_S2_fjLj768ELj1ELj4ELj1ELj16ENS_18Kernel_traits_baseILj768ES2_S2_S2_S2_fjLj128EEEEELb1ELb0ELb1EEEvNS_9FwdParamsE --------------------------
	.section	.nv.info._ZN10layer_norm31ln_parallel_residual_fwd_kernelINS_13Kernel_traitsI13__nv_bfloat16S2_S2_S2_fjLj768ELj1ELj4ELj1ELj16ENS_18Kernel_traits_baseILj768ES2_S2_S2_S2_fjLj128EEEEELb1ELb0ELb1EEEvNS_9FwdParamsE,"",@"SHT_CUDA_INFO"
	.sectionflags	@""
	.align	4


	//----- nvinfo : EIATTR_CUDA_API_VERSION
	.align		4
        /*0000*/ 	.byte	0x04, 0x37
        /*0002*/ 	.short	(.L_580 - .L_579)
.L_579:
        /*0004*/ 	.word	0x00000082


	//----- nvinfo : EIATTR_KPARAM_INFO
	.align		4
.L_580:
        /*0008*/ 	.byte	0x04, 0x17
        /*000a*/ 	.short	(.L_582 - .L_581)
.L_581:
        /*000c*/ 	.word	0x00000000
        /*0010*/ 	.short	0x0000
        /*0012*/ 	.short	0x0000
        /*0014*/ 	.byte	0x00, 0xf0, 0xa1, 0x03


	//----- nvinfo : EIATTR_SPARSE_MMA_MASK
	.align		4
.L_582:
        /*0018*/ 	.byte	0x03, 0x50
        /*001a*/ 	.short	0x0000


	//----- nvinfo : EIATTR_MAXREG_COUNT
	.align		4
        /*001c*/ 	.byte	0x03, 0x1b
        /*001e*/ 	.short	0x00ff


	//----- nvinfo : EIATTR_MERCURY_ISA_VERSION
	.align		4
        /*0020*/ 	.byte	0x03, 0x5f
        /*0022*/ 	.short	0x0101


	//----- nvinfo : EIATTR_COOP_GROUP_MASK_REGIDS
	.align		4
        /*0024*/ 	.byte	0x04, 0x29
        /*0026*/ 	.short	(.L_584 - .L_583)


	//   ....[0]....
.L_583:
        /*0028*/ 	.word	0xffffffff


	//   ....[1]....
        /*002c*/ 	.word	0xffffffff


	//   ....[2]....
        /*0030*/ 	.word	0xffffffff


	//   ....[3]....
        /*0034*/ 	.word	0xffffffff


	//   ....[4]....
        /*0038*/ 	.word	0xffffffff


	//   ....[5]....
        /*003c*/ 	.word	0xffffffff


	//   ....[6]....
        /*0040*/ 	.word	0xffffffff


	//   ....[7]....
        /*0044*/ 	.word	0xffffffff


	//   ....[8]....
        /*0048*/ 	.word	0xffffffff


	//   ....[9]....
        /*004c*/ 	.word	0xffffffff


	//   ....[10]....
        /*0050*/ 	.word	0x05000049


	//   ....[11]....
        /*0054*/ 	.word	0x05000049


	//   ....[12]....
        /*0058*/ 	.word	0x05000049


	//   ....[13]....
        /*005c*/ 	.word	0x05000049


	//   ....[14]....
        /*0060*/ 	.word	0x05000049


	//   ....[15]....
        /*0064*/ 	.word	0x05000049


	//   ....[16]....
        /*0068*/ 	.word	0x05000049


	//   ....[17]....
        /*006c*/ 	.word	0x05000049


	//   ....[18]....
        /*0070*/ 	.word	0x05000049


	//   ....[19]....
        /*0074*/ 	.word	0x05000049


	//----- nvinfo : EIATTR_COOP_GROUP_INSTR_OFFSETS
	.align		4
.L_584:
        /*0078*/ 	.byte	0x04, 0x28
        /*007a*/ 	.short	(.L_586 - .L_585)


	//   ....[0]....
.L_585:
        /*007c*/ 	.word	0x000125c0


	//   ....[1]....
        /*0080*/ 	.word	0x000125e0


	//   ....[2]....
        /*0084*/ 	.word	0x00012600


	//   ....[3]....
        /*0088*/ 	.word	0x00012630


	//   ....[4]....
        /*008c*/ 	.word	0x00012650


	//   ....[5]....
        /*0090*/ 	.word	0x00012980


	//   ....[6]....
        /*0094*/ 	.word	0x000129a0


	//   ....[7]....
        /*0098*/ 	.word	0x000129c0


	//   ....[8]....
        /*009c*/ 	.word	0x000129e0


	//   ....[9]....
        /*00a0*/ 	.word	0x00012a00


	//   ....[10]....
        /*00a4*/ 	.word	0x00013490


	//   ....[11]....
        /*00a8*/ 	.word	0x00013530


	//   ....[12]....
        /*00ac*/ 	.word	0x000135a0


	//   ....[13]....
        /*00b0*/ 	.word	0x00013620


	//   ....[14]....
        /*00b4*/ 	.word	0x00013690


	//   ....[15]....
        /*00b8*/ 	.word	0x00013a20


	//   ....[16]....
        /*00bc*/ 	.word	0x00013a90


	//   ....[17]....
        /*00c0*/ 	.word	0x00013b00


	//   ....[18]....
        /*00c4*/ 	.word	0x00013b70


	//   ....[19]....
        /*00c8*/ 	.word	0x00013be0


	//----- nvinfo : EIATTR_EXIT_INSTR_OFFSETS
	.align		4
.L_586:
        /*00cc*/ 	.byte	0x04, 0x1c
        /*00ce*/ 	.short	(.L_588 - .L_587)


	//   ....[0]....
.L_587:
        /*00d0*/ 	.word	0x000006a0


	//   ....[1]....
        /*00d4*/ 	.word	0x00013430


	//----- nvinfo : EIATTR_MAX_THREADS
	.align		4
.L_588:
        /*00d8*/ 	.byte	0x04, 0x05
        /*00da*/ 	.short	(.L_590 - .L_589)
.L_589:
        /*00dc*/ 	.word	0x00000080
        /*00e0*/ 	.word	0x00000001
        /*00e4*/ 	.word	0x00000001


	//----- nvinfo : EIATTR_CRS_STACK_SIZE
	.align		4
.L_590:
        /*00e8*/ 	.byte	0x04, 0x1e
        /*00ea*/ 	.short	(.L_592 - .L_591)
.L_591:
        /*00ec*/ 	.word	0x00000000


	//----- nvinfo : EIATTR_CBANK_PARAM_SIZE
	.align		4
.L_592:
        /*00f0*/ 	.byte	0x03, 0x19
        /*00f2*/ 	.short	0x00e8


	//----- nvinfo : EIATTR_PARAM_CBANK
	.align		4
        /*00f4*/ 	.byte	0x04, 0x0a
        /*00f6*/ 	.short	(.L_594 - .L_593)
	.align		4
.L_593:
        /*00f8*/ 	.word	index@(.nv.constant0._ZN10layer_norm31ln_parallel_residual_fwd_kernelINS_13Kernel_traitsI13__nv_bfloat16S2_S2_S2_fjLj768ELj1ELj4ELj1ELj16ENS_18Kernel_traits_baseILj768ES2_S2_S2_S2_fjLj128EEEEELb1ELb0ELb1EEEvNS_9FwdParamsE)
        /*00fc*/ 	.short	0x0210
        /*00fe*/ 	.short	0x00e8


	//----- nvinfo : EIATTR_SW_WAR
	.align		4
.L_594:
        /*0100*/ 	.byte	0x04, 0x36
        /*0102*/ 	.short	(.L_596 - .L_595)
.L_595:
        /*0104*/ 	.word	0x00000008
.L_596:


//--------------------- .nv.info._ZN10layer_norm31ln_parallel_residual_fwd_kernelINS_13Kernel_traitsI13__nv_bfloat16S2_S2_S2_fjLj768ELj1ELj4ELj1ELj16ENS_18Kernel_traits_baseILj768ES2_S2_S2_S2_fjLj128EEEEELb1ELb1ELb0EEEvNS_9FwdParamsE --------------------------
	.section	.nv.info._ZN10layer_norm31ln_parallel_residual_fwd_kernelINS_13Kernel_traitsI13__nv_bfloat16S2_S2_S2_fjLj768ELj1ELj4ELj1ELj16ENS_18Kernel_traits_baseILj768ES2_S2_S2_S2_fjLj128EEEEELb1ELb1ELb0EEEvNS_9FwdParamsE,"",@"SHT_CUDA_INFO"
	.sectionflags	@""
	.align	4


	//----- nvinfo : EIATTR_CUDA_API_VERSION
	.align		4
        /*0000*/ 	.byte	0x04, 0x37
        /*0002*/ 	.short	(.L_598 - .L_597)
.L_597:
        /*0004*/ 	.word	0x00000082


	//----- nvinfo : EIATTR_KPARAM_INFO
	.align		4
.L_598:
        /*0008*/ 	.byte	0x04, 0x17
        /*000a*/ 	.short	(.L_600 - .L_599)
.L_599:
        /*000c*/ 	.word	0x00000000
        /*0010*/ 	.short	0x0000
        /*0012*/ 	.short	0x0000
        /*0014*/ 	.byte	0x00, 0xf0, 0xa1, 0x03


	//----- nvinfo : EIATTR_SPARSE_MMA_MASK
	.align		4
.L_600:
        /*0018*/ 	.byte	0x03, 0x50
        /*001a*/ 	.short	0x0000


	//----- nvinfo : EIATTR_MAXREG_COUNT
	.align		4
        /*001c*/ 	.byte	0x03, 0x1b
        /*001e*/ 	.short	0x00ff


	//----- nvinfo : EIATTR_MERCURY_ISA_VERSION
	.align		4
        /*0020*/ 	.byte	0x03, 0x5f
        /*0022*/ 	.short	0x0101


	//----- nvinfo : EIATTR_COOP_GROUP_MASK_REGIDS
	.align		4
        /*0024*/ 	.byte	0x04, 0x29
        /*0026*/ 	.short	(.L_602 - .L_601)


	//   ....[0]....
.L_601:
        /*0028*/ 	.word	0xffffffff


	//   ....[1]....
        /*002c*/ 	.word	0xffffffff


	//   ....[2]....
        /*0030*/ 	.word	0xffffffff


	//   ....[3]....
        /*0034*/ 	.word	0xffffffff


	//   ....[4]....
        /*0038*/ 	.word	0xffffffff


	//   ....[5]....
        /*003c*/ 	.word	0xffffffff


	//   ....[6]....
        /*0040*/ 	.word	0xffffffff


	//   ....[7]....
        /*0044*/ 	.word	0xffffffff


	//   ....[8]....
        /*0048*/ 	.word	0xffffffff


	//   ....[9]....
        /*004c*/ 	.word	0xffffffff


	//   ....[10]....
        /*0050*/ 	.word	0x05000071


	//   ....[11]....
        /*0054*/ 	.word	0x05000071


	//   ....[12]....
        /*0058*/ 	.word	0x05000071


	//   ....[13]....
        /*005c*/ 	.word	0x05000071


	//   ....[14]....
        /*0060*/ 	.word	0x05000071


	//   ....[15]....
        /*0064*/ 	.word	0x05000071


	//   ....[16]....
        /*0068*/ 	.word	0x05000071


	//   ....[17]....
        /*006c*/ 	.word	0x05000071


	//   ....[18]....
        /*0070*/ 	.word	0x05000071


	//   ....[19]....
        /*0074*/ 	.word	0x05000071


	//----- nvinfo : EIATTR_COOP_GROUP_INSTR_OFFSETS
	.align		4
.L_602:
        /*0078*/ 	.byte	0x04, 0x28
        /*007a*/ 	.short	(.L_604 - .L_603)


	//   ....[0]....
.L_603:
        /*007c*/ 	.word	0x000126a0


	//   ....[1]....
        /*0080*/ 	.word	0x000126d0


	//   ....[2]....
        /*0084*/ 	.word	0x000126f0


	//   ....[3]....
        /*0088*/ 	.word	0x00012710


	//   ....[4]....
        /*008c*/ 	.word	0x00012730


	//   ....[5]....
        /*0090*/ 	.word	0x00012a70


	//   ....[6]....
        /*0094*/ 	.word	0x00012a90


	//   ....[7]....
        /*0098*/ 	.word	0x00012ab0


	//   ....[8]....
        /*009c*/ 	.word	0x00012ad0


	//   ....[9]....
        /*00a0*/ 	.word	0x00012af0


	//   ....[10]....
        /*00a4*/ 	.word	0x00013350


	//   ....[11]....
        /*00a8*/ 	.word	0x00013400


	//   ....[12]....
        /*00ac*/ 	.word	0x00013470


	//   ....[13]....
        /*00b0*/ 	.word	0x000134e0


	//   ....[14]....
        /*00b4*/ 	.word	0x00013550


	//   ....[15]....
        /*00b8*/ 	.word	0x000138e0


	//   ....[16]....
        /*00bc*/ 	.word	0x00013950


	//   ....[17]....
        /*00c0*/ 	.word	0x000139c0


	//   ....[18]....
        /*00c4*/ 	.word	0x00013a30


	//   ....[19]....
        /*00c8*/ 	.word	0x00013aa0


	//----- nvinfo : EIATTR_EXIT_INSTR_OFFSETS
	.align		4
.L_604:
        /*00cc*/ 	.byte	0x04, 0x1c
        /*00ce*/ 	.short	(.L_606 - .L_605)


	//   ....[0]....
.L_605:
        /*00d0*/ 	.word	0x00000930


	//   ....[1]....
        /*00d4*/ 	.word	0x000132e0


	//----- nvinfo : EIATTR_MAX_THREADS
	.align		4
.L_606:
        /*00d8*/ 	.byte	0x04, 0x05
        /*00da*/ 	.short	(.L_608 - .L_607)
.L_607:
        /*00dc*/ 	.word	0x00000080
        /*00e0*/ 	.word	0x00000001
        /*00e4*/ 	.word	0x00000001


	//----- nvinfo : EIATTR_CRS_STACK_SIZE
	.align		4
.L_608:
        /*00e8*/ 	.byte	0x04, 0x1e
        /*00ea*/ 	.short	(.L_610 - .L_609)
.L_609:
        /*00ec*/ 	.word	0x00000000


	//----- nvinfo : EIATTR_CBANK_PARAM_SIZE
	.align		4
.L_610:
        /*00f0*/ 	.byte	0x03, 0x19
        /*00f2*/ 	.short	0x00e8


	//----- nvinfo : EIATTR_PARAM_CBANK
	.align		4
        /*00f4*/ 	.byte	0x04, 0x0a
        /*00f6*/ 	.short	(.L_612 - .L_611)
	.align		4
.L_611:
        /*00f8*/ 	.word	index@(.nv.constant0._ZN10layer_norm31ln_parallel_residual_fwd_kernelINS_13Kernel_traitsI13__nv_bfloat16S2_S2_S2_fjLj768ELj1ELj4ELj1ELj16ENS_18Kernel_traits_baseILj768ES2_S2_S2_S2_fjLj128EEEEELb1ELb1ELb0EEEvNS_9FwdParamsE)
        /*00fc*/ 	.short	0x0210
        /*00fe*/ 	.short	0x00e8


	//----- nvinfo : EIATTR_SW_WAR
	.align		4
.L_612:
        /*0100*/ 	.byte	0x04, 0x36
        /*0102*/ 	.short	(.L_614 - .L_613)
.L_613:
        /*0104*/ 	.word	0x00000008
.L_614:


//--------------------- .nv.info._ZN10layer_norm31ln_parallel_residual_fwd_kernelINS_13Kernel_traitsI13__nv_bfloat16S2_S2_S2_fjLj768ELj1ELj4ELj1ELj16ENS_18Kernel_traits_baseILj768ES2_S2_S2_S2_fjLj128EEEEELb1ELb1ELb1EEEvNS_9FwdParamsE --------------------------
	.section	.nv.info._ZN10layer_norm31ln_parallel_residual_fwd_kernelINS_13Kernel_traitsI13__nv_bfloat16S2_S2_S2_fjLj768ELj1ELj4ELj1ELj16ENS_18Kernel_traits_baseILj768ES2_S2_S2_S2_fjLj128EEEEELb1ELb1ELb1EEEvNS_9FwdParamsE,"",@"SHT_CUDA_INFO"
	.sectionflags	@""
	.align	4


	//----- nvinfo : EIATTR_CUDA_API_VERSION
	.align		4
        /*0000*/ 	.byte	0x04, 0x37
        /*0002*/ 	.short	(.L_616 - .L_615)
.L_615:
        /*0004*/ 	.word	0x00000082


	//----- nvinfo : EIATTR_KPARAM_INFO
	.align		4
.L_616:
        /*0008*/ 	.byte	0x04, 0x17
        /*000a*/ 	.short	(.L_618 - .L_617)
.L_617:
        /*000c*/ 	.word	0x00000000
        /*0010*/ 	.short	0x0000
        /*0012*/ 	.short	0x0000
        /*0014*/ 	.byte	0x00, 0xf0, 0xa1, 0x03


	//----- nvinfo : EIATTR_SPARSE_MMA_MASK
	.align		4
.L_618:
        /*0018*/ 	.byte	0x03, 0x50
        /*001a*/ 	.short	0x0000


	//----- nvinfo : EIATTR_MAXREG_COUNT
	.align		4
        /*001c*/ 	.byte	0x03, 0x1b
        /*001e*/ 	.short	0x00ff


	//----- nvinfo : EIATTR_MERCURY_ISA_VERSION
	.align		4
        /*0020*/ 	.byte	0x03, 0x5f
        /*0022*/ 	.short	0x0101


	//----- nvinfo : EIATTR_COOP_GROUP_MASK_REGIDS
	.align		4
        /*0024*/ 	.byte	0x04, 0x29
        /*0026*/ 	.short	(.L_620 - .L_619)


	//   ....[0]....
.L_619:
        /*0028*/ 	.word	0xffffffff


	//   ....[1]....
        /*002c*/ 	.word	0xffffffff


	//   ....[2]....
        /*0030*/ 	.word	0xffffffff


	//   ....[3]....
        /*0034*/ 	.word	0xffffffff


	//   ....[4]....
        /*0038*/ 	.word	0xffffffff


	//   ....[5]....
        /*003c*/ 	.word	0xffffffff


	//   ....[6]....
        /*0040*/ 	.word	0xffffffff


	//   ....[7]....
        /*0044*/ 	.word	0xffffffff


	//   ....[8]....
        /*0048*/ 	.word	0xffffffff


	//   ....[9]....
        /*004c*/ 	.word	0xffffffff


	//   ....[10]....
        /*0050*/ 	.word	0x0500002c


	//   ....[11]....
        /*0054*/ 	.word	0x0500002c


	//   ....[12]....
        /*0058*/ 	.word	0x0500002c


	//   ....[13]....
        /*005c*/ 	.word	0x0500002c


	//   ....[14]....
        /*0060*/ 	.word	0x0500002c


	//   ....[15]....
        /*0064*/ 	.word	0x0500002c


	//   ....[16]....
        /*0068*/ 	.word	0x0500002c


	//   ....[17]....
        /*006c*/ 	.word	0x0500002c


	//   ....[18]....
        /*0070*/ 	.word	0x0500002c


	//   ....[19]....
        /*0074*/ 	.word	0x0500002c


	//----- nvinfo : EIATTR_COOP_GROUP_INSTR_OFFSETS
	.align		4
.L_620:
        /*0078*/ 	.byte	0x04, 0x28
        /*007a*/ 	.short	(.L_622 - .L_621)


	//   ....[0]....
.L_621:
        /*007c*/ 	.word	0x000123e0


	//   ....[1]....
        /*0080*/ 	.word	0x00012400


	//   ....[2]....
        /*0084*/ 	.word	0x00012420


	//   ....[3]....
        /*0088*/ 	.word	0x00012440


	//   ....[4]....
        /*008c*/ 	.word	0x00012470


	//   ....[5]....
        /*0090*/ 	.word	0x000127a0


	//   ....[6]....
        /*0094*/ 	.word	0x000127c0


	//   ....[7]....
        /*0098*/ 	.word	0x000127e0


	//   ....[8]....
        /*009c*/ 	.word	0x00012800


	//   ....[9]....
        /*00a0*/ 	.word	0x00012820


	//   ....[10]....
        /*00a4*/ 	.word	0x00012fb0


	//   ....[11]....
        /*00a8*/ 	.word	0x00013050


	//   ....[12]....
        /*00ac*/ 	.word	0x000130c0


	//   ....[13]....
        /*00b0*/ 	.word	0x00013130


	//   ....[14]....
        /*00b4*/ 	.word	0x000131b0


	//   ....[15]....
        /*00b8*/ 	.word	0x00013530


	//   ....[16]....
        /*00bc*/ 	.word	0x000135a0


	//   ....[17]....
        /*00c0*/ 	.word	0x00013610


	//   ....[18]....
        /*00c4*/ 	.word	0x00013680


	//   ....[19]....
        /*00c8*/ 	.word	0x000136f0


	//----- nvinfo : EIATTR_EXIT_INSTR_OFFSETS
	.align		4
.L_622:
        /*00cc*/ 	.byte	0x04, 0x1c
        /*00ce*/ 	.short	(.L_624 - .L_623)


	//   ....[0]....
.L_623:
        /*00d0*/ 	.word	0x000005d0


	//   ....[1]....
        /*00d4*/ 	.word	0x00012f40


	//----- nvinfo : EIATTR_MAX_THREADS
	.align		4
.L_624:
        /*00d8*/ 	.byte	0x04, 0x05
        /*00da*/ 	.short	(.L_626 - .L_625)
.L_625:
        /*00dc*/ 	.word	0x00000080
        /*00e0*/ 	.word	0x00000001
        /*00e4*/ 	.word	0x00000001


	//----- nvinfo : EIATTR_CRS_STACK_SIZE
	.align		4
.L_626:
        /*00e8*/ 	.byte	0x04, 0x1e
        /*00ea*/ 	.short	(.L_628 - .L_627)
.L_627:
        /*00ec*/ 	.word	0x00000000


	//----- nvinfo : EIATTR_CBANK_PARAM_SIZE
	.align		4
.L_628:
        /*00f0*/ 	.byte	0x03, 0x19
        /*00f2*/ 	.short	0x00e8


	//----- nvinfo : EIATTR_PARAM_CBANK
	.align		4
        /*00f4*/ 	.byte	0x04, 0x0a
        /*00f6*/ 	.short	(.L_630 - .L_629)
	.align		4
.L_629:
        /*00f8*/ 	.word	index@(.nv.constant0._ZN10layer_norm31ln_parallel_residual_fwd_kernelINS_13Kernel_traitsI13__nv_bfloat16S2_S2_S2_fjLj768ELj1ELj4ELj1ELj16ENS_18Kernel_traits_baseILj768ES2_S2_S2_S2_fjLj128EEEEELb1ELb1ELb1EEEvNS_9FwdParamsE)
        /*00fc*/ 	.short	0x0210
        /*00fe*/ 	.short	0x00e8


	//----- nvinfo : EIATTR_SW_WAR
	.align		4
.L_630:
        /*0100*/ 	.byte	0x04, 0x36
        /*0102*/ 	.short	(.L_632 - .L_631)
.L_631:
        /*0104*/ 	.word	0x00000008
.L_632:


//--------------------- .nv.info._ZN10layer_norm31ln_parallel_residual_fwd_kernelINS_13Kernel_traitsI6__halfS2_S2_S2_fjLj768ELj1ELj4ELj1ELj16ENS_18Kernel_traits_baseILj768ES2_S2_S2_S2_fjLj128EEEEELb0ELb0ELb0EEEvNS_9FwdParamsE --------------------------
	.section	.nv.info._ZN10layer_norm31ln_parallel_residual_fwd_kernelINS_13Kernel_traitsI6__halfS2_S2_S2_fjLj768ELj1ELj4ELj1ELj16ENS_18Kernel_traits_baseILj768ES2_S2_S2_S2_fjLj128EEEEELb0ELb0ELb0EEEvNS_9FwdParamsE,"",@"SHT_CUDA_INFO"
	.sectionflags	@""
	.align	4


	//----- nvinfo : EIATTR_CUDA_API_VERSION
	.align		4
        /*0000*/ 	.byte	0x04, 0x37
        /*0002*/ 	.short	(.L_634 - .L_633)
.L_633:
        /*0004*/ 	.word	0x00000082


	//----- nvinfo : EIATTR_KPARAM_INFO
	.align		4
.L_634:
        /*0008*/ 	.byte	0x04, 0x17
        /*000a*/ 	.short	(.L_636 - .L_635)
.L_635:
        /*000c*/ 	.word	0x00000000
        /*0010*/ 	.short	0x0000
        /*0012*/ 	.short	0x0000
        /*0014*/ 	.byte	0x00, 0xf0, 0xa1, 0x03


	//----- nvinfo : EIATTR_SPARSE_MMA_MASK
	.align		4
.L_636:
        /*0018*/ 	.byte	0x03, 0x50
        /*001a*/ 	.short	0x0000


	//----- nvinfo : EIATTR_MAXREG_COUNT
	.align		4
        /*001c*/ 	.byte	0x03, 0x1b
        /*001e*/ 	.short	0x00ff


	//----- nvinfo : EIATTR_MERCURY_ISA_VERSION
	.align		4
        /*0020*/ 	.byte	0x03, 0x5f
        /*0022*/ 	.short	0x0101


	//----- nvinfo : EIATTR_COOP_GROUP_MASK_REGIDS
	.align		4
        /*0024*/ 	.byte	0x04, 0x29
        /*0026*/ 	.short	(.L_638 - .L_637)


	//   ....[0]....
.L_637:
        /*0028*/ 	.word	0xffffffff


	//   ....[1]....
        /*002c*/ 	.word	0xffffffff


	//   ....[2]....
        /*0030*/ 	.word	0xffffffff


	//   ....[3]....
        /*0034*/ 	.word	0xffffffff


	//   ....[4]....
        /*0038*/ 	.word	0xffffffff


	//   ....[5]....
        /*003c*/ 	.word	0xffffffff


	//   ....[6]....
        /*0040*/ 	.word	0xffffffff


	//   ....[7]....
        /*0044*/ 	.word	0xffffffff


	//   ....[8]....
        /*0048*/ 	.word	0xffffffff


	//   ....[9]....
        /*004c*/ 	.word	0xffffffff


	//   ....[10]....
        /*0050*/ 	.word	0x05000091


	//   ....[11]....
        /*0054*/ 	.word	0x05000091


	//   ....[12]....
        /*0058*/ 	.word	0x05000091


	//   ....[13]....
        /*005c*/ 	.word	0x05000091


	//   ....[14]....
        /*0060*/ 	.word	0x05000091


	//   ....[15]....
        /*0064*/ 	.word	0x05000091


	//   ....[16]....
        /*0068*/ 	.word	0x05000091


	//   ....[17]....
        /*006c*/ 	.word	0x05000091


	//   ....[18]....
        /*0070*/ 	.word	0x05000091


	//   ....[19]....
        /*0074*/ 	.word	0x05000091


	//----- nvinfo : EIATTR_COOP_GROUP_INSTR_OFFSETS
	.align		4
.L_638:
        /*0078*/ 	.byte	0x04, 0x28
        /*007a*/ 	.short	(.L_640 - .L_639)


	//   ....[0]....
.L_639:
        /*007c*/ 	.word	0x00002bc0


	//   ....[1]....
        /*0080*/ 	.word	0x00002bf0


	//   ....[2]....
        /*0084*/ 	.word	0x00002c10


	//   ....[3]....
        /*0088*/ 	.word	0x00002c30


	//   ....[4]....
        /*008c*/ 	.word	0x00002c50


	//   ....[5]....
        /*0090*/ 	.word	0x00002f90


	//   ....[6]....
        /*0094*/ 	.word	0x00002fb0


	//   ....[7]....
        /*0098*/ 	.word	0x00002fd0


	//   ....[8]....
        /*009c*/ 	.word	0x00002ff0


	//   ....[9]....
        /*00a0*/ 	.word	0x00003010


	//   ....[10]....
        /*00a4*/ 	.word	0x00003b20


	//   ....[11]....
        /*00a8*/ 	.word	0x00003bd0


	//   ....[12]....
        /*00ac*/ 	.word	0x00003c40


	//   ....[13]....
        /*00b0*/ 	.word	0x00003cb0


	//   ....[14]....
        /*00b4*/ 	.word	0x00003d20


	//   ....[15]....
        /*00b8*/ 	.word	0x000040b0


	//   ....[16]....
        /*00bc*/ 	.word	0x00004120


	//   ....[17]....
        /*00c0*/ 	.word	0x00004190


	//   ....[18]....
        /*00c4*/ 	.word	0x00004200


	//   ....[19]....
        /*00c8*/ 	.word	0x00004270


	//----- nvinfo : EIATTR_EXIT_INSTR_OFFSETS
	.align		4
.L_640:
        /*00cc*/ 	.byte	0x04, 0x1c
        /*00ce*/ 	.short	(.L_642 - .L_641)


	//   ....[0]....
.L_641:
        /*00d0*/ 	.word	0x000006d0


	//   ....[1]....
        /*00d4*/ 	.word	0x00003ab0


	//----- nvinfo : EIATTR_MAX_THREADS
	.align		4
.L_642:
        /*00d8*/ 	.byte	0x04, 0x05
        /*00da*/ 	.short	(.L_644 - .L_643)
.L_643:
        /*00dc*/ 	.word	0x00000080
        /*00e0*/ 	.word	0x00000001
        /*00e4*/ 	.word	0x00000001


	//----- nvinfo : EIATTR_CRS_STACK_SIZE
	.align		4
.L_644:
        /*00e8*/ 	.byte	0x04, 0x1e
        /*00ea*/ 	.short	(.L_646 - .L_645)
.L_645:
        /*00ec*/ 	.word	0x00000000


	//----- nvinfo : EIATTR_CBANK_PARAM_SIZE
	.align		4
.L_646:
        /*00f0*/ 	.byte	0x03, 0x19
        /*00f2*/ 	.short	0x00e8


	//----- nvinfo : EIATTR_PARAM_CBANK
	.align		4
        /*00f4*/ 	.byte	0x04, 0x0a
        /*00f6*/ 	.short	(.L_648 - .L_647)
	.align		4
.L_647:
        /*00f8*/ 	.word	index@(.nv.constant0._ZN10layer_norm31ln_parallel_residual_fwd_kernelINS_13Kernel_traitsI6__halfS2_S2_S2_fjLj768ELj1ELj4ELj1ELj16ENS_18Kernel_traits_baseILj768ES2_S2_S2_S2_fjLj128EEEEELb0ELb0ELb0EEEvNS_9FwdParamsE)
        /*00fc*/ 	.short	0x0210
        /*00fe*/ 	.short	0x00e8


	//----- nvinfo : EIATTR_SW_WAR
	.align		4
.L_648:
        /*0100*/ 	.byte	0x04, 0x36
        /*0102*/ 	.short	(.L_650 - .L_649)
.L_649:
        /*0104*/ 	.word	0x00000008
.L_650:


//--------------------- .nv.info._ZN10layer_norm31ln_parallel_residual_fwd_kernelINS_13Kernel_traitsI6__halfS2_S2_S2_fjLj768ELj1ELj4ELj1ELj16ENS_18Kernel_traits_baseILj768ES2_S2_S2_S2_fjLj128EEEEELb0ELb0ELb1EEEvNS_9FwdParamsE --------------------------
	.section	.nv.info._ZN10layer_norm31ln_parallel_residual_fwd_kernelINS_13Kernel_traitsI6__halfS2_S2_S2_fjLj768ELj1ELj4ELj1ELj16ENS_18Kernel_traits_baseILj768ES2_S2_S2_S2_fjLj128EEEEELb0ELb0ELb1EEEvNS_9FwdParamsE,"",@"SHT_CUDA_INFO"
	.sectionflags	@""
	.align	4


	//----- nvinfo : EIATTR_CUDA_API_VERSION
	.align		4
        /*0000*/ 	.byte	0x04, 0x37
        /*0002*/ 	.short	(.L_652 - .L_651)
.L_651:
        /*0004*/ 	.word	0x00000082


	//----- nvinfo : EIATTR_KPARAM_INFO
	.align		4
.L_652:
        /*0008*/ 	.byte	0x04, 0x17
        /*000a*/ 	.short	(.L_654 - .L_653)
.L_653:
        /*000c*/ 	.word	0x00000000
        /*0010*/ 	.short	0x0000
        /*0012*/ 	.short	0x0000
        /*0014*/ 	.byte	0x00, 0xf0, 0xa1, 0x03


	//----- nvinfo : EIATTR_SPARSE_MMA_MASK
	.align		4
.L_654:
        /*0018*/ 	.byte	0x03, 0x50
        /*001a*/ 	.short	0x0000


	//----- nvinfo : EIATTR_MAXREG_COUNT
	.align		4
        /*001c*/ 	.byte	0x03, 0x1b
        /*001e*/ 	.short	0x00ff


	//----- nvinfo : EIATTR_MERCURY_ISA_VERSION
	.align		4
        /*0020*/ 	.byte	0x03, 0x5f
        /*0022*/ 	.short	0x0101


	//----- nvinfo : EIATTR_COOP_GROUP_MASK_REGIDS
	.align		4
        /*0024*/ 	.byte	0x04, 0x29
        /*0026*/ 	.short	(.L_656 - .L_655)


	//   ....[0]....
.L_655:
        /*0028*/ 	.word	0xffffffff


	//   ....[1]....
        /*002c*/ 	.word	0xffffffff


	//   ....[2]....
        /*0030*/ 	.word	0xffffffff


	//   ....[3]....
        /*0034*/ 	.word	0xffffffff


	//   ....[4]....
        /*0038*/ 	.word	0xffffffff


	//   ....[5]....
        /*003c*/ 	.word	0xffffffff


	//   ....[6]....
        /*0040*/ 	.word	0xffffffff


	//   ....[7]....
        /*0044*/ 	.word	0xffffffff


	//   ....[8]....
        /*0048*/ 	.word	0xffffffff


	//   ....[9]....
        /*004c*/ 	.word	0xffffffff


	//   ....[10]....
        /*0050*/ 	.word	0x05000092


	//   ....[11]....
        /*0054*/ 	.word	0x05000092


	//   ....[12]....
        /*0058*/ 	.word	0x05000092


	//   ....[13]....
        /*005c*/ 	.word	0x05000092


	//   ....[14]....
        /*0060*/ 	.word	0x05000092


	//   ....[15]....
        /*0064*/ 	.word	0x05000092


	//   ....[16]....
        /*0068*/ 	.word	0x05000092


	//   ....[17]....
        /*006c*/ 	.word	0x05000092


	//   ....[18]....
        /*0070*/ 	.word	0x05000092


	//   ....[19]....
        /*0074*/ 	.word	0x05000092


	//----- nvinfo : EIATTR_COOP_GROUP_INSTR_OFFSETS
	.align		4
.L_656:
        /*0078*/ 	.byte	0x04, 0x28
        /*007a*/ 	.short	(.L_658 - .L_657)


	//   ....[0]....
.L_657:
        /*007c*/ 	.word	0x000026e0


	//   ....[1]....
        /*0080*/ 	.word	0x00002700


	//   ....[2]....
        /*0084*/ 	.word	0x00002720


	//   ....[3]....
        /*0088*/ 	.word	0x00002740


	//   ....[4]....
        /*008c*/ 	.word	0x00002770


	//   ....[5]....
        /*0090*/ 	.word	0x00002aa0


	//   ....[6]....
        /*0094*/ 	.word	0x00002ac0


	//   ....[7]....
        /*0098*/ 	.word	0x00002ae0


	//   ....[8]....
        /*009c*/ 	.word	0x00002b00


	//   ....[9]....
        /*00a0*/ 	.word	0x00002b20


	//   ....[10]....
        /*00a4*/ 	.word	0x000035c0


	//   ....[11]....
        /*00a8*/ 	.word	0x00003660


	//   ....[12]....
        /*00ac*/ 	.word	0x000036d0


	//   ....[13]....
        /*00b0*/ 	.word	0x00003740


	//   ....[14]....
        /*00b4*/ 	.word	0x000037c0


	//   ....[15]....
        /*00b8*/ 	.word	0x00003b40


	//   ....[16]....
        /*00bc*/ 	.word	0x00003bb0


	//   ....[17]....
        /*00c0*/ 	.word	0x00003c20


	//   ....[18]....
        /*00c4*/ 	.word	0x00003c90


	//   ....[19]....
        /*00c8*/ 	.word	0x00003d00


	//----- nvinfo : EIATTR_EXIT_INSTR_OFFSETS
	.align		4
.L_658:
        /*00cc*/ 	.byte	0x04, 0x1c
        /*00ce*/ 	.short	(.L_660 - .L_659)


	//   ....[0]....
.L_659:
        /*00d0*/ 	.word	0x00000260


	//   ....[1]....
        /*00d4*/ 	.word	0x00003550


	//----- nvinfo : EIATTR_MAX_THREADS
	.align		4
.L_660:
        /*00d8*/ 	.byte	0x04, 0x05
        /*00da*/ 	.short	(.L_662 - .L_661)
.L_661:
        /*00dc*/ 	.word	0x00000080
        /*00e0*/ 	.word	0x00000001
        /*00e4*/ 	.word	0x00000001


	//----- nvinfo : EIATTR_CRS_STACK_SIZE
	.align		4
.L_662:
        /*00e8*/ 	.byte	0x04, 0x1e
        /*00ea*/ 	.short	(.L_664 - .L_663)
.L_663:
        /*00ec*/ 	.word	0x00000000


	//----- nvinfo : EIATTR_CBANK_PARAM_SIZE
	.align		4
.L_664:
        /*00f0*/ 	.byte	0x03, 0x19
        /*00f2*/ 	.short	0x00e8


	//----- nvinfo : EIATTR_PARAM_CBANK
	.align		4
        /*00f4*/ 	.byte	0x04, 0x0a
        /*00f6*/ 	.short	(.L_666 - .L_665)
	.align		4
.L_665:
        /*00f8*/ 	.word	index@(.nv.constant0._ZN10layer_norm31ln_parallel_residual_fwd_kernelINS_13Kernel_traitsI6__halfS2_S2_S2_fjLj768ELj1ELj4ELj1ELj16ENS_18Kernel_traits_baseILj768ES2_S2_S2_S2_fjLj128EEEEELb0ELb0ELb1EEEvNS_9FwdParamsE)
        /*00fc*/ 	.short	0x0210
        /*00fe*/ 	.short	0x00e8


	//----- nvinfo : EIATTR_SW_WAR
	.align		4
.L_666:
        /*0100*/ 	.byte	0x04, 0x36
        /*0102*/ 	.short	(.L_668 - .L_667)
.L_667:
        /*0104*/ 	.word	0x00000008
.L_668:


//--------------------- .nv.info._ZN10layer_norm31ln_parallel_residual_fwd_kernelINS_13Kernel_traitsI6__halfS2_S2_S2_fjLj768ELj1ELj4ELj1ELj16ENS_18Kernel_traits_baseILj768ES2_S2_S2_S2_fjLj128EEEEELb0ELb1ELb0EEEvNS_9FwdParamsE --------------------------
	.section	.nv.info._ZN10layer_norm31ln_parallel_residual_fwd_kernelINS_13Kernel_traitsI6__halfS2_S2_S2_fjLj768ELj1ELj4ELj1ELj16ENS_18Kernel_traits_baseILj768ES2_S2_S2_S2_fjLj128EEEEELb0ELb1ELb0EEEvNS_9FwdParamsE,"",@"SHT_CUDA_INFO"
	.sectionflags	@""
	.align	4


	//----- nvinfo : EIATTR_CUDA_API_VERSION
	.align		4
        /*0000*/ 	.byte	0x04, 0x37
        /*0002*/ 	.short	(.L_670 - .L_669)
.L_669:
        /*0004*/ 	.word	0x00000082


	//----- nvinfo : EIATTR_KPARAM_INFO
	.align		4
.L_670:
        /*0008*/ 	.byte	0x04, 0x17
        /*000a*/ 	.short	(.L_672 - .L_671)
.L_671:
        /*000c*/ 	.word	0x00000000
        /*0010*/ 	.short	0x0000
        /*0012*/ 	.short	0x0000
        /*0014*/ 	.byte	0x00, 0xf0, 0xa1, 0x03


	//----- nvinfo : EIATTR_SPARSE_MMA_MASK
	.align		4
.L_672:
        /*0018*/ 	.byte	0x03, 0x50
        /*001a*/ 	.short	0x0000


	//----- nvinfo : EIATTR_MAXREG_COUNT
	.align		4
        /*001c*/ 	.byte	0x03, 0x1b
        /*001e*/ 	.short	0x00ff


	//----- nvinfo : EIATTR_MERCURY_ISA_VERSION
	.align		4
        /*0020*/ 	.byte	0x03, 0x5f
        /*0022*/ 	.short	0x0101


	//----- nvinfo : EIATTR_COOP_GROUP_MASK_REGIDS
	.align		4
        /*0024*/ 	.byte	0x04, 0x29
        /*0026*/ 	.short	(.L_674 - .L_673)


	//   ....[0]....
.L_673:
        /*0028*/ 	.word	0xffffffff


	//   ....[1]....
        /*002c*/ 	.word	0xffffffff


	//   ....[2]....
        /*0030*/ 	.word	0xffffffff


	//   ....[3]....
        /*0034*/ 	.word	0xffffffff


	//   ....[4]....
        /*0038*/ 	.word	0xffffffff


	//   ....[5]....
        /*003c*/ 	.word	0xffffffff


	//   ....[6]....
        /*0040*/ 	.word	0xffffffff


	//   ....[7]....
        /*0044*/ 	.word	0xffffffff


	//   ....[8]....
        /*0048*/ 	.word	0xffffffff


	//   ....[9]....
        /*004c*/ 	.word	0xffffffff


	//   ....[10]....
        /*0050*/ 	.word	0x05000062


	//   ....[11]....
        /*0054*/ 	.word	0x05000062


	//   ....[12]....
        /*0058*/ 	.word	0x05000062


	//   ....[13]....
        /*005c*/ 	.word	0x05000062


	//   ....[14]....
        /*0060*/ 	.word	0x05000062


	//   ....[15]....
        /*0064*/ 	.word	0x05000062


	//   ....[16]....
        /*0068*/ 	.word	0x05000062


	//   ....[17]....
        /*006c*/ 	.word	0x05000062


	//   ....[18]....
        /*0070*/ 	.word	0x05000062


	//   ....[19]....
        /*0074*/ 	.word	0x05000062


	//----- nvinfo : EIATTR_COOP_GROUP_INSTR_OFFSETS
	.align		4
.L_674:
        /*0078*/ 	.byte	0x04, 0x28
        /*007a*/ 	.short	(.L_676 - .L_675)


	//   ....[0]....
.L_675:
        /*007c*/ 	.word	0x00002630


	//   ....[1]....
        /*0080*/ 	.word	0x00002660


	//   ....[2]....
        /*0084*/ 	.word	0x00002680


	//   ....[3]....
        /*0088*/ 	.word	0x000026a0


	//   ....[4]....
        /*008c*/ 	.word	0x000026c0


	//   ....[5]....
        /*0090*/ 	.word	0x00002a00


	//   ....[6]....
        /*0094*/ 	.word	0x00002a20


	//   ....[7]....
        /*0098*/ 	.word	0x00002a40


	//   ....[8]....
        /*009c*/ 	.word	0x00002a60


	//   ....[9]....
        /*00a0*/ 	.word	0x00002a80


	//   ....[10]....
        /*00a4*/ 	.word	0x000032b0


	//   ....[11]....
        /*00a8*/ 	.word	0x00003360


	//   ....[12]....
        /*00ac*/ 	.word	0x000033d0


	//   ....[13]....
        /*00b0*/ 	.word	0x00003440


	//   ....[14]....
        /*00b4*/ 	.word	0x000034b0


	//   ....[15]....
        /*00b8*/ 	.word	0x00003840


	//   ....[16]....
        /*00bc*/ 	.word	0x000038b0


	//   ....[17]....
        /*00c0*/ 	.word	0x00003920


	//   ....[18]....
        /*00c4*/ 	.word	0x00003990


	//   ....[19]....
        /*00c8*/ 	.word	0x00003a00


	//----- nvinfo : EIATTR_EXIT_INSTR_OFFSETS
	.align		4
.L_676:
        /*00cc*/ 	.byte	0x04, 0x1c
        /*00ce*/ 	.short	(.L_678 - .L_677)


	//   ....[0]....
.L_677:
        /*00d0*/ 	.word	0x00000430


	//   ....[1]....
        /*00d4*/ 	.word	0x00003240


	//----- nvinfo : EIATTR_MAX_THREADS
	.align		4
.L_678:
        /*00d8*/ 	.byte	0x04, 0x05
        /*00da*/ 	.short	(.L_680 - .L_679)
.L_679:
        /*00dc*/ 	.word	0x00000080
        /*00e0*/ 	.word	0x00000001
        /*00e4*/ 	.word	0x00000001


	//----- nvinfo : EIATTR_CRS_STACK_SIZE
	.align		4
.L_680:
        /*00e8*/ 	.byte	0x04, 0x1e
        /*00ea*/ 	.short	(.L_682 - .L_681)
.L_681:
        /*00ec*/ 	.word	0x00000000


	//----- nvinfo : EIATTR_CBANK_PARAM_SIZE
	.align		4
.L_682:
        /*00f0*/ 	.byte	0x03, 0x19
        /*00f2*/ 	.short	0x00e8


	//----- nvinfo : EIATTR_PARAM_CBANK
	.align		4
        /*00f4*/ 	.byte	0x04, 0x0a
        /*00f6*/ 	.short	(.L_684 - .L_683)
	.align		4
.L_683:
        /*00f8*/ 	.word	index@(.nv.constant0._ZN10layer_norm31ln_parallel_residual_fwd_kernelINS_13Kernel_traitsI6__halfS2_S2_S2_fjLj768ELj1ELj4ELj1ELj16ENS_18Kernel_traits_baseILj768ES2_S2_S2_S2_fjLj128EEEEELb0ELb1ELb0EEEvNS_9FwdParamsE)
        /*00fc*/ 	.short	0x0210
        /*00fe*/ 	.short	0x00e8


	//----- nvinfo : EIATTR_SW_WAR
	.align		4
.L_684:
        /*0100*/ 	.byte	0x04, 0x36
        /*0102*/ 	.short	(.L_686 - .L_685)
.L_685:
        /*0104*/ 	.word	0x00000008
.L_686:


//--------------------- .nv.info._ZN10layer_norm31ln_parallel_residual_fwd_kernelINS_13Kernel_traitsI6__halfS2_S2_S2_fjLj768ELj1ELj4ELj1ELj16ENS_18Kernel_traits_baseILj768ES2_S2_S2_S2_fjLj128EEEEELb0ELb1ELb1EEEvNS_9FwdParamsE --------------------------
	.section	.nv.info._ZN10layer_norm31ln_parallel_residual_fwd_kernelINS_13Kernel_traitsI6__halfS2_S2_S2_fjLj768ELj1ELj4ELj1ELj16ENS_18Kernel_traits_baseILj768ES2_S2_S2_S2_fjLj128EEEEELb0ELb1ELb1EEEvNS_9FwdParamsE,"",@"SHT_CUDA_INFO"
	.sectionflags	@""
	.align	4


	//----- nvinfo : EIATTR_CUDA_API_VERSION
	.align		4
        /*0000*/ 	.byte	0x04, 0x37
        /*0002*/ 	.short	(.L_688 - .L_687)
.L_687:
        /*0004*/ 	.word	0x00000082


	//----- nvinfo : EIATTR_KPARAM_INFO
	.align		4
.L_688:
        /*0008*/ 	.byte	0x04, 0x17
        /*000a*/ 	.short	(.L_690 - .L_689)
.L_689:
        /*000c*/ 	.word	0x00000000
        /*0010*/ 	.short	0x0000
        /*0012*/ 	.short	0x0000
        /*0014*/ 	.byte	0x00, 0xf0, 0xa1, 0x03


	//----- nvinfo : EIATTR_SPARSE_MMA_MASK
	.align		4
.L_690:
        /*0018*/ 	.byte	0x03, 0x50
        /*001a*/ 	.short	0x0000


	//----- nvinfo : EIATTR_MAXREG_COUNT
	.align		4
        /*001c*/ 	.byte	0x03, 0x1b
        /*001e*/ 	.short	0x00ff


	//----- nvinfo : EIATTR_MERCURY_ISA_VERSION
	.align		4
        /*0020*/ 	.byte	0x03, 0x5f
        /*0022*/ 	.short	0x0101


	//----- nvinfo : EIATTR_COOP_GROUP_MASK_REGIDS
	.align		4
        /*0024*/ 	.byte	0x04, 0x29
        /*0026*/ 	.short	(.L_692 - .L_691)


	//   ....[0]....
.L_691:
        /*0028*/ 	.word	0xffffffff


	//   ....[1]....
        /*002c*/ 	.word	0xffffffff


	//   ....[2]....
        /*0030*/ 	.word	0xffffffff


	//   ....[3]....
        /*0034*/ 	.word	0xffffffff


	//   ....[4]....
        /*0038*/ 	.word	0xffffffff


	//   ....[5]....
        /*003c*/ 	.word	0xffffffff


	//   ....[6]....
        /*0040*/ 	.word	0xffffffff


	//   ....[7]....
        /*0044*/ 	.word	0xffffffff


	//   ....[8]....
        /*0048*/ 	.word	0xffffffff


	//   ....[9]....
        /*004c*/ 	.word	0xffffffff


	//   ....[10]....
        /*0050*/ 	.word	0x05000020


	//   ....[11]....
        /*0054*/ 	.word	0x05000020


	//   ....[12]....
        /*0058*/ 	.word	0x05000020


	//   ....[13]....
        /*005c*/ 	.word	0x05000020


	//   ....[14]....
        /*0060*/ 	.word	0x05000020


	//   ....[15]....
        /*0064*/ 	.word	0x05000020


	//   ....[16]....
        /*0068*/ 	.word	0x05000020


	//   ....[17]....
        /*006c*/ 	.word	0x05000020


	//   ....[18]....
        /*0070*/ 	.word	0x05000020


	//   ....[19]....
        /*0074*/ 	.word	0x05000020


	//----- nvinfo : EIATTR_COOP_GROUP_INSTR_OFFSETS
	.align		4
.L_692:
        /*0078*/ 	.byte	0x04, 0x28
        /*007a*/ 	.short	(.L_694 - .L_693)


	//   ....[0]....
.L_693:
        /*007c*/ 	.word	0x00002280


	//   ....[1]....
        /*0080*/ 	.word	0x000022b0


	//   ....[2]....
        /*0084*/ 	.word	0x000022d0


	//   ....[3]....
        /*0088*/ 	.word	0x000022f0


	//   ....[4]....
        /*008c*/ 	.word	0x00002310


	//   ....[5]....
        /*0090*/ 	.word	0x00002640


	//   ....[6]....
        /*0094*/ 	.word	0x00002660


	//   ....[7]....
        /*0098*/ 	.word	0x00002680


	//   ....[8]....
        /*009c*/ 	.word	0x000026a0


	//   ....[9]....
        /*00a0*/ 	.word	0x000026c0


	//   ....[10]....
        /*00a4*/ 	.word	0x00002e30


	//   ....[11]....
        /*00a8*/ 	.word	0x00002ec0


	//   ....[12]....
        /*00ac*/ 	.word	0x00002f30


	//   ....[13]....
        /*00b0*/ 	.word	0x00002fa0


	//   ....[14]....
        /*00b4*/ 	.word	0x00003010


	//   ....[15]....
        /*00b8*/ 	.word	0x000033a0


	//   ....[16]....
        /*00bc*/ 	.word	0x00003400


	//   ....[17]....
        /*00c0*/ 	.word	0x00003460


	//   ....[18]....
        /*00c4*/ 	.word	0x000034c0


	//   ....[19]....
        /*00c8*/ 	.word	0x00003520


	//----- nvinfo : EIATTR_EXIT_INSTR_OFFSETS
	.align		4
.L_694:
        /*00cc*/ 	.byte	0x04, 0x1c
        /*00ce*/ 	.short	(.L_696 - .L_695)


	//   ....[0]....
.L_695:
        /*00d0*/ 	.word	0x00000190


	//   ....[1]....
        /*00d4*/ 	.word	0x00002dc0


	//----- nvinfo : EIATTR_MAX_THREADS
	.align		4
.L_696:
        /*00d8*/ 	.byte	0x04, 0x05
        /*00da*/ 	.short	(.L_698 - .L_697)
.L_697:
        /*00dc*/ 	.word	0x00000080
        /*00e0*/ 	.word	0x00000001
        /*00e4*/ 	.word	0x00000001


	//----- nvinfo : EIATTR_CRS_STACK_SIZE
	.align		4
.L_698:
        /*00e8*/ 	.byte	0x04, 0x1e
        /*00ea*/ 	.short	(.L_700 - .L_699)
.L_699:
        /*00ec*/ 	.word	0x00000000


	//----- nvinfo : EIATTR_CBANK_PARAM_SIZE
	.align		4
.L_700:
        /*00f0*/ 	.byte	0x03, 0x19
        /*00f2*/ 	.short	0x00e8


	//----- nvinfo : EIATTR_PARAM_CBANK
	.align		4
        /*00f4*/ 	.byte	0x04, 0x0a
        /*00f6*/ 	.short	(.L_702 - .L_701)
	.align		4
.L_701:
        /*00f8*/ 	.word	index@(.nv.constant0._ZN10layer_norm31ln_parallel_residual_fwd_kernelINS_13Kernel_traitsI6__halfS2_S2_S2_fjLj768ELj1ELj4ELj1ELj16ENS_18Kernel_traits_baseILj768ES2_S2_S2_S2_fjLj128EEEEELb0ELb1ELb1EEEvNS_9FwdParamsE)
        /*00fc*/ 	.short	0x0210
        /*00fe*/ 	.short	0x00e8


	//----- nvinfo : EIATTR_SW_WAR
	.align		4
.L_702:
        /*0100*/ 	.byte	0x04, 0x36
        /*0102*/ 	.short	(.L_704 - .L_703)
.L_703:
        /*0104*/ 	.word	0x00000008
.L_704:


//--------------------- .nv.info._ZN10layer_norm31ln_parallel_residual_fwd_kernelINS_13Kernel_traitsI6__halfS2_S2_S2_fjLj768ELj1ELj4ELj1ELj16ENS_18Kernel_traits_baseILj768ES2_S2_S2_S2_fjLj128EEEEELb1ELb0ELb0EEEvNS_9FwdParamsE --------------------------
	.section	.nv.info._ZN10layer_norm31ln_parallel_residual_fwd_kernelINS_13Kernel_traitsI6__halfS2_S2_S2_fjLj768ELj1ELj4ELj1ELj16ENS_18Kernel_traits_baseILj768ES2_S2_S2_S2_fjLj128EEEEELb1ELb0ELb0EEEvNS_9FwdParamsE,"",@"SHT_CUDA_INFO"
	.sectionflags	@""
	.align	4


	//----- nvinfo : EIATTR_CUDA_API_VERSION
	.align		4
        /*0000*/ 	.byte	0x04, 0x37
        /*0002*/ 	.short	(.L_706 - .L_705)
.L_705:
        /*0004*/ 	.word	0x00000082


	//----- nvinfo : EIATTR_KPARAM_INFO
	.align		4
.L_706:
        /*0008*/ 	.byte	0x04, 0x17
        /*000a*/ 	.short	(.L_708 - .L_707)
.L_707:
        /*000c*/ 	.word	0x00000000
        /*0010*/ 	.short	0x0000
        /*0012*/ 	.short	0x0000
        /*0014*/ 	.byte	0x00, 0xf0, 0xa1, 0x03


	//----- nvinfo : EIATTR_SPARSE_MMA_MASK
	.align		4
.L_708:
        /*0018*/ 	.byte	0x03, 0x50
        /*001a*/ 	.short	0x0000


	//----- nvinfo : EIATTR_MAXREG_COUNT
	.align		4
        /*001c*/ 	.byte	0x03, 0x1b
        /*001e*/ 	.short	0x00ff


	//----- nvinfo : EIATTR_MERCURY_ISA_VERSION
	.align		4
        /*0020*/ 	.byte	0x03, 0x5f
        /*0022*/ 	.short	0x0101


	//----- nvinfo : EIATTR_COOP_GROUP_MASK_REGIDS
	.align		4
        /*0024*/ 	.byte	0x04, 0x29
        /*0026*/ 	.short	(.L_710 - .L_709)


	//   ....[0]....
.L_709:
        /*0028*/ 	.word	0xffffffff


	//   ....[1]....
        /*002c*/ 	.word	0xffffffff


	//   ....[2]....
        /*0030*/ 	.word	0xffffffff


	//   ....[3]....
        /*0034*/ 	.word	0xffffffff


	//   ....[4]....
        /*0038*/ 	.word	0xffffffff


	//   ....[5]....
        /*003c*/ 	.word	0xffffffff


	//   ....[6]....
        /*0040*/ 	.word	0xffffffff


	//   ....[7]....
        /*0044*/ 	.word	0xffffffff


	//   ....[8]....
        /*0048*/ 	.word	0xffffffff


	//   ....[9]....
        /*004c*/ 	.word	0xffffffff


	//   ....[10]....
        /*0050*/ 	.word	0x05000058


	//   ....[11]....
        /*0054*/ 	.word	0x05000058


	//   ....[12]....
        /*0058*/ 	.word	0x05000058


	//   ....[13]....
        /*005c*/ 	.word	0x05000058


	//   ....[14]....
        /*0060*/ 	.word	0x05000058


	//   ....[15]....
        /*0064*/ 	.word	0x05000058


	//   ....[16]....
        /*0068*/ 	.word	0x05000058


	//   ....[17]....
        /*006c*/ 	.word	0x05000058


	//   ....[18]....
        /*0070*/ 	.word	0x05000058


	//   ....[19]....
        /*0074*/ 	.word	0x05000058


	//----- nvinfo : EIATTR_COOP_GROUP_INSTR_OFFSETS
	.align		4
.L_710:
        /*0078*/ 	.byte	0x04, 0x28
        /*007a*/ 	.short	(.L_712 - .L_711)


	//   ....[0]....
.L_711:
        /*007c*/ 	.word	0x00012900


	//   ....[1]....
        /*0080*/ 	.word	0x00012920


	//   ....[2]....
        /*0084*/ 	.word	0x00012940


	//   ....[3]....
        /*0088*/ 	.word	0x00012960


	//   ....[4]....
        /*008c*/ 	.word	0x00012990


	//   ....[5]....
        /*0090*/ 	.word	0x00012cd0


	//   ....[6]....
        /*0094*/ 	.word	0x00012cf0


	//   ....[7]....
        /*0098*/ 	.word	0x00012d10


	//   ....[8]....
        /*009c*/ 	.word	0x00012d30


	//   ....[9]....
        /*00a0*/ 	.word	0x00012d50


	//   ....[10]....
        /*00a4*/ 	.word	0x00013880


	//   ....[11]....
        /*00a8*/ 	.word	0x00013920


	//   ....[12]....
        /*00ac*/ 	.word	0x00013990


	//   ....[13]....
        /*00b0*/ 	.word	0x00013a00


	//   ....[14]....
        /*00b4*/ 	.word	0x00013a80


	//   ....[15]....
        /*00b8*/ 	.word	0x00013e10


	//   ....[16]....
        /*00bc*/ 	.word	0x00013e80


	//   ....[17]....
        /*00c0*/ 	.word	0x00013ef0


	//   ....[18]....
        /*00c4*/ 	.word	0x00013f60


	//   ....[19]....
        /*00c8*/ 	.word	0x00013fd0


	//----- nvinfo : EIATTR_EXIT_INSTR_OFFSETS
	.align		4
.L_712:
        /*00cc*/ 	.byte	0x04, 0x1c
        /*00ce*/ 	.short	(.L_714 - .L_713)


	//   ....[0]....
.L_713:
        /*00d0*/ 	.word	0x00000b80


	//   ....[1]....
        /*00d4*/ 	.word	0x00013810


	//----- nvinfo : EIATTR_MAX_THREADS
	.align		4
.L_714:
        /*00d8*/ 	.byte	0x04, 0x05
        /*00da*/ 	.short	(.L_716 - .L_715)
.L_715:
        /*00dc*/ 	.word	0x00000080
        /*00e0*/ 	.word	0x00000001
        /*00e4*/ 	.word	0x00000001


	//----- nvinfo : EIATTR_CRS_STACK_SIZE
	.align		4
.L_716:
        /*00e8*/ 	.byte	0x04, 0x1e
        /*00ea*/ 	.short	(.L_718 - .L_717)
.L_717:
        /*00ec*/ 	.word	0x00000000


	//----- nvinfo : EIATTR_CBANK_PARAM_SIZE
	.align		4
.L_718:
        /*00f0*/ 	.byte	0x03, 0x19
        /*00f2*/ 	.short	0x00e8


	//----- nvinfo : EIATTR_PARAM_CBANK
	.align		4
        /*00f4*/ 	.byte	0x04, 0x0a
        /*00f6*/ 	.short	(.L_720 - .L_719)
	.align		4
.L_719:
        /*00f8*/ 	.word	index@(.nv.constant0._ZN10layer_norm31ln_parallel_residual_fwd_kernelINS_13Kernel_traitsI6__halfS2_S2_S2_fjLj768ELj1ELj4ELj1ELj16ENS_18Kernel_traits_baseILj768ES2_S2_S2_S2_fjLj128EEEEELb1ELb0ELb0EEEvNS_9FwdParamsE)
        /*00fc*/ 	.short	0x0210
        /*00fe*/ 	.short	0x00e8


	//----- nvinfo : EIATTR_SW_WAR
	.align		4
.L_720:
        /*0100*/ 	.byte	0x04, 0x36
        /*0102*/ 	.short	(.L_722 - .L_721)
.L_721:
        /*0104*/ 	.word	0x00000008
.L_722:


//--------------------- .nv.info._ZN10layer_norm31ln_parallel_residual_fwd_kernelINS_13Kernel_traitsI6__halfS2_S2_S2_fjLj768ELj1ELj4ELj1ELj16ENS_18Kernel_traits_baseILj768ES2_S2_S2_S2_fjLj128EEEEELb1ELb0ELb1EEEvNS_9FwdParamsE --------------------------
	.section	.nv.info._ZN10layer_norm31ln_parallel_residual_fwd_kernelINS_13Kernel_traitsI6__halfS2_S2_S2_fjLj768ELj1ELj4ELj1ELj16ENS_18Kernel_traits_baseILj768ES2_S2_S2_S2_fjLj128EEEEELb1ELb0ELb1EEEvNS_9FwdParamsE,"",@"SHT_CUDA_INFO"
	.sectionflags	@""
	.align	4


	//----- nvinfo : EIATTR_CUDA_API_VERSION
	.align		4
        /*0000*/ 	.byte	0x04, 0x37
        /*0002*/ 	.short	(.L_724 - .L_723)
.L_723:
        /*0004*/ 	.word	0x00000082


	//----- nvinfo : EIATTR_KPARAM_INFO
	.align		4
.L_724:
        /*0008*/ 	.byte	0x04, 0x17
        /*000a*/ 	.short	(.L_726 - .L_725)
.L_725:
        /*000c*/ 	.word	0x00000000
        /*0010*/ 	.short	0x0000
        /*0012*/ 	.short	0x0000
        /*0014*/ 	.byte	0x00, 0xf0, 0xa1, 0x03


	//----- nvinfo : EIATTR_SPARSE_MMA_MASK
	.align		4
.L_726:
        /*0018*/ 	.byte	0x03, 0x50
        /*001a*/ 	.short	0x0000


	//----- nvinfo : EIATTR_MAXREG_COUNT
	.align		4
        /*001c*/ 	.byte	0x03, 0x1b
        /*001e*/ 	.short	0x00ff


	//----- nvinfo : EIATTR_MERCURY_ISA_VERSION
	.align		4
        /*0020*/ 	.byte	0x03, 0x5f
        /*0022*/ 	.short	0x0101


	//----- nvinfo : EIATTR_COOP_GROUP_MASK_REGIDS
	.align		4
        /*0024*/ 	.byte	0x04, 0x29
        /*0026*/ 	.short	(.L_728 - .L_727)


	//   ....[0]....
.L_727:
        /*0028*/ 	.word	0xffffffff


	//   ....[1]....
        /*002c*/ 	.word	0xffffffff


	//   ....[2]....
        /*0030*/ 	.word	0xffffffff


	//   ....[3]....
        /*0034*/ 	.word	0xffffffff


	//   ....[4]....
        /*0038*/ 	.word	0xffffffff


	//   ....[5]....
        /*003c*/ 	.word	0xffffffff


	//   ....[6]....
        /*0040*/ 	.word	0xffffffff


	//   ....[7]....
        /*0044*/ 	.word	0xffffffff


	//   ....[8]....
        /*0048*/ 	.word	0xffffffff


	//   ....[9]....
        /*004c*/ 	.word	0xffffffff


	//   ....[10]....
        /*0050*/ 	.word	0x05000046


	//   ....[11]....
        /*0054*/ 	.word	0x05000046


	//   ....[12]....
        /*0058*/ 	.word	0x05000046


	//   ....[13]....
        /*005c*/ 	.word	0x05000046


	//   ....[14]....
        /*0060*/ 	.word	0x05000046


	//   ....[15]....
        /*0064*/ 	.word	0x05000046


	//   ....[16]....
        /*0068*/ 	.word	0x05000046


	//   ....[17]....
        /*006c*/ 	.word	0x05000046


	//   ....[18]....
        /*0070*/ 	.word	0x05000046


	//   ....[19]....
        /*0074*/ 	.word	0x05000046


	//----- nvinfo : EIATTR_COOP_GROUP_INSTR_OFFSETS
	.align		4
.L_728:
        /*0078*/ 	.byte	0x04, 0x28
        /*007a*/ 	.short	(.L_730 - .L_729)


	//   ....[0]....
.L_729:
        /*007c*/ 	.word	0x00011f00


	//   ....[1]....
        /*0080*/ 	.word	0x00011f20


	//   ....[2]....
        /*0084*/ 	.word	0x00011f40


	//   ....[3]....
        /*0088*/ 	.word	0x00011f60


	//   ....[4]....
        /*008c*/ 	.word	0x00011f90


	//   ....[5]....
        /*0090*/ 	.word	0x000122c0


	//   ....[6]....
        /*0094*/ 	.word	0x000122e0


	//   ....[7]....
        /*0098*/ 	.word	0x00012300


	//   ....[8]....
        /*009c*/ 	.word	0x00012320


	//   ....[9]....
        /*00a0*/ 	.word	0x00012340


	//   ....[10]....
        /*00a4*/ 	.word	0x000130e0


	//   ....[11]....
        /*00a8*/ 	.word	0x00013180


	//   ....[12]....
        /*00ac*/ 	.word	0x000131f0


	//   ....[13]....
        /*00b0*/ 	.word	0x00013260


	//   ....[14]....
        /*00b4*/ 	.word	0x000132e0


	//   ....[15]....
        /*00b8*/ 	.word	0x00013660


	//   ....[16]....
        /*00bc*/ 	.word	0x000136d0


	//   ....[17]....
        /*00c0*/ 	.word	0x00013740


	//   ....[18]....
        /*00c4*/ 	.word	0x000137b0


	//   ....[19]....
        /*00c8*/ 	.word	0x00013820


	//----- nvinfo : EIATTR_EXIT_INSTR_OFFSETS
	.align		4
.L_730:
        /*00cc*/ 	.byte	0x04, 0x1c
        /*00ce*/ 	.short	(.L_732 - .L_731)


	//   ....[0]....
.L_731:
        /*00d0*/ 	.word	0x000006a0


	//   ....[1]....
        /*00d4*/ 	.word	0x00013070


	//----- nvinfo : EIATTR_MAX_THREADS
	.align		4
.L_732:
        /*00d8*/ 	.byte	0x04, 0x05
        /*00da*/ 	.short	(.L_734 - .L_733)
.L_733:
        /*00dc*/ 	.word	0x00000080
        /*00e0*/ 	.word	0x00000001
        /*00e4*/ 	.word	0x00000001


	//----- nvinfo : EIATTR_CRS_STACK_SIZE
	.align		4
.L_734:
        /*00e8*/ 	.byte	0x04, 0x1e
        /*00ea*/ 	.short	(.L_736 - .L_735)
.L_735:
        /*00ec*/ 	.word	0x00000000


	//----- nvinfo : EIATTR_CBANK_PARAM_SIZE
	.align		4
.L_736:
        /*00f0*/ 	.byte	0x03, 0x19
        /*00f2*/ 	.short	0x00e8


	//----- nvinfo : EIATTR_PARAM_CBANK
	.align		4
        /*00f4*/ 	.byte	0x04, 0x0a
        /*00f6*/ 	.short	(.L_738 - .L_737)
	.align		4
.L_737:
        /*00f8*/ 	.word	index@(.nv.constant0._ZN10layer_norm31ln_parallel_residual_fwd_kernelINS_13Kernel_traitsI6__halfS2_S2_S2_fjLj768ELj1ELj4ELj1ELj16ENS_18Kernel_traits_baseILj768ES2_S2_S2_S2_fjLj128EEEEELb1ELb0ELb1EEEvNS_9FwdParamsE)
        /*00fc*/ 	.short	0x0210
        /*00fe*/ 	.short	0x00e8


	//----- nvinfo : EIATTR_SW_WAR
	.align		4
.L_738:
        /*0100*/ 	.byte	0x04, 0x36
        /*0102*/ 	.short	(.L_740 - .L_739)
.L_739:
        /*0104*/ 	.word	0x00000008
.L_740:


//--------------------- .nv.info._ZN10layer_norm31ln_parallel_residual_fwd_kernelINS_13Kernel_traitsI6__halfS2_S2_S2_fjLj768ELj1ELj4ELj1ELj16ENS_18Kernel_traits_baseILj768ES2_S2_S2_S2_fjLj128EEEEELb1ELb1ELb0EEEvNS_9FwdParamsE --------------------------
	.section	.nv.info._ZN10layer_norm31ln_parallel_residual_fwd_kernelINS_13Kernel_traitsI6__halfS2_S2_S2_fjLj768ELj1ELj4ELj1ELj16ENS_18Kernel_traits_baseILj768ES2_S2_S2_S2_fjLj128EEEEELb1ELb1ELb0EEEvNS_9FwdParamsE,"",@"SHT_CUDA_INFO"
	.sectionflags	@""
	.align	4


	//----- nvinfo : EIATTR_CUDA_API_VERSION
	.align		4
        /*0000*/ 	.byte	0x04, 0x37
        /*0002*/ 	.short	(.L_742 - .L_741)
.L_741:
        /*0004*/ 	.word	0x00000082


	//----- nvinfo : EIATTR_KPARAM_INFO
	.align		4
.L_742:
        /*0008*/ 	.byte	0x04, 0x17
        /*000a*/ 	.short	(.L_744 - .L_743)
.L_743:
        /*000c*/ 	.word	0x00000000
        /*0010*/ 	.short	0x0000
        /*0012*/ 	.short	0x0000
        /*0014*/ 	.byte	0x00, 0xf0, 0xa1, 0x03


	//----- nvinfo : EIATTR_SPARSE_MMA_MASK
	.align		4
.L_744:
        /*0018*/ 	.byte	0x03, 0x50
        /*001a*/ 	.short	0x0000


	//----- nvinfo : EIATTR_MAXREG_COUNT
	.align		4
        /*001c*/ 	.byte	0x03, 0x1b
        /*001e*/ 	.short	0x00ff


	//----- nvinfo : EIATTR_MERCURY_ISA_VERSION
	.align		4
        /*0020*/ 	.byte	0x03, 0x5f
        /*0022*/ 	.short	0x0101


	//----- nvinfo : EIATTR_COOP_GROUP_MASK_REGIDS
	.align		4
        /*0024*/ 	.byte	0x04, 0x29
        /*0026*/ 	.short	(.L_746 - .L_745)


	//   ....[0]....
.L_745:
        /*0028*/ 	.word	0xffffffff


	//   ....[1]....
        /*002c*/ 	.word	0xffffffff


	//   ....[2]....
        /*0030*/ 	.word	0xffffffff


	//   ....[3]....
        /*0034*/ 	.word	0xffffffff


	//   ....[4]....
        /*0038*/ 	.word	0xffffffff


	//   ....[5]....
        /*003c*/ 	.word	0xffffffff


	//   ....[6]....
        /*0040*/ 	.word	0xffffffff


	//   ....[7]....
        /*0044*/ 	.word	0xffffffff


	//   ....[8]....
        /*0048*/ 	.word	0xffffffff


	//   ....[9]....
        /*004c*/ 	.word	0xffffffff


	//   ....[10]....
        /*0050*/ 	.word	0x05000071


	//   ....[11]....
        /*0054*/ 	.word	0x05000071


	//   ....[12]....
        /*0058*/ 	.word	0x05000071


	//   ....[13]....
        /*005c*/ 	.word	0x05000071


	//   ....[14]....
        /*0060*/ 	.word	0x05000071


	//   ....[15]....
        /*0064*/ 	.word	0x05000071


	//   ....[16]....
        /*0068*/ 	.word	0x05000071


	//   ....[17]....
        /*006c*/ 	.word	0x05000071


	//   ....[18]....
        /*0070*/ 	.word	0x05000071


	//   ....[19]....
        /*0074*/ 	.word	0x05000071


	//----- nvinfo : EIATTR_COOP_GROUP_INSTR_OFFSETS
	.align		4
.L_746:
        /*0078*/ 	.byte	0x04, 0x28
        /*007a*/ 	.short	(.L_748 - .L_747)


	//   ....[0]....
.L_747:
        /*007c*/ 	.word	0x00011f20


	//   ....[1]....
        /*0080*/ 	.word	0x00011f50


	//   ....[2]....
        /*0084*/ 	.word	0x00011f70


	//   ....[3]....
        /*0088*/ 	.word	0x00011f90


	//   ....[4]....
        /*008c*/ 	.word	0x00011fb0


	//   ....[5]....
        /*0090*/ 	.word	0x000122f0


	//   ....[6]....
        /*0094*/ 	.word	0x00012310


	//   ....[7]....
        /*0098*/ 	.word	0x00012330


	//   ....[8]....
        /*009c*/ 	.word	0x00012350


	//   ....[9]....
        /*00a0*/ 	.word	0x00012370


	//   ....[10]....
        /*00a4*/ 	.word	0x00012bd0


	//   ....[11]....
        /*00a8*/ 	.word	0x00012c80


	//   ....[12]....
        /*00ac*/ 	.word	0x00012cf0


	//   ....[13]....
        /*00b0*/ 	.word	0x00012d60


	//   ....[14]....
        /*00b4*/ 	.word	0x00012dd0


	//   ....[15]....
        /*00b8*/ 	.word	0x00013160


	//   ....[16]....
        /*00bc*/ 	.word	0x000131d0


	//   ....[17]....
        /*00c0*/ 	.word	0x00013240


	//   ....[18]....
        /*00c4*/ 	.word	0x000132b0


	//   ....[19]....
        /*00c8*/ 	.word	0x00013320


	//----- nvinfo : EIATTR_EXIT_INSTR_OFFSETS
	.align		4
.L_748:
        /*00cc*/ 	.byte	0x04, 0x1c
        /*00ce*/ 	.short	(.L_750 - .L_749)


	//   ....[0]....
.L_749:
        /*00d0*/ 	.word	0x000008b0


	//   ....[1]....
        /*00d4*/ 	.word	0x00012b60


	//----- nvinfo : EIATTR_MAX_THREADS
	.align		4
.L_750:
        /*00d8*/ 	.byte	0x04, 0x05
        /*00da*/ 	.short	(.L_752 - .L_751)
.L_751:
        /*00dc*/ 	.word	0x00000080
        /*00e0*/ 	.word	0x00000001
        /*00e4*/ 	.word	0x00000001


	//----- nvinfo : EIATTR_CRS_STACK_SIZE
	.align		4
.L_752:
        /*00e8*/ 	.byte	0x04, 0x1e
        /*00ea*/ 	.short	(.L_754 - .L_753)
.L_753:
        /*00ec*/ 	.word	0x00000000


	//----- nvinfo : EIATTR_CBANK_PARAM_SIZE
	.align		4
.L_754:
        /*00f0*/ 	.byte	0x03, 0x19
        /*00f2*/ 	.short	0x00e8


	//----- nvinfo : EIATTR_PARAM_CBANK
	.align		4
        /*00f4*/ 	.byte	0x04, 0x0a
        /*00f6*/ 	.short	(.L_756 - .L_755)
	.align		4
.L_755:
        /*00f8*/ 	.word	index@(.nv.constant0._ZN10layer_norm31ln_parallel_residual_fwd_kernelINS_13Kernel_traitsI6__halfS2_S2_S2_fjLj768ELj1ELj4ELj1ELj16ENS_18Kernel_traits_baseILj768ES2_S2_S2_S2_fjLj128EEEEELb1ELb1ELb0EEEvNS_9FwdParamsE)
        /*00fc*/ 	.short	0x0210
        /*00fe*/ 	.short	0x00e8


	//----- nvinfo : EIATTR_SW_WAR
	.align		4
.L_756:
        /*0100*/ 	.byte	0x04, 0x36
        /*0102*/ 	.short	(.L_758 - .L_757)
.L_757:
        /*0104*/ 	.word	0x00000008
.L_758:


//--------------------- .nv.info._ZN10layer_norm31ln_parallel_residual_fwd_kernelINS_13Kernel_traitsI6__halfS2_S2_S2_fjLj768ELj1ELj4ELj1ELj16ENS_18Kernel_traits_baseILj768ES2_S2_S2_S2_fjLj128EEEEELb1ELb1ELb1EEEvNS_9FwdParamsE --------------------------
	.section	.nv.info._ZN10layer_norm31ln_parallel_residual_fwd_kernelINS_13Kernel_traitsI6__halfS2_S2_S2_fjLj768ELj1ELj4ELj1ELj16ENS_18Kernel_traits_baseILj768ES2_S2_S2_S2_fjLj128EEEEELb1ELb1ELb1EEEvNS_9FwdParamsE,"",@"SHT_CUDA_INFO"
	.sectionflags	@""
	.align	4


	//----- nvinfo : EIATTR_CUDA_API_VERSION
	.align		4
        /*0000*/ 	.byte	0x04, 0x37
        /*0002*/ 	.short	(.L_760 - .L_759)
.L_759:
        /*0004*/ 	.word	0x00000082


	//----- nvinfo : EIATTR_KPARAM_INFO
	.align		4
.L_760:
        /*0008*/ 	.byte	0x04, 0x17
        /*000a*/ 	.short	(.L_762 - .L_761)
.L_761:
        /*000c*/ 	.word	0x00000000
        /*0010*/ 	.short	0x0000
        /*0012*/ 	.short	0x0000
        /*0014*/ 	.byte	0x00, 0xf0, 0xa1, 0x03


	//----- nvinfo : EIATTR_SPARSE_MMA_MASK
	.align		4
.L_762:
        /*0018*/ 	.byte	0x03, 0x50
        /*001a*/ 	.short	0x0000


	//----- nvinfo : EIATTR_MAXREG_COUNT
	.align		4
        /*001c*/ 	.byte	0x03, 0x1b
        /*001e*/ 	.short	0x00ff


	//----- nvinfo : EIATTR_MERCURY_ISA_VERSION
	.align		4
        /*0020*/ 	.byte	0x03, 0x5f
        /*0022*/ 	.short	0x0101


	//----- nvinfo : EIATTR_COOP_GROUP_MASK_REGIDS
	.align		4
        /*0024*/ 	.byte	0x04, 0x29
        /*0026*/ 	.short	(.L_764 - .L_763)


	//   ....[0]....
.L_763:
        /*0028*/ 	.word	0xffffffff


	//   ....[1]....
        /*002c*/ 	.word	0xffffffff


	//   ....[2]....
        /*0030*/ 	.word	0xffffffff


	//   ....[3]....
        /*0034*/ 	.word	0xffffffff


	//   ....[4]....
        /*0038*/ 	.word	0xffffffff


	//   ....[5]....
        /*003c*/ 	.word	0xffffffff


	//   ....[6]....
        /*0040*/ 	.word	0xffffffff


	//   ....[7]....
        /*0044*/ 	.word	0xffffffff


	//   ....[8]....
        /*0048*/ 	.word	0xffffffff


	//   ....[9]....
        /*004c*/ 	.word	0xffffffff


	//   ....[10]....
        /*0050*/ 	.word	0x0500002c


	//   ....[11]....
        /*0054*/ 	.word	0x0500002c


	//   ....[12]....
        /*0058*/ 	.word	0x0500002c


	//   ....[13]....
        /*005c*/ 	.word	0x0500002c


	//   ....[14]....
        /*0060*/ 	.word	0x0500002c


	//   ....[15]....
        /*0064*/ 	.word	0x0500002c


	//   ....[16]....
        /*0068*/ 	.word	0x0500002c


	//   ....[17]....
        /*006c*/ 	.word	0x0500002c


	//   ....[18]....
        /*0070*/ 	.word	0x0500002c


	//   ....[19]....
        /*0074*/ 	.word	0x0500002c


	//----- nvinfo : EIATTR_COOP_GROUP_INSTR_OFFSETS
	.align		4
.L_764:
        /*0078*/ 	.byte	0x04, 0x28
        /*007a*/ 	.short	(.L_766 - .L_765)


	//   ....[0]....
.L_765:
        /*007c*/ 	.word	0x00012060


	//   ....[1]....
        /*0080*/ 	.word	0x00012080


	//   ....[2]....
        /*0084*/ 	.word	0x000120a0


	//   ....[3]....
        /*0088*/ 	.word	0x000120c0


	//   ....[4]....
        /*008c*/ 	.word	0x000120f0


	//   ....[5]....
        /*0090*/ 	.word	0x00012420


	//   ....[6]....
        /*0094*/ 	.word	0x00012440


	//   ....[7]....
        /*0098*/ 	.word	0x00012460


	//   ....[8]....
        /*009c*/ 	.word	0x00012480


	//   ....[9]....
        /*00a0*/ 	.word	0x000124a0


	//   ....[10]....
        /*00a4*/ 	.word	0x00012c20


	//   ....[11]....
        /*00a8*/ 	.word	0x00012cc0


	//   ....[12]....
        /*00ac*/ 	.word	0x00012d30


	//   ....[13]....
        /*00b0*/ 	.word	0x00012da0


	//   ....[14]....
        /*00b4*/ 	.word	0x00012e20


	//   ....[15]....
        /*00b8*/ 	.word	0x000131a0


	//   ....[16]....
        /*00bc*/ 	.word	0x00013210


	//   ....[17]....
        /*00c0*/ 	.word	0x00013280


	//   ....[18]....
        /*00c4*/ 	.word	0x000132f0


	//   ....[19]....
        /*00c8*/ 	.word	0x00013360


	//----- nvinfo : EIATTR_EXIT_INSTR_OFFSETS
	.align		4
.L_766:
        /*00cc*/ 	.byte	0x04, 0x1c
        /*00ce*/ 	.short	(.L_768 - .L_767)


	//   ....[0]....
.L_767:
        /*00d0*/ 	.word	0x000005d0


	//   ....[1]....
        /*00d4*/ 	.word	0x00012bc0


	//----- nvinfo : EIATTR_MAX_THREADS
	.align		4
.L_768:
        /*00d8*/ 	.byte	0x04, 0x05
        /*00da*/ 	.short	(.L_770 - .L_769)
.L_769:
        /*00dc*/ 	.word	0x00000080
        /*00e0*/ 	.word	0x00000001
        /*00e4*/ 	.word	0x00000001


	//----- nvinfo : EIATTR_CRS_STACK_SIZE
	.align		4
.L_770:
        /*00e8*/ 	.byte	0x04, 0x1e
        /*00ea*/ 	.short	(.L_772 - .L_771)
.L_771:
        /*00ec*/ 	.word	0x00000000


	//----- nvinfo : EIATTR_CBANK_PARAM_SIZE
	.align		4
.L_772:
        /*00f0*/ 	.byte	0x03, 0x19
        /*00f2*/ 	.short	0x00e8


	//----- nvinfo : EIATTR_PARAM_CBANK
	.align		4
        /*00f4*/ 	.byte	0x04, 0x0a
        /*00f6*/ 	.short	(.L_774 - .L_773)
	.align		4
.L_773:
        /*00f8*/ 	.word	index@(.nv.constant0._ZN10layer_norm31ln_parallel_residual_fwd_kernelINS_13Kernel_traitsI6__halfS2_S2_S2_fjLj768ELj1ELj4ELj1ELj16ENS_18Kernel_traits_baseILj768ES2_S2_S2_S2_fjLj128EEEEELb1ELb1ELb1EEEvNS_9FwdParamsE)
        /*00fc*/ 	.short	0x0210
        /*00fe*/ 	.short	0x00e8


	//----- nvinfo : EIATTR_SW_WAR
	.align		4
.L_774:
        /*0100*/ 	.byte	0x04, 0x36
        /*0102*/ 	.short	(.L_776 - .L_775)
.L_775:
        /*0104*/ 	.word	0x00000008
.L_776:


//--------------------- .nv.info._ZN10layer_norm31ln_parallel_residual_fwd_kernelINS_13Kernel_traitsIf13__nv_bfloat16S2_S2_fjLj768ELj1ELj4ELj1ELj16ENS_18Kernel_traits_baseILj768EfS2_S2_S2_fjLj128EEEEELb0ELb0ELb0EEEvNS_9FwdParamsE --------------------------
	.section	.nv.info._ZN10layer_norm31ln_parallel_residual_fwd_kernelINS_13Kernel_traitsIf13__nv_bfloat16S2_S2_fjLj768ELj1ELj4ELj1ELj16ENS_18Kernel_traits_baseILj768EfS2_S2_S2_fjLj128EEEEELb0ELb0ELb0EEEvNS_9FwdParamsE,"",@"SHT_CUDA_INFO"
	.sectionflags	@""
	.align	4


	//----- nvinfo : EIATTR_CUDA_API_VERSION
	.align		4
        /*0000*/ 	.byte	0x04, 0x37
        /*0002*/ 	.short	(.L_778 - .L_777)
.L_777:
        /*0004*/ 	.word	0x00000082


	//----- nvinfo : EIATTR_KPARAM_INFO
	.align		4
.L_778:
        /*0008*/ 	.byte	0x04, 0x17
        /*000a*/ 	.short	(.L_780 - .L_779)
.L_779:
        /*000c*/ 	.word	0x00000000
        /*0010*/ 	.short	0x0000
        /*0012*/ 	.short	0x0000
        /*0014*/ 	.byte	0x00, 0xf0, 0xa1, 0x03


	//----- nvinfo : EIATTR_SPARSE_MMA_MASK
	.align		4
.L_780:
        /*0018*/ 	.byte	0x03, 0x50
        /*001a*/ 	.short	0x0000


	//----- nvinfo : EIATTR_MAXREG_COUNT
	.align		4
        /*001c*/ 	.byte	0x03, 0x1b
        /*001e*/ 	.short	0x00ff


	//----- nvinfo : EIATTR_MERCURY_ISA_VERSION
	.align		4
        /*0020*/ 	.byte	0x03, 0x5f
        /*0022*/ 	.short	0x0101


	//----- nvinfo : EIATTR_COOP_GROUP_MASK_REGIDS
	.align		4
        /*0024*/ 	.byte	0x04, 0x29
        /*0026*/ 	.short	(.L_782 - .L_781)


	//   ....[0]....
.L_781:
        /*0028*/ 	.word	0xffffffff


	//   ....[1]....
        /*002c*/ 	.word	0xffffffff


	//   ....[2]....
        /*0030*/ 	.word	0xffffffff


	//   ....[3]....
        /*0034*/ 	.word	0xffffffff


	//   ....[4]....
        /*0038*/ 	.word	0xffffffff


	//   ....[5]....
        /*003c*/ 	.word	0xffffffff


	//   ....[6]....
        /*0040*/ 	.word	0xffffffff


	//   ....[7]....
        /*0044*/ 	.word	0xffffffff


	//   ....[8]....
        /*0048*/ 	.word	0xffffffff


	//   ....[9]....
        /*004c*/ 	.word	0xffffffff


	//   ....[10]....
        /*0050*/ 	.word	0x05000091


	//   ....[11]....
        /*0054*/ 	.word	0x05000091


	//   ....[12]....
        /*0058*/ 	.word	0x05000091


	//   ....[13]....
        /*005c*/ 	.word	0x05000091


	//   ....[14]....
        /*0060*/ 	.word	0x05000091


	//   ....[15]....
        /*0064*/ 	.word	0x05000091


	//   ....[16]....
        /*0068*/ 	.word	0x05000091


	//   ....[17]....
        /*006c*/ 	.word	0x05000091


	//   ....[18]....
        /*0070*/ 	.word	0x05000091


	//   ....[19]....
        /*0074*/ 	.word	0x05000091


	//----- nvinfo : EIATTR_COOP_GROUP_INSTR_OFFSETS
	.align		4
.L_782:
        /*0078*/ 	.byte	0x04, 0x28
        /*007a*/ 	.short	(.L_784 - .L_783)


	//   ....[0]....
.L_783:
        /*007c*/ 	.word	0x00002a50


	//   ....[1]....
        /*0080*/ 	.word	0x00002a80


	//   ....[2]....
        /*0084*/ 	.word	0x00002aa0


	//   ....[3]....
        /*0088*/ 	.word	0x00002ac0


	//   ....[4]....
        /*008c*/ 	.word	0x00002ae0


	//   ....[5]....
        /*0090*/ 	.word	0x00002e20


	//   ....[6]....
        /*0094*/ 	.word	0x00002e40


	//   ....[7]....
        /*0098*/ 	.word	0x00002e60


	//   ....[8]....
        /*009c*/ 	.word	0x00002e80


	//   ....[9]....
        /*00a0*/ 	.word	0x00002ea0


	//   ....[10]....
        /*00a4*/ 	.word	0x000039b0


	//   ....[11]....
        /*00a8*/ 	.word	0x00003a60


	//   ....[12]....
        /*00ac*/ 	.word	0x00003ad0


	//   ....[13]....
        /*00b0*/ 	.word	0x00003b40


	//   ....[14]....
        /*00b4*/ 	.word	0x00003bb0


	//   ....[15]....
        /*00b8*/ 	.word	0x00003f40


	//   ....[16]....
        /*00bc*/ 	.word	0x00003fb0


	//   ....[17]....
        /*00c0*/ 	.word	0x00004020


	//   ....[18]....
        /*00c4*/ 	.word	0x00004090


	//   ....[19]....
        /*00c8*/ 	.word	0x00004100


	//----- nvinfo : EIATTR_EXIT_INSTR_OFFSETS
	.align		4
.L_784:
        /*00cc*/ 	.byte	0x04, 0x1c
        /*00ce*/ 	.short	(.L_786 - .L_785)


	//   ....[0]....
.L_785:
        /*00d0*/ 	.word	0x00000850


	//   ....[1]....
        /*00d4*/ 	.word	0x00003940


	//----- nvinfo : EIATTR_MAX_THREADS
	.align		4
.L_786:
        /*00d8*/ 	.byte	0x04, 0x05
        /*00da*/ 	.short	(.L_788 - .L_787)
.L_787:
        /*00dc*/ 	.word	0x00000080
        /*00e0*/ 	.word	0x00000001
        /*00e4*/ 	.word	0x00000001


	//----- nvinfo : EIATTR_CRS_STACK_SIZE
	.align		4
.L_788:
        /*00e8*/ 	.byte	0x04, 0x1e
        /*00ea*/ 	.short	(.L_790 - .L_789)
.L_789:
        /*00ec*/ 	.word	0x00000000


	//----- nvinfo : EIATTR_CBANK_PARAM_SIZE
	.align		4
.L_790:
        /*00f0*/ 	.byte	0x03, 0x19
        /*00f2*/ 	.short	0x00e8


	//----- nvinfo : EIATTR_PARAM_CBANK
	.align		4
        /*00f4*/ 	.byte	0x04, 0x0a
        /*00f6*/ 	.short	(.L_792 - .L_791)
	.align		4
.L_791:
        /*00f8*/ 	.word	index@(.nv.constant0._ZN10layer_norm31ln_parallel_residual_fwd_kernelINS_13Kernel_traitsIf13__nv_bfloat16S2_S2_fjLj768ELj1ELj4ELj1ELj16ENS_18Kernel_traits_baseILj768EfS2_S2_S2_fjLj128EEEEELb0ELb0ELb0EEEvNS_9FwdParamsE)
        /*00fc*/ 	.short	0x0210
        /*00fe*/ 	.short	0x00e8


	//----- nvinfo : EIATTR_SW_WAR
	.align		4
.L_792:
        /*0100*/ 	.byte	0x04, 0x36
        /*0102*/ 	.short	(.L_794 - .L_793)
.L_793:
        /*0104*/ 	.word	0x00000008
.L_794:


//--------------------- .nv.info._ZN10layer_norm31ln_parallel_residual_fwd_kernelINS_13Kernel_traitsIf13__nv_bfloat16S2_S2_fjLj768ELj1ELj4ELj1ELj16ENS_18Kernel_traits_baseILj768EfS2_S2_S2_fjLj128EEEEELb0ELb0ELb1EEEvNS_9FwdParamsE --------------------------
	.section	.nv.info._ZN10layer_norm31ln_parallel_residual_fwd_kernelINS_13Kernel_traitsIf13__nv_bfloat16S2_S2_fjLj768ELj1ELj4ELj1ELj16ENS_18Kernel_traits_baseILj768EfS2_S2_S2_fjLj128EEEEELb0ELb0ELb1EEEvNS_9FwdParamsE,"",@"SHT_CUDA_INFO"
	.sectionflags	@""
	.align	4


	//----- nvinfo : EIATTR_CUDA_API_VERSION
	.align		4
        /*0000*/ 	.byte	0x04, 0x37
        /*0002*/ 	.short	(.L_796 - .L_795)
.L_795:
        /*0004*/ 	.word	0x00000082


	//----- nvinfo : EIATTR_KPARAM_INFO
	.align		4
.L_796:
        /*0008*/ 	.byte	0x04, 0x17
        /*000a*/ 	.short	(.L_798 - .L_797)
.L_797:
        /*000c*/ 	.word	0x00000000
        /*0010*/ 	.short	0x0000
        /*0012*/ 	.short	0x0000
        /*0014*/ 	.byte	0x00, 0xf0, 0xa1, 0x03


	//----- nvinfo : EIATTR_SPARSE_MMA_MASK
	.align		4
.L_798:
        /*0018*/ 	.byte	0x03, 0x50
        /*001a*/ 	.short	0x0000


	//----- nvinfo : EIATTR_MAXREG_COUNT
	.align		4
        /*001c*/ 	.byte	0x03, 0x1b
        /*001e*/ 	.short	0x00ff


	//----- nvinfo : EIATTR_MERCURY_ISA_VERSION
	.align		4
        /*0020*/ 	.byte	0x03, 0x5f
        /*0022*/ 	.short	0x0101


	//----- nvinfo : EIATTR_COOP_GROUP_MASK_REGIDS
	.align		4
        /*0024*/ 	.byte	0x04, 0x29
        /*0026*/ 	.short	(.L_800 - .L_799)


	//   ....[0]....
.L_799:
        /*0028*/ 	.word	0xffffffff


	//   ....[1]....
        /*002c*/ 	.word	0xffffffff


	//   ....[2]....
        /*0030*/ 	.word	0xffffffff


	//   ....[3]....
        /*0034*/ 	.word	0xffffffff


	//   ....[4]....
        /*0038*/ 	.word	0xffffffff


	//   ....[5]....
        /*003c*/ 	.word	0xffffffff


	//   ....[6]....
        /*0040*/ 	.word	0xffffffff


	//   ....[7]....
        /*0044*/ 	.word	0xffffffff


	//   ....[8]....
        /*0048*/ 	.word	0xffffffff


	//   ....[9]....
        /*004c*/ 	.word	0xffffffff


	//   ....[10]....
        /*0050*/ 	.word	0x05000083


	//   ....[11]....
        /*0054*/ 	.word	0x05000083


	//   ....[12]....
        /*0058*/ 	.word	0x05000083


	//   ....[13]....
        /*005c*/ 	.word	0x05000083


	//   ....[14]....
        /*0060*/ 	.word	0x05000083


	//   ....[15]....
        /*0064*/ 	.word	0x05000083


	//   ....[16]....
        /*0068*/ 	.word	0x05000083


	//   ....[17]....
        /*006c*/ 	.word	0x05000083


	//   ....[18]....
        /*0070*/ 	.word	0x05000083


	//   ....[19]....
        /*0074*/ 	.word	0x05000083


	//----- nvinfo : EIATTR_COOP_GROUP_INSTR_OFFSETS
	.align		4
.L_800:
        /*0078*/ 	.byte	0x04, 0x28
        /*007a*/ 	.short	(.L_802 - .L_801)


	//   ....[0]....
.L_801:
        /*007c*/ 	.word	0x00002560


	//   ....[1]....
        /*0080*/ 	.word	0x00002580


	//   ....[2]....
        /*0084*/ 	.word	0x000025a0


	//   ....[3]....
        /*0088*/ 	.word	0x000025c0


	//   ....[4]....
        /*008c*/ 	.word	0x000025f0


	//   ....[5]....
        /*0090*/ 	.word	0x00002920


	//   ....[6]....
        /*0094*/ 	.word	0x00002940


	//   ....[7]....
        /*0098*/ 	.word	0x00002960


	//   ....[8]....
        /*009c*/ 	.word	0x00002980


	//   ....[9]....
        /*00a0*/ 	.word	0x000029a0


	//   ....[10]....
        /*00a4*/ 	.word	0x00003440


	//   ....[11]....
        /*00a8*/ 	.word	0x000034e0


	//   ....[12]....
        /*00ac*/ 	.word	0x00003550


	//   ....[13]....
        /*00b0*/ 	.word	0x000035c0


	//   ....[14]....
        /*00b4*/ 	.word	0x00003640


	//   ....[15]....
        /*00b8*/ 	.word	0x000039c0


	//   ....[16]....
        /*00bc*/ 	.word	0x00003a30


	//   ....[17]....
        /*00c0*/ 	.word	0x00003aa0


	//   ....[18]....
        /*00c4*/ 	.word	0x00003b10


	//   ....[19]....
        /*00c8*/ 	.word	0x00003b80


	//----- nvinfo : EIATTR_EXIT_INSTR_OFFSETS
	.align		4
.L_802:
        /*00cc*/ 	.byte	0x04, 0x1c
        /*00ce*/ 	.short	(.L_804 - .L_803)


	//   ....[0]....
.L_803:
        /*00d0*/ 	.word	0x00000440


	//   ....[1]....
        /*00d4*/ 	.word	0x000033d0


	//----- nvinfo : EIATTR_MAX_THREADS
	.align		4
.L_804:
        /*00d8*/ 	.byte	0x04, 0x05
        /*00da*/ 	.short	(.L_806 - .L_805)
.L_805:
        /*00dc*/ 	.word	0x00000080
        /*00e0*/ 	.word	0x00000001
        /*00e4*/ 	.word	0x00000001


	//----- nvinfo : EIATTR_CRS_STACK_SIZE
	.align		4
.L_806:
        /*00e8*/ 	.byte	0x04, 0x1e
        /*00ea*/ 	.short	(.L_808 - .L_807)
.L_807:
        /*00ec*/ 	.word	0x00000000


	//----- nvinfo : EIATTR_CBANK_PARAM_SIZE
	.align		4
.L_808:
        /*00f0*/ 	.byte	0x03, 0x19
        /*00f2*/ 	.short	0x00e8


	//----- nvinfo : EIATTR_PARAM_CBANK
	.align		4
        /*00f4*/ 	.byte	0x04, 0x0a
        /*00f6*/ 	.short	(.L_810 - .L_809)
	.align		4
.L_809:
        /*00f8*/ 	.word	index@(.nv.constant0._ZN10layer_norm31ln_parallel_residual_fwd_kernelINS_13Kernel_traitsIf13__nv_bfloat16S2_S2_fjLj768ELj1ELj4ELj1ELj16ENS_18Kernel_traits_baseILj768EfS2_S2_S2_fjLj128EEEEELb0ELb0ELb1EEEvNS_9FwdParamsE)
        /*00fc*/ 	.short	0x0210
        /*00fe*/ 	.short	0x00e8


	//----- nvinfo : EIATTR_SW_WAR
	.align		4
.L_810:
        /*0100*/ 	.byte	0x04, 0x36
        /*0102*/ 	.short	(.L_812 - .L_811)
.L_811:
        /*0104*/ 	.word	0x00000008
.L_812:


//--------------------- .nv.info._ZN10layer_norm31ln_parallel_residual_fwd_kernelINS_13Kernel_traitsIf13__nv_bfloat16S2_S2_fjLj768ELj1ELj4ELj1ELj16ENS_18Kernel_traits_baseILj768EfS2_S2_S2_fjLj128EEEEELb0ELb1ELb0EEEvNS_9FwdParamsE --------------------------
	.section	.nv.info._ZN10layer_norm31ln_parallel_residual_fwd_kernelINS_13Kernel_traitsIf13__nv_bfloat16S2_S2_fjLj768ELj1ELj4ELj1ELj16ENS_18Kernel_traits_baseILj768EfS2_S2_S2_fjLj128EEEEELb0ELb1ELb0EEEvNS_9FwdParamsE,"",@"SHT_CUDA_INFO"
	.sectionflags	@""
	.align	4


	//----- nvinfo : EIATTR_CUDA_API_VERSION
	.align		4
        /*0000*/ 	.byte	0x04, 0x37
        /*0002*/ 	.short	(.L_814 - .L_813)
.L_813:
        /*0004*/ 	.word	0x00000082


	//----- nvinfo : EIATTR_KPARAM_INFO
	.align		4
.L_814:
        /*0008*/ 	.byte	0x04, 0x17
        /*000a*/ 	.short	(.L_816 - .L_815)
.L_815:
        /*000c*/ 	.word	0x00000000
        /*0010*/ 	.short	0x0000
        /*0012*/ 	.short	0x0000
        /*0014*/ 	.byte	0x00, 0xf0, 0xa1, 0x03


	//----- nvinfo : EIATTR_SPARSE_MMA_MASK
	.align		4
.L_816:
        /*0018*/ 	.byte	0x03, 0x50
        /*001a*/ 	.short	0x0000


	//----- nvinfo : EIATTR_MAXREG_COUNT
	.align		4
        /*001c*/ 	.byte	0x03, 0x1b
        /*001e*/ 	.short	0x00ff


	//----- nvinfo : EIATTR_MERCURY_ISA_VERSION
	.align		4
        /*0020*/ 	.byte	0x03, 0x5f
        /*0022*/ 	.short	0x0101


	//----- nvinfo : EIATTR_COOP_GROUP_MASK_REGIDS
	.align		4
        /*0024*/ 	.byte	0x04, 0x29
        /*0026*/ 	.short	(.L_818 - .L_817)


	//   ....[0]....
.L_817:
        /*0028*/ 	.word	0xffffffff


	//   ....[1]....
        /*002c*/ 	.word	0xffffffff


	//   ....[2]....
        /*0030*/ 	.word	0xffffffff


	//   ....[3]....
        /*0034*/ 	.word	0xffffffff


	//   ....[4]....
        /*0038*/ 	.word	0xffffffff


	//   ....[5]....
        /*003c*/ 	.word	0xffffffff


	//   ....[6]....
        /*0040*/ 	.word	0xffffffff


	//   ....[7]....
        /*0044*/ 	.word	0xffffffff


	//   ....[8]....
        /*0048*/ 	.word	0xffffffff


	//   ....[9]....
        /*004c*/ 	.word	0xffffffff


	//   ....[10]....
        /*0050*/ 	.word	0x05000062


	//   ....[11]....
        /*0054*/ 	.word	0x05000062


	//   ....[12]....
        /*0058*/ 	.word	0x05000062


	//   ....[13]....
        /*005c*/ 	.word	0x05000062


	//   ....[14]....
        /*0060*/ 	.word	0x05000062


	//   ....[15]....
        /*0064*/ 	.word	0x05000062


	//   ....[16]....
        /*0068*/ 	.word	0x05000062


	//   ....[17]....
        /*006c*/ 	.word	0x05000062


	//   ....[18]....
        /*0070*/ 	.word	0x05000062


	//   ....[19]....
        /*0074*/ 	.word	0x05000062


	//----- nvinfo : EIATTR_COOP_GROUP_INSTR_OFFSETS
	.align		4
.L_818:
        /*0078*/ 	.byte	0x04, 0x28
        /*007a*/ 	.short	(.L_820 - .L_819)


	//   ....[0]....
.L_819:
        /*007c*/ 	.word	0x000026f0


	//   ....[1]....
        /*0080*/ 	.word	0x00002720


	//   ....[2]....
        /*0084*/ 	.word	0x00002740


	//   ....[3]....
        /*0088*/ 	.word	0x00002760


	//   ....[4]....
        /*008c*/ 	.word	0x00002780


	//   ....[5]....
        /*0090*/ 	.word	0x00002ac0


	//   ....[6]....
        /*0094*/ 	.word	0x00002ae0


	//   ....[7]....
        /*0098*/ 	.word	0x00002b00


	//   ....[8]....
        /*009c*/ 	.word	0x00002b20


	//   ....[9]....
        /*00a0*/ 	.word	0x00002b40


	//   ....[10]....
        /*00a4*/ 	.word	0x00003370


	//   ....[11]....
        /*00a8*/ 	.word	0x00003420


	//   ....[12]....
        /*00ac*/ 	.word	0x00003490


	//   ....[13]....
        /*00b0*/ 	.word	0x00003500


	//   ....[14]....
        /*00b4*/ 	.word	0x00003570


	//   ....[15]....
        /*00b8*/ 	.word	0x00003900


	//   ....[16]....
        /*00bc*/ 	.word	0x00003970


	//   ....[17]....
        /*00c0*/ 	.word	0x000039e0


	//   ....[18]....
        /*00c4*/ 	.word	0x00003a50


	//   ....[19]....
        /*00c8*/ 	.word	0x00003ac0


	//----- nvinfo : EIATTR_EXIT_INSTR_OFFSETS
	.align		4
.L_820:
        /*00cc*/ 	.byte	0x04, 0x1c
        /*00ce*/ 	.short	(.L_822 - .L_821)


	//   ....[0]....
.L_821:
        /*00d0*/ 	.word	0x000004f0


	//   ....[1]....
        /*00d4*/ 	.word	0x00003300


	//----- nvinfo : EIATTR_MAX_THREADS
	.align		4
.L_822:
        /*00d8*/ 	.byte	0x04, 0x05
        /*00da*/ 	.short	(.L_824 - .L_823)
.L_823:
        /*00dc*/ 	.word	0x00000080
        /*00e0*/ 	.word	0x00000001
        /*00e4*/ 	.word	0x00000001


	//----- nvinfo : EIATTR_CRS_STACK_SIZE
	.align		4
.L_824:
        /*00e8*/ 	.byte	0x04, 0x1e
        /*00ea*/ 	.short	(.L_826 - .L_825)
.L_825:
        /*00ec*/ 	.word	0x00000000


	//----- nvinfo : EIATTR_CBANK_PARAM_SIZE
	.align		4
.L_826:
        /*00f0*/ 	.byte	0x03, 0x19
        /*00f2*/ 	.short	0x00e8


	//----- nvinfo : EIATTR_PARAM_CBANK
	.align		4
        /*00f4*/ 	.byte	0x04, 0x0a
        /*00f6*/ 	.short	(.L_828 - .L_827)
	.align		4
.L_827:
        /*00f8*/ 	.word	index@(.nv.constant0._ZN10layer_norm31ln_parallel_residual_fwd_kernelINS_13Kernel_traitsIf13__nv_bfloat16S2_S2_fjLj768ELj1ELj4ELj1ELj16ENS_18Kernel_traits_baseILj768EfS2_S2_S2_fjLj128EEEEELb0ELb1ELb0EEEvNS_9FwdParamsE)
        /*00fc*/ 	.short	0x0210
        /*00fe*/ 	.short	0x00e8


	//----- nvinfo : EIATTR_SW_WAR
	.align		4
.L_828:
        /*0100*/ 	.byte	0x04, 0x36
        /*0102*/ 	.short	(.L_830 - .L_829)
.L_829:
        /*0104*/ 	.word	0x00000008
.L_830:


//--------------------- .nv.info._ZN10layer_norm31ln_parallel_residual_fwd_kernelINS_13Kernel_traitsIf13__nv_bfloat16S2_S2_fjLj768ELj1ELj4ELj1ELj16ENS_18Kernel_traits_baseILj768EfS2_S2_S2_fjLj128EEEEELb0ELb1ELb1EEEvNS_9FwdParamsE --------------------------
	.section	.nv.info._ZN10layer_norm31ln_parallel_residual_fwd_kernelINS_13Kernel_traitsIf13__nv_bfloat16S2_S2_fjLj768ELj1ELj4ELj1ELj16ENS_18Kernel_traits_baseILj768EfS2_S2_S2_fjLj128EEEEELb0ELb1ELb1EEEvNS_9FwdParamsE,"",@"SHT_CUDA_INFO"
	.sectionflags	@""
	.align	4


	//----- nvinfo : EIATTR_CUDA_API_VERSION
	.align		4
        /*0000*/ 	.byte	0x04, 0x37
        /*0002*/ 	.short	(.L_832 - .L_831)
.L_831:
        /*0004*/ 	.word	0x00000082


	//----- nvinfo : EIATTR_KPARAM_INFO
	.align		4
.L_832:
        /*0008*/ 	.byte	0x04, 0x17
        /*000a*/ 	.short	(.L_834 - .L_833)
.L_833:
        /*000c*/ 	.word	0x00000000
        /*0010*/ 	.short	0x0000
        /*0012*/ 	.short	0x0000
        /*0014*/ 	.byte	0x00, 0xf0, 0xa1, 0x03


	//----- nvinfo : EIATTR_SPARSE_MMA_MASK
	.align		4
.L_834:
        /*0018*/ 	.byte	0x03, 0x50
        /*001a*/ 	.short	0x0000


	//----- nvinfo : EIATTR_MAXREG_COUNT
	.align		4
        /*001c*/ 	.byte	0x03, 0x1b
        /*001e*/ 	.short	0x00ff


	//----- nvinfo : EIATTR_MERCURY_ISA_VERSION
	.align		4
        /*0020*/ 	.byte	0x03, 0x5f
        /*0022*/ 	.short	0x0101


	//----- nvinfo : EIATTR_COOP_GROUP_MASK_REGIDS
	.align		4
        /*0024*/ 	.byte	0x04, 0x29
        /*0026*/ 	.short	(.L_836 - .L_835)


	//   ....[0]....
.L_835:
        /*0028*/ 	.word	0xffffffff


	//   ....[1]....
        /*002c*/ 	.word	0xffffffff


	//   ....[2]....
        /*0030*/ 	.word	0xffffffff


	//   ....[3]....
        /*0034*/ 	.word	0xffffffff


	//   ....[4]....
        /*0038*/ 	.word	0xffffffff


	//   ....[5]....
        /*003c*/ 	.word	0xffffffff


	//   ....[6]....
        /*0040*/ 	.word	0xffffffff


	//   ....[7]....
        /*0044*/ 	.word	0xffffffff


	//   ....[8]....
        /*0048*/ 	.word	0xffffffff


	//   ....[9]....
        /*004c*/ 	.word	0xffffffff


	//   ....[10]....
        /*0050*/ 	.word	0x05000062


	//   ....[11]....
        /*0054*/ 	.word	0x05000062


	//   ....[12]....
        /*0058*/ 	.word	0x05000062


	//   ....[13]....
        /*005c*/ 	.word	0x05000062


	//   ....[14]....
        /*0060*/ 	.word	0x05000062


	//   ....[15]....
        /*0064*/ 	.word	0x05000062


	//   ....[16]....
        /*0068*/ 	.word	0x05000062


	//   ....[17]....
        /*006c*/ 	.word	0x05000062


	//   ....[18]....
        /*0070*/ 	.word	0x05000062


	//   ....[19]....
        /*0074*/ 	.word	0x05000062


	//----- nvinfo : EIATTR_COOP_GROUP_INSTR_OFFSETS
	.align		4
.L_836:
        /*0078*/ 	.byte	0x04, 0x28
        /*007a*/ 	.short	(.L_838 - .L_837)


	//   ....[0]....
.L_837:
        /*007c*/ 	.word	0x00002300


	//   ....[1]....
        /*0080*/ 	.word	0x00002330


	//   ....[2]....
        /*0084*/ 	.word	0x00002350


	//   ....[3]....
        /*0088*/ 	.word	0x00002370


	//   ....[4]....
        /*008c*/ 	.word	0x00002390


	//   ....[5]....
        /*0090*/ 	.word	0x000026c0


	//   ....[6]....
        /*0094*/ 	.word	0x000026e0


	//   ....[7]....
        /*0098*/ 	.word	0x00002700


	//   ....[8]....
        /*009c*/ 	.word	0x00002720


	//   ....[9]....
        /*00a0*/ 	.word	0x00002740


	//   ....[10]....
        /*00a4*/ 	.word	0x00002e80


	//   ....[11]....
        /*00a8*/ 	.word	0x00002f30


	//   ....[12]....
        /*00ac*/ 	.word	0x00002fa0


	//   ....[13]....
        /*00b0*/ 	.word	0x00003010


	//   ....[14]....
        /*00b4*/ 	.word	0x00003080


	//   ....[15]....
        /*00b8*/ 	.word	0x000033f0


	//   ....[16]....
        /*00bc*/ 	.word	0x00003460


	//   ....[17]....
        /*00c0*/ 	.word	0x000034d0


	//   ....[18]....
        /*00c4*/ 	.word	0x00003540


	//   ....[19]....
        /*00c8*/ 	.word	0x000035b0


	//----- nvinfo : EIATTR_EXIT_INSTR_OFFSETS
	.align		4
.L_838:
        /*00cc*/ 	.byte	0x04, 0x1c
        /*00ce*/ 	.short	(.L_840 - .L_839)


	//   ....[0]....
.L_839:
        /*00d0*/ 	.word	0x00000280


	//   ....[1]....
        /*00d4*/ 	.word	0x00002e10


	//----- nvinfo : EIATTR_MAX_THREADS
	.align		4
.L_840:
        /*00d8*/ 	.byte	0x04, 0x05
        /*00da*/ 	.short	(.L_842 - .L_841)
.L_841:
        /*00dc*/ 	.word	0x00000080
        /*00e0*/ 	.word	0x00000001
        /*00e4*/ 	.word	0x00000001


	//----- nvinfo : EIATTR_CRS_STACK_SIZE
	.align		4
.L_842:
        /*00e8*/ 	.byte	0x04, 0x1e
        /*00ea*/ 	.short	(.L_844 - .L_843)
.L_843:
        /*00ec*/ 	.word	0x00000000


	//----- nvinfo : EIATTR_CBANK_PARAM_SIZE
	.align		4
.L_844:
        /*00f0*/ 	.byte	0x03, 0x19
        /*00f2*/ 	.short	0x00e8


	//----- nvinfo : EIATTR_PARAM_CBANK
	.align		4
        /*00f4*/ 	.byte	0x04, 0x0a
        /*00f6*/ 	.short	(.L_846 - .L_845)
	.align		4
.L_845:
        /*00f8*/ 	.word	index@(.nv.constant0._ZN10layer_norm31ln_parallel_residual_fwd_kernelINS_13Kernel_traitsIf13__nv_bfloat16S2_S2_fjLj768ELj1ELj4ELj1ELj16ENS_18Kernel_traits_baseILj768EfS2_S2_S2_fjLj128EEEEELb0ELb1ELb1EEEvNS_9FwdParamsE)
        /*00fc*/ 	.short	0x0210
        /*00fe*/ 	.short	0x00e8


	//----- nvinfo : EIATTR_SW_WAR
	.align		4
.L_846:
        /*0100*/ 	.byte	0x04, 0x36
        /*0102*/ 	.short	(.L_848 - .L_847)
.L_847:
        /*0104*/ 	.word	0x00000008
.L_848:


//--------------------- .nv.info._ZN10layer_norm31ln_parallel_residual_fwd_kernelINS_13Kernel_traitsIf13__nv_bfloat16S2_S2_fjLj768ELj1ELj4ELj1ELj16ENS_18Kernel_traits_baseILj768EfS2_S2_S2_fjLj128EEEEELb1ELb0ELb0EEEvNS_9FwdParamsE --------------------------
	.section	.nv.info._ZN10layer_norm31ln_parallel_residual_fwd_kernelINS_13Kernel_traitsIf13__nv_bfloat16S2_S2_fjLj768ELj1ELj4ELj1ELj16ENS_18Kernel_traits_baseILj768EfS2_S2_S2_fjLj128EEEEELb1ELb0ELb0EEEvNS_9FwdParamsE,"",@"SHT_CUDA_INFO"
	.sectionflags	@""
	.align	4


	//----- nvinfo : EIATTR_CUDA_API_VERSION
	.align		4
        /*0000*/ 	.byte	0x04, 0x37
        /*0002*/ 	.short	(.L_850 - .L_849)
.L_849:
        /*0004*/ 	.word	0x00000082


	//----- nvinfo : EIATTR_KPARAM_INFO
	.align		4
.L_850:
        /*0008*/ 	.byte	0x04, 0x17
        /*000a*/ 	.short	(.L_852 - .L_851)
.L_851:
        /*000c*/ 	.word	0x00000000
        /*0010*/ 	.short	0x0000
        /*0012*/ 	.short	0x0000
        /*0014*/ 	.byte	0x00, 0xf0, 0xa1, 0x03


	//----- nvinfo : EIATTR_SPARSE_MMA_MASK
	.align		4
.L_852:
        /*0018*/ 	.byte	0x03, 0x50
        /*001a*/ 	.short	0x0000


	//----- nvinfo : EIATTR_MAXREG_COUNT
	.align		4
        /*001c*/ 	.byte	0x03, 0x1b
        /*001e*/ 	.short	0x00ff


	//----- nvinfo : EIATTR_MERCURY_ISA_VERSION
	.align		4
        /*0020*/ 	.byte	0x03, 0x5f
        /*0022*/ 	.short	0x0101


	//----- nvinfo : EIATTR_COOP_GROUP_MASK_REGIDS
	.align		4
        /*0024*/ 	.byte	0x04, 0x29
        /*0026*/ 	.short	(.L_854 - .L_853)


	//   ....[0]....
.L_853:
        /*0028*/ 	.word	0xffffffff


	//   ....[1]....
        /*002c*/ 	.word	0xffffffff


	//   ....[2]....
        /*0030*/ 	.word	0xffffffff


	//   ....[3]....
        /*0034*/ 	.word	0xffffffff


	//   ....[4]....
        /*0038*/ 	.word	0xffffffff


	//   ....[5]....
        /*003c*/ 	.word	0xffffffff


	//   ....[6]....
        /*0040*/ 	.word	0xffffffff


	//   ....[7]....
        /*0044*/ 	.word	0xffffffff


	//   ....[8]....
        /*0048*/ 	.word	0xffffffff


	//   ....[9]....
        /*004c*/ 	.word	0xffffffff


	//   ....[10]....
        /*0050*/ 	.word	0x05000075


	//   ....[11]....
        /*0054*/ 	.word	0x05000075


	//   ....[12]....
        /*0058*/ 	.word	0x05000075


	//   ....[13]....
        /*005c*/ 	.word	0x05000075


	//   ....[14]....
        /*0060*/ 	.word	0x05000075


	//   ....[15]....
        /*0064*/ 	.word	0x05000075


	//   ....[16]....
        /*0068*/ 	.word	0x05000075


	//   ....[17]....
        /*006c*/ 	.word	0x05000075


	//   ....[18]....
        /*0070*/ 	.word	0x05000075


	//   ....[19]....
        /*0074*/ 	.word	0x05000075


	//----- nvinfo : EIATTR_COOP_GROUP_INSTR_OFFSETS
	.align		4
.L_854:
        /*0078*/ 	.byte	0x04, 0x28
        /*007a*/ 	.short	(.L_856 - .L_855)


	//   ....[0]....
.L_855:
        /*007c*/ 	.word	0x00012a90


	//   ....[1]....
        /*0080*/ 	.word	0x00012ab0


	//   ....[2]....
        /*0084*/ 	.word	0x00012ad0


	//   ....[3]....
        /*0088*/ 	.word	0x00012b00


	//   ....[4]....
        /*008c*/ 	.word	0x00012b20


	//   ....[5]....
        /*0090*/ 	.word	0x00012e60


	//   ....[6]....
        /*0094*/ 	.word	0x00012e80


	//   ....[7]....
        /*0098*/ 	.word	0x00012ea0


	//   ....[8]....
        /*009c*/ 	.word	0x00012ec0


	//   ....[9]....
        /*00a0*/ 	.word	0x00012ee0


	//   ....[10]....
        /*00a4*/ 	.word	0x00013a10


	//   ....[11]....
        /*00a8*/ 	.word	0x00013ab0


	//   ....[12]....
        /*00ac*/ 	.word	0x00013b20


	//   ....[13]....
        /*00b0*/ 	.word	0x00013ba0


	//   ....[14]....
        /*00b4*/ 	.word	0x00013c10


	//   ....[15]....
        /*00b8*/ 	.word	0x00013fb0


	//   ....[16]....
        /*00bc*/ 	.word	0x00014020


	//   ....[17]....
        /*00c0*/ 	.word	0x00014090


	//   ....[18]....
        /*00c4*/ 	.word	0x00014100


	//   ....[19]....
        /*00c8*/ 	.word	0x00014170


	//----- nvinfo : EIATTR_EXIT_INSTR_OFFSETS
	.align		4
.L_856:
        /*00cc*/ 	.byte	0x04, 0x1c
        /*00ce*/ 	.short	(.L_858 - .L_857)


	//   ....[0]....
.L_857:
        /*00d0*/ 	.word	0x00000d00


	//   ....[1]....
        /*00d4*/ 	.word	0x000139a0


	//----- nvinfo : EIATTR_MAX_THREADS
	.align		4
.L_858:
        /*00d8*/ 	.byte	0x04, 0x05
        /*00da*/ 	.short	(.L_860 - .L_859)
.L_859:
        /*00dc*/ 	.word	0x00000080
        /*00e0*/ 	.word	0x00000001
        /*00e4*/ 	.word	0x00000001


	//----- nvinfo : EIATTR_CRS_STACK_SIZE
	.align		4
.L_860:
        /*00e8*/ 	.byte	0x04, 0x1e
        /*00ea*/ 	.short	(.L_862 - .L_861)
.L_861:
        /*00ec*/ 	.word	0x00000000


	//----- nvinfo : EIATTR_CBANK_PARAM_SIZE
	.align		4
.L_862:
        /*00f0*/ 	.byte	0x03, 0x19
        /*00f2*/ 	.short	0x00e8


	//----- nvinfo : EIATTR_PARAM_CBANK
	.align		4
        /*00f4*/ 	.byte	0x04, 0x0a
        /*00f6*/ 	.short	(.L_864 - .L_863)
	.align		4
.L_863:
        /*00f8*/ 	.word	index@(.nv.constant0._ZN10layer_norm31ln_parallel_residual_fwd_kernelINS_13Kernel_traitsIf13__nv_bfloat16S2_S2_fjLj768ELj1ELj4ELj1ELj16ENS_18Kernel_traits_baseILj768EfS2_S2_S2_fjLj128EEEEELb1ELb0ELb0EEEvNS_9FwdParamsE)
        /*00fc*/ 	.short	0x0210
        /*00fe*/ 	.short	0x00e8


	//----- nvinfo : EIATTR_SW_WAR
	.align		4
.L_864:
        /*0100*/ 	.byte	0x04, 0x36
        /*0102*/ 	.short	(.L_866 - .L_865)
.L_865:
        /*0104*/ 	.word	0x00000008
.L_866:


//--------------------- .nv.info._ZN10layer_norm31ln_parallel_residual_fwd_kernelINS_13Kernel_traitsIf13__nv_bfloat16S2_S2_fjLj768ELj1ELj4ELj1ELj16ENS_18Kernel_traits_baseILj768EfS2_S2_S2_fjLj128EEEEELb1ELb0ELb1EEEvNS_9FwdParamsE --------------------------
	.section	.nv.info._ZN10layer_norm31ln_parallel_residual_fwd_kernelINS_13Kernel_traitsIf13__nv_bfloat16S2_S2_fjLj768ELj1ELj4ELj1ELj16ENS_18Kernel_traits_baseILj768EfS2_S2_S2_fjLj128EEEEELb1ELb0ELb1EEEvNS_9FwdParamsE,"",@"SHT_CUDA_INFO"
	.sectionflags	@""
	.align	4


	//----- nvinfo : EIATTR_CUDA_API_VERSION
	.align		4
        /*0000*/ 	.byte	0x04, 0x37
        /*0002*/ 	.short	(.L_868 - .L_867)
.L_867:
        /*0004*/ 	.word	0x00000082


	//----- nvinfo : EIATTR_KPARAM_INFO
	.align		4
.L_868:
        /*0008*/ 	.byte	0x04, 0x17
        /*000a*/ 	.short	(.L_870 - .L_869)
.L_869:
        /*000c*/ 	.word	0x00000000
        /*0010*/ 	.short	0x0000
        /*0012*/ 	.short	0x0000
        /*0014*/ 	.byte	0x00, 0xf0, 0xa1, 0x03


	//----- nvinfo : EIATTR_SPARSE_MMA_MASK
	.align		4
.L_870:
        /*0018*/ 	.byte	0x03, 0x50
        /*001a*/ 	.short	0x0000


	//----- nvinfo : EIATTR_MAXREG_COUNT
	.align		4
        /*001c*/ 	.byte	0x03, 0x1b
        /*001e*/ 	.short	0x00ff


	//----- nvinfo : EIATTR_MERCURY_ISA_VERSION
	.align		4
        /*0020*/ 	.byte	0x03, 0x5f
        /*0022*/ 	.short	0x0101


	//----- nvinfo : EIATTR_COOP_GROUP_MASK_REGIDS
	.align		4
        /*0024*/ 	.byte	0x04, 0x29
        /*0026*/ 	.short	(.L_872 - .L_871)


	//   ....[0]....
.L_871:
        /*0028*/ 	.word	0xffffffff


	//   ....[1]....
        /*002c*/ 	.word	0xffffffff


	//   ....[2]....
        /*0030*/ 	.word	0xffffffff


	//   ....[3]....
        /*0034*/ 	.word	0xffffffff


	//   ....[4]....
        /*0038*/ 	.word	0xffffffff


	//   ....[5]....
        /*003c*/ 	.word	0xffffffff


	//   ....[6]....
        /*0040*/ 	.word	0xffffffff


	//   ....[7]....
        /*0044*/ 	.word	0xffffffff


	//   ....[8]....
        /*0048*/ 	.word	0xffffffff


	//   ....[9]....
        /*004c*/ 	.word	0xffffffff


	//   ....[10]....
        /*0050*/ 	.word	0x0500007c


	//   ....[11]....
        /*0054*/ 	.word	0x0500007c


	//   ....[12]....
        /*0058*/ 	.word	0x0500007c


	//   ....[13]....
        /*005c*/ 	.word	0x0500007c


	//   ....[14]....
        /*0060*/ 	.word	0x0500007c


	//   ....[15]....
        /*0064*/ 	.word	0x0500007c


	//   ....[16]....
        /*0068*/ 	.word	0x0500007c


	//   ....[17]....
        /*006c*/ 	.word	0x0500007c


	//   ....[18]....
        /*0070*/ 	.word	0x0500007c


	//   ....[19]....
        /*0074*/ 	.word	0x0500007c


	//----- nvinfo : EIATTR_COOP_GROUP_INSTR_OFFSETS
	.align		4
.L_872:
        /*0078*/ 	.byte	0x04, 0x28
        /*007a*/ 	.short	(.L_874 - .L_873)


	//   ....[0]....
.L_873:
        /*007c*/ 	.word	0x00012390


	//   ....[1]....
        /*0080*/ 	.word	0x000123b0


	//   ....[2]....
        /*0084*/ 	.word	0x000123d0


	//   ....[3]....
        /*0088*/ 	.word	0x00012400


	//   ....[4]....
        /*008c*/ 	.word	0x00012420


	//   ....[5]....
        /*0090*/ 	.word	0x00012750


	//   ....[6]....
        /*0094*/ 	.word	0x00012770


	//   ....[7]....
        /*0098*/ 	.word	0x00012790


	//   ....[8]....
        /*009c*/ 	.word	0x000127b0


	//   ....[9]....
        /*00a0*/ 	.word	0x000127d0


	//   ....[10]....
        /*00a4*/ 	.word	0x00013270


	//   ....[11]....
        /*00a8*/ 	.word	0x00013310


	//   ....[12]....
        /*00ac*/ 	.word	0x00013380


	//   ....[13]....
        /*00b0*/ 	.word	0x00013400


	//   ....[14]....
        /*00b4*/ 	.word	0x00013470


	//   ....[15]....
        /*00b8*/ 	.word	0x00013800


	//   ....[16]....
        /*00bc*/ 	.word	0x00013870


	//   ....[17]....
        /*00c0*/ 	.word	0x000138e0


	//   ....[18]....
        /*00c4*/ 	.word	0x00013950


	//   ....[19]....
        /*00c8*/ 	.word	0x000139c0


	//----- nvinfo : EIATTR_EXIT_INSTR_OFFSETS
	.align		4
.L_874:
        /*00cc*/ 	.byte	0x04, 0x1c
        /*00ce*/ 	.short	(.L_876 - .L_875)


	//   ....[0]....
.L_875:
        /*00d0*/ 	.word	0x00000880


	//   ....[1]....
        /*00d4*/ 	.word	0x00013200


	//----- nvinfo : EIATTR_MAX_THREADS
	.align		4
.L_876:
        /*00d8*/ 	.byte	0x04, 0x05
        /*00da*/ 	.short	(.L_878 - .L_877)
.L_877:
        /*00dc*/ 	.word	0x00000080
        /*00e0*/ 	.word	0x00000001
        /*00e4*/ 	.word	0x00000001


	//----- nvinfo : EIATTR_CRS_STACK_SIZE
	.align		4
.L_878:
        /*00e8*/ 	.byte	0x04, 0x1e
        /*00ea*/ 	.short	(.L_880 - .L_879)
.L_879:
        /*00ec*/ 	.word	0x00000000


	//----- nvinfo : EIATTR_CBANK_PARAM_SIZE
	.align		4
.L_880:
        /*00f0*/ 	.byte	0x03, 0x19
        /*00f2*/ 	.short	0x00e8


	//----- nvinfo : EIATTR_PARAM_CBANK
	.align		4
        /*00f4*/ 	.byte	0x04, 0x0a
        /*00f6*/ 	.short	(.L_882 - .L_881)
	.align		4
.L_881:
        /*00f8*/ 	.word	index@(.nv.constant0._ZN10layer_norm31ln_parallel_residual_fwd_kernelINS_13Kernel_traitsIf13__nv_bfloat16S2_S2_fjLj768ELj1ELj4ELj1ELj16ENS_18Kernel_traits_baseILj768EfS2_S2_S2_fjLj128EEEEELb1ELb0ELb1EEEvNS_9FwdParamsE)
        /*00fc*/ 	.short	0x0210
        /*00fe*/ 	.short	0x00e8


	//----- nvinfo : EIATTR_SW_WAR
	.align		4
.L_882:
        /*0100*/ 	.byte	0x04, 0x36
        /*0102*/ 	.short	(.L_884 - .L_883)
.L_883:
        /*0104*/ 	.word	0x00000008
.L_884:


//--------------------- .nv.info._ZN10layer_norm31ln_parallel_residual_fwd_kernelINS_13Kernel_traitsIf13__nv_bfloat16S2_S2_fjLj768ELj1ELj4ELj1ELj16ENS_18Kernel_traits_baseILj768EfS2_S2_S2_fjLj128EEEEELb1ELb1ELb0EEEvNS_9FwdParamsE --------------------------
	.section	.nv.info._ZN10layer_norm31ln_parallel_residual_fwd_kernelINS_13Kernel_traitsIf13__nv_bfloat16S2_S2_fjLj768ELj1ELj4ELj1ELj16ENS_18Kernel_traits_baseILj768EfS2_S2_S2_fjLj128EEEEELb1ELb1ELb0EEEvNS_9FwdParamsE,"",@"SHT_CUDA_INFO"
	.sectionflags	@""
	.align	4


	//----- nvinfo : EIATTR_CUDA_API_VERSION
	.align		4
        /*0000*/ 	.byte	0x04, 0x37
        /*0002*/ 	.short	(.L_886 - .L_885)
.L_885:
        /*0004*/ 	.word	0x00000082


	//----- nvinfo : EIATTR_KPARAM_INFO
	.align		4
.L_886:
        /*0008*/ 	.byte	0x04, 0x17
        /*000a*/ 	.short	(.L_888 - .L_887)
.L_887:
        /*000c*/ 	.word	0x00000000
        /*0010*/ 	.short	0x0000
        /*0012*/ 	.short	0x0000
        /*0014*/ 	.byte	0x00, 0xf0, 0xa1, 0x03


	//----- nvinfo : EIATTR_SPARSE_MMA_MASK
	.align		4
.L_888:
        /*0018*/ 	.byte	0x03, 0x50
        /*001a*/ 	.short	0x0000


	//----- nvinfo : EIATTR_MAXREG_COUNT
	.align		4
        /*001c*/ 	.byte	0x03, 0x1b
        /*001e*/ 	.short	0x00ff


	//----- nvinfo : EIATTR_MERCURY_ISA_VERSION
	.align		4
        /*0020*/ 	.byte	0x03, 0x5f
        /*0022*/ 	.short	0x0101


	//----- nvinfo : EIATTR_COOP_GROUP_MASK_REGIDS
	.align		4
        /*0024*/ 	.byte	0x04, 0x29
        /*0026*/ 	.short	(.L_890 - .L_889)


	//   ....[0]....
.L_889:
        /*0028*/ 	.word	0xffffffff


	//   ....[1]....
        /*002c*/ 	.word	0xffffffff


	//   ....[2]....
        /*0030*/ 	.word	0xffffffff


	//   ....[3]....
        /*0034*/ 	.word	0xffffffff


	//   ....[4]....
        /*0038*/ 	.word	0xffffffff


	//   ....[5]....
        /*003c*/ 	.word	0xffffffff


	//   ....[6]....
        /*0040*/ 	.word	0xffffffff


	//   ....[7]....
        /*0044*/ 	.word	0xffffffff


	//   ....[8]....
        /*0048*/ 	.word	0xffffffff


	//   ....[9]....
        /*004c*/ 	.word	0xffffffff


	//   ....[10]....
        /*0050*/ 	.word	0x05000072


	//   ....[11]....
        /*0054*/ 	.word	0x05000072


	//   ....[12]....
        /*0058*/ 	.word	0x05000072


	//   ....[13]....
        /*005c*/ 	.word	0x05000072


	//   ....[14]....
        /*0060*/ 	.word	0x05000072


	//   ....[15]....
        /*0064*/ 	.word	0x05000072


	//   ....[16]....
        /*0068*/ 	.word	0x05000072


	//   ....[17]....
        /*006c*/ 	.word	0x05000072


	//   ....[18]....
        /*0070*/ 	.word	0x05000072


	//   ....[19]....
        /*0074*/ 	.word	0x05000072


	//----- nvinfo : EIATTR_COOP_GROUP_INSTR_OFFSETS
	.align		4
.L_890:
        /*0078*/ 	.byte	0x04, 0x28
        /*007a*/ 	.short	(.L_892 - .L_891)


	//   ....[0]....
.L_891:
        /*007c*/ 	.word	0x000122f0


	//   ....[1]....
        /*0080*/ 	.word	0x00012310


	//   ....[2]....
        /*0084*/ 	.word	0x00012330


	//   ....[3]....
        /*0088*/ 	.word	0x00012350


	//   ....[4]....
        /*008c*/ 	.word	0x00012380


	//   ....[5]....
        /*0090*/ 	.word	0x000126c0


	//   ....[6]....
        /*0094*/ 	.word	0x000126e0


	//   ....[7]....
        /*0098*/ 	.word	0x00012700


	//   ....[8]....
        /*009c*/ 	.word	0x00012720


	//   ....[9]....
        /*00a0*/ 	.word	0x00012740


	//   ....[10]....
        /*00a4*/ 	.word	0x00012fa0


	//   ....[11]....
        /*00a8*/ 	.word	0x00013040


	//   ....[12]....
        /*00ac*/ 	.word	0x000130b0


	//   ....[13]....
        /*00b0*/ 	.word	0x00013120


	//   ....[14]....
        /*00b4*/ 	.word	0x000131a0


	//   ....[15]....
        /*00b8*/ 	.word	0x00013530


	//   ....[16]....
        /*00bc*/ 	.word	0x000135a0


	//   ....[17]....
        /*00c0*/ 	.word	0x00013610


	//   ....[18]....
        /*00c4*/ 	.word	0x00013680


	//   ....[19]....
        /*00c8*/ 	.word	0x000136f0


	//----- nvinfo : EIATTR_EXIT_INSTR_OFFSETS
	.align		4
.L_892:
        /*00cc*/ 	.byte	0x04, 0x1c
        /*00ce*/ 	.short	(.L_894 - .L_893)


	//   ....[0]....
.L_893:
        /*00d0*/ 	.word	0x00000970


	//   ....[1]....
        /*00d4*/ 	.word	0x00012f30


	//----- nvinfo : EIATTR_MAX_THREADS
	.align		4
.L_894:
        /*00d8*/ 	.byte	0x04, 0x05
        /*00da*/ 	.short	(.L_896 - .L_895)
.L_895:
        /*00dc*/ 	.word	0x00000080
        /*00e0*/ 	.word	0x00000001
        /*00e4*/ 	.word	0x00000001


	//----- nvinfo : EIATTR_CRS_STACK_SIZE
	.align		4
.L_896:
        /*00e8*/ 	.byte	0x04, 0x1e
        /*00ea*/ 	.short	(.L_898 - .L_897)
.L_897:
        /*00ec*/ 	.word	0x00000000


	//----- nvinfo : EIATTR_CBANK_PARAM_SIZE
	.align		4
.L_898:
        /*00f0*/ 	.byte	0x03, 0x19
        /*00f2*/ 	.short	0x00e8


	//----- nvinfo : EIATTR_PARAM_CBANK
	.align		4
        /*00f4*/ 	.byte	0x04, 0x0a
        /*00f6*/ 	.short	(.L_900 - .L_899)
	.align		4
.L_899:
        /*00f8*/ 	.word	index@(.nv.constant0._ZN10layer_norm31ln_parallel_residual_fwd_kernelINS_13Kernel_traitsIf13__nv_bfloat16S2_S2_fjLj768ELj1ELj4ELj1ELj16ENS_18Kernel_traits_baseILj768EfS2_S2_S2_fjLj128EEEEELb1ELb1ELb0EEEvNS_9FwdParamsE)
        /*00fc*/ 	.short	0x0210
        /*00fe*/ 	.short	0x00e8


	//----- nvinfo : EIATTR_SW_WAR
	.align		4
.L_900:
        /*0100*/ 	.byte	0x04, 0x36
        /*0102*/ 	.short	(.L_902 - .L_901)
.L_901:
        /*0104*/ 	.word	0x00000008
.L_902:


//--------------------- .nv.info._ZN10layer_norm31ln_parallel_residual_fwd_kernelINS_13Kernel_traitsIf13__nv_bfloat16S2_S2_fjLj768ELj1ELj4ELj1ELj16ENS_18Kernel_traits_baseILj768EfS2_S2_S2_fjLj128EEEEELb1ELb1ELb1EEEvNS_9FwdParamsE --------------------------
	.section	.nv.info._ZN10layer_norm31ln_parallel_residual_fwd_kernelINS_13Kernel_traitsIf13__nv_bfloat16S2_S2_fjLj768ELj1ELj4ELj1ELj16ENS_18Kernel_traits_baseILj768EfS2_S2_S2_fjLj128EEEEELb1ELb1ELb1EEEvNS_9FwdParamsE,"",@"SHT_CUDA_INFO"
	.sectionflags	@""
	.align	4


	//----- nvinfo : EIATTR_CUDA_API_VERSION
	.align		4
        /*0000*/ 	.byte	0x04, 0x37
        /*0002*/ 	.short	(.L_904 - .L_903)
.L_903:
        /*0004*/ 	.word	0x00000082


	//----- nvinfo : EIATTR_KPARAM_INFO
	.align		4
.L_904:
        /*0008*/ 	.byte	0x04, 0x17
        /*000a*/ 	.short	(.L_906 - .L_905)
.L_905:
        /*000c*/ 	.word	0x00000000
        /*0010*/ 	.short	0x0000
        /*0012*/ 	.short	0x0000
        /*0014*/ 	.byte	0x00, 0xf0, 0xa1, 0x03


	//----- nvinfo : EIATTR_SPARSE_MMA_MASK
	.align		4
.L_906:
        /*0018*/ 	.byte	0x03, 0x50
        /*001a*/ 	.short	0x0000


	//----- nvinfo : EIATTR_MAXREG_COUNT
	.align		4
        /*001c*/ 	.byte	0x03, 0x1b
        /*001e*/ 	.short	0x00ff


	//----- nvinfo : EIATTR_MERCURY_ISA_VERSION
	.align		4
        /*0020*/ 	.byte	0x03, 0x5f
        /*0022*/ 	.short	0x0101


	//----- nvinfo : EIATTR_COOP_GROUP_MASK_REGIDS
	.align		4
        /*0024*/ 	.byte	0x04, 0x29
        /*0026*/ 	.short	(.L_908 - .L_907)


	//   ....[0]....
.L_907:
        /*0028*/ 	.word	0xffffffff


	//   ....[1]....
        /*002c*/ 	.word	0xffffffff


	//   ....[2]....
        /*0030*/ 	.word	0xffffffff


	//   ....[3]....
        /*0034*/ 	.word	0xffffffff


	//   ....[4]....
        /*0038*/ 	.word	0xffffffff


	//   ....[5]....
        /*003c*/ 	.word	0xffffffff


	//   ....[6]....
        /*0040*/ 	.word	0xffffffff


	//   ....[7]....
        /*0044*/ 	.word	0xffffffff


	//   ....[8]....
        /*0048*/ 	.word	0xffffffff


	//   ....[9]....
        /*004c*/ 	.word	0xffffffff


	//   ....[10]....
        /*0050*/ 	.word	0x0500005e


	//   ....[11]....
        /*0054*/ 	.word	0x0500005e


	//   ....[12]....
        /*0058*/ 	.word	0x0500005e


	//   ....[13]....
        /*005c*/ 	.word	0x0500005e


	//   ....[14]....
        /*0060*/ 	.word	0x0500005e


	//   ....[15]....
        /*0064*/ 	.word	0x0500005e


	//   ....[16]....
        /*0068*/ 	.word	0x0500005e


	//   ....[17]....
        /*006c*/ 	.word	0x0500005e


	//   ....[18]....
        /*0070*/ 	.word	0x0500005e


	//   ....[19]....
        /*0074*/ 	.word	0x0500005e


	//----- nvinfo : EIATTR_COOP_GROUP_INSTR_OFFSETS
	.align		4
.L_908:
        /*0078*/ 	.byte	0x04, 0x28
        /*007a*/ 	.short	(.L_910 - .L_909)


	//   ....[0]....
.L_909:
        /*007c*/ 	.word	0x00012160


	//   ....[1]....
        /*0080*/ 	.word	0x00012180


	//   ....[2]....
        /*0084*/ 	.word	0x000121a0


	//   ....[3]....
        /*0088*/ 	.word	0x000121c0


	//   ....[4]....
        /*008c*/ 	.word	0x000121f0


	//   ....[5]....
        /*0090*/ 	.word	0x00012520


	//   ....[6]....
        /*0094*/ 	.word	0x00012540


	//   ....[7]....
        /*0098*/ 	.word	0x00012560


	//   ....[8]....
        /*009c*/ 	.word	0x00012580


	//   ....[9]....
        /*00a0*/ 	.word	0x000125a0


	//   ....[10]....
        /*00a4*/ 	.word	0x00012d30


	//   ....[11]....
        /*00a8*/ 	.word	0x00012dd0


	//   ....[12]....
        /*00ac*/ 	.word	0x00012e40


	//   ....[13]....
        /*00b0*/ 	.word	0x00012eb0


	//   ....[14]....
        /*00b4*/ 	.word	0x00012f30


	//   ....[15]....
        /*00b8*/ 	.word	0x000132b0


	//   ....[16]....
        /*00bc*/ 	.word	0x00013320


	//   ....[17]....
        /*00c0*/ 	.word	0x00013390


	//   ....[18]....
        /*00c4*/ 	.word	0x00013400


	//   ....[19]....
        /*00c8*/ 	.word	0x00013470


	//----- nvinfo : EIATTR_EXIT_INSTR_OFFSETS
	.align		4
.L_910:
        /*00cc*/ 	.byte	0x04, 0x1c
        /*00ce*/ 	.short	(.L_912 - .L_911)


	//   ....[0]....
.L_911:
        /*00d0*/ 	.word	0x000006c0


	//   ....[1]....
        /*00d4*/ 	.word	0x00012cc0


	//----- nvinfo : EIATTR_MAX_THREADS
	.align		4
.L_912:
        /*00d8*/ 	.byte	0x04, 0x05
        /*00da*/ 	.short	(.L_914 - .L_913)
.L_913:
        /*00dc*/ 	.word	0x00000080
        /*00e0*/ 	.word	0x00000001
        /*00e4*/ 	.word	0x00000001


	//----- nvinfo : EIATTR_CRS_STACK_SIZE
	.align		4
.L_914:
        /*00e8*/ 	.byte	0x04, 0x1e
        /*00ea*/ 	.short	(.L_916 - .L_915)
.L_915:
        /*00ec*/ 	.word	0x00000000


	//----- nvinfo : EIATTR_CBANK_PARAM_SIZE
	.align		4
.L_916:
        /*00f0*/ 	.byte	0x03, 0x19
        /*00f2*/ 	.short	0x00e8


	//----- nvinfo : EIATTR_PARAM_CBANK
	.align		4
        /*00f4*/ 	.byte	0x04, 0x0a
        /*00f6*/ 	.short	(.L_918 - .L_917)
	.align		4
.L_917:
        /*00f8*/ 	.word	index@(.nv.constant0._ZN10layer_norm31ln_parallel_residual_fwd_kernelINS_13Kernel_traitsIf13__nv_bfloat16S2_S2_fjLj768ELj1ELj4ELj1ELj16ENS_18Kernel_traits_baseILj768EfS2_S2_S2_fjLj128EEEEELb1ELb1ELb1EEEvNS_9FwdParamsE)
        /*00fc*/ 	.short	0x0210
        /*00fe*/ 	.short	0x00e8


	//----- nvinfo : EIATTR_SW_WAR
	.align		4
.L_918:
        /*0100*/ 	.byte	0x04, 0x36
        /*0102*/ 	.short	(.L_920 - .L_919)
.L_919:
        /*0104*/ 	.word	0x00000008
.L_920:


//--------------------- .nv.info._ZN10layer_norm31ln_parallel_residual_fwd_kernelINS_13Kernel_traitsI13__nv_bfloat16S2_fS2_fjLj768ELj1ELj4ELj1ELj16ENS_18Kernel_traits_baseILj768ES2_S2_fS2_fjLj128EEEEELb0ELb0ELb0EEEvNS_9FwdParamsE --------------------------
	.section	.nv.info._ZN10layer_norm31ln_parallel_residual_fwd_kernelINS_13Kernel_traitsI13__nv_bfloat16S2_fS2_fjLj768ELj1ELj4ELj1ELj16ENS_18Kernel_traits_baseILj768ES2_S2_fS2_fjLj128EEEEELb0ELb0ELb0EEEvNS_9FwdParamsE,"",@"SHT_CUDA_INFO"
	.sectionflags	@""
	.align	4


	//----- nvinfo : EIATTR_CUDA_API_VERSION
	.align		4
        /*0000*/ 	.byte	0x04, 0x37
        /*0002*/ 	.short	(.L_922 - .L_921)
.L_921:
        /*0004*/ 	.word	0x00000082


	//----- nvinfo : EIATTR_KPARAM_INFO
	.align		4
.L_922:
        /*0008*/ 	.byte	0x04, 0x17
        /*000a*/ 	.short	(.L_924 - .L_923)
.L_923:
        /*000c*/ 	.word	0x00000000
        /*0010*/ 	.short	0x0000
        /*0012*/ 	.short	0x0000
        /*0014*/ 	.byte	0x00, 0xf0, 0xa1, 0x03


	//----- nvinfo : EIATTR_SPARSE_MMA_MASK
	.align		4
.L_924:
        /*0018*/ 	.byte	0x03, 0x50
        /*001a*/ 	.short	0x0000


	//----- nvinfo : EIATTR_MAXREG_COUNT
	.align		4
        /*001c*/ 	.byte	0x03, 0x1b
        /*001e*/ 	.short	0x00ff


	//----- nvinfo : EIATTR_MERCURY_ISA_VERSION
	.align		4
        /*0020*/ 	.byte	0x03, 0x5f
        /*0022*/ 	.short	0x0101


	//----- nvinfo : EIATTR_COOP_GROUP_MASK_REGIDS
	.align		4
        /*0024*/ 	.byte	0x04, 0x29
        /*0026*/ 	.short	(.L_926 - .L_925)


	//   ....[0]....
.L_925:
        /*0028*/ 	.word	0xffffffff


	//   ....[1]....
        /*002c*/ 	.word	0xffffffff


	//   ....[2]....
        /*0030*/ 	.word	0xffffffff


	//   ....[3]....
        /*0034*/ 	.word	0xffffffff


	//   ....[4]....
        /*0038*/ 	.word	0xffffffff


	//   ....[5]....
        /*003c*/ 	.word	0xffffffff


	//   ....[6]....
        /*0040*/ 	.word	0xffffffff


	//   ....[7]....
        /*0044*/ 	.word	0xffffffff


	//   ....[8]....
        /*0048*/ 	.word	0xffffffff


	//   ....[9]....
        /*004c*/ 	.word	0xffffffff


	//   ....[10]....
        /*0050*/ 	.word	0x05000092


	//   ....[11]....
        /*0054*/ 	.word	0x05000092


	//   ....[12]....
        /*0058*/ 	.word	0x05000092


	//   ....[13]....
        /*005c*/ 	.word	0x05000092


	//   ....[14]....
        /*0060*/ 	.word	0x05000092


	//   ....[15]....
        /*0064*/ 	.word	0x05000092


	//   ....[16]....
        /*0068*/ 	.word	0x05000092


	//   ....[17]....
        /*006c*/ 	.word	0x05000092


	//   ....[18]....
        /*0070*/ 	.word	0x05000092


	//   ....[19]....
        /*0074*/ 	.word	0x05000092


	//----- nvinfo : EIATTR_COOP_GROUP_INSTR_OFFSETS
	.align		4
.L_926:
        /*0078*/ 	.byte	0x04, 0x28
        /*007a*/ 	.short	(.L_928 - .L_927)


	//   ....[0]....
.L_927:
        /*007c*/ 	.word	0x00002430


	//   ....[1]....
        /*0080*/ 	.word	0x00002460


	//   ....[2]....
        /*0084*/ 	.word	0x00002480


	//   ....[3]....
        /*0088*/ 	.word	0x000024a0


	//   ....[4]....
        /*008c*/ 	.word	0x000024c0


	//   ....[5]....
        /*0090*/ 	.word	0x00002800


	//   ....[6]....
        /*0094*/ 	.word	0x00002820


	//   ....[7]....
        /*0098*/ 	.word	0x00002840


	//   ....[8]....
        /*009c*/ 	.word	0x00002860


	//   ....[9]....
        /*00a0*/ 	.word	0x00002880


	//   ....[10]....
        /*00a4*/ 	.word	0x00003370


	//   ....[11]....
        /*00a8*/ 	.word	0x00003420


	//   ....[12]....
        /*00ac*/ 	.word	0x00003490


	//   ....[13]....
        /*00b0*/ 	.word	0x00003500


	//   ....[14]....
        /*00b4*/ 	.word	0x00003570


	//   ....[15]....
        /*00b8*/ 	.word	0x00003900


	//   ....[16]....
        /*00bc*/ 	.word	0x00003970


	//   ....[17]....
        /*00c0*/ 	.word	0x000039e0


	//   ....[18]....
        /*00c4*/ 	.word	0x00003a50


	//   ....[19]....
        /*00c8*/ 	.word	0x00003ac0


	//----- nvinfo : EIATTR_EXIT_INSTR_OFFSETS
	.align		4
.L_928:
        /*00cc*/ 	.byte	0x04, 0x1c
        /*00ce*/ 	.short	(.L_930 - .L_929)


	//   ....[0]....
.L_929:
        /*00d0*/ 	.word	0x00000780


	//   ....[1]....
        /*00d4*/ 	.word	0x00003300


	//----- nvinfo : EIATTR_MAX_THREADS
	.align		4
.L_930:
        /*00d8*/ 	.byte	0x04, 0x05
        /*00da*/ 	.short	(.L_932 - .L_931)
.L_931:
        /*00dc*/ 	.word	0x00000080
        /*00e0*/ 	.word	0x00000001
        /*00e4*/ 	.word	0x00000001


	//----- nvinfo : EIATTR_CRS_STACK_SIZE
	.align		4
.L_932:
        /*00e8*/ 	.byte	0x04, 0x1e
        /*00ea*/ 	.short	(.L_934 - .L_933)
.L_933:
        /*00ec*/ 	.word	0x00000000


	//----- nvinfo : EIATTR_CBANK_PARAM_SIZE
	.align		4
.L_934:
        /*00f0*/ 	.byte	0x03, 0x19
        /*00f2*/ 	.short	0x00e8


	//----- nvinfo : EIATTR_PARAM_CBANK
	.align		4
        /*00f4*/ 	.byte	0x04, 0x0a
        /*00f6*/ 	.short	(.L_936 - .L_935)
	.align		4
.L_935:
        /*00f8*/ 	.word	index@(.nv.constant0._ZN10layer_norm31ln_parallel_residual_fwd_kernelINS_13Kernel_traitsI13__nv_bfloat16S2_fS2_fjLj768ELj1ELj4ELj1ELj16ENS_18Kernel_traits_baseILj768ES2_S2_fS2_fjLj128EEEEELb0ELb0ELb0EEEvNS_9FwdParamsE)
        /*00fc*/ 	.short	0x0210
        /*00fe*/ 	.short	0x00e8


	//----- nvinfo : EIATTR_SW_WAR
	.align		4
.L_936:
        /*0100*/ 	.byte	0x04, 0x36
        /*0102*/ 	.short	(.L_938 - .L_937)
.L_937:
        /*0104*/ 	.word	0x00000008
.L_938:


//--------------------- .nv.info._ZN10layer_norm31ln_parallel_residual_fwd_kernelINS_13Kernel_traitsI13__nv_bfloat16S2_fS2_fjLj768ELj1ELj4ELj1ELj16ENS_18Kernel_traits_baseILj768ES2_S2_fS2_fjLj128EEEEELb0ELb0ELb1EEEvNS_9FwdParamsE --------------------------
	.section	.nv.info._ZN10layer_norm31ln_parallel_residual_fwd_kernelINS_13Kernel_traitsI13__nv_bfloat16S2_fS2_fjLj768ELj1ELj4ELj1ELj16ENS_18Kernel_traits_baseILj768ES2_S2_fS2_fjLj128EEEEELb0ELb0ELb1EEEvNS_9FwdParamsE,"",@"SHT_CUDA_INFO"
	.sectionflags	@""
	.align	4


	//----- nvinfo : EIATTR_CUDA_API_VERSION
	.align		4
        /*0000*/ 	.byte	0x04, 0x37
        /*0002*/ 	.short	(.L_940 - .L_939)
.L_939:
        /*0004*/ 	.word	0x00000082


	//----- nvinfo : EIATTR_KPARAM_INFO
	.align		4
.L_940:
        /*0008*/ 	.byte	0x04, 0x17
        /*000a*/ 	.short	(.L_942 - .L_941)
.L_941:
        /*000c*/ 	.word	0x00000000
        /*0010*/ 	.short	0x0000
        /*0012*/ 	.short	0x0000
        /*0014*/ 	.byte	0x00, 0xf0, 0xa1, 0x03


	//----- nvinfo : EIATTR_SPARSE_MMA_MASK
	.align		4
.L_942:
        /*0018*/ 	.byte	0x03, 0x50
        /*001a*/ 	.short	0x0000


	//----- nvinfo : EIATTR_MAXREG_COUNT
	.align		4
        /*001c*/ 	.byte	0x03, 0x1b
        /*001e*/ 	.short	0x00ff


	//----- nvinfo : EIATTR_MERCURY_ISA_VERSION
	.align		4
        /*0020*/ 	.byte	0x03, 0x5f
        /*0022*/ 	.short	0x0101


	//----- nvinfo : EIATTR_COOP_GROUP_MASK_REGIDS
	.align		4
        /*0024*/ 	.byte	0x04, 0x29
        /*0026*/ 	.short	(.L_944 - .L_943)


	//   ....[0]....
.L_943:
        /*0028*/ 	.word	0xffffffff


	//   ....[1]....
        /*002c*/ 	.word	0xffffffff


	//   ....[2]....
        /*0030*/ 	.word	0xffffffff


	//   ....[3]....
        /*0034*/ 	.word	0xffffffff


	//   ....[4]....
        /*0038*/ 	.word	0xffffffff


	//   ....[5]....
        /*003c*/ 	.word	0xffffffff


	//   ....[6]....
        /*0040*/ 	.word	0xffffffff


	//   ....[7]....
        /*0044*/ 	.word	0xffffffff


	//   ....[8]....
        /*0048*/ 	.word	0xffffffff


	//   ....[9]....
        /*004c*/ 	.word	0xffffffff


	//   ....[10]....
        /*0050*/ 	.word	0x05000092


	//   ....[11]....
        /*0054*/ 	.word	0x05000092


	//   ....[12]....
        /*0058*/ 	.word	0x05000092


	//   ....[13]....
        /*005c*/ 	.word	0x05000092


	//   ....[14]....
        /*0060*/ 	.word	0x05000092


	//   ....[15]....
        /*0064*/ 	.word	0x05000092


	//   ....[16]....
        /*0068*/ 	.word	0x05000092


	//   ....[17]....
        /*006c*/ 	.word	0x05000092


	//   ....[18]....
        /*0070*/ 	.word	0x05000092


	//   ....[19]....
        /*0074*/ 	.word	0x05000092


	//----- nvinfo : EIATTR_COOP_GROUP_INSTR_OFFSETS
	.align		4
.L_944:
        /*0078*/ 	.byte	0x04, 0x28
        /*007a*/ 	.short	(.L_946 - .L_945)


	//   ....[0]....
.L_945:
        /*007c*/ 	.word	0x00001f70


	//   ....[1]....
        /*0080*/ 	.word	0x00001f90


	//   ....[2]....
        /*0084*/ 	.word	0x00001fb0


	//   ....[3]....
        /*0088*/ 	.word	0x00001fd0


	//   ....[4]....
        /*008c*/ 	.word	0x00002000


	//   ....[5]....
        /*0090*/ 	.word	0x00002330


	//   ....[6]....
        /*0094*/ 	.word	0x00002350


	//   ....[7]....
        /*0098*/ 	.word	0x00002370


	//   ....[8]....
        /*009c*/ 	.word	0x00002390


	//   ....[9]....
        /*00a0*/ 	.word	0x000023b0


	//   ....[10]....
        /*00a4*/ 	.word	0x00002e50


	//   ....[11]....
        /*00a8*/ 	.word	0x00002ef0


	//   ....[12]....
        /*00ac*/ 	.word	0x00002f60


	//   ....[13]....
        /*00b0*/ 	.word	0x00002fd0


	//   ....[14]....
        /*00b4*/ 	.word	0x00003050


	//   ....[15]....
        /*00b8*/ 	.word	0x000033d0


	//   ....[16]....
        /*00bc*/ 	.word	0x00003440


	//   ....[17]....
        /*00c0*/ 	.word	0x000034b0


	//   ....[18]....
        /*00c4*/ 	.word	0x00003520


	//   ....[19]....
        /*00c8*/ 	.word	0x00003590


	//----- nvinfo : EIATTR_EXIT_INSTR_OFFSETS
	.align		4
.L_946:
        /*00cc*/ 	.byte	0x04, 0x1c
        /*00ce*/ 	.short	(.L_948 - .L_947)


	//   ....[0]....
.L_947:
        /*00d0*/ 	.word	0x00000220


	//   ....[1]....
        /*00d4*/ 	.word	0x00002de0


	//----- nvinfo : EIATTR_MAX_THREADS
	.align		4
.L_948:
        /*00d8*/ 	.byte	0x04, 0x05
        /*00da*/ 	.short	(.L_950 - .L_949)
.L_949:
        /*00dc*/ 	.word	0x00000080
        /*00e0*/ 	.word	0x00000001
        /*00e4*/ 	.word	0x00000001


	//----- nvinfo : EIATTR_CRS_STACK_SIZE
	.align		4
.L_950:
        /*00e8*/ 	.byte	0x04, 0x1e
        /*00ea*/ 	.short	(.L_952 - .L_951)
.L_951:
        /*00ec*/ 	.word	0x00000000


	//----- nvinfo : EIATTR_CBANK_PARAM_SIZE
	.align		4
.L_952:
        /*00f0*/ 	.byte	0x03, 0x19
        /*00f2*/ 	.short	0x00e8


	//----- nvinfo : EIATTR_PARAM_CBANK
	.align		4
        /*00f4*/ 	.byte	0x04, 0x0a
        /*00f6*/ 	.short	(.L_954 - .L_953)
	.align		4
.L_953:
        /*00f8*/ 	.word	index@(.nv.constant0._ZN10layer_norm31ln_parallel_residual_fwd_kernelINS_13Kernel_traitsI13__nv_bfloat16S2_fS2_fjLj768ELj1ELj4ELj1ELj16ENS_18Kernel_traits_baseILj768ES2_S2_fS2_fjLj128EEEEELb0ELb0ELb1EEEvNS_9FwdParamsE)
        /*00fc*/ 	.short	0x0210
        /*00fe*/ 	.short	0x00e8


	//----- nvinfo : EIATTR_SW_WAR
	.align		4
.L_954:
        /*0100*/ 	.byte	0x04, 0x36
        /*0102*/ 	.short	(.L_956 - .L_955)
.L_955:
        /*0104*/ 	.word	0x00000008
.L_956:


//--------------------- .nv.info._ZN10layer_norm31ln_parallel_residual_fwd_kernelINS_13Kernel_traitsI13__nv_bfloat16S2_fS2_fjLj768ELj1ELj4ELj1ELj16ENS_18Kernel_traits_baseILj768ES2_S2_fS2_fjLj128EEEEELb0ELb1ELb0EEEvNS_9FwdParamsE --------------------------
	.section	.nv.info._ZN10layer_norm31ln_parallel_residual_fwd_kernelINS_13Kernel_traitsI13__nv_bfloat16S2_fS2_fjLj768ELj1ELj4ELj1ELj16ENS_18Kernel_traits_baseILj768ES2_S2_fS2_fjLj128EEEEELb0ELb1ELb0EEEvNS_9FwdParamsE,"",@"SHT_CUDA_INFO"
	.sectionflags	@""
	.align	4


	//----- nvinfo : EIATTR_CUDA_API_VERSION
	.align		4
        /*0000*/ 	.byte	0x04, 0x37
        /*0002*/ 	.short	(.L_958 - .L_957)
.L_957:
        /*0004*/ 	.word	0x00000082


	//----- nvinfo : EIATTR_KPARAM_INFO
	.align		4
.L_958:
        /*0008*/ 	.byte	0x04, 0x17
        /*000a*/ 	.short	(.L_960 - .L_959)
.L_959:
        /*000c*/ 	.word	0x00000000
        /*0010*/ 	.short	0x0000
        /*0012*/ 	.short	0x0000
        /*0014*/ 	.byte	0x00, 0xf0, 0xa1, 0x03


	//----- nvinfo : EIATTR_SPARSE_MMA_MASK
	.align		4
.L_960:
        /*0018*/ 	.byte	0x03, 0x50
        /*001a*/ 	.short	0x0000


	//----- nvinfo : EIATTR_MAXREG_COUNT
	.align		4
        /*001c*/ 	.byte	0x03, 0x1b
        /*001e*/ 	.short	0x00ff


	//----- nvinfo : EIATTR_MERCURY_ISA_VERSION
	.align		4
        /*0020*/ 	.byte	0x03, 0x5f
        /*0022*/ 	.short	0x0101


	//----- nvinfo : EIATTR_COOP_GROUP_MASK_REGIDS
	.align		4
        /*0024*/ 	.byte	0x04, 0x29
        /*0026*/ 	.short	(.L_962 - .L_961)


	//   ....[0]....
.L_961:
        /*0028*/ 	.word	0xffffffff


	//   ....[1]....
        /*002c*/ 	.word	0xffffffff


	//   ....[2]....
        /*0030*/ 	.word	0xffffffff


	//   ....[3]....
        /*0034*/ 	.word	0xffffffff


	//   ....[4]....
        /*0038*/ 	.word	0xffffffff


	//   ....[5]....
        /*003c*/ 	.word	0xffffffff


	//   ....[6]....
        /*0040*/ 	.word	0xffffffff


	//   ....[7]....
        /*0044*/ 	.word	0xffffffff


	//   ....[8]....
        /*0048*/ 	.word	0xffffffff


	//   ....[9]....
        /*004c*/ 	.word	0xffffffff


	//   ....[10]....
        /*0050*/ 	.word	0x05000062


	//   ....[11]....
        /*0054*/ 	.word	0x05000062


	//   ....[12]....
        /*0058*/ 	.word	0x05000062


	//   ....[13]....
        /*005c*/ 	.word	0x05000062


	//   ....[14]....
        /*0060*/ 	.word	0x05000062


	//   ....[15]....
        /*0064*/ 	.word	0x05000062


	//   ....[16]....
        /*0068*/ 	.word	0x05000062


	//   ....[17]....
        /*006c*/ 	.word	0x05000062


	//   ....[18]....
        /*0070*/ 	.word	0x05000062


	//   ....[19]....
        /*0074*/ 	.word	0x05000062


	//----- nvinfo : EIATTR_COOP_GROUP_INSTR_OFFSETS
	.align		4
.L_962:
        /*0078*/ 	.byte	0x04, 0x28
        /*007a*/ 	.short	(.L_964 - .L_963)


	//   ....[0]....
.L_963:
        /*007c*/ 	.word	0x00001d20


	//   ....[1]....
        /*0080*/ 	.word	0x00001d50


	//   ....[2]....
        /*0084*/ 	.word	0x00001d70


	//   ....[3]....
        /*0088*/ 	.word	0x00001d90


	//   ....[4]....
        /*008c*/ 	.word	0x00001db0


	//   ....[5]....
        /*0090*/ 	.word	0x000020f0


	//   ....[6]....
        /*0094*/ 	.word	0x00002110


	//   ....[7]....
        /*0098*/ 	.word	0x00002130


	//   ....[8]....
        /*009c*/ 	.word	0x00002150


	//   ....[9]....
        /*00a0*/ 	.word	0x00002170


	//   ....[10]....
        /*00a4*/ 	.word	0x00002990


	//   ....[11]....
        /*00a8*/ 	.word	0x00002a40


	//   ....[12]....
        /*00ac*/ 	.word	0x00002ab0


	//   ....[13]....
        /*00b0*/ 	.word	0x00002b20


	//   ....[14]....
        /*00b4*/ 	.word	0x00002b90


	//   ....[15]....
        /*00b8*/ 	.word	0x00002f20


	//   ....[16]....
        /*00bc*/ 	.word	0x00002f90


	//   ....[17]....
        /*00c0*/ 	.word	0x00003000


	//   ....[18]....
        /*00c4*/ 	.word	0x00003070


	//   ....[19]....
        /*00c8*/ 	.word	0x000030e0


	//----- nvinfo : EIATTR_EXIT_INSTR_OFFSETS
	.align		4
.L_964:
        /*00cc*/ 	.byte	0x04, 0x1c
        /*00ce*/ 	.short	(.L_966 - .L_965)


	//   ....[0]....
.L_965:
        /*00d0*/ 	.word	0x00000460


	//   ....[1]....
        /*00d4*/ 	.word	0x00002920


	//----- nvinfo : EIATTR_MAX_THREADS
	.align		4
.L_966:
        /*00d8*/ 	.byte	0x04, 0x05
        /*00da*/ 	.short	(.L_968 - .L_967)
.L_967:
        /*00dc*/ 	.word	0x00000080
        /*00e0*/ 	.word	0x00000001
        /*00e4*/ 	.word	0x00000001


	//----- nvinfo : EIATTR_CRS_STACK_SIZE
	.align		4
.L_968:
        /*00e8*/ 	.byte	0x04, 0x1e
        /*00ea*/ 	.short	(.L_970 - .L_969)
.L_969:
        /*00ec*/ 	.word	0x00000000


	//----- nvinfo : EIATTR_CBANK_PARAM_SIZE
	.align		4
.L_970:
        /*00f0*/ 	.byte	0x03, 0x19
        /*00f2*/ 	.short	0x00e8


	//----- nvinfo : EIATTR_PARAM_CBANK
	.align		4
        /*00f4*/ 	.byte	0x04, 0x0a
        /*00f6*/ 	.short	(.L_972 - .L_971)
	.align		4
.L_971:
        /*00f8*/ 	.word	index@(.nv.constant0._ZN10layer_norm31ln_parallel_residual_fwd_kernelINS_13Kernel_traitsI13__nv_bfloat16S2_fS2_fjLj768ELj1ELj4ELj1ELj16ENS_18Kernel_traits_baseILj768ES2_S2_fS2_fjLj128EEEEELb0ELb1ELb0EEEvNS_9FwdParamsE)
        /*00fc*/ 	.short	0x0210
        /*00fe*/ 	.short	0x00e8


	//----- nvinfo : EIATTR_SW_WAR
	.align		4
.L_972:
        /*0100*/ 	.byte	0x04, 0x36
        /*0102*/ 	.short	(.L_974 - .L_973)
.L_973:
        /*0104*/ 	.word	0x00000008
.L_974:


//--------------------- .nv.info._ZN10layer_norm31ln_parallel_residual_fwd_kernelINS_13Kernel_traitsI13__nv_bfloat16S2_fS2_fjLj768ELj1ELj4ELj1ELj16ENS_18Kernel_traits_baseILj768ES2_S2_fS2_fjLj128EEEEELb0ELb1ELb1EEEvNS_9FwdParamsE --------------------------
	.section	.nv.info._ZN10layer_norm31ln_parallel_residual_fwd_kernelINS_13Kernel_traitsI13__nv_bfloat16S2_fS2_fjLj768ELj1ELj4ELj1ELj16ENS_18Kernel_traits_baseILj768ES2_S2_fS2_fjLj128EEEEELb0ELb1ELb1EEEvNS_9FwdParamsE,"",@"SHT_CUDA_INFO"
	.sectionflags	@""
	.align	4


	//----- nvinfo : EIATTR_CUDA_API_VERSION
	.align		4
        /*0000*/ 	.byte	0x04, 0x37
        /*0002*/ 	.short	(.L_976 - .L_975)
.L_975:
        /*0004*/ 	.word	0x00000082


	//----- nvinfo : EIATTR_KPARAM_INFO
	.align		4
.L_976:
        /*0008*/ 	.byte	0x04, 0x17
        /*000a*/ 	.short	(.L_978 - .L_977)
.L_977:
        /*000c*/ 	.word	0x00000000
        /*0010*/ 	.short	0x0000
        /*0012*/ 	.short	0x0000
        /*0014*/ 	.byte	0x00, 0xf0, 0xa1, 0x03


	//----- nvinfo : EIATTR_SPARSE_MMA_MASK
	.align		4
.L_978:
        /*0018*/ 	.byte	0x03, 0x50
        /*001a*/ 	.short	0x0000


	//----- nvinfo : EIATTR_MAXREG_COUNT
	.align		4
        /*001c*/ 	.byte	0x03, 0x1b
        /*001e*/ 	.short	0x00ff


	//----- nvinfo : EIATTR_MERCURY_ISA_VERSION
	.align		4
        /*0020*/ 	.byte	0x03, 0x5f
        /*0022*/ 	.short	0x0101


	//----- nvinfo : EIATTR_COOP_GROUP_MASK_REGIDS
	.align		4
        /*0024*/ 	.byte	0x04, 0x29
        /*0026*/ 	.short	(.L_980 - .L_979)


	//   ....[0]....
.L_979:
        /*0028*/ 	.word	0xffffffff


	//   ....[1]....
        /*002c*/ 	.word	0xffffffff


	//   ....[2]....
        /*0030*/ 	.word	0xffffffff


	//   ....[3]....
        /*0034*/ 	.word	0xffffffff


	//   ....[4]....
        /*0038*/ 	.word	0xffffffff


	//   ....[5]....
        /*003c*/ 	.word	0xffffffff


	//   ....[6]....
        /*0040*/ 	.word	0xffffffff


	//   ....[7]....
        /*0044*/ 	.word	0xffffffff


	//   ....[8]....
        /*0048*/ 	.word	0xffffffff


	//   ....[9]....
        /*004c*/ 	.word	0xffffffff


	//   ....[10]....
        /*0050*/ 	.word	0x05000040


	//   ....[11]....
        /*0054*/ 	.word	0x05000040


	//   ....[12]....
        /*0058*/ 	.word	0x05000040


	//   ....[13]....
        /*005c*/ 	.word	0x05000040


	//   ....[14]....
        /*0060*/ 	.word	0x05000040


	//   ....[15]....
        /*0064*/ 	.word	0x05000040


	//   ....[16]....
        /*0068*/ 	.word	0x05000040


	//   ....[17]....
        /*006c*/ 	.word	0x05000040


	//   ....[18]....
        /*0070*/ 	.word	0x05000040


	//   ....[19]....
        /*0074*/ 	.word	0x05000040


	//----- nvinfo : EIATTR_COOP_GROUP_INSTR_OFFSETS
	.align		4
.L_980:
        /*0078*/ 	.byte	0x04, 0x28
        /*007a*/ 	.short	(.L_982 - .L_981)


	//   ....[0]....
.L_981:
        /*007c*/ 	.word	0x000019a0


	//   ....[1]....
        /*0080*/ 	.word	0x000019d0


	//   ....[2]....
        /*0084*/ 	.word	0x000019f0


	//   ....[3]....
        /*0088*/ 	.word	0x00001a10


	//   ....[4]....
        /*008c*/ 	.word	0x00001a30


	//   ....[5]....
        /*0090*/ 	.word	0x00001d60


	//   ....[6]....
        /*0094*/ 	.word	0x00001d80


	//   ....[7]....
        /*0098*/ 	.word	0x00001da0


	//   ....[8]....
        /*009c*/ 	.word	0x00001dc0


	//   ....[9]....
        /*00a0*/ 	.word	0x00001de0


	//   ....[10]....
        /*00a4*/ 	.word	0x00002560


	//   ....[11]....
        /*00a8*/ 	.word	0x000025f0


	//   ....[12]....
        /*00ac*/ 	.word	0x00002660


	//   ....[13]....
        /*00b0*/ 	.word	0x000026d0


	//   ....[14]....
        /*00b4*/ 	.word	0x00002740


	//   ....[15]....
        /*00b8*/ 	.word	0x00002ad0


	//   ....[16]....
        /*00bc*/ 	.word	0x00002b30


	//   ....[17]....
        /*00c0*/ 	.word	0x00002b90


	//   ....[18]....
        /*00c4*/ 	.word	0x00002bf0


	//   ....[19]....
        /*00c8*/ 	.word	0x00002c50


	//----- nvinfo : EIATTR_EXIT_INSTR_OFFSETS
	.align		4
.L_982:
        /*00cc*/ 	.byte	0x04, 0x1c
        /*00ce*/ 	.short	(.L_984 - .L_983)


	//   ....[0]....
.L_983:
        /*00d0*/ 	.word	0x00000150


	//   ....[1]....
        /*00d4*/ 	.word	0x000024f0


	//----- nvinfo : EIATTR_MAX_THREADS
	.align		4
.L_984:
        /*00d8*/ 	.byte	0x04, 0x05
        /*00da*/ 	.short	(.L_986 - .L_985)
.L_985:
        /*00dc*/ 	.word	0x00000080
        /*00e0*/ 	.word	0x00000001
        /*00e4*/ 	.word	0x00000001


	//----- nvinfo : EIATTR_CRS_STACK_SIZE
	.align		4
.L_986:
        /*00e8*/ 	.byte	0x04, 0x1e
        /*00ea*/ 	.short	(.L_988 - .L_987)
.L_987:
        /*00ec*/ 	.word	0x00000000


	//----- nvinfo : EIATTR_CBANK_PARAM_SIZE
	.align		4
.L_988:
        /*00f0*/ 	.byte	0x03, 0x19
        /*00f2*/ 	.short	0x00e8


	//----- nvinfo : EIATTR_PARAM_CBANK
	.align		4
        /*00f4*/ 	.byte	0x04, 0x0a
        /*00f6*/ 	.short	(.L_990 - .L_989)
	.align		4
.L_989:
        /*00f8*/ 	.word	index@(.nv.constant0._ZN10layer_norm31ln_parallel_residual_fwd_kernelINS_13Kernel_traitsI13__nv_bfloat16S2_fS2_fjLj768ELj1ELj4ELj1ELj16ENS_18Kernel_traits_baseILj768ES2_S2_fS2_fjLj128EEEEELb0ELb1ELb1EEEvNS_9FwdParamsE)
        /*00fc*/ 	.short	0x0210
        /*00fe*/ 	.short	0x00e8


	//----- nvinfo : EIATTR_SW_WAR
	.align		4
.L_990:
        /*0100*/ 	.byte	0x04, 0x36
        /*0102*/ 	.short	(.L_992 - .L_991)
.L_991:
        /*0104*/ 	.word	0x00000008
.L_992:


//--------------------- .nv.info._ZN10layer_norm31ln_parallel_residual_fwd_kernelINS_13Kernel_traitsI13__nv_bfloat16S2_fS2_fjLj768ELj1ELj4ELj1ELj16ENS_18Kernel_traits_baseILj768ES2_S2_fS2_fjLj128EEEEELb1ELb0ELb0EEEvNS_9FwdParamsE --------------------------
	.section	.nv.info._ZN10layer_norm31ln_parallel_residual_fwd_kernelINS_13Kernel_traitsI13__nv_bfloat16S2_fS2_fjLj768ELj1ELj4ELj1ELj16ENS_18Kernel_traits_baseILj768ES2_S2_fS2_fjLj128EEEEELb1ELb0ELb0EEEvNS_9FwdParamsE,"",@"SHT_CUDA_INFO"
	.sectionflags	@""
	.align	4


	//----- nvinfo : EIATTR_CUDA_API_VERSION
	.align		4
        /*0000*/ 	.byte	0x04, 0x37
        /*0002*/ 	.short	(.L_994 - .L_993)
.L_993:
        /*0004*/ 	.word	0x00000082


	//----- nvinfo : EIATTR_KPARAM_INFO
	.align		4
.L_994:
        /*0008*/ 	.byte	0x04, 0x17
        /*000a*/ 	.short	(.L_996 - .L_995)
.L_995:
        /*000c*/ 	.word	0x00000000
        /*0010*/ 	.short	0x0000
        /*0012*/ 	.short	0x0000
        /*0014*/ 	.byte	0x00, 0xf0, 0xa1, 0x03


	//----- nvinfo : EIATTR_SPARSE_MMA_MASK
	.align		4
.L_996:
        /*0018*/ 	.byte	0x03, 0x50
        /*001a*/ 	.short	0x0000


	//----- nvinfo : EIATTR_MAXREG_COUNT
	.align		4
        /*001c*/ 	.byte	0x03, 0x1b
        /*001e*/ 	.short	0x00ff


	//----- nvinfo : EIATTR_MERCURY_ISA_VERSION
	.align		4
        /*0020*/ 	.byte	0x03, 0x5f
        /*0022*/ 	.short	0x0101


	//----- nvinfo : EIATTR_COOP_GROUP_MASK_REGIDS
	.align		4
        /*0024*/ 	.byte	0x04, 0x29
        /*0026*/ 	.short	(.L_998 - .L_997)


	//   ....[0]....
.L_997:
        /*0028*/ 	.word	0xffffffff


	//   ....[1]....
        /*002c*/ 	.word	0xffffffff


	//   ....[2]....
        /*0030*/ 	.word	0xffffffff


	//   ....[3]....
        /*0034*/ 	.word	0xffffffff


	//   ....[4]....
        /*0038*/ 	.word	0xffffffff


	//   ....[5]....
        /*003c*/ 	.word	0xffffffff


	//   ....[6]....
        /*0040*/ 	.word	0xffffffff


	//   ....[7]....
        /*0044*/ 	.word	0xffffffff


	//   ....[8]....
        /*0048*/ 	.word	0xffffffff


	//   ....[9]....
        /*004c*/ 	.word	0xffffffff


	//   ....[10]....
        /*0050*/ 	.word	0x05000094


	//   ....[11]....
        /*0054*/ 	.word	0x05000094


	//   ....[12]....
        /*0058*/ 	.word	0x05000094


	//   ....[13]....
        /*005c*/ 	.word	0x05000094


	//   ....[14]....
        /*0060*/ 	.word	0x05000094


	//   ....[15]....
        /*0064*/ 	.word	0x05000094


	//   ....[16]....
        /*0068*/ 	.word	0x05000094


	//   ....[17]....
        /*006c*/ 	.word	0x05000094


	//   ....[18]....
        /*0070*/ 	.word	0x05000094


	//   ....[19]....
        /*0074*/ 	.word	0x05000094


	//----- nvinfo : EIATTR_COOP_GROUP_INSTR_OFFSETS
	.align		4
.L_998:
        /*0078*/ 	.byte	0x04, 0x28
        /*007a*/ 	.short	(.L_1000 - .L_999)


	//   ....[0]....
.L_999:
        /*007c*/ 	.word	0x00012a00


	//   ....[1]....
        /*0080*/ 	.word	0x00012a30


	//   ....[2]....
        /*0084*/ 	.word	0x00012a50


	//   ....[3]....
        /*0088*/ 	.word	0x00012a70


	//   ....[4]....
        /*008c*/ 	.word	0x00012a90


	//   ....[5]....
        /*0090*/ 	.word	0x00012dd0


	//   ....[6]....
        /*0094*/ 	.word	0x00012df0


	//   ....[7]....
        /*0098*/ 	.word	0x00012e10


	//   ....[8]....
        /*009c*/ 	.word	0x00012e30


	//   ....[9]....
        /*00a0*/ 	.word	0x00012e50


	//   ....[10]....
        /*00a4*/ 	.word	0x00013970


	//   ....[11]....
        /*00a8*/ 	.word	0x00013a20


	//   ....[12]....
        /*00ac*/ 	.word	0x00013a90


	//   ....[13]....
        /*00b0*/ 	.word	0x00013b00


	//   ....[14]....
        /*00b4*/ 	.word	0x00013b70


	//   ....[15]....
        /*00b8*/ 	.word	0x00013f00


	//   ....[16]....
        /*00bc*/ 	.word	0x00013f70


	//   ....[17]....
        /*00c0*/ 	.word	0x00013fe0


	//   ....[18]....
        /*00c4*/ 	.word	0x00014050


	//   ....[19]....
        /*00c8*/ 	.word	0x000140c0


	//----- nvinfo : EIATTR_EXIT_INSTR_OFFSETS
	.align		4
.L_1000:
        /*00cc*/ 	.byte	0x04, 0x1c
        /*00ce*/ 	.short	(.L_1002 - .L_1001)


	//   ....[0]....
.L_1001:
        /*00d0*/ 	.word	0x00000c30


	//   ....[1]....
        /*00d4*/ 	.word	0x00013900


	//----- nvinfo : EIATTR_MAX_THREADS
	.align		4
.L_1002:
        /*00d8*/ 	.byte	0x04, 0x05
        /*00da*/ 	.short	(.L_1004 - .L_1003)
.L_1003:
        /*00dc*/ 	.word	0x00000080
        /*00e0*/ 	.word	0x00000001
        /*00e4*/ 	.word	0x00000001


	//----- nvinfo : EIATTR_CRS_STACK_SIZE
	.align		4
.L_1004:
        /*00e8*/ 	.byte	0x04, 0x1e
        /*00ea*/ 	.short	(.L_1006 - .L_1005)
.L_1005:
        /*00ec*/ 	.word	0x00000000


	//----- nvinfo : EIATTR_CBANK_PARAM_SIZE
	.align		4
.L_1006:
        /*00f0*/ 	.byte	0x03, 0x19
        /*00f2*/ 	.short	0x00e8


	//----- nvinfo : EIATTR_PARAM_CBANK
	.align		4
        /*00f4*/ 	.byte	0x04, 0x0a
        /*00f6*/ 	.short	(.L_1008 - .L_1007)
	.align		4
.L_1007:
        /*00f8*/ 	.word	index@(.nv.constant0._ZN10layer_norm31ln_parallel_residual_fwd_kernelINS_13Kernel_traitsI13__nv_bfloat16S2_fS2_fjLj768ELj1ELj4ELj1ELj16ENS_18Kernel_traits_baseILj768ES2_S2_fS2_fjLj128EEEEELb1ELb0ELb0EEEvNS_9FwdParamsE)
        /*00fc*/ 	.short	0x0210
        /*00fe*/ 	.short	0x00e8


	//----- nvinfo : EIATTR_SW_WAR
	.align		4
.L_1008:
        /*0100*/ 	.byte	0x04, 0x36
        /*0102*/ 	.short	(.L_1010 - .L_1009)
.L_1009:
        /*0104*/ 	.word	0x00000008
.L_1010:


//--------------------- .nv.info._ZN10layer_norm31ln_parallel_residual_fwd_kernelINS_13Kernel_traitsI13__nv_bfloat16S2_fS2_fjLj768ELj1ELj4ELj1ELj16ENS_18Kernel_traits_baseILj768ES2_S2_fS2_fjLj128EEEEELb1ELb0ELb1EEEvNS_9FwdParamsE --------------------------
	.section	.nv.info._ZN10layer_norm31ln_parallel_residual_fwd_kernelINS_13Kernel_traitsI13__nv_bfloat16S2_fS2_fjLj768ELj1ELj4ELj1ELj16ENS_18Kernel_traits_baseILj768ES2_S2_fS2_fjLj128EEEEELb1ELb0ELb1EEEvNS_9FwdParamsE,"",@"SHT_CUDA_INFO"
	.sectionflags	@""
	.align	4


	//----- nvinfo : EIATTR_CUDA_API_VERSION
	.align		4
        /*0000*/ 	.byte	0x04, 0x37
        /*0002*/ 	.short	(.L_1012 - .L_1011)
.L_1011:
        /*0004*/ 	.word	0x00000082


	//----- nvinfo : EIATTR_KPARAM_INFO
	.align		4
.L_1012:
        /*0008*/ 	.byte	0x04, 0x17
        /*000a*/ 	.short	(.L_1014 - .L_1013)
.L_1013:
        /*000c*/ 	.word	0x00000000
        /*0010*/ 	.short	0x0000
        /*0012*/ 	.short	0x0000
        /*0014*/ 	.byte	0x00, 0xf0, 0xa1, 0x03


	//----- nvinfo : EIATTR_SPARSE_MMA_MASK
	.align		4
.L_1014:
        /*0018*/ 	.byte	0x03, 0x50
        /*001a*/ 	.short	0x0000


	//----- nvinfo : EIATTR_MAXREG_COUNT
	.align		4
        /*001c*/ 	.byte	0x03, 0x1b
        /*001e*/ 	.short	0x00ff


	//----- nvinfo : EIATTR_MERCURY_ISA_VERSION
	.align		4
        /*0020*/ 	.byte	0x03, 0x5f
        /*0022*/ 	.short	0x0101


	//----- nvinfo : EIATTR_COOP_GROUP_MASK_REGIDS
	.align		4
        /*0024*/ 	.byte	0x04, 0x29
        /*0026*/ 	.short	(.L_1016 - .L_1015)


	//   ....[0]....
.L_1015:
        /*0028*/ 	.word	0xffffffff


	//   ....[1]....
        /*002c*/ 	.word	0xffffffff


	//   ....[2]....
        /*0030*/ 	.word	0xffffffff


	//   ....[3]....
        /*0034*/ 	.word	0xffffffff


	//   ....[4]....
        /*0038*/ 	.word	0xffffffff


	//   ....[5]....
        /*003c*/ 	.word	0xffffffff


	//   ....[6]....
        /*0040*/ 	.word	0xffffffff


	//   ....[7]....
        /*0044*/ 	.word	0xffffffff


	//   ....[8]....
        /*0048*/ 	.word	0xffffffff


	//   ....[9]....
        /*004c*/ 	.word	0xffffffff


	//   ....[10]....
        /*0050*/ 	.word	0x0500005e


	//   ....[11]....
        /*0054*/ 	.word	0x0500005e


	//   ....[12]....
        /*0058*/ 	.word	0x0500005e


	//   ....[13]....
        /*005c*/ 	.word	0x0500005e


	//   ....[14]....
        /*0060*/ 	.word	0x0500005e


	//   ....[15]....
        /*0064*/ 	.word	0x0500005e


	//   ....[16]....
        /*0068*/ 	.word	0x0500005e


	//   ....[17]....
        /*006c*/ 	.word	0x0500005e


	//   ....[18]....
        /*0070*/ 	.word	0x0500005e


	//   ....[19]....
        /*0074*/ 	.word	0x0500005e


	//----- nvinfo : EIATTR_COOP_GROUP_INSTR_OFFSETS
	.align		4
.L_1016:
        /*0078*/ 	.byte	0x04, 0x28
        /*007a*/ 	.short	(.L_1018 - .L_1017)


	//   ....[0]....
.L_1017:
        /*007c*/ 	.word	0x00012210


	//   ....[1]....
        /*0080*/ 	.word	0x00012240


	//   ....[2]....
        /*0084*/ 	.word	0x00012260


	//   ....[3]....
        /*0088*/ 	.word	0x00012280


	//   ....[4]....
        /*008c*/ 	.word	0x000122a0


	//   ....[5]....
        /*0090*/ 	.word	0x000125d0


	//   ....[6]....
        /*0094*/ 	.word	0x000125f0


	//   ....[7]....
        /*0098*/ 	.word	0x00012610


	//   ....[8]....
        /*009c*/ 	.word	0x00012630


	//   ....[9]....
        /*00a0*/ 	.word	0x00012650


	//   ....[10]....
        /*00a4*/ 	.word	0x000130f0


	//   ....[11]....
        /*00a8*/ 	.word	0x00013180


	//   ....[12]....
        /*00ac*/ 	.word	0x000131e0


	//   ....[13]....
        /*00b0*/ 	.word	0x00013240


	//   ....[14]....
        /*00b4*/ 	.word	0x000132a0


	//   ....[15]....
        /*00b8*/ 	.word	0x00013610


	//   ....[16]....
        /*00bc*/ 	.word	0x00013670


	//   ....[17]....
        /*00c0*/ 	.word	0x000136d0


	//   ....[18]....
        /*00c4*/ 	.word	0x00013730


	//   ....[19]....
        /*00c8*/ 	.word	0x00013790


	//----- nvinfo : EIATTR_EXIT_INSTR_OFFSETS
	.align		4
.L_1018:
        /*00cc*/ 	.byte	0x04, 0x1c
        /*00ce*/ 	.short	(.L_1020 - .L_1019)


	//   ....[0]....
.L_1019:
        /*00d0*/ 	.word	0x000006a0


	//   ....[1]....
        /*00d4*/ 	.word	0x00013080


	//----- nvinfo : EIATTR_MAX_THREADS
	.align		4
.L_1020:
        /*00d8*/ 	.byte	0x04, 0x05
        /*00da*/ 	.short	(.L_1022 - .L_1021)
.L_1021:
        /*00dc*/ 	.word	0x00000080
        /*00e0*/ 	.word	0x00000001
        /*00e4*/ 	.word	0x00000001


	//----- nvinfo : EIATTR_CRS_STACK_SIZE
	.align		4
.L_1022:
        /*00e8*/ 	.byte	0x04, 0x1e
        /*00ea*/ 	.short	(.L_1024 - .L_1023)
.L_1023:
        /*00ec*/ 	.word	0x00000000


	//----- nvinfo : EIATTR_CBANK_PARAM_SIZE
	.align		4
.L_1024:
        /*00f0*/ 	.byte	0x03, 0x19
        /*00f2*/ 	.short	0x00e8


	//----- nvinfo : EIATTR_PARAM_CBANK
	.align		4
        /*00f4*/ 	.byte	0x04, 0x0a
        /*00f6*/ 	.short	(.L_1026 - .L_1025)
	.align		4
.L_1025:
        /*00f8*/ 	.word	index@(.nv.constant0._ZN10layer_norm31ln_parallel_residual_fwd_kernelINS_13Kernel_traitsI13__nv_bfloat16S2_fS2_fjLj768ELj1ELj4ELj1ELj16ENS_18Kernel_traits_baseILj768ES2_S2_fS2_fjLj128EEEEELb1ELb0ELb1EEEvNS_9FwdParamsE)
        /*00fc*/ 	.short	0x0210
        /*00fe*/ 	.short	0x00e8


	//----- nvinfo : EIATTR_SW_WAR
	.align		4
.L_1026:
        /*0100*/ 	.byte	0x04, 0x36
        /*0102*/ 	.short	(.L_1028 - .L_1027)
.L_1027:
        /*0104*/ 	.word	0x00000008
.L_1028:


//--------------------- .nv.info._ZN10layer_norm31ln_parallel_residual_fwd_kernelINS_13Kernel_traitsI13__nv_bfloat16S2_fS2_fjLj768ELj1ELj4ELj1ELj16ENS_18Kernel_traits_baseILj768ES2_S2_fS2_fjLj128EEEEELb1ELb1ELb0EEEvNS_9FwdParamsE --------------------------
	.section	.nv.info._ZN10layer_norm31ln_parallel_residual_fwd_kernelINS_13Kernel_traitsI13__nv_bfloat16S2_fS2_fjLj768ELj1ELj4ELj1ELj16ENS_18Kernel_traits_baseILj768ES2_S2_fS2_fjLj128EEEEELb1ELb1ELb0EEEvNS_9FwdParamsE,"",@"SHT_CUDA_INFO"
	.sectionflags	@""
	.align	4


	//----- nvinfo : EIATTR_CUDA_API_VERSION
	.align		4
        /*0000*/ 	.byte	0x04, 0x37
        /*0002*/ 	.short	(.L_1030 - .L_1029)
.L_1029:
        /*0004*/ 	.word	0x00000082


	//----- nvinfo : EIATTR_KPARAM_INFO
	.align		4
.L_1030:
        /*0008*/ 	.byte	0x04, 0x17
        /*000a*/ 	.short	(.L_1032 - .L_1031)
.L_1031:
        /*000c*/ 	.word	0x00000000
        /*0010*/ 	.short	0x0000
        /*0012*/ 	.short	0x0000
        /*0014*/ 	.byte	0x00, 0xf0, 0xa1, 0x03


	//----- nvinfo : EIATTR_SPARSE_MMA_MASK
	.align		4
.L_1032:
        /*0018*/ 	.byte	0x03, 0x50
        /*001a*/ 	.short	0x0000


	//----- nvinfo : EIATTR_MAXREG_COUNT
	.align		4
        /*001c*/ 	.byte	0x03, 0x1b
        /*001e*/ 	.short	0x00ff


	//----- nvinfo : EIATTR_MERCURY_ISA_VERSION
	.align		4
        /*0020*/ 	.byte	0x03, 0x5f
        /*0022*/ 	.short	0x0101


	//----- nvinfo : EIATTR_COOP_GROUP_MASK_REGIDS
	.align		4
        /*0024*/ 	.byte	0x04, 0x29
        /*0026*/ 	.short	(.L_1034 - .L_1033)


	//   ....[0]....
.L_1033:
        /*0028*/ 	.word	0xffffffff


	//   ....[1]....
        /*002c*/ 	.word	0xffffffff


	//   ....[2]....
        /*0030*/ 	.word	0xffffffff


	//   ....[3]....
        /*0034*/ 	.word	0xffffffff


	//   ....[4]....
        /*0038*/ 	.word	0xffffffff


	//   ....[5]....
        /*003c*/ 	.word	0xffffffff


	//   ....[6]....
        /*0040*/ 	.word	0xffffffff


	//   ....[7]....
        /*0044*/ 	.word	0xffffffff


	//   ....[8]....
        /*0048*/ 	.word	0xffffffff


	//   ....[9]....
        /*004c*/ 	.word	0xffffffff


	//   ....[10]....
        /*0050*/ 	.word	0x05000076


	//   ....[11]....
        /*0054*/ 	.word	0x05000076


	//   ....[12]....
        /*0058*/ 	.word	0x05000076


	//   ....[13]....
        /*005c*/ 	.word	0x05000076


	//   ....[14]....
        /*0060*/ 	.word	0x05000076


	//   ....[15]....
        /*0064*/ 	.word	0x05000076


	//   ....[16]....
        /*0068*/ 	.word	0x05000076


	//   ....[17]....
        /*006c*/ 	.word	0x05000076


	//   ....[18]....
        /*0070*/ 	.word	0x05000076


	//   ....[19]....
        /*0074*/ 	.word	0x05000076


	//----- nvinfo : EIATTR_COOP_GROUP_INSTR_OFFSETS
	.align		4
.L_1034:
        /*0078*/ 	.byte	0x04, 0x28
        /*007a*/ 	.short	(.L_1036 - .L_1035)


	//   ....[0]....
.L_1035:
        /*007c*/ 	.word	0x000123c0


	//   ....[1]....
        /*0080*/ 	.word	0x000123e0


	//   ....[2]....
        /*0084*/ 	.word	0x00012400


	//   ....[3]....
        /*0088*/ 	.word	0x00012420


	//   ....[4]....
        /*008c*/ 	.word	0x00012450


	//   ....[5]....
        /*0090*/ 	.word	0x00012790


	//   ....[6]....
        /*0094*/ 	.word	0x000127b0


	//   ....[7]....
        /*0098*/ 	.word	0x000127d0


	//   ....[8]....
        /*009c*/ 	.word	0x000127f0


	//   ....[9]....
        /*00a0*/ 	.word	0x00012810


	//   ....[10]....
        /*00a4*/ 	.word	0x00013070


	//   ....[11]....
        /*00a8*/ 	.word	0x00013110


	//   ....[12]....
        /*00ac*/ 	.word	0x00013180


	//   ....[13]....
        /*00b0*/ 	.word	0x000131f0


	//   ....[14]....
        /*00b4*/ 	.word	0x00013270


	//   ....[15]....
        /*00b8*/ 	.word	0x00013600


	//   ....[16]....
        /*00bc*/ 	.word	0x00013670


	//   ....[17]....
        /*00c0*/ 	.word	0x000136e0


	//   ....[18]....
        /*00c4*/ 	.word	0x00013750


	//   ....[19]....
        /*00c8*/ 	.word	0x000137c0


	//----- nvinfo : EIATTR_EXIT_INSTR_OFFSETS
	.align		4
.L_1036:
        /*00cc*/ 	.byte	0x04, 0x1c
        /*00ce*/ 	.short	(.L_1038 - .L_1037)


	//   ....[0]....
.L_1037:
        /*00d0*/ 	.word	0x00000930


	//   ....[1]....
        /*00d4*/ 	.word	0x00013000


	//----- nvinfo : EIATTR_MAX_THREADS
	.align		4
.L_1038:
        /*00d8*/ 	.byte	0x04, 0x05
        /*00da*/ 	.short	(.L_1040 - .L_1039)
.L_1039:
        /*00dc*/ 	.word	0x00000080
        /*00e0*/ 	.word	0x00000001
        /*00e4*/ 	.word	0x00000001


	//----- nvinfo : EIATTR_CRS_STACK_SIZE
	.align		4
.L_1040:
        /*00e8*/ 	.byte	0x04, 0x1e
        /*00ea*/ 	.short	(.L_1042 - .L_1041)
.L_1041:
        /*00ec*/ 	.word	0x00000000


	//----- nvinfo : EIATTR_CBANK_PARAM_SIZE
	.align		4
.L_1042:
        /*00f0*/ 	.byte	0x03, 0x19
        /*00f2*/ 	.short	0x00e8


	//----- nvinfo : EIATTR_PARAM_CBANK
	.align		4
        /*00f4*/ 	.byte	0x04, 0x0a
        /*00f6*/ 	.short	(.L_1044 - .L_1043)
	.align		4
.L_1043:
        /*00f8*/ 	.word	index@(.nv.constant0._ZN10layer_norm31ln_parallel_residual_fwd_kernelINS_13Kernel_traitsI13__nv_bfloat16S2_fS2_fjLj768ELj1ELj4ELj1ELj16ENS_18Kernel_traits_baseILj768ES2_S2_fS2_fjLj128EEEEELb1ELb1ELb0EEEvNS_9FwdParamsE)
        /*00fc*/ 	.short	0x0210
        /*00fe*/ 	.short	0x00e8


	//----- nvinfo : EIATTR_SW_WAR
	.align		4
.L_1044:
        /*0100*/ 	.byte	0x04, 0x36
        /*0102*/ 	.short	(.L_1046 - .L_1045)
.L_1045:
        /*0104*/ 	.word	0x00000008
.L_1046:


//--------------------- .nv.info._ZN10layer_norm31ln_parallel_residual_fwd_kernelINS_13Kernel_traitsI13__nv_bfloat16S2_fS2_fjLj768ELj1ELj4ELj1ELj16ENS_18Kernel_traits_baseILj768ES2_S2_fS2_fjLj128EEEEELb1ELb1ELb1EEEvNS_9FwdParamsE --------------------------
	.section	.nv.info._ZN10layer_norm31ln_parallel_residual_fwd_kernelINS_13Kernel_traitsI13__nv_bfloat16S2_fS2_fjLj768ELj1ELj4ELj1ELj16ENS_18Kernel_traits_baseILj768ES2_S2_fS2_fjLj128EEEEELb1ELb1ELb1EEEvNS_9FwdParamsE,"",@"SHT_CUDA_INFO"
	.sectionflags	@""
	.align	4


	//----- nvinfo : EIATTR_CUDA_API_VERSION
	.align		4
        /*0000*/ 	.byte	0x04, 0x37
        /*0002*/ 	.short	(.L_1048 - .L_1047)
.L_1047:
        /*0004*/ 	.word	0x00000082


	//----- nvinfo : EIATTR_KPARAM_INFO
	.align		4
.L_1048:
        /*0008*/ 	.byte	0x04, 0x17
        /*000a*/ 	.short	(.L_1050 - .L_1049)
.L_1049:
        /*000c*/ 	.word	0x00000000
        /*0010*/ 	.short	0x0000
        /*0012*/ 	.short	0x0000
        /*0014*/ 	.byte	0x00, 0xf0, 0xa1, 0x03


	//----- nvinfo : EIATTR_SPARSE_MMA_MASK
	.align		4
.L_1050:
        /*0018*/ 	.byte	0x03, 0x50
        /*001a*/ 	.short	0x0000


	//----- nvinfo : EIATTR_MAXREG_COUNT
	.align		4
        /*001c*/ 	.byte	0x03, 0x1b
        /*001e*/ 	.short	0x00ff


	//----- nvinfo : EIATTR_MERCURY_ISA_VERSION
	.align		4
        /*0020*/ 	.byte	0x03, 0x5f
        /*0022*/ 	.short	0x0101


	//----- nvinfo : EIATTR_COOP_GROUP_MASK_REGIDS
	.align		4
        /*0024*/ 	.byte	0x04, 0x29
        /*0026*/ 	.short	(.L_1052 - .L_1051)


	//   ....[0]....
.L_1051:
        /*0028*/ 	.word	0xffffffff


	//   ....[1]....
        /*002c*/ 	.word	0xffffffff


	//   ....[2]....
        /*0030*/ 	.word	0xffffffff


	//   ....[3]....
        /*0034*/ 	.word	0xffffffff


	//   ....[4]....
        /*0038*/ 	.word	0xffffffff


	//   ....[5]....
        /*003c*/ 	.word	0xffffffff


	//   ....[6]....
        /*0040*/ 	.word	0xffffffff


	//   ....[7]....
        /*0044*/ 	.word	0xffffffff


	//   ....[8]....
        /*0048*/ 	.word	0xffffffff


	//   ....[9]....
        /*004c*/ 	.word	0xffffffff


	//   ....[10]....
        /*0050*/ 	.word	0x05000074


	//   ....[11]....
        /*0054*/ 	.word	0x05000074


	//   ....[12]....
        /*0058*/ 	.word	0x05000074


	//   ....[13]....
        /*005c*/ 	.word	0x05000074


	//   ....[14]....
        /*0060*/ 	.word	0x05000074


	//   ....[15]....
        /*0064*/ 	.word	0x05000074


	//   ....[16]....
        /*0068*/ 	.word	0x05000074


	//   ....[17]....
        /*006c*/ 	.word	0x05000074


	//   ....[18]....
        /*0070*/ 	.word	0x05000074


	//   ....[19]....
        /*0074*/ 	.word	0x05000074


	//----- nvinfo : EIATTR_COOP_GROUP_INSTR_OFFSETS
	.align		4
.L_1052:
        /*0078*/ 	.byte	0x04, 0x28
        /*007a*/ 	.short	(.L_1054 - .L_1053)


	//   ....[0]....
.L_1053:
        /*007c*/ 	.word	0x00012010


	//   ....[1]....
        /*0080*/ 	.word	0x00012030


	//   ....[2]....
        /*0084*/ 	.word	0x00012050


	//   ....[3]....
        /*0088*/ 	.word	0x00012070


	//   ....[4]....
        /*008c*/ 	.word	0x000120a0


	//   ....[5]....
        /*0090*/ 	.word	0x000123d0


	//   ....[6]....
        /*0094*/ 	.word	0x000123f0


	//   ....[7]....
        /*0098*/ 	.word	0x00012410


	//   ....[8]....
        /*009c*/ 	.word	0x00012430


	//   ....[9]....
        /*00a0*/ 	.word	0x00012450


	//   ....[10]....
        /*00a4*/ 	.word	0x00012be0


	//   ....[11]....
        /*00a8*/ 	.word	0x00012c80


	//   ....[12]....
        /*00ac*/ 	.word	0x00012cf0


	//   ....[13]....
        /*00b0*/ 	.word	0x00012d60


	//   ....[14]....
        /*00b4*/ 	.word	0x00012de0


	//   ....[15]....
        /*00b8*/ 	.word	0x00013160


	//   ....[16]....
        /*00bc*/ 	.word	0x000131d0


	//   ....[17]....
        /*00c0*/ 	.word	0x00013240


	//   ....[18]....
        /*00c4*/ 	.word	0x000132b0


	//   ....[19]....
        /*00c8*/ 	.word	0x00013320


	//----- nvinfo : EIATTR_EXIT_INSTR_OFFSETS
	.align		4
.L_1054:
        /*00cc*/ 	.byte	0x04, 0x1c
        /*00ce*/ 	.short	(.L_1056 - .L_1055)


	//   ....[0]....
.L_1055:
        /*00d0*/ 	.word	0x000005d0


	//   ....[1]....
        /*00d4*/ 	.word	0x00012b70


	//----- nvinfo : EIATTR_MAX_THREADS
	.align		4
.L_1056:
        /*00d8*/ 	.byte	0x04, 0x05
        /*00da*/ 	.short	(.L_1058 - .L_1057)
.L_1057:
        /*00dc*/ 	.word	0x00000080
        /*00e0*/ 	.word	0x00000001
        /*00e4*/ 	.word	0x00000001


	//----- nvinfo : EIATTR_CRS_STACK_SIZE
	.align		4
.L_1058:
        /*00e8*/ 	.byte	0x04, 0x1e
        /*00ea*/ 	.short	(.L_1060 - .L_1059)
.L_1059:
        /*00ec*/ 	.word	0x00000000


	//----- nvinfo : EIATTR_CBANK_PARAM_SIZE
	.align		4
.L_1060:
        /*00f0*/ 	.byte	0x03, 0x19
        /*00f2*/ 	.short	0x00e8


	//----- nvinfo : EIATTR_PARAM_CBANK
	.align		4
        /*00f4*/ 	.byte	0x04, 0x0a
        /*00f6*/ 	.short	(.L_1062 - .L_1061)
	.align		4
.L_1061:
        /*00f8*/ 	.word	index@(.nv.constant0._ZN10layer_norm31ln_parallel_residual_fwd_kernelINS_13Kernel_traitsI13__nv_bfloat16S2_fS2_fjLj768ELj1ELj4ELj1ELj16ENS_18Kernel_traits_baseILj768ES2_S2_fS2_fjLj128EEEEELb1ELb1ELb1EEEvNS_9FwdParamsE)
        /*00fc*/ 	.short	0x0210
        /*00fe*/ 	.short	0x00e8


	//----- nvinfo : EIATTR_SW_WAR
	.align		4
.L_1062:
        /*0100*/ 	.byte	0x04, 0x36
        /*0102*/ 	.short	(.L_1064 - .L_1063)
.L_1063:
        /*0104*/ 	.word	0x00000008
.L_1064:


//--------------------- .nv.info._ZN10layer_norm31ln_parallel_residual_fwd_kernelINS_13Kernel_traitsIf13__nv_bfloat16fS2_fjLj768ELj1ELj4ELj1ELj16ENS_18Kernel_traits_baseILj768EfS2_fS2_fjLj128EEEEELb0ELb0ELb0EEEvNS_9FwdParamsE --------------------------
	.section	.nv.info._ZN10layer_norm31ln_parallel_residual_fwd_kernelINS_13Kernel_traitsIf13__nv_bfloat16fS2_fjLj768ELj1ELj4ELj1ELj16ENS_18Kernel_traits_baseILj768EfS2_fS2_fjLj128EEEEELb0ELb0ELb0EEEvNS_9FwdParamsE,"",@"SHT_CUDA_INFO"
	.sectionflags	@""
	.align	4


	//----- nvinfo : EIATTR_CUDA_API_VERSION
	.align		4
        /*0000*/ 	.byte	0x04, 0x37
        /*0002*/ 	.short	(.L_1066 - .L_1065)
.L_1065:
        /*0004*/ 	.word	0x00000082


	//----- nvinfo : EIATTR_KPARAM_INFO
	.align		4
.L_1066:
        /*0008*/ 	.byte	0x04, 0x17
        /*000a*/ 	.short	(.L_1068 - .L_1067)
.L_1067:
        /*000c*/ 	.word	0x00000000
        /*0010*/ 	.short	0x0000
        /*0012*/ 	.short	0x0000
        /*0014*/ 	.byte	0x00, 0xf0, 0xa1, 0x03


	//----- nvinfo : EIATTR_SPARSE_MMA_MASK
	.align		4
.L_1068:
        /*0018*/ 	.byte	0x03, 0x50
        /*001a*/ 	.short	0x0000


	//----- nvinfo : EIATTR_MAXREG_COUNT
	.align		4
        /*001c*/ 	.byte	0x03, 0x1b
        /*001e*/ 	.short	0x00ff


	//----- nvinfo : EIATTR_MERCURY_ISA_VERSION
	.align		4
        /*0020*/ 	.byte	0x03, 0x5f
        /*0022*/ 	.short	0x0101


	//----- nvinfo : EIATTR_COOP_GROUP_MASK_REGIDS
	.align		4
        /*0024*/ 	.byte	0x04, 0x29
        /*0026*/ 	.short	(.L_1070 - .L_1069)


	//   ....[0]....
.L_1069:
        /*0028*/ 	.word	0xffffffff


	//   ....[1]....
        /*002c*/ 	.word	0xffffffff


	//   ....[2]....
        /*0030*/ 	.word	0xffffffff


	//   ....[3]....
        /*0034*/ 	.word	0xffffffff


	//   ....[4]....
        /*0038*/ 	.word	0xffffffff


	//   ....[5]....
        /*003c*/ 	.word	0xffffffff


	//   ....[6]....
        /*0040*/ 	.word	0xffffffff


	//   ....[7]....
        /*0044*/ 	.word	0xffffffff


	//   ....[8]....
        /*0048*/ 	.word	0xffffffff


	//   ....[9]....
        /*004c*/ 	.word	0xffffffff


	//   ....[10]....
        /*0050*/ 	.word	0x05000092


	//   ....[11]....
        /*0054*/ 	.word	0x05000092


	//   ....[12]....
        /*0058*/ 	.word	0x05000092


	//   ....[13]....
        /*005c*/ 	.word	0x05000092


	//   ....[14]....
        /*0060*/ 	.word	0x05000092


	//   ....[15]....
        /*0064*/ 	.word	0x05000092


	//   ....[16]....
        /*0068*/ 	.word	0x05000092


	//   ....[17]....
        /*006c*/ 	.word	0x05000092


	//   ....[18]....
        /*0070*/ 	.word	0x05000092


	//   ....[19]....
        /*0074*/ 	.word	0x05000092


	//----- nvinfo : EIATTR_COOP_GROUP_INSTR_OFFSETS
	.align		4
.L_1070:
        /*0078*/ 	.byte	0x04, 0x28
        /*007a*/ 	.short	(.L_1072 - .L_1071)


	//   ....[0]....
.L_1071:
        /*007c*/ 	.word	0x00001cb0


	//   ....[1]....
        /*0080*/ 	.word	0x00001cd0


	//   ....[2]....
        /*0084*/ 	.word	0x00001cf0


	//   ....[3]....
        /*0088*/ 	.word	0x00001d20


	//   ....[4]....
        /*008c*/ 	.word	0x00001d40


	//   ....[5]....
        /*0090*/ 	.word	0x00002080


	//   ....[6]....
        /*0094*/ 	.word	0x000020a0


	//   ....[7]....
        /*0098*/ 	.word	0x000020c0


	//   ....[8]....
        /*009c*/ 	.word	0x000020e0


	//   ....[9]....
        /*00a0*/ 	.word	0x00002100


	//   ....[10]....
        /*00a4*/ 	.word	0x00002bf0


	//   ....[11]....
        /*00a8*/ 	.word	0x00002c90


	//   ....[12]....
        /*00ac*/ 	.word	0x00002d00


	//   ....[13]....
        /*00b0*/ 	.word	0x00002d80


	//   ....[14]....
        /*00b4*/ 	.word	0x00002df0


	//   ....[15]....
        /*00b8*/ 	.word	0x00003170


	//   ....[16]....
        /*00bc*/ 	.word	0x000031e0


	//   ....[17]....
        /*00c0*/ 	.word	0x00003250


	//   ....[18]....
        /*00c4*/ 	.word	0x000032c0


	//   ....[19]....
        /*00c8*/ 	.word	0x00003330


	//----- nvinfo : EIATTR_EXIT_INSTR_OFFSETS
	.align		4
.L_1072:
        /*00cc*/ 	.byte	0x04, 0x1c
        /*00ce*/ 	.short	(.L_1074 - .L_1073)


	//   ....[0]....
.L_1073:
        /*00d0*/ 	.word	0x00000800


	//   ....[1]....
        /*00d4*/ 	.word	0x00002b80


	//----- nvinfo : EIATTR_MAX_THREADS
	.align		4
.L_1074:
        /*00d8*/ 	.byte	0x04, 0x05
        /*00da*/ 	.short	(.L_1076 - .L_1075)
.L_1075:
        /*00dc*/ 	.word	0x00000080
        /*00e0*/ 	.word	0x00000001
        /*00e4*/ 	.word	0x00000001


	//----- nvinfo : EIATTR_CRS_STACK_SIZE
	.align		4
.L_1076:
        /*00e8*/ 	.byte	0x04, 0x1e
        /*00ea*/ 	.short	(.L_1078 - .L_1077)
.L_1077:
        /*00ec*/ 	.word	0x00000000


	//----- nvinfo : EIATTR_CBANK_PARAM_SIZE
	.align		4
.L_1078:
        /*00f0*/ 	.byte	0x03, 0x19
        /*00f2*/ 	.short	0x00e8


	//----- nvinfo : EIATTR_PARAM_CBANK
	.align		4
        /*00f4*/ 	.byte	0x04, 0x0a
        /*00f6*/ 	.short	(.L_1080 - .L_1079)
	.align		4
.L_1079:
        /*00f8*/ 	.word	index@(.nv.constant0._ZN10layer_norm31ln_parallel_residual_fwd_kernelINS_13Kernel_traitsIf13__nv_bfloat16fS2_fjLj768ELj1ELj4ELj1ELj16ENS_18Kernel_traits_baseILj768EfS2_fS2_fjLj128EEEEELb0ELb0ELb0EEEvNS_9FwdParamsE)
        /*00fc*/ 	.short	0x0210
        /*00fe*/ 	.short	0x00e8


	//----- nvinfo : EIATTR_SW_WAR
	.align		4
.L_1080:
        /*0100*/ 	.byte	0x04, 0x36
        /*0102*/ 	.short	(.L_1082 - .L_1081)
.L_1081:
        /*0104*/ 	.word	0x00000008
.L_1082:


//--------------------- .nv.info._ZN10layer_norm31ln_parallel_residual_fwd_kernelINS_13Kernel_traitsIf13__nv_bfloat16fS2_fjLj768ELj1ELj4ELj1ELj16ENS_18Kernel_traits_baseILj768EfS2_fS2_fjLj128EEEEELb0ELb0ELb1EEEvNS_9FwdParamsE --------------------------
	.section	.nv.info._ZN10layer_norm31ln_parallel_residual_fwd_kernelINS_13Kernel_traitsIf13__nv_bfloat16fS2_fjLj768ELj1ELj4ELj1ELj16ENS_18Kernel_traits_baseILj768EfS2_fS2_fjLj128EEEEELb0ELb0ELb1EEEvNS_9FwdParamsE,"",@"SHT_CUDA_INFO"
	.sectionflags	@""
	.align	4


	//----- nvinfo : EIATTR_CUDA_API_VERSION
	.align		4
        /*0000*/ 	.byte	0x04, 0x37
        /*0002*/ 	.short	(.L_1084 - .L_1083)
.L_1083:
        /*0004*/ 	.word	0x00000082


	//----- nvinfo : EIATTR_KPARAM_INFO
	.align		4
.L_1084:
        /*0008*/ 	.byte	0x04, 0x17
        /*000a*/ 	.short	(.L_1086 - .L_1085)
.L_1085:
        /*000c*/ 	.word	0x00000000
        /*0010*/ 	.short	0x0000
        /*0012*/ 	.short	0x0000
        /*0014*/ 	.byte	0x00, 0xf0, 0xa1, 0x03


	//----- nvinfo : EIATTR_SPARSE_MMA_MASK
	.align		4
.L_1086:
        /*0018*/ 	.byte	0x03, 0x50
        /*001a*/ 	.short	0x0000


	//----- nvinfo : EIATTR_MAXREG_COUNT
	.align		4
        /*001c*/ 	.byte	0x03, 0x1b
        /*001e*/ 	.short	0x00ff


	//----- nvinfo : EIATTR_MERCURY_ISA_VERSION
	.align		4
        /*0020*/ 	.byte	0x03, 0x5f
        /*0022*/ 	.short	0x0101


	//----- nvinfo : EIATTR_COOP_GROUP_MASK_REGIDS
	.align		4
        /*0024*/ 	.byte	0x04, 0x29
        /*0026*/ 	.short	(.L_1088 - .L_1087)


	//   ....[0]....
.L_1087:
        /*0028*/ 	.word	0xffffffff


	//   ....[1]....
        /*002c*/ 	.word	0xffffffff


	//   ....[2]....
        /*0030*/ 	.word	0xffffffff


	//   ....[3]....
        /*0034*/ 	.word	0xffffffff


	//   ....[4]....
        /*0038*/ 	.word	0xffffffff


	//   ....[5]....
        /*003c*/ 	.word	0xffffffff


	//   ....[6]....
        /*0040*/ 	.word	0xffffffff


	//   ....[7]....
        /*0044*/ 	.word	0xffffffff


	//   ....[8]....
        /*0048*/ 	.word	0xffffffff


	//   ....[9]....
        /*004c*/ 	.word	0xffffffff


	//   ....[10]....
        /*0050*/ 	.word	0x05000092


	//   ....[11]....
        /*0054*/ 	.word	0x05000092


	//   ....[12]....
        /*0058*/ 	.word	0x05000092


	//   ....[13]....
        /*005c*/ 	.word	0x05000092


	//   ....[14]....
        /*0060*/ 	.word	0x05000092


	//   ....[15]....
        /*0064*/ 	.word	0x05000092


	//   ....[16]....
        /*0068*/ 	.word	0x05000092


	//   ....[17]....
        /*006c*/ 	.word	0x05000092


	//   ....[18]....
        /*0070*/ 	.word	0x05000092


	//   ....[19]....
        /*0074*/ 	.word	0x05000092


	//----- nvinfo : EIATTR_COOP_GROUP_INSTR_OFFSETS
	.align		4
.L_1088:
        /*0078*/ 	.byte	0x04, 0x28
        /*007a*/ 	.short	(.L_1090 - .L_1089)


	//   ....[0]....
.L_1089:
        /*007c*/ 	.word	0x000017f0


	//   ....[1]....
        /*0080*/ 	.word	0x00001810


	//   ....[2]....
        /*0084*/ 	.word	0x00001830


	//   ....[3]....
        /*0088*/ 	.word	0x00001850


	//   ....[4]....
        /*008c*/ 	.word	0x00001880


	//   ....[5]....
        /*0090*/ 	.word	0x00001bb0


	//   ....[6]....
        /*0094*/ 	.word	0x00001bd0


	//   ....[7]....
        /*0098*/ 	.word	0x00001bf0


	//   ....[8]....
        /*009c*/ 	.word	0x00001c10


	//   ....[9]....
        /*00a0*/ 	.word	0x00001c30


	//   ....[10]....
        /*00a4*/ 	.word	0x000026d0


	//   ....[11]....
        /*00a8*/ 	.word	0x00002770


	//   ....[12]....
        /*00ac*/ 	.word	0x000027e0


	//   ....[13]....
        /*00b0*/ 	.word	0x00002850


	//   ....[14]....
        /*00b4*/ 	.word	0x000028d0


	//   ....[15]....
        /*00b8*/ 	.word	0x00002c50


	//   ....[16]....
        /*00bc*/ 	.word	0x00002cc0


	//   ....[17]....
        /*00c0*/ 	.word	0x00002d30


	//   ....[18]....
        /*00c4*/ 	.word	0x00002da0


	//   ....[19]....
        /*00c8*/ 	.word	0x00002e10


	//----- nvinfo : EIATTR_EXIT_INSTR_OFFSETS
	.align		4
.L_1090:
        /*00cc*/ 	.byte	0x04, 0x1c
        /*00ce*/ 	.short	(.L_1092 - .L_1091)


	//   ....[0]....
.L_1091:
        /*00d0*/ 	.word	0x00000400


	//   ....[1]....
        /*00d4*/ 	.word	0x00002660


	//----- nvinfo : EIATTR_MAX_THREADS
	.align		4
.L_1092:
        /*00d8*/ 	.byte	0x04, 0x05
        /*00da*/ 	.short	(.L_1094 - .L_1093)
.L_1093:
        /*00dc*/ 	.word	0x00000080
        /*00e0*/ 	.word	0x00000001
        /*00e4*/ 	.word	0x00000001


	//----- nvinfo : EIATTR_CRS_STACK_SIZE
	.align		4
.L_1094:
        /*00e8*/ 	.byte	0x04, 0x1e
        /*00ea*/ 	.short	(.L_1096 - .L_1095)
.L_1095:
        /*00ec*/ 	.word	0x00000000


	//----- nvinfo : EIATTR_CBANK_PARAM_SIZE
	.align		4
.L_1096:
        /*00f0*/ 	.byte	0x03, 0x19
        /*00f2*/ 	.short	0x00e8


	//----- nvinfo : EIATTR_PARAM_CBANK
	.align		4
        /*00f4*/ 	.byte	0x04, 0x0a
        /*00f6*/ 	.short	(.L_1098 - .L_1097)
	.align		4
.L_1097:
        /*00f8*/ 	.word	index@(.nv.constant0._ZN10layer_norm31ln_parallel_residual_fwd_kernelINS_13Kernel_traitsIf13__nv_bfloat16fS2_fjLj768ELj1ELj4ELj1ELj16ENS_18Kernel_traits_baseILj768EfS2_fS2_fjLj128EEEEELb0ELb0ELb1EEEvNS_9FwdParamsE)
        /*00fc*/ 	.short	0x0210
        /*00fe*/ 	.short	0x00e8


	//----- nvinfo : EIATTR_SW_WAR
	.align		4
.L_1098:
        /*0100*/ 	.byte	0x04, 0x36
        /*0102*/ 	.short	(.L_1100 - .L_1099)
.L_1099:
        /*0104*/ 	.word	0x00000008
.L_1100:


//--------------------- .nv.info._ZN10layer_norm31ln_parallel_residual_fwd_kernelINS_13Kernel_traitsIf13__nv_bfloat16fS2_fjLj768ELj1ELj4ELj1ELj16ENS_18Kernel_traits_baseILj768EfS2_fS2_fjLj128EEEEELb0ELb1ELb0EEEvNS_9FwdParamsE --------------------------
	.section	.nv.info._ZN10layer_norm31ln_parallel_residual_fwd_kernelINS_13Kernel_traitsIf13__nv_bfloat16fS2_fjLj768ELj1ELj4ELj1ELj16ENS_18Kernel_traits_baseILj768EfS2_fS2_fjLj128EEEEELb0ELb1ELb0EEEvNS_9FwdParamsE,"",@"SHT_CUDA_INFO"
	.sectionflags	@""
	.align	4


	//----- nvinfo : EIATTR_CUDA_API_VERSION
	.align		4
        /*0000*/ 	.byte	0x04, 0x37
        /*0002*/ 	.short	(.L_1102 - .L_1101)
.L_1101:
        /*0004*/ 	.word	0x00000082


	//----- nvinfo : EIATTR_KPARAM_INFO
	.align		4
.L_1102:
        /*0008*/ 	.byte	0x04, 0x17
        /*000a*/ 	.short	(.L_1104 - .L_1103)
.L_1103:
        /*000c*/ 	.word	0x00000000
        /*0010*/ 	.short	0x0000
        /*0012*/ 	.short	0x0000
        /*0014*/ 	.byte	0x00, 0xf0, 0xa1, 0x03


	//----- nvinfo : EIATTR_SPARSE_MMA_MASK
	.align		4
.L_1104:
        /*0018*/ 	.byte	0x03, 0x50
        /*001a*/ 	.short	0x0000


	//----- nvinfo : EIATTR_MAXREG_COUNT
	.align		4
        /*001c*/ 	.byte	0x03, 0x1b
        /*001e*/ 	.short	0x00ff


	//----- nvinfo : EIATTR_MERCURY_ISA_VERSION
	.align		4
        /*0020*/ 	.byte	0x03, 0x5f
        /*0022*/ 	.short	0x0101


	//----- nvinfo : EIATTR_COOP_GROUP_MASK_REGIDS
	.align		4
        /*0024*/ 	.byte	0x04, 0x29
        /*0026*/ 	.short	(.L_1106 - .L_1105)


	//   ....[0]....
.L_1105:
        /*0028*/ 	.word	0xffffffff


	//   ....[1]....
        /*002c*/ 	.word	0xffffffff


	//   ....[2]....
        /*0030*/ 	.word	0xffffffff


	//   ....[3]....
        /*0034*/ 	.word	0xffffffff


	//   ....[4]....
        /*0038*/ 	.word	0xffffffff


	//   ....[5]....
        /*003c*/ 	.word	0xffffffff


	//   ....[6]....
        /*0040*/ 	.word	0xffffffff


	//   ....[7]....
        /*0044*/ 	.word	0xffffffff


	//   ....[8]....
        /*0048*/ 	.word	0xffffffff


	//   ....[9]....
        /*004c*/ 	.word	0xffffffff


	//   ....[10]....
        /*0050*/ 	.word	0x05000062


	//   ....[11]....
        /*0054*/ 	.word	0x05000062


	//   ....[12]....
        /*0058*/ 	.word	0x05000062


	//   ....[13]....
        /*005c*/ 	.word	0x05000062


	//   ....[14]....
        /*0060*/ 	.word	0x05000062


	//   ....[15]....
        /*0064*/ 	.word	0x05000062


	//   ....[16]....
        /*0068*/ 	.word	0x05000062


	//   ....[17]....
        /*006c*/ 	.word	0x05000062


	//   ....[18]....
        /*0070*/ 	.word	0x05000062


	//   ....[19]....
        /*0074*/ 	.word	0x05000062


	//----- nvinfo : EIATTR_COOP_GROUP_INSTR_OFFSETS
	.align		4
.L_1106:
        /*0078*/ 	.byte	0x04, 0x28
        /*007a*/ 	.short	(.L_1108 - .L_1107)


	//   ....[0]....
.L_1107:
        /*007c*/ 	.word	0x00001950


	//   ....[1]....
        /*0080*/ 	.word	0x00001970


	//   ....[2]....
        /*0084*/ 	.word	0x00001990


	//   ....[3]....
        /*0088*/ 	.word	0x000019c0


	//   ....[4]....
        /*008c*/ 	.word	0x000019e0


	//   ....[5]....
        /*0090*/ 	.word	0x00001d20


	//   ....[6]....
        /*0094*/ 	.word	0x00001d40


	//   ....[7]....
        /*0098*/ 	.word	0x00001d60


	//   ....[8]....
        /*009c*/ 	.word	0x00001d80


	//   ....[9]....
        /*00a0*/ 	.word	0x00001da0


	//   ....[10]....
        /*00a4*/ 	.word	0x000025c0


	//   ....[11]....
        /*00a8*/ 	.word	0x00002660


	//   ....[12]....
        /*00ac*/ 	.word	0x000026d0


	//   ....[13]....
        /*00b0*/ 	.word	0x00002750


	//   ....[14]....
        /*00b4*/ 	.word	0x000027c0


	//   ....[15]....
        /*00b8*/ 	.word	0x00002b40


	//   ....[16]....
        /*00bc*/ 	.word	0x00002bb0


	//   ....[17]....
        /*00c0*/ 	.word	0x00002c20


	//   ....[18]....
        /*00c4*/ 	.word	0x00002c90


	//   ....[19]....
        /*00c8*/ 	.word	0x00002d00


	//----- nvinfo : EIATTR_EXIT_INSTR_OFFSETS
	.align		4
.L_1108:
        /*00cc*/ 	.byte	0x04, 0x1c
        /*00ce*/ 	.short	(.L_1110 - .L_1109)


	//   ....[0]....
.L_1109:
        /*00d0*/ 	.word	0x000004a0


	//   ....[1]....
        /*00d4*/ 	.word	0x00002550


	//----- nvinfo : EIATTR_MAX_THREADS
	.align		4
.L_1110:
        /*00d8*/ 	.byte	0x04, 0x05
        /*00da*/ 	.short	(.L_1112 - .L_1111)
.L_1111:
        /*00dc*/ 	.word	0x00000080
        /*00e0*/ 	.word	0x00000001
        /*00e4*/ 	.word	0x00000001


	//----- nvinfo : EIATTR_CRS_STACK_SIZE
	.align		4
.L_1112:
        /*00e8*/ 	.byte	0x04, 0x1e
        /*00ea*/ 	.short	(.L_1114 - .L_1113)
.L_1113:
        /*00ec*/ 	.word	0x00000000


	//----- nvinfo : EIATTR_CBANK_PARAM_SIZE
	.align		4
.L_1114:
        /*00f0*/ 	.byte	0x03, 0x19
        /*00f2*/ 	.short	0x00e8


	//----- nvinfo : EIATTR_PARAM_CBANK
	.align		4
        /*00f4*/ 	.byte	0x04, 0x0a
        /*00f6*/ 	.short	(.L_1116 - .L_1115)
	.align		4
.L_1115:
        /*00f8*/ 	.word	index@(.nv.constant0._ZN10layer_norm31ln_parallel_residual_fwd_kernelINS_13Kernel_traitsIf13__nv_bfloat16fS2_fjLj768ELj1ELj4ELj1ELj16ENS_18Kernel_traits_baseILj768EfS2_fS2_fjLj128EEEEELb0ELb1ELb0EEEvNS_9FwdParamsE)
        /*00fc*/ 	.short	0x0210
        /*00fe*/ 	.short	0x00e8


	//----- nvinfo : EIATTR_SW_WAR
	.align		4
.L_1116:
        /*0100*/ 	.byte	0x04, 0x36
        /*0102*/ 	.short	(.L_1118 - .L_1117)
.L_1117:
        /*0104*/ 	.word	0x00000008
.L_1118:


//--------------------- .nv.info._ZN10layer_norm31ln_parallel_residual_fwd_kernelINS_13Kernel_traitsIf13__nv_bfloat16fS2_fjLj768ELj1ELj4ELj1ELj16ENS_18Kernel_traits_baseILj768EfS2_fS2_fjLj128EEEEELb0ELb1ELb1EEEvNS_9FwdParamsE --------------------------
	.section	.nv.info._ZN10layer_norm31ln_parallel_residual_fwd_kernelINS_13Kernel_traitsIf13__nv_bfloat16fS2_fjLj768ELj1ELj4ELj1ELj16ENS_18Kernel_traits_baseILj768EfS2_fS2_fjLj128EEEEELb0ELb1ELb1EEEvNS_9FwdParamsE,"",@"SHT_CUDA_INFO"
	.sectionflags	@""
	.align	4


	//----- nvinfo : EIATTR_CUDA_API_VERSION
	.align		4
        /*0000*/ 	.byte	0x04, 0x37
        /*0002*/ 	.short	(.L_1120 - .L_1119)
.L_1119:
        /*0004*/ 	.word	0x00000082


	//----- nvinfo : EIATTR_KPARAM_INFO
	.align		4
.L_1120:
        /*0008*/ 	.byte	0x04, 0x17
        /*000a*/ 	.short	(.L_1122 - .L_1121)
.L_1121:
        /*000c*/ 	.word	0x00000000
        /*0010*/ 	.short	0x0000
        /*0012*/ 	.short	0x0000
        /*0014*/ 	.byte	0x00, 0xf0, 0xa1, 0x03


	//----- nvinfo : EIATTR_SPARSE_MMA_MASK
	.align		4
.L_1122:
        /*0018*/ 	.byte	0x03, 0x50
        /*001a*/ 	.short	0x0000


	//----- nvinfo : EIATTR_MAXREG_COUNT
	.align		4
        /*001c*/ 	.byte	0x03, 0x1b
        /*001e*/ 	.short	0x00ff


	//----- nvinfo : EIATTR_MERCURY_ISA_VERSION
	.align		4
        /*0020*/ 	.byte	0x03, 0x5f
        /*0022*/ 	.short	0x0101


	//----- nvinfo : EIATTR_COOP_GROUP_MASK_REGIDS
	.align		4
        /*0024*/ 	.byte	0x04, 0x29
        /*0026*/ 	.short	(.L_1124 - .L_1123)


	//   ....[0]....
.L_1123:
        /*0028*/ 	.word	0xffffffff


	//   ....[1]....
        /*002c*/ 	.word	0xffffffff


	//   ....[2]....
        /*0030*/ 	.word	0xffffffff


	//   ....[3]....
        /*0034*/ 	.word	0xffffffff


	//   ....[4]....
        /*0038*/ 	.word	0xffffffff


	//   ....[5]....
        /*003c*/ 	.word	0xffffffff


	//   ....[6]....
        /*0040*/ 	.word	0xffffffff


	//   ....[7]....
        /*0044*/ 	.word	0xffffffff


	//   ....[8]....
        /*0048*/ 	.word	0xffffffff


	//   ....[9]....
        /*004c*/ 	.word	0xffffffff


	//   ....[10]....
        /*0050*/ 	.word	0x05000062


	//   ....[11]....
        /*0054*/ 	.word	0x05000062


	//   ....[12]....
        /*0058*/ 	.word	0x05000062


	//   ....[13]....
        /*005c*/ 	.word	0x05000062


	//   ....[14]....
        /*0060*/ 	.word	0x05000062


	//   ....[15]....
        /*0064*/ 	.word	0x05000062


	//   ....[16]....
        /*0068*/ 	.word	0x05000062


	//   ....[17]....
        /*006c*/ 	.word	0x05000062


	//   ....[18]....
        /*0070*/ 	.word	0x05000062


	//   ....[19]....
        /*0074*/ 	.word	0x05000062


	//----- nvinfo : EIATTR_COOP_GROUP_INSTR_OFFSETS
	.align		4
.L_1124:
        /*0078*/ 	.byte	0x04, 0x28
        /*007a*/ 	.short	(.L_1126 - .L_1125)


	//   ....[0]....
.L_1125:
        /*007c*/ 	.word	0x000015e0


	//   ....[1]....
        /*0080*/ 	.word	0x00001600


	//   ....[2]....
        /*0084*/ 	.word	0x00001620


	//   ....[3]....
        /*0088*/ 	.word	0x00001640


	//   ....[4]....
        /*008c*/ 	.word	0x00001670


	//   ....[5]....
        /*0090*/ 	.word	0x000019a0


	//   ....[6]....
        /*0094*/ 	.word	0x000019c0


	//   ....[7]....
        /*0098*/ 	.word	0x000019e0


	//   ....[8]....
        /*009c*/ 	.word	0x00001a00


	//   ....[9]....
        /*00a0*/ 	.word	0x00001a20


	//   ....[10]....
        /*00a4*/ 	.word	0x00002190


	//   ....[11]....
        /*00a8*/ 	.word	0x00002230


	//   ....[12]....
        /*00ac*/ 	.word	0x000022a0


	//   ....[13]....
        /*00b0*/ 	.word	0x00002310


	//   ....[14]....
        /*00b4*/ 	.word	0x00002390


	//   ....[15]....
        /*00b8*/ 	.word	0x00002710


	//   ....[16]....
        /*00bc*/ 	.word	0x00002780


	//   ....[17]....
        /*00c0*/ 	.word	0x000027f0


	//   ....[18]....
        /*00c4*/ 	.word	0x00002860


	//   ....[19]....
        /*00c8*/ 	.word	0x000028d0


	//----- nvinfo : EIATTR_EXIT_INSTR_OFFSETS
	.align		4
.L_1126:
        /*00cc*/ 	.byte	0x04, 0x1c
        /*00ce*/ 	.short	(.L_1128 - .L_1127)


	//   ....[0]....
.L_1127:
        /*00d0*/ 	.word	0x00000240


	//   ....[1]....
        /*00d4*/ 	.word	0x00002120


	//----- nvinfo : EIATTR_MAX_THREADS
	.align		4
.L_1128:
        /*00d8*/ 	.byte	0x04, 0x05
        /*00da*/ 	.short	(.L_1130 - .L_1129)
.L_1129:
        /*00dc*/ 	.word	0x00000080
        /*00e0*/ 	.word	0x00000001
        /*00e4*/ 	.word	0x00000001


	//----- nvinfo : EIATTR_CRS_STACK_SIZE
	.align		4
.L_1130:
        /*00e8*/ 	.byte	0x04, 0x1e
        /*00ea*/ 	.short	(.L_1132 - .L_1131)
.L_1131:
        /*00ec*/ 	.word	0x00000000


	//----- nvinfo : EIATTR_CBANK_PARAM_SIZE
	.align		4
.L_1132:
        /*00f0*/ 	.byte	0x03, 0x19
        /*00f2*/ 	.short	0x00e8


	//----- nvinfo : EIATTR_PARAM_CBANK
	.align		4
        /*00f4*/ 	.byte	0x04, 0x0a
        /*00f6*/ 	.short	(.L_1134 - .L_1133)
	.align		4
.L_1133:
        /*00f8*/ 	.word	index@(.nv.constant0._ZN10layer_norm31ln_parallel_residual_fwd_kernelINS_13Kernel_traitsIf13__nv_bfloat16fS2_fjLj768ELj1ELj4ELj1ELj16ENS_18Kernel_traits_baseILj768EfS2_fS2_fjLj128EEEEELb0ELb1ELb1EEEvNS_9FwdParamsE)
        /*00fc*/ 	.short	0x0210
        /*00fe*/ 	.short	0x00e8


	//----- nvinfo : EIATTR_SW_WAR
	.align		4
.L_1134:
        /*0100*/ 	.byte	0x04, 0x36
        /*0102*/ 	.short	(.L_1136 - .L_1135)
.L_1135:
        /*0104*/ 	.word	0x00000008
.L_1136:


//--------------------- .nv.info._ZN10layer_norm31ln_parallel_residual_fwd_kernelINS_13Kernel_traitsIf13__nv_bfloat16fS2_fjLj768ELj1ELj4ELj1ELj16ENS_18Kernel_traits_baseILj768EfS2_fS2_fjLj128EEEEELb1ELb0ELb0EEEvNS_9FwdParamsE --------------------------
	.section	.nv.info._ZN10layer_norm31ln_parallel_residual_fwd_kernelINS_13Kernel_traitsIf13__nv_bfloat16fS2_fjLj768ELj1ELj4ELj1ELj16ENS_18Kernel_traits_baseILj768EfS2_fS2_fjLj128EEEEELb1ELb0ELb0EEEvNS_9FwdParamsE,"",@"SHT_CUDA_INFO"
	.sectionflags	@""
	.align	4


	//----- nvinfo : EIATTR_CUDA_API_VERSION
	.align		4
        /*0000*/ 	.byte	0x04, 0x37
        /*0002*/ 	.short	(.L_1138 - .L_1137)
.L_1137:
        /*0004*/ 	.word	0x00000082


	//----- nvinfo : EIATTR_KPARAM_INFO
	.align		4
.L_1138:
        /*0008*/ 	.byte	0x04, 0x17
        /*000a*/ 	.short	(.L_1140 - .L_1139)
.L_1139:
        /*000c*/ 	.word	0x00000000
        /*0010*/ 	.short	0x0000
        /*0012*/ 	.short	0x0000
        /*0014*/ 	.byte	0x00, 0xf0, 0xa1, 0x03


	//----- nvinfo : EIATTR_SPARSE_MMA_MASK
	.align		4
.L_1140:
        /*0018*/ 	.byte	0x03, 0x50
        /*001a*/ 	.short	0x0000


	//----- nvinfo : EIATTR_MAXREG_COUNT
	.align		4
        /*001c*/ 	.byte	0x03, 0x1b
        /*001e*/ 	.short	0x00ff


	//----- nvinfo : EIATTR_MERCURY_ISA_VERSION
	.align		4
        /*0020*/ 	.byte	0x03, 0x5f
        /*0022*/ 	.short	0x0101


	//----- nvinfo : EIATTR_COOP_GROUP_MASK_REGIDS
	.align		4
        /*0024*/ 	.byte	0x04, 0x29
        /*0026*/ 	.short	(.L_1142 - .L_1141)


	//   ....[0]....
.L_1141:
        /*0028*/ 	.word	0xffffffff


	//   ....[1]....
        /*002c*/ 	.word	0xffffffff


	//   ....[2]....
        /*0030*/ 	.word	0xffffffff


	//   ....[3]....
        /*0034*/ 	.word	0xffffffff


	//   ....[4]....
        /*0038*/ 	.word	0xffffffff


	//   ....[5]....
        /*003c*/ 	.word	0xffffffff


	//   ....[6]....
        /*0040*/ 	.word	0xffffffff


	//   ....[7]....
        /*0044*/ 	.word	0xffffffff


	//   ....[8]....
        /*0048*/ 	.word	0xffffffff


	//   ....[9]....
        /*004c*/ 	.word	0xffffffff


	//   ....[10]....
        /*0050*/ 	.word	0x050000b7


	//   ....[11]....
        /*0054*/ 	.word	0x050000b7


	//   ....[12]....
        /*0058*/ 	.word	0x050000b7


	//   ....[13]....
        /*005c*/ 	.word	0x050000b7


	//   ....[14]....
        /*0060*/ 	.word	0x050000b7


	//   ....[15]....
        /*0064*/ 	.word	0x050000b7


	//   ....[16]....
        /*0068*/ 	.word	0x050000b7


	//   ....[17]....
        /*006c*/ 	.word	0x050000b7


	//   ....[18]....
        /*0070*/ 	.word	0x050000b7


	//   ....[19]....
        /*0074*/ 	.word	0x050000b7


	//----- nvinfo : EIATTR_COOP_GROUP_INSTR_OFFSETS
	.align		4
.L_1142:
        /*0078*/ 	.byte	0x04, 0x28
        /*007a*/ 	.short	(.L_1144 - .L_1143)


	//   ....[0]....
.L_1143:
        /*007c*/ 	.word	0x00012550


	//   ....[1]....
        /*0080*/ 	.word	0x00012570


	//   ....[2]....
        /*0084*/ 	.word	0x00012590


	//   ....[3]....
        /*0088*/ 	.word	0x000125c0


	//   ....[4]....
        /*008c*/ 	.word	0x000125e0


	//   ....[5]....
        /*0090*/ 	.word	0x00012920


	//   ....[6]....
        /*0094*/ 	.word	0x00012940


	//   ....[7]....
        /*0098*/ 	.word	0x00012960


	//   ....[8]....
        /*009c*/ 	.word	0x00012980


	//   ....[9]....
        /*00a0*/ 	.word	0x000129a0


	//   ....[10]....
        /*00a4*/ 	.word	0x000134c0


	//   ....[11]....
        /*00a8*/ 	.word	0x00013560


	//   ....[12]....
        /*00ac*/ 	.word	0x000135d0


	//   ....[13]....
        /*00b0*/ 	.word	0x00013650


	//   ....[14]....
        /*00b4*/ 	.word	0x000136c0


	//   ....[15]....
        /*00b8*/ 	.word	0x00013a40


	//   ....[16]....
        /*00bc*/ 	.word	0x00013ab0


	//   ....[17]....
        /*00c0*/ 	.word	0x00013b20


	//   ....[18]....
        /*00c4*/ 	.word	0x00013b90


	//   ....[19]....
        /*00c8*/ 	.word	0x00013c00


	//----- nvinfo : EIATTR_EXIT_INSTR_OFFSETS
	.align		4
.L_1144:
        /*00cc*/ 	.byte	0x04, 0x1c
        /*00ce*/ 	.short	(.L_1146 - .L_1145)


	//   ....[0]....
.L_1145:
        /*00d0*/ 	.word	0x00000cd0


	//   ....[1]....
        /*00d4*/ 	.word	0x00013450


	//----- nvinfo : EIATTR_MAX_THREADS
	.align		4
.L_1146:
        /*00d8*/ 	.byte	0x04, 0x05
        /*00da*/ 	.short	(.L_1148 - .L_1147)
.L_1147:
        /*00dc*/ 	.word	0x00000080
        /*00e0*/ 	.word	0x00000001
        /*00e4*/ 	.word	0x00000001


	//----- nvinfo : EIATTR_CRS_STACK_SIZE
	.align		4
.L_1148:
        /*00e8*/ 	.byte	0x04, 0x1e
        /*00ea*/ 	.short	(.L_1150 - .L_1149)
.L_1149:
        /*00ec*/ 	.word	0x00000000


	//----- nvinfo : EIATTR_CBANK_PARAM_SIZE
	.align		4
.L_1150:
        /*00f0*/ 	.byte	0x03, 0x19
        /*00f2*/ 	.short	0x00e8


	//----- nvinfo : EIATTR_PARAM_CBANK
	.align		4
        /*00f4*/ 	.byte	0x04, 0x0a
        /*00f6*/ 	.short	(.L_1152 - .L_1151)
	.align		4
.L_1151:
        /*00f8*/ 	.word	index@(.nv.constant0._ZN10layer_norm31ln_parallel_residual_fwd_kernelINS_13Kernel_traitsIf13__nv_bfloat16fS2_fjLj768ELj1ELj4ELj1ELj16ENS_18Kernel_traits_baseILj768EfS2_fS2_fjLj128EEEEELb1ELb0ELb0EEEvNS_9FwdParamsE)
        /*00fc*/ 	.short	0x0210
        /*00fe*/ 	.short	0x00e8


	//----- nvinfo : EIATTR_SW_WAR
	.align		4
.L_1152:
        /*0100*/ 	.byte	0x04, 0x36
        /*0102*/ 	.short	(.L_1154 - .L_1153)
.L_1153:
        /*0104*/ 	.word	0x00000008
.L_1154:


//--------------------- .nv.info._ZN10layer_norm31ln_parallel_residual_fwd_kernelINS_13Kernel_traitsIf13__nv_bfloat16fS2_fjLj768ELj1ELj4ELj1ELj16ENS_18Kernel_traits_baseILj768EfS2_fS2_fjLj128EEEEELb1ELb0ELb1EEEvNS_9FwdParamsE --------------------------
	.section	.nv.info._ZN10layer_norm31ln_parallel_residual_fwd_kernelINS_13Kernel_traitsIf13__nv_bfloat16fS2_fjLj768ELj1ELj4ELj1ELj16ENS_18Kernel_traits_baseILj768EfS2_fS2_fjLj128EEEEELb1ELb0ELb1EEEvNS_9FwdParamsE,"",@"SHT_CUDA_INFO"
	.sectionflags	@""
	.align	4


	//----- nvinfo : EIATTR_CUDA_API_VERSION
	.align		4
        /*0000*/ 	.byte	0x04, 0x37
        /*0002*/ 	.short	(.L_1156 - .L_1155)
.L_1155:
        /*0004*/ 	.word	0x00000082


	//----- nvinfo : EIATTR_KPARAM_INFO
	.align		4
.L_1156:
        /*0008*/ 	.byte	0x04, 0x17
        /*000a*/ 	.short	(.L_1158 - .L_1157)
.L_1157:
        /*000c*/ 	.word	0x00000000
        /*0010*/ 	.short	0x0000
        /*0012*/ 	.short	0x0000
        /*0014*/ 	.byte	0x00, 0xf0, 0xa1, 0x03


	//----- nvinfo : EIATTR_SPARSE_MMA_MASK
	.align		4
.L_1158:
        /*0018*/ 	.byte	0x03, 0x50
        /*001a*/ 	.short	0x0000


	//----- nvinfo : EIATTR_MAXREG_COUNT
	.align		4
        /*001c*/ 	.byte	0x03, 0x1b
        /*001e*/ 	.short	0x00ff


	//----- nvinfo : EIATTR_MERCURY_ISA_VERSION
	.align		4
        /*0020*/ 	.byte	0x03, 0x5f
        /*0022*/ 	.short	0x0101


	//----- nvinfo : EIATTR_COOP_GROUP_MASK_REGIDS
	.align		4
        /*0024*/ 	.byte	0x04, 0x29
        /*0026*/ 	.short	(.L_1160 - .L_1159)


	//   ....[0]....
.L_1159:
        /*0028*/ 	.word	0xffffffff


	//   ....[1]....
        /*002c*/ 	.word	0xffffffff


	//   ....[2]....
        /*0030*/ 	.word	0xffffffff


	//   ....[3]....
        /*0034*/ 	.word	0xffffffff


	//   ....[4]....
        /*0038*/ 	.word	0xffffffff


	//   ....[5]....
        /*003c*/ 	.word	0xffffffff


	//   ....[6]....
        /*0040*/ 	.word	0xffffffff


	//   ....[7]....
        /*0044*/ 	.word	0xffffffff


	//   ....[8]....
        /*0048*/ 	.word	0xffffffff


	//   ....[9]....
        /*004c*/ 	.word	0xffffffff


	//   ....[10]....
        /*0050*/ 	.word	0x05000090


	//   ....[11]....
        /*0054*/ 	.word	0x05000090


	//   ....[12]....
        /*0058*/ 	.word	0x05000090


	//   ....[13]....
        /*005c*/ 	.word	0x05000090


	//   ....[14]....
        /*0060*/ 	.word	0x05000090


	//   ....[15]....
        /*0064*/ 	.word	0x05000090


	//   ....[16]....
        /*0068*/ 	.word	0x05000090


	//   ....[17]....
        /*006c*/ 	.word	0x05000090


	//   ....[18]....
        /*0070*/ 	.word	0x05000090


	//   ....[19]....
        /*0074*/ 	.word	0x05000090


	//----- nvinfo : EIATTR_COOP_GROUP_INSTR_OFFSETS
	.align		4
.L_1160:
        /*0078*/ 	.byte	0x04, 0x28
        /*007a*/ 	.short	(.L_1162 - .L_1161)


	//   ....[0]....
.L_1161:
        /*007c*/ 	.word	0x00011c80


	//   ....[1]....
        /*0080*/ 	.word	0x00011cb0


	//   ....[2]....
        /*0084*/ 	.word	0x00011cd0


	//   ....[3]....
        /*0088*/ 	.word	0x00011cf0


	//   ....[4]....
        /*008c*/ 	.word	0x00011d10


	//   ....[5]....
        /*0090*/ 	.word	0x00012040


	//   ....[6]....
        /*0094*/ 	.word	0x00012060


	//   ....[7]....
        /*0098*/ 	.word	0x00012080


	//   ....[8]....
        /*009c*/ 	.word	0x000120a0


	//   ....[9]....
        /*00a0*/ 	.word	0x000120c0


	//   ....[10]....
        /*00a4*/ 	.word	0x00012b60


	//   ....[11]....
        /*00a8*/ 	.word	0x00012bf0


	//   ....[12]....
        /*00ac*/ 	.word	0x00012c50


	//   ....[13]....
        /*00b0*/ 	.word	0x00012cb0


	//   ....[14]....
        /*00b4*/ 	.word	0x00012d10


	//   ....[15]....
        /*00b8*/ 	.word	0x00013080


	//   ....[16]....
        /*00bc*/ 	.word	0x000130e0


	//   ....[17]....
        /*00c0*/ 	.word	0x00013140


	//   ....[18]....
        /*00c4*/ 	.word	0x000131a0


	//   ....[19]....
        /*00c8*/ 	.word	0x00013200


	//----- nvinfo : EIATTR_EXIT_INSTR_OFFSETS
	.align		4
.L_1162:
        /*00cc*/ 	.byte	0x04, 0x1c
        /*00ce*/ 	.short	(.L_1164 - .L_1163)


	//   ....[0]....
.L_1163:
        /*00d0*/ 	.word	0x00000860


	//   ....[1]....
        /*00d4*/ 	.word	0x00012af0


	//----- nvinfo : EIATTR_MAX_THREADS
	.align		4
.L_1164:
        /*00d8*/ 	.byte	0x04, 0x05
        /*00da*/ 	.short	(.L_1166 - .L_1165)
.L_1165:
        /*00dc*/ 	.word	0x00000080
        /*00e0*/ 	.word	0x00000001
        /*00e4*/ 	.word	0x00000001


	//----- nvinfo : EIATTR_CRS_STACK_SIZE
	.align		4
.L_1166:
        /*00e8*/ 	.byte	0x04, 0x1e
        /*00ea*/ 	.short	(.L_1168 - .L_1167)
.L_1167:
        /*00ec*/ 	.word	0x00000000


	//----- nvinfo : EIATTR_CBANK_PARAM_SIZE
	.align		4
.L_1168:
        /*00f0*/ 	.byte	0x03, 0x19
        /*00f2*/ 	.short	0x00e8


	//----- nvinfo : EIATTR_PARAM_CBANK
	.align		4
        /*00f4*/ 	.byte	0x04, 0x0a
        /*00f6*/ 	.short	(.L_1170 - .L_1169)
	.align		4
.L_1169:
        /*00f8*/ 	.word	index@(.nv.constant0._ZN10layer_norm31ln_parallel_residual_fwd_kernelINS_13Kernel_traitsIf13__nv_bfloat16fS2_fjLj768ELj1ELj4ELj1ELj16ENS_18Kernel_traits_baseILj768EfS2_fS2_fjLj128EEEEELb1ELb0ELb1EEEvNS_9FwdParamsE)
        /*00fc*/ 	.short	0x0210
        /*00fe*/ 	.short	0x00e8


	//----- nvinfo : EIATTR_SW_WAR
	.align		4
.L_1170:
        /*0100*/ 	.byte	0x04, 0x36
        /*0102*/ 	.short	(.L_1172 - .L_1171)
.L_1171:
        /*0104*/ 	.word	0x00000008
.L_1172:


//--------------------- .nv.info._ZN10layer_norm31ln_parallel_residual_fwd_kernelINS_13Kernel_traitsIf13__nv_bfloat16fS2_fjLj768ELj1ELj4ELj1ELj16ENS_18Kernel_traits_baseILj768EfS2_fS2_fjLj128EEEEELb1ELb1ELb0EEEvNS_9FwdParamsE --------------------------
	.section	.nv.info._ZN10layer_norm31ln_parallel_residual_fwd_kernelINS_13Kernel_traitsIf13__nv_bfloat16fS2_fjLj768ELj1ELj4ELj1ELj16ENS_18Kernel_traits_baseILj768EfS2_fS2_fjLj128EEEEELb1ELb1ELb0EEEvNS_9FwdParamsE,"",@"SHT_CUDA_INFO"
	.sectionflags	@""
	.align	4


	//----- nvinfo : EIATTR_CUDA_API_VERSION
	.align		4
        /*0000*/ 	.byte	0x04, 0x37
        /*0002*/ 	.short	(.L_1174 - .L_1173)
.L_1173:
        /*0004*/ 	.word	0x00000082


	//----- nvinfo : EIATTR_KPARAM_INFO
	.align		4
.L_1174:
        /*0008*/ 	.byte	0x04, 0x17
        /*000a*/ 	.short	(.L_1176 - .L_1175)
.L_1175:
        /*000c*/ 	.word	0x00000000
        /*0010*/ 	.short	0x0000
        /*0012*/ 	.short	0x0000
        /*0014*/ 	.byte	0x00, 0xf0, 0xa1, 0x03


	//----- nvinfo : EIATTR_SPARSE_MMA_MASK
	.align		4
.L_1176:
        /*0018*/ 	.byte	0x03, 0x50
        /*001a*/ 	.short	0x0000


	//----- nvinfo : EIATTR_MAXREG_COUNT
	.align		4
        /*001c*/ 	.byte	0x03, 0x1b
        /*001e*/ 	.short	0x00ff


	//----- nvinfo : EIATTR_MERCURY_ISA_VERSION
	.align		4
        /*0020*/ 	.byte	0x03, 0x5f
        /*0022*/ 	.short	0x0101


	//----- nvinfo : EIATTR_COOP_GROUP_MASK_REGIDS
	.align		4
        /*0024*/ 	.byte	0x04, 0x29
        /*0026*/ 	.short	(.L_1178 - .L_1177)


	//   ....[0]....
.L_1177:
        /*0028*/ 	.word	0xffffffff


	//   ....[1]....
        /*002c*/ 	.word	0xffffffff


	//   ....[2]....
        /*0030*/ 	.word	0xffffffff


	//   ....[3]....
        /*0034*/ 	.word	0xffffffff


	//   ....[4]....
        /*0038*/ 	.word	0xffffffff


	//   ....[5]....
        /*003c*/ 	.word	0xffffffff


	//   ....[6]....
        /*0040*/ 	.word	0xffffffff


	//   ....[7]....
        /*0044*/ 	.word	0xffffffff


	//   ....[8]....
        /*0048*/ 	.word	0xffffffff


	//   ....[9]....
        /*004c*/ 	.word	0xffffffff


	//   ....[10]....
        /*0050*/ 	.word	0x05000076


	//   ....[11]....
        /*0054*/ 	.word	0x05000076


	//   ....[12]....
        /*0058*/ 	.word	0x05000076


	//   ....[13]....
        /*005c*/ 	.word	0x05000076


	//   ....[14]....
        /*0060*/ 	.word	0x05000076


	//   ....[15]....
        /*0064*/ 	.word	0x05000076


	//   ....[16]....
        /*0068*/ 	.word	0x05000076


	//   ....[17]....
        /*006c*/ 	.word	0x05000076


	//   ....[18]....
        /*0070*/ 	.word	0x05000076


	//   ....[19]....
        /*0074*/ 	.word	0x05000076


	//----- nvinfo : EIATTR_COOP_GROUP_INSTR_OFFSETS
	.align		4
.L_1178:
        /*0078*/ 	.byte	0x04, 0x28
        /*007a*/ 	.short	(.L_1180 - .L_1179)


	//   ....[0]....
.L_1179:
        /*007c*/ 	.word	0x00011e00


	//   ....[1]....
        /*0080*/ 	.word	0x00011e20


	//   ....[2]....
        /*0084*/ 	.word	0x00011e40


	//   ....[3]....
        /*0088*/ 	.word	0x00011e60


	//   ....[4]....
        /*008c*/ 	.word	0x00011e90


	//   ....[5]....
        /*0090*/ 	.word	0x000121d0


	//   ....[6]....
        /*0094*/ 	.word	0x000121f0


	//   ....[7]....
        /*0098*/ 	.word	0x00012210


	//   ....[8]....
        /*009c*/ 	.word	0x00012230


	//   ....[9]....
        /*00a0*/ 	.word	0x00012250


	//   ....[10]....
        /*00a4*/ 	.word	0x00012ab0


	//   ....[11]....
        /*00a8*/ 	.word	0x00012b50


	//   ....[12]....
        /*00ac*/ 	.word	0x00012bc0


	//   ....[13]....
        /*00b0*/ 	.word	0x00012c30


	//   ....[14]....
        /*00b4*/ 	.word	0x00012cb0


	//   ....[15]....
        /*00b8*/ 	.word	0x00013040


	//   ....[16]....
        /*00bc*/ 	.word	0x000130b0


	//   ....[17]....
        /*00c0*/ 	.word	0x00013120


	//   ....[18]....
        /*00c4*/ 	.word	0x00013190


	//   ....[19]....
        /*00c8*/ 	.word	0x00013200


	//----- nvinfo : EIATTR_EXIT_INSTR_OFFSETS
	.align		4
.L_1180:
        /*00cc*/ 	.byte	0x04, 0x1c
        /*00ce*/ 	.short	(.L_1182 - .L_1181)


	//   ....[0]....
.L_1181:
        /*00d0*/ 	.word	0x00000970


	//   ....[1]....
        /*00d4*/ 	.word	0x00012a40


	//----- nvinfo : EIATTR_MAX_THREADS
	.align		4
.L_1182:
        /*00d8*/ 	.byte	0x04, 0x05
        /*00da*/ 	.short	(.L_1184 - .L_1183)
.L_1183:
        /*00dc*/ 	.word	0x00000080
        /*00e0*/ 	.word	0x00000001
        /*00e4*/ 	.word	0x00000001


	//----- nvinfo : EIATTR_CRS_STACK_SIZE
	.align		4
.L_1184:
        /*00e8*/ 	.byte	0x04, 0x1e
        /*00ea*/ 	.short	(.L_1186 - .L_1185)
.L_1185:
        /*00ec*/ 	.word	0x00000000


	//----- nvinfo : EIATTR_CBANK_PARAM_SIZE
	.align		4
.L_1186:
        /*00f0*/ 	.byte	0x03, 0x19
        /*00f2*/ 	.short	0x00e8


	//----- nvinfo : EIATTR_PARAM_CBANK
	.align		4
        /*00f4*/ 	.byte	0x04, 0x0a
        /*00f6*/ 	.short	(.L_1188 - .L_1187)
	.align		4
.L_1187:
        /*00f8*/ 	.word	index@(.nv.constant0._ZN10layer_norm31ln_parallel_residual_fwd_kernelINS_13Kernel_traitsIf13__nv_bfloat16fS2_fjLj768ELj1ELj4ELj1ELj16ENS_18Kernel_traits_baseILj768EfS2_fS2_fjLj128EEEEELb1ELb1ELb0EEEvNS_9FwdParamsE)
        /*00fc*/ 	.short	0x0210
        /*00fe*/ 	.short	0x00e8


	//----- nvinfo : EIATTR_SW_WAR
	.align		4
.L_1188:
        /*0100*/ 	.byte	0x04, 0x36
        /*0102*/ 	.short	(.L_1190 - .L_1189)
.L_1189:
        /*0104*/ 	.word	0x00000008
.L_1190:


//--------------------- .nv.info._ZN10layer_norm31ln_parallel_residual_fwd_kernelINS_13Kernel_traitsIf13__nv_bfloat16fS2_fjLj768ELj1ELj4ELj1ELj16ENS_18Kernel_traits_baseILj768EfS2_fS2_fjLj128EEEEELb1ELb1ELb1EEEvNS_9FwdParamsE --------------------------
	.section	.nv.info._ZN10layer_norm31ln_parallel_residual_fwd_kernelINS_13Kernel_traitsIf13__nv_bfloat16fS2_fjLj768ELj1ELj4ELj1ELj16ENS_18Kernel_traits_baseILj768EfS2_fS2_fjLj128EEEEELb1ELb1ELb1EEEvNS_9FwdParamsE,"",@"SHT_CUDA_INFO"
	.sectionflags	@""
	.align	4


	//----- nvinfo : EIATTR_CUDA_API_VERSION
	.align		4
        /*0000*/ 	.byte	0x04, 0x37
        /*0002*/ 	.short	(.L_1192 - .L_1191)
.L_1191:
        /*0004*/ 	.word	0x00000082


	//----- nvinfo : EIATTR_KPARAM_INFO
	.align		4
.L_1192:
        /*0008*/ 	.byte	0x04, 0x17
        /*000a*/ 	.short	(.L_1194 - .L_1193)
.L_1193:
        /*000c*/ 	.word	0x00000000
        /*0010*/ 	.short	0x0000
        /*0012*/ 	.short	0x0000
        /*0014*/ 	.byte	0x00, 0xf0, 0xa1, 0x03


	//----- nvinfo : EIATTR_SPARSE_MMA_MASK
	.align		4
.L_1194:
        /*0018*/ 	.byte	0x03, 0x50
        /*001a*/ 	.short	0x0000


	//----- nvinfo : EIATTR_MAXREG_COUNT
	.align		4
        /*001c*/ 	.byte	0x03, 0x1b
        /*001e*/ 	.short	0x00ff


	//----- nvinfo : EIATTR_MERCURY_ISA_VERSION
	.align		4
        /*0020*/ 	.byte	0x03, 0x5f
        /*0022*/ 	.short	0x0101


	//----- nvinfo : EIATTR_COOP_GROUP_MASK_REGIDS
	.align		4
        /*0024*/ 	.byte	0x04, 0x29
        /*0026*/ 	.short	(.L_1196 - .L_1195)


	//   ....[0]....
.L_1195:
        /*0028*/ 	.word	0xffffffff


	//   ....[1]....
        /*002c*/ 	.word	0xffffffff


	//   ....[2]....
        /*0030*/ 	.word	0xffffffff


	//   ....[3]....
        /*0034*/ 	.word	0xffffffff


	//   ....[4]....
        /*0038*/ 	.word	0xffffffff


	//   ....[5]....
        /*003c*/ 	.word	0xffffffff


	//   ....[6]....
        /*0040*/ 	.word	0xffffffff


	//   ....[7]....
        /*0044*/ 	.word	0xffffffff


	//   ....[8]....
        /*0048*/ 	.word	0xffffffff


	//   ....[9]....
        /*004c*/ 	.word	0xffffffff


	//   ....[10]....
        /*0050*/ 	.word	0x05000074


	//   ....[11]....
        /*0054*/ 	.word	0x05000074


	//   ....[12]....
        /*0058*/ 	.word	0x05000074


	//   ....[13]....
        /*005c*/ 	.word	0x05000074


	//   ....[14]....
        /*0060*/ 	.word	0x05000074


	//   ....[15]....
        /*0064*/ 	.word	0x05000074


	//   ....[16]....
        /*0068*/ 	.word	0x05000074


	//   ....[17]....
        /*006c*/ 	.word	0x05000074


	//   ....[18]....
        /*0070*/ 	.word	0x05000074


	//   ....[19]....
        /*0074*/ 	.word	0x05000074


	//----- nvinfo : EIATTR_COOP_GROUP_INSTR_OFFSETS
	.align		4
.L_1196:
        /*0078*/ 	.byte	0x04, 0x28
        /*007a*/ 	.short	(.L_1198 - .L_1197)


	//   ....[0]....
.L_1197:
        /*007c*/ 	.word	0x00011c80


	//   ....[1]....
        /*0080*/ 	.word	0x00011ca0


	//   ....[2]....
        /*0084*/ 	.word	0x00011cc0


	//   ....[3]....
        /*0088*/ 	.word	0x00011ce0


	//   ....[4]....
        /*008c*/ 	.word	0x00011d10


	//   ....[5]....
        /*0090*/ 	.word	0x00012040


	//   ....[6]....
        /*0094*/ 	.word	0x00012060


	//   ....[7]....
        /*0098*/ 	.word	0x00012080


	//   ....[8]....
        /*009c*/ 	.word	0x000120a0


	//   ....[9]....
        /*00a0*/ 	.word	0x000120c0


	//   ....[10]....
        /*00a4*/ 	.word	0x00012850


	//   ....[11]....
        /*00a8*/ 	.word	0x000128f0


	//   ....[12]....
        /*00ac*/ 	.word	0x00012960


	//   ....[13]....
        /*00b0*/ 	.word	0x000129d0


	//   ....[14]....
        /*00b4*/ 	.word	0x00012a50


	//   ....[15]....
        /*00b8*/ 	.word	0x00012dd0


	//   ....[16]....
        /*00bc*/ 	.word	0x00012e40


	//   ....[17]....
        /*00c0*/ 	.word	0x00012eb0


	//   ....[18]....
        /*00c4*/ 	.word	0x00012f20


	//   ....[19]....
        /*00c8*/ 	.word	0x00012f90


	//----- nvinfo : EIATTR_EXIT_INSTR_OFFSETS
	.align		4
.L_1198:
        /*00cc*/ 	.byte	0x04, 0x1c
        /*00ce*/ 	.short	(.L_1200 - .L_1199)


	//   ....[0]....
.L_1199:
        /*00d0*/ 	.word	0x000006c0


	//   ....[1]....
        /*00d4*/ 	.word	0x000127e0


	//----- nvinfo : EIATTR_MAX_THREADS
	.align		4
.L_1200:
        /*00d8*/ 	.byte	0x04, 0x05
        /*00da*/ 	.short	(.L_1202 - .L_1201)
.L_1201:
        /*00dc*/ 	.word	0x00000080
        /*00e0*/ 	.word	0x00000001
        /*00e4*/ 	.word	0x00000001


	//----- nvinfo : EIATTR_CRS_STACK_SIZE
	.align		4
.L_1202:
        /*00e8*/ 	.byte	0x04, 0x1e
        /*00ea*/ 	.short	(.L_1204 - .L_1203)
.L_1203:
        /*00ec*/ 	.word	0x00000000


	//----- nvinfo : EIATTR_CBANK_PARAM_SIZE
	.align		4
.L_1204:
        /*00f0*/ 	.byte	0x03, 0x19
        /*00f2*/ 	.short	0x00e8


	//----- nvinfo : EIATTR_PARAM_CBANK
	.align		4
        /*00f4*/ 	.byte	0x04, 0x0a
        /*00f6*/ 	.short	(.L_1206 - .L_1205)
	.align		4
.L_1205:
        /*00f8*/ 	.word	index@(.nv.constant0._ZN10layer_norm31ln_parallel_residual_fwd_kernelINS_13Kernel_traitsIf13__nv_bfloat16fS2_fjLj768ELj1ELj4ELj1ELj16ENS_18Kernel_traits_baseILj768EfS2_fS2_fjLj128EEEEELb1ELb1ELb1EEEvNS_9FwdParamsE)
        /*00fc*/ 	.short	0x0210
        /*00fe*/ 	.short	0x00e8


	//----- nvinfo : EIATTR_SW_WAR
	.align		4
.L_1206:
        /*0100*/ 	.byte	0x04, 0x36
        /*0102*/ 	.short	(.L_1208 - .L_1207)
.L_1207:
        /*0104*/ 	.word	0x00000008
.L_1208:


//--------------------- .nv.info._ZN10layer_norm31ln_parallel_residual_fwd_kernelINS_13Kernel_traitsIf6__halfS2_S2_fjLj768ELj1ELj4ELj1ELj16ENS_18Kernel_traits_baseILj768EfS2_S2_S2_fjLj128EEEEELb0ELb0ELb0EEEvNS_9FwdParamsE --------------------------
	.section	.nv.info._ZN10layer_norm31ln_parallel_residual_fwd_kernelINS_13Kernel_traitsIf6__halfS2_S2_fjLj768ELj1ELj4ELj1ELj16ENS_18Kernel_traits_baseILj768EfS2_S2_S2_fjLj128EEEEELb0ELb0ELb0EEEvNS_9FwdParamsE,"",@"SHT_CUDA_INFO"
	.sectionflags	@""
	.align	4


	//----- nvinfo : EIATTR_CUDA_API_VERSION
	.align		4
        /*0000*/ 	.byte	0x04, 0x37
        /*0002*/ 	.short	(.L_1210 - .L_1209)
.L_1209:
        /*0004*/ 	.word	0x00000082


	//----- nvinfo : EIATTR_KPARAM_INFO
	.align		4
.L_1210:
        /*0008*/ 	.byte	0x04, 0x17
        /*000a*/ 	.short	(.L_1212 - .L_1211)
.L_1211:
        /*000c*/ 	.word	0x00000000
        /*0010*/ 	.short	0x0000
        /*0012*/ 	.short	0x0000
        /*0014*/ 	.byte	0x00, 0xf0, 0xa1, 0x03


	//----- nvinfo : EIATTR_SPARSE_MMA_MASK
	.align		4
.L_1212:
        /*0018*/ 	.byte	0x03, 0x50
        /*001a*/ 	.short	0x0000


	//----- nvinfo : EIATTR_MAXREG_COUNT
	.align		4
        /*001c*/ 	.byte	0x03, 0x1b
        /*001e*/ 	.short	0x00ff


	//----- nvinfo : EIATTR_MERCURY_ISA_VERSION
	.align		4
        /*0020*/ 	.byte	0x03, 0x5f
        /*0022*/ 	.short	0x0101


	//----- nvinfo : EIATTR_COOP_GROUP_MASK_REGIDS
	.align		4
        /*0024*/ 	.byte	0x04, 0x29
        /*0026*/ 	.short	(.L_1214 - .L_1213)


	//   ....[0]....
.L_1213:
        /*0028*/ 	.word	0xffffffff


	//   ....[1]....
        /*002c*/ 	.word	0xffffffff


	//   ....[2]....
        /*0030*/ 	.word	0xffffffff


	//   ....[3]....
        /*0034*/ 	.word	0xffffffff


	//   ....[4]....
        /*0038*/ 	.word	0xffffffff


	//   ....[5]....
        /*003c*/ 	.word	0xffffffff


	//   ....[6]....
        /*0040*/ 	.word	0xffffffff


	//   ....[7]....
        /*0044*/ 	.word	0xffffffff


	//   ....[8]....
        /*0048*/ 	.word	0xffffffff


	//   ....[9]....
        /*004c*/ 	.word	0xffffffff


	//   ....[10]....
        /*0050*/ 	.word	0x05000091


	//   ....[11]....
        /*0054*/ 	.word	0x05000091


	//   ....[12]....
        /*0058*/ 	.word	0x05000091


	//   ....[13]....
        /*005c*/ 	.word	0x05000091


	//   ....[14]....
        /*0060*/ 	.word	0x05000091


	//   ....[15]....
        /*0064*/ 	.word	0x05000091


	//   ....[16]....
        /*0068*/ 	.word	0x05000091


	//   ....[17]....
        /*006c*/ 	.word	0x05000091


	//   ....[18]....
        /*0070*/ 	.word	0x05000091


	//   ....[19]....
        /*0074*/ 	.word	0x05000091


	//----- nvinfo : EIATTR_COOP_GROUP_INSTR_OFFSETS
	.align		4
.L_1214:
        /*0078*/ 	.byte	0x04, 0x28
        /*007a*/ 	.short	(.L_1216 - .L_1215)


	//   ....[0]....
.L_1215:
        /*007c*/ 	.word	0x00002750


	//   ....[1]....
        /*0080*/ 	.word	0x00002780


	//   ....[2]....
        /*0084*/ 	.word	0x000027a0


	//   ....[3]....
        /*0088*/ 	.word	0x000027c0


	//   ....[4]....
        /*008c*/ 	.word	0x000027e0


	//   ....[5]....
        /*0090*/ 	.word	0x00002b20


	//   ....[6]....
        /*0094*/ 	.word	0x00002b40


	//   ....[7]....
        /*0098*/ 	.word	0x00002b60


	//   ....[8]....
        /*009c*/ 	.word	0x00002b80


	//   ....[9]....
        /*00a0*/ 	.word	0x00002ba0


	//   ....[10]....
        /*00a4*/ 	.word	0x000036b0


	//   ....[11]....
        /*00a8*/ 	.word	0x00003760


	//   ....[12]....
        /*00ac*/ 	.word	0x000037d0


	//   ....[13]....
        /*00b0*/ 	.word	0x00003840


	//   ....[14]....
        /*00b4*/ 	.word	0x000038b0


	//   ....[15]....
        /*00b8*/ 	.word	0x00003c40


	//   ....[16]....
        /*00bc*/ 	.word	0x00003cb0


	//   ....[17]....
        /*00c0*/ 	.word	0x00003d20


	//   ....[18]....
        /*00c4*/ 	.word	0x00003d90


	//   ....[19]....
        /*00c8*/ 	.word	0x00003e00


	//----- nvinfo : EIATTR_EXIT_INSTR_OFFSETS
	.align		4
.L_1216:
        /*00cc*/ 	.byte	0x04, 0x1c
        /*00ce*/ 	.short	(.L_1218 - .L_1217)


	//   ....[0]....
.L_1217:
        /*00d0*/ 	.word	0x00000850


	//   ....[1]....
        /*00d4*/ 	.word	0x00003640


	//----- nvinfo : EIATTR_MAX_THREADS
	.align		4
.L_1218:
        /*00d8*/ 	.byte	0x04, 0x05
        /*00da*/ 	.short	(.L_1220 - .L_1219)
.L_1219:
        /*00dc*/ 	.word	0x00000080
        /*00e0*/ 	.word	0x00000001
        /*00e4*/ 	.word	0x00000001


	//----- nvinfo : EIATTR_CRS_STACK_SIZE
	.align		4
.L_1220:
        /*00e8*/ 	.byte	0x04, 0x1e
        /*00ea*/ 	.short	(.L_1222 - .L_1221)
.L_1221:
        /*00ec*/ 	.word	0x00000000


	//----- nvinfo : EIATTR_CBANK_PARAM_SIZE
	.align		4
.L_1222:
        /*00f0*/ 	.byte	0x03, 0x19
        /*00f2*/ 	.short	0x00e8


	//----- nvinfo : EIATTR_PARAM_CBANK
	.align		4
        /*00f4*/ 	.byte	0x04, 0x0a
        /*00f6*/ 	.short	(.L_1224 - .L_1223)
	.align		4
.L_1223:
        /*00f8*/ 	.word	index@(.nv.constant0._ZN10layer_norm31ln_parallel_residual_fwd_kernelINS_13Kernel_traitsIf6__halfS2_S2_fjLj768ELj1ELj4ELj1ELj16ENS_18Kernel_traits_baseILj768EfS2_S2_S2_fjLj128EEEEELb0ELb0ELb0EEEvNS_9FwdParamsE)
        /*00fc*/ 	.short	0x0210
        /*00fe*/ 	.short	0x00e8


	//----- nvinfo : EIATTR_SW_WAR
	.align		4
.L_1224:
        /*0100*/ 	.byte	0x04, 0x36
        /*0102*/ 	.short	(.L_1226 - .L_1225)
.L_1225:
        /*0104*/ 	.word	0x00000008
.L_1226:


//--------------------- .nv.info._ZN10layer_norm31ln_parallel_residual_fwd_kernelINS_13Kernel_traitsIf6__halfS2_S2_fjLj768ELj1ELj4ELj1ELj16ENS_18Kernel_traits_baseILj768EfS2_S2_S2_fjLj128EEEEELb0ELb0ELb1EEEvNS_9FwdParamsE --------------------------
	.section	.nv.info._ZN10layer_norm31ln_parallel_residual_fwd_kernelINS_13Kernel_traitsIf6__halfS2_S2_fjLj768ELj1ELj4ELj1ELj16ENS_18Kernel_traits_baseILj768EfS2_S2_S2_fjLj128EEEEELb0ELb0ELb1EEEvNS_9FwdParamsE,"",@"SHT_CUDA_INFO"
	.sectionflags	@""
	.align	4


	//----- nvinfo : EIATTR_CUDA_API_VERSION
	.align		4
        /*0000*/ 	.byte	0x04, 0x37
        /*0002*/ 	.short	(.L_1228 - .L_1227)
.L_1227:
        /*0004*/ 	.word	0x00000082


	//----- nvinfo : EIATTR_KPARAM_INFO
	.align		4
.L_1228:
        /*0008*/ 	.byte	0x04, 0x17
        /*000a*/ 	.short	(.L_1230 - .L_1229)
.L_1229:
        /*000c*/ 	.word	0x00000000
        /*0010*/ 	.short	0x0000
        /*0012*/ 	.short	0x0000
        /*0014*/ 	.byte	0x00, 0xf0, 0xa1, 0x03


	//----- nvinfo : EIATTR_SPARSE_MMA_MASK
	.align		4
.L_1230:
        /*0018*/ 	.byte	0x03, 0x50
        /*001a*/ 	.short	0x0000


	//----- nvinfo : EIATTR_MAXREG_COUNT
	.align		4
        /*001c*/ 	.byte	0x03, 0x1b
        /*001e*/ 	.short	0x00ff


	//----- nvinfo : EIATTR_MERCURY_ISA_VERSION
	.align		4
        /*0020*/ 	.byte	0x03, 0x5f
        /*0022*/ 	.short	0x0101


	//----- nvinfo : EIATTR_COOP_GROUP_MASK_REGIDS
	.align		4
        /*0024*/ 	.byte	0x04, 0x29
        /*0026*/ 	.short	(.L_1232 - .L_1231)


	//   ....[0]....
.L_1231:
        /*0028*/ 	.word	0xffffffff


	//   ....[1]....
        /*002c*/ 	.word	0xffffffff


	//   ....[2]....
        /*0030*/ 	.word	0xffffffff


	//   ....[3]....
        /*0034*/ 	.word	0xffffffff


	//   ....[4]....
        /*0038*/ 	.word	0xffffffff


	//   ....[5]....
        /*003c*/ 	.word	0xffffffff


	//   ....[6]....
        /*0040*/ 	.word	0xffffffff


	//   ....[7]....
        /*0044*/ 	.word	0xffffffff


	//   ....[8]....
        /*0048*/ 	.word	0xffffffff


	//   ....[9]....
        /*004c*/ 	.word	0xffffffff


	//   ....[10]....
        /*0050*/ 	.word	0x05000083


	//   ....[11]....
        /*0054*/ 	.word	0x05000083


	//   ....[12]....
        /*0058*/ 	.word	0x05000083


	//   ....[13]....
        /*005c*/ 	.word	0x05000083


	//   ....[14]....
        /*0060*/ 	.word	0x05000083


	//   ....[15]....
        /*0064*/ 	.word	0x05000083


	//   ....[16]....
        /*0068*/ 	.word	0x05000083


	//   ....[17]....
        /*006c*/ 	.word	0x05000083


	//   ....[18]....
        /*0070*/ 	.word	0x05000083


	//   ....[19]....
        /*0074*/ 	.word	0x05000083


	//----- nvinfo : EIATTR_COOP_GROUP_INSTR_OFFSETS
	.align		4
.L_1232:
        /*0078*/ 	.byte	0x04, 0x28
        /*007a*/ 	.short	(.L_1234 - .L_1233)


	//   ....[0]....
.L_1233:
        /*007c*/ 	.word	0x00002260


	//   ....[1]....
        /*0080*/ 	.word	0x00002280


	//   ....[2]....
        /*0084*/ 	.word	0x000022a0


	//   ....[3]....
        /*0088*/ 	.word	0x000022c0


	//   ....[4]....
        /*008c*/ 	.word	0x000022f0


	//   ....[5]....
        /*0090*/ 	.word	0x00002620


	//   ....[6]....
        /*0094*/ 	.word	0x00002640


	//   ....[7]....
        /*0098*/ 	.word	0x00002660


	//   ....[8]....
        /*009c*/ 	.word	0x00002680


	//   ....[9]....
        /*00a0*/ 	.word	0x000026a0


	//   ....[10]....
        /*00a4*/ 	.word	0x00003140


	//   ....[11]....
        /*00a8*/ 	.word	0x000031e0


	//   ....[12]....
        /*00ac*/ 	.word	0x00003250


	//   ....[13]....
        /*00b0*/ 	.word	0x000032c0


	//   ....[14]....
        /*00b4*/ 	.word	0x00003340


	//   ....[15]....
        /*00b8*/ 	.word	0x000036c0


	//   ....[16]....
        /*00bc*/ 	.word	0x00003730


	//   ....[17]....
        /*00c0*/ 	.word	0x000037a0


	//   ....[18]....
        /*00c4*/ 	.word	0x00003810


	//   ....[19]....
        /*00c8*/ 	.word	0x00003880


	//----- nvinfo : EIATTR_EXIT_INSTR_OFFSETS
	.align		4
.L_1234:
        /*00cc*/ 	.byte	0x04, 0x1c
        /*00ce*/ 	.short	(.L_1236 - .L_1235)


	//   ....[0]....
.L_1235:
        /*00d0*/ 	.word	0x00000440


	//   ....[1]....
        /*00d4*/ 	.word	0x000030d0


	//----- nvinfo : EIATTR_MAX_THREADS
	.align		4
.L_1236:
        /*00d8*/ 	.byte	0x04, 0x05
        /*00da*/ 	.short	(.L_1238 - .L_1237)
.L_1237:
        /*00dc*/ 	.word	0x00000080
        /*00e0*/ 	.word	0x00000001
        /*00e4*/ 	.word	0x00000001


	//----- nvinfo : EIATTR_CRS_STACK_SIZE
	.align		4
.L_1238:
        /*00e8*/ 	.byte	0x04, 0x1e
        /*00ea*/ 	.short	(.L_1240 - .L_1239)
.L_1239:
        /*00ec*/ 	.word	0x00000000


	//----- nvinfo : EIATTR_CBANK_PARAM_SIZE
	.align		4
.L_1240:
        /*00f0*/ 	.byte	0x03, 0x19
        /*00f2*/ 	.short	0x00e8


	//----- nvinfo : EIATTR_PARAM_CBANK
	.align		4
        /*00f4*/ 	.byte	0x04, 0x0a
        /*00f6*/ 	.short	(.L_1242 - .L_1241)
	.align		4
.L_1241:
        /*00f8*/ 	.word	index@(.nv.constant0._ZN10layer_norm31ln_parallel_residual_fwd_kernelINS_13Kernel_traitsIf6__halfS2_S2_fjLj768ELj1ELj4ELj1ELj16ENS_18Kernel_traits_baseILj768EfS2_S2_S2_fjLj128EEEEELb0ELb0ELb1EEEvNS_9FwdParamsE)
        /*00fc*/ 	.short	0x0210
        /*00fe*/ 	.short	0x00e8


	//----- nvinfo : EIATTR_SW_WAR
	.align		4
.L_1242:
        /*0100*/ 	.byte	0x04, 0x36
        /*0102*/ 	.short	(.L_1244 - .L_1243)
.L_1243:
        /*0104*/ 	.word	0x00000008
.L_1244:


//--------------------- .nv.info._ZN10layer_norm31ln_parallel_residual_fwd_kernelINS_13Kernel_traitsIf6__halfS2_S2_fjLj768ELj1ELj4ELj1ELj16ENS_18Kernel_traits_baseILj768EfS2_S2_S2_fjLj128EEEEELb0ELb1ELb0EEEvNS_9FwdParamsE --------------------------
	.section	.nv.info._ZN10layer_norm31ln_parallel_residual_fwd_kernelINS_13Kernel_traitsIf6__halfS2_S2_fjLj768ELj1ELj4ELj1ELj16ENS_18Kernel_traits_baseILj768EfS2_S2_S2_fjLj128EEEEELb0ELb1ELb0EEEvNS_9FwdParamsE,"",@"SHT_CUDA_INFO"
	.sectionflags	@""
	.align	4


	//----- nvinfo : EIATTR_CUDA_API_VERSION
	.align		4
        /*0000*/ 	.byte	0x04, 0x37
        /*0002*/ 	.short	(.L_1246 - .L_1245)
.L_1245:
        /*0004*/ 	.word	0x00000082


	//----- nvinfo : EIATTR_KPARAM_INFO
	.align		4
.L_1246:
        /*0008*/ 	.byte	0x04, 0x17
        /*000a*/ 	.short	(.L_1248 - .L_1247)
.L_1247:
        /*000c*/ 	.word	0x00000000
        /*0010*/ 	.short	0x0000
        /*0012*/ 	.short	0x0000
        /*0014*/ 	.byte	0x00, 0xf0, 0xa1, 0x03


	//----- nvinfo : EIATTR_SPARSE_MMA_MASK
	.align		4
.L_1248:
        /*0018*/ 	.byte	0x03, 0x50
        /*001a*/ 	.short	0x0000


	//----- nvinfo : EIATTR_MAXREG_COUNT
	.align		4
        /*001c*/ 	.byte	0x03, 0x1b
        /*001e*/ 	.short	0x00ff


	//----- nvinfo : EIATTR_MERCURY_ISA_VERSION
	.align		4
        /*0020*/ 	.byte	0x03, 0x5f
        /*0022*/ 	.short	0x0101


	//----- nvinfo : EIATTR_COOP_GROUP_MASK_REGIDS
	.align		4
        /*0024*/ 	.byte	0x04, 0x29
        /*0026*/ 	.short	(.L_1250 - .L_1249)


	//   ....[0]....
.L_1249:
        /*0028*/ 	.word	0xffffffff


	//   ....[1]....
        /*002c*/ 	.word	0xffffffff


	//   ....[2]....
        /*0030*/ 	.word	0xffffffff


	//   ....[3]....
        /*0034*/ 	.word	0xffffffff


	//   ....[4]....
        /*0038*/ 	.word	0xffffffff


	//   ....[5]....
        /*003c*/ 	.word	0xffffffff


	//   ....[6]....
        /*0040*/ 	.word	0xffffffff


	//   ....[7]....
        /*0044*/ 	.word	0xffffffff


	//   ....[8]....
        /*0048*/ 	.word	0xffffffff


	//   ....[9]....
        /*004c*/ 	.word	0xffffffff


	//   ....[10]....
        /*0050*/ 	.word	0x05000062


	//   ....[11]....
        /*0054*/ 	.word	0x05000062


	//   ....[12]....
        /*0058*/ 	.word	0x05000062


	//   ....[13]....
        /*005c*/ 	.word	0x05000062


	//   ....[14]....
        /*0060*/ 	.word	0x05000062


	//   ....[15]....
        /*0064*/ 	.word	0x05000062


	//   ....[16]....
        /*0068*/ 	.word	0x05000062


	//   ....[17]....
        /*006c*/ 	.word	0x05000062


	//   ....[18]....
        /*0070*/ 	.word	0x05000062


	//   ....[19]....
        /*0074*/ 	.word	0x05000062


	//----- nvinfo : EIATTR_COOP_GROUP_INSTR_OFFSETS
	.align		4
.L_1250:
        /*0078*/ 	.byte	0x04, 0x28
        /*007a*/ 	.short	(.L_1252 - .L_1251)


	//   ....[0]....
.L_1251:
        /*007c*/ 	.word	0x000023f0


	//   ....[1]....
        /*0080*/ 	.word	0x00002420


	//   ....[2]....
        /*0084*/ 	.word	0x00002440


	//   ....[3]....
        /*0088*/ 	.word	0x00002460


	//   ....[4]....
        /*008c*/ 	.word	0x00002480


	//   ....[5]....
        /*0090*/ 	.word	0x000027c0


	//   ....[6]....
        /*0094*/ 	.word	0x000027e0


	//   ....[7]....
        /*0098*/ 	.word	0x00002800


	//   ....[8]....
        /*009c*/ 	.word	0x00002820


	//   ....[9]....
        /*00a0*/ 	.word	0x00002840


	//   ....[10]....
        /*00a4*/ 	.word	0x00003070


	//   ....[11]....
        /*00a8*/ 	.word	0x00003120


	//   ....[12]....
        /*00ac*/ 	.word	0x00003190


	//   ....[13]....
        /*00b0*/ 	.word	0x00003200


	//   ....[14]....
        /*00b4*/ 	.word	0x00003270


	//   ....[15]....
        /*00b8*/ 	.word	0x00003600


	//   ....[16]....
        /*00bc*/ 	.word	0x00003670


	//   ....[17]....
        /*00c0*/ 	.word	0x000036e0


	//   ....[18]....
        /*00c4*/ 	.word	0x00003750


	//   ....[19]....
        /*00c8*/ 	.word	0x000037c0


	//----- nvinfo : EIATTR_EXIT_INSTR_OFFSETS
	.align		4
.L_1252:
        /*00cc*/ 	.byte	0x04, 0x1c
        /*00ce*/ 	.short	(.L_1254 - .L_1253)


	//   ....[0]....
.L_1253:
        /*00d0*/ 	.word	0x000004f0


	//   ....[1]....
        /*00d4*/ 	.word	0x00003000


	//----- nvinfo : EIATTR_MAX_THREADS
	.align		4
.L_1254:
        /*00d8*/ 	.byte	0x04, 0x05
        /*00da*/ 	.short	(.L_1256 - .L_1255)
.L_1255:
        /*00dc*/ 	.word	0x00000080
        /*00e0*/ 	.word	0x00000001
        /*00e4*/ 	.word	0x00000001


	//----- nvinfo : EIATTR_CRS_STACK_SIZE
	.align		4
.L_1256:
        /*00e8*/ 	.byte	0x04, 0x1e
        /*00ea*/ 	.short	(.L_1258 - .L_1257)
.L_1257:
        /*00ec*/ 	.word	0x00000000


	//----- nvinfo : EIATTR_CBANK_PARAM_SIZE
	.align		4
.L_1258:
        /*00f0*/ 	.byte	0x03, 0x19
        /*00f2*/ 	.short	0x00e8


	//----- nvinfo : EIATTR_PARAM_CBANK
	.align		4
        /*00f4*/ 	.byte	0x04, 0x0a
        /*00f6*/ 	.short	(.L_1260 - .L_1259)
	.align		4
.L_1259:
        /*00f8*/ 	.word	index@(.nv.constant0._ZN10layer_norm31ln_parallel_residual_fwd_kernelINS_13Kernel_traitsIf6__halfS2_S2_fjLj768ELj1ELj4ELj1ELj16ENS_18Kernel_traits_baseILj768EfS2_S2_S2_fjLj128EEEEELb0ELb1ELb0EEEvNS_9FwdParamsE)
        /*00fc*/ 	.short	0x0210
        /*00fe*/ 	.short	0x00e8


	//----- nvinfo : EIATTR_SW_WAR
	.align		4
.L_1260:
        /*0100*/ 	.byte	0x04, 0x36
        /*0102*/ 	.short	(.L_1262 - .L_1261)
.L_1261:
        /*0104*/ 	.word	0x00000008
.L_1262:


//--------------------- .nv.info._ZN10layer_norm31ln_parallel_residual_fwd_kernelINS_13Kernel_traitsIf6__halfS2_S2_fjLj768ELj1ELj4ELj1ELj16ENS_18Kernel_traits_baseILj768EfS2_S2_S2_fjLj128EEEEELb0ELb1ELb1EEEvNS_9FwdParamsE --------------------------
	.section	.nv.info._ZN10layer_norm31ln_parallel_residual_fwd_kernelINS_13Kernel_traitsIf6__halfS2_S2_fjLj768ELj1ELj4ELj1ELj16ENS_18Kernel_traits_baseILj768EfS2_S2_S2_fjLj128EEEEELb0ELb1ELb1EEEvNS_9FwdParamsE,"",@"SHT_CUDA_INFO"
	.sectionflags	@""
	.align	4


	//----- nvinfo : EIATTR_CUDA_API_VERSION
	.align		4
        /*0000*/ 	.byte	0x04, 0x37
        /*0002*/ 	.short	(.L_1264 - .L_1263)
.L_1263:
        /*0004*/ 	.word	0x00000082


	//----- nvinfo : EIATTR_KPARAM_INFO
	.align		4
.L_1264:
        /*0008*/ 	.byte	0x04, 0x17
        /*000a*/ 	.short	(.L_1266 - .L_1265)
.L_1265:
        /*000c*/ 	.word	0x00000000
        /*0010*/ 	.short	0x0000
        /*0012*/ 	.short	0x0000
        /*0014*/ 	.byte	0x00, 0xf0, 0xa1, 0x03


	//----- nvinfo : EIATTR_SPARSE_MMA_MASK
	.align		4
.L_1266:
        /*0018*/ 	.byte	0x03, 0x50
        /*001a*/ 	.short	0x0000


	//----- nvinfo : EIATTR_MAXREG_COUNT
	.align		4
        /*001c*/ 	.byte	0x03, 0x1b
        /*001e*/ 	.short	0x00ff


	//----- nvinfo : EIATTR_MERCURY_ISA_VERSION
	.align		4
        /*0020*/ 	.byte	0x03, 0x5f
        /*0022*/ 	.short	0x0101


	//----- nvinfo : EIATTR_COOP_GROUP_MASK_REGIDS
	.align		4
        /*0024*/ 	.byte	0x04, 0x29
        /*0026*/ 	.short	(.L_1268 - .L_1267)


	//   ....[0]....
.L_1267:
        /*0028*/ 	.word	0xffffffff


	//   ....[1]....
        /*002c*/ 	.word	0xffffffff


	//   ....[2]....
        /*0030*/ 	.word	0xffffffff


	//   ....[3]....
        /*0034*/ 	.word	0xffffffff


	//   ....[4]....
        /*0038*/ 	.word	0xffffffff


	//   ....[5]....
        /*003c*/ 	.word	0xffffffff


	//   ....[6]....
        /*0040*/ 	.word	0xffffffff


	//   ....[7]....
        /*0044*/ 	.word	0xffffffff


	//   ....[8]....
        /*0048*/ 	.word	0xffffffff


	//   ....[9]....
        /*004c*/ 	.word	0xffffffff


	//   ....[10]....
        /*0050*/ 	.word	0x05000062


	//   ....[11]....
        /*0054*/ 	.word	0x05000062


	//   ....[12]....
        /*0058*/ 	.word	0x05000062


	//   ....[13]....
        /*005c*/ 	.word	0x05000062


	//   ....[14]....
        /*0060*/ 	.word	0x05000062


	//   ....[15]....
        /*0064*/ 	.word	0x05000062


	//   ....[16]....
        /*0068*/ 	.word	0x05000062


	//   ....[17]....
        /*006c*/ 	.word	0x05000062


	//   ....[18]....
        /*0070*/ 	.word	0x05000062


	//   ....[19]....
        /*0074*/ 	.word	0x05000062


	//----- nvinfo : EIATTR_COOP_GROUP_INSTR_OFFSETS
	.align		4
.L_1268:
        /*0078*/ 	.byte	0x04, 0x28
        /*007a*/ 	.short	(.L_1270 - .L_1269)


	//   ....[0]....
.L_1269:
        /*007c*/ 	.word	0x00002000


	//   ....[1]....
        /*0080*/ 	.word	0x00002030


	//   ....[2]....
        /*0084*/ 	.word	0x00002050


	//   ....[3]....
        /*0088*/ 	.word	0x00002070


	//   ....[4]....
        /*008c*/ 	.word	0x00002090


	//   ....[5]....
        /*0090*/ 	.word	0x000023c0


	//   ....[6]....
        /*0094*/ 	.word	0x000023e0


	//   ....[7]....
        /*0098*/ 	.word	0x00002400


	//   ....[8]....
        /*009c*/ 	.word	0x00002420


	//   ....[9]....
        /*00a0*/ 	.word	0x00002440


	//   ....[10]....
        /*00a4*/ 	.word	0x00002b80


	//   ....[11]....
        /*00a8*/ 	.word	0x00002c30


	//   ....[12]....
        /*00ac*/ 	.word	0x00002ca0


	//   ....[13]....
        /*00b0*/ 	.word	0x00002d10


	//   ....[14]....
        /*00b4*/ 	.word	0x00002d80


	//   ....[15]....
        /*00b8*/ 	.word	0x000030f0


	//   ....[16]....
        /*00bc*/ 	.word	0x00003160


	//   ....[17]....
        /*00c0*/ 	.word	0x000031d0


	//   ....[18]....
        /*00c4*/ 	.word	0x00003240


	//   ....[19]....
        /*00c8*/ 	.word	0x000032b0


	//----- nvinfo : EIATTR_EXIT_INSTR_OFFSETS
	.align		4
.L_1270:
        /*00cc*/ 	.byte	0x04, 0x1c
        /*00ce*/ 	.short	(.L_1272 - .L_1271)


	//   ....[0]....
.L_1271:
        /*00d0*/ 	.word	0x00000280


	//   ....[1]....
        /*00d4*/ 	.word	0x00002b10


	//----- nvinfo : EIATTR_MAX_THREADS
	.align		4
.L_1272:
        /*00d8*/ 	.byte	0x04, 0x05
        /*00da*/ 	.short	(.L_1274 - .L_1273)
.L_1273:
        /*00dc*/ 	.word	0x00000080
        /*00e0*/ 	.word	0x00000001
        /*00e4*/ 	.word	0x00000001


	//----- nvinfo : EIATTR_CRS_STACK_SIZE
	.align		4
.L_1274:
        /*00e8*/ 	.byte	0x04, 0x1e
        /*00ea*/ 	.short	(.L_1276 - .L_1275)
.L_1275:
        /*00ec*/ 	.word	0x00000000


	//----- nvinfo : EIATTR_CBANK_PARAM_SIZE
	.align		4
.L_1276:
        /*00f0*/ 	.byte	0x03, 0x19
        /*00f2*/ 	.short	0x00e8


	//----- nvinfo : EIATTR_PARAM_CBANK
	.align		4
        /*00f4*/ 	.byte	0x04, 0x0a
        /*00f6*/ 	.short	(.L_1278 - .L_1277)
	.align		4
.L_1277:
        /*00f8*/ 	.word	index@(.nv.constant0._ZN10layer_norm31ln_parallel_residual_fwd_kernelINS_13Kernel_traitsIf6__halfS2_S2_fjLj768ELj1ELj4ELj1ELj16ENS_18Kernel_traits_baseILj768EfS2_S2_S2_fjLj128EEEEELb0ELb1ELb1EEEvNS_9FwdParamsE)
        /*00fc*/ 	.short	0x0210
        /*00fe*/ 	.short	0x00e8


	//----- nvinfo : EIATTR_SW_WAR
	.align		4
.L_1278:
        /*0100*/ 	.byte	0x04, 0x36
        /*0102*/ 	.short	(.L_1280 - .L_1279)
.L_1279:
        /*0104*/ 	.word	0x00000008
.L_1280:


//--------------------- .nv.info._ZN10layer_norm31ln_parallel_residual_fwd_kernelINS_13Kernel_traitsIf6__halfS2_S2_fjLj768ELj1ELj4ELj1ELj16ENS_18Kernel_traits_baseILj768EfS2_S2_S2_fjLj128EEEEELb1ELb0ELb0EEEvNS_9FwdParamsE --------------------------
	.section	.nv.info._ZN10layer_norm31ln_parallel_residual_fwd_kernelINS_13Kernel_traitsIf6__halfS2_S2_fjLj768ELj1ELj4ELj1ELj16ENS_18Kernel_traits_baseILj768EfS2_S2_S2_fjLj128EEEEELb1ELb0ELb0EEEvNS_9FwdParamsE,"",@"SHT_CUDA_INFO"
	.sectionflags	@""
	.align	4


	//----- nvinfo : EIATTR_CUDA_API_VERSION
	.align		4
        /*0000*/ 	.byte	0x04, 0x37
        /*0002*/ 	.short	(.L_1282 - .L_1281)
.L_1281:
        /*0004*/ 	.word	0x00000082


	//----- nvinfo : EIATTR_KPARAM_INFO
	.align		4
.L_1282:
        /*0008*/ 	.byte	0x04, 0x17
        /*000a*/ 	.short	(.L_1284 - .L_1283)
.L_1283:
        /*000c*/ 	.word	0x00000000
        /*0010*/ 	.short	0x0000
        /*0012*/ 	.short	0x0000
        /*0014*/ 	.byte	0x00, 0xf0, 0xa1, 0x03


	//----- nvinfo : EIATTR_SPARSE_MMA_MASK
	.align		4
.L_1284:
        /*0018*/ 	.byte	0x03, 0x50
        /*001a*/ 	.short	0x0000


	//----- nvinfo : EIATTR_MAXREG_COUNT
	.align		4
        /*001c*/ 	.byte	0x03, 0x1b
        /*001e*/ 	.short	0x00ff


	//----- nvinfo : EIATTR_MERCURY_ISA_VERSION
	.align		4
        /*0020*/ 	.byte	0x03, 0x5f
        /*0022*/ 	.short	0x0101


	//----- nvinfo : EIATTR_COOP_GROUP_MASK_REGIDS
	.align		4
        /*0024*/ 	.byte	0x04, 0x29
        /*0026*/ 	.short	(.L_1286 - .L_1285)


	//   ....[0]....
.L_1285:
        /*0028*/ 	.word	0xffffffff


	//   ....[1]....
        /*002c*/ 	.word	0xffffffff


	//   ....[2]....
        /*0030*/ 	.word	0xffffffff


	//   ....[3]....
        /*0034*/ 	.word	0xffffffff


	//   ....[4]....
        /*0038*/ 	.word	0xffffffff


	//   ....[5]....
        /*003c*/ 	.word	0xffffffff


	//   ....[6]....
        /*0040*/ 	.word	0xffffffff


	//   ....[7]....
        /*0044*/ 	.word	0xffffffff


	//   ....[8]....
        /*0048*/ 	.word	0xffffffff


	//   ....[9]....
        /*004c*/ 	.word	0xffffffff


	//   ....[10]....
        /*0050*/ 	.word	0x05000075


	//   ....[11]....
        /*0054*/ 	.word	0x05000075


	//   ....[12]....
        /*0058*/ 	.word	0x05000075


	//   ....[13]....
        /*005c*/ 	.word	0x05000075


	//   ....[14]....
        /*0060*/ 	.word	0x05000075


	//   ....[15]....
        /*0064*/ 	.word	0x05000075


	//   ....[16]....
        /*0068*/ 	.word	0x05000075


	//   ....[17]....
        /*006c*/ 	.word	0x05000075


	//   ....[18]....
        /*0070*/ 	.word	0x05000075


	//   ....[19]....
        /*0074*/ 	.word	0x05000075


	//----- nvinfo : EIATTR_COOP_GROUP_INSTR_OFFSETS
	.align		4
.L_1286:
        /*0078*/ 	.byte	0x04, 0x28
        /*007a*/ 	.short	(.L_1288 - .L_1287)


	//   ....[0]....
.L_1287:
        /*007c*/ 	.word	0x00012790


	//   ....[1]....
        /*0080*/ 	.word	0x000127b0


	//   ....[2]....
        /*0084*/ 	.word	0x000127d0


	//   ....[3]....
        /*0088*/ 	.word	0x000127f0


	//   ....[4]....
        /*008c*/ 	.word	0x00012820


	//   ....[5]....
        /*0090*/ 	.word	0x00012b60


	//   ....[6]....
        /*0094*/ 	.word	0x00012b80


	//   ....[7]....
        /*0098*/ 	.word	0x00012ba0


	//   ....[8]....
        /*009c*/ 	.word	0x00012bc0


	//   ....[9]....
        /*00a0*/ 	.word	0x00012be0


	//   ....[10]....
        /*00a4*/ 	.word	0x00013710


	//   ....[11]....
        /*00a8*/ 	.word	0x000137b0


	//   ....[12]....
        /*00ac*/ 	.word	0x00013820


	//   ....[13]....
        /*00b0*/ 	.word	0x00013890


	//   ....[14]....
        /*00b4*/ 	.word	0x00013910


	//   ....[15]....
        /*00b8*/ 	.word	0x00013ca0


	//   ....[16]....
        /*00bc*/ 	.word	0x00013d10


	//   ....[17]....
        /*00c0*/ 	.word	0x00013d80


	//   ....[18]....
        /*00c4*/ 	.word	0x00013df0


	//   ....[19]....
        /*00c8*/ 	.word	0x00013e60


	//----- nvinfo : EIATTR_EXIT_INSTR_OFFSETS
	.align		4
.L_1288:
        /*00cc*/ 	.byte	0x04, 0x1c
        /*00ce*/ 	.short	(.L_1290 - .L_1289)


	//   ....[0]....
.L_1289:
        /*00d0*/ 	.word	0x00000d00


	//   ....[1]....
        /*00d4*/ 	.word	0x000136a0


	//----- nvinfo : EIATTR_MAX_THREADS
	.align		4
.L_1290:
        /*00d8*/ 	.byte	0x04, 0x05
        /*00da*/ 	.short	(.L_1292 - .L_1291)
.L_1291:
        /*00dc*/ 	.word	0x00000080
        /*00e0*/ 	.word	0x00000001
        /*00e4*/ 	.word	0x00000001


	//----- nvinfo : EIATTR_CRS_STACK_SIZE
	.align		4
.L_1292:
        /*00e8*/ 	.byte	0x04, 0x1e
        /*00ea*/ 	.short	(.L_1294 - .L_1293)
.L_1293:
        /*00ec*/ 	.word	0x00000000


	//----- nvinfo : EIATTR_CBANK_PARAM_SIZE
	.align		4
.L_1294:
        /*00f0*/ 	.byte	0x03, 0x19
        /*00f2*/ 	.short	0x00e8


	//----- nvinfo : EIATTR_PARAM_CBANK
	.align		4
        /*00f4*/ 	.byte	0x04, 0x0a
        /*00f6*/ 	.short	(.L_1296 - .L_1295)
	.align		4
.L_1295:
        /*00f8*/ 	.word	index@(.nv.constant0._ZN10layer_norm31ln_parallel_residual_fwd_kernelINS_13Kernel_traitsIf6__halfS2_S2_fjLj768ELj1ELj4ELj1ELj16ENS_18Kernel_traits_baseILj768EfS2_S2_S2_fjLj128EEEEELb1ELb0ELb0EEEvNS_9FwdParamsE)
        /*00fc*/ 	.short	0x0210
        /*00fe*/ 	.short	0x00e8


	//----- nvinfo : EIATTR_SW_WAR
	.align		4
.L_1296:
        /*0100*/ 	.byte	0x04, 0x36
        /*0102*/ 	.short	(.L_1298 - .L_1297)
.L_1297:
        /*0104*/ 	.word	0x00000008
.L_1298:


//--------------------- .nv.info._ZN10layer_norm31ln_parallel_residual_fwd_kernelINS_13Kernel_traitsIf6__halfS2_S2_fjLj768ELj1ELj4ELj1ELj16ENS_18Kernel_traits_baseILj768EfS2_S2_S2_fjLj128EEEEELb1ELb0ELb1EEEvNS_9FwdParamsE --------------------------
	.section	.nv.info._ZN10layer_norm31ln_parallel_residual_fwd_kernelINS_13Kernel_traitsIf6__halfS2_S2_fjLj768ELj1ELj4ELj1ELj16ENS_18Kernel_traits_baseILj768EfS2_S2_S2_fjLj128EEEEELb1ELb0ELb1EEEvNS_9FwdParamsE,"",@"SHT_CUDA_INFO"
	.sectionflags	@""
	.align	4


	//----- nvinfo : EIATTR_CUDA_API_VERSION
	.align		4
        /*0000*/ 	.byte	0x04, 0x37
        /*0002*/ 	.short	(.L_1300 - .L_1299)
.L_1299:
        /*0004*/ 	.word	0x00000082


	//----- nvinfo : EIATTR_KPARAM_INFO
	.align		4
.L_1300:
        /*0008*/ 	.byte	0x04, 0x17
        /*000a*/ 	.short	(.L_1302 - .L_1301)
.L_1301:
        /*000c*/ 	.word	0x00000000
        /*0010*/ 	.short	0x0000
        /*0012*/ 	.short	0x0000
        /*0014*/ 	.byte	0x00, 0xf0, 0xa1, 0x03


	//----- nvinfo : EIATTR_SPARSE_MMA_MASK
	.align		4
.L_1302:
        /*0018*/ 	.byte	0x03, 0x50
        /*001a*/ 	.short	0x0000


	//----- nvinfo : EIATTR_MAXREG_COUNT
	.align		4
        /*001c*/ 	.byte	0x03, 0x1b
        /*001e*/ 	.short	0x00ff


	//----- nvinfo : EIATTR_MERCURY_ISA_VERSION
	.align		4
        /*0020*/ 	.byte	0x03, 0x5f
        /*0022*/ 	.short	0x0101


	//----- nvinfo : EIATTR_COOP_GROUP_MASK_REGIDS
	.align		4
        /*0024*/ 	.byte	0x04, 0x29
        /*0026*/ 	.short	(.L_1304 - .L_1303)


	//   ....[0]....
.L_1303:
        /*0028*/ 	.word	0xffffffff


	//   ....[1]....
        /*002c*/ 	.word	0xffffffff


	//   ....[2]....
        /*0030*/ 	.word	0xffffffff


	//   ....[3]....
        /*0034*/ 	.word	0xffffffff


	//   ....[4]....
        /*0038*/ 	.word	0xffffffff


	//   ....[5]....
        /*003c*/ 	.word	0xffffffff


	//   ....[6]....
        /*0040*/ 	.word	0xffffffff


	//   ....[7]....
        /*0044*/ 	.word	0xffffffff


	//   ....[8]....
        /*0048*/ 	.word	0xffffffff


	//   ....[9]....
        /*004c*/ 	.word	0xffffffff


	//   ....[10]....
        /*0050*/ 	.word	0x0500007a


	//   ....[11]....
        /*0054*/ 	.word	0x0500007a


	//   ....[12]....
        /*0058*/ 	.word	0x0500007a


	//   ....[13]....
        /*005c*/ 	.word	0x0500007a


	//   ....[14]....
        /*0060*/ 	.word	0x0500007a


	//   ....[15]....
        /*0064*/ 	.word	0x0500007a


	//   ....[16]....
        /*0068*/ 	.word	0x0500007a


	//   ....[17]....
        /*006c*/ 	.word	0x0500007a


	//   ....[18]....
        /*0070*/ 	.word	0x0500007a


	//   ....[19]....
        /*0074*/ 	.word	0x0500007a


	//----- nvinfo : EIATTR_COOP_GROUP_INSTR_OFFSETS
	.align		4
.L_1304:
        /*0078*/ 	.byte	0x04, 0x28
        /*007a*/ 	.short	(.L_1306 - .L_1305)


	//   ....[0]....
.L_1305:
        /*007c*/ 	.word	0x000120a0


	//   ....[1]....
        /*0080*/ 	.word	0x000120c0


	//   ....[2]....
        /*0084*/ 	.word	0x000120e0


	//   ....[3]....
        /*0088*/ 	.word	0x00012110


	//   ....[4]....
        /*008c*/ 	.word	0x00012130


	//   ....[5]....
        /*0090*/ 	.word	0x00012460


	//   ....[6]....
        /*0094*/ 	.word	0x00012480


	//   ....[7]....
        /*0098*/ 	.word	0x000124a0


	//   ....[8]....
        /*009c*/ 	.word	0x000124c0


	//   ....[9]....
        /*00a0*/ 	.word	0x000124e0


	//   ....[10]....
        /*00a4*/ 	.word	0x00012f80


	//   ....[11]....
        /*00a8*/ 	.word	0x00013020


	//   ....[12]....
        /*00ac*/ 	.word	0x00013090


	//   ....[13]....
        /*00b0*/ 	.word	0x00013110


	//   ....[14]....
        /*00b4*/ 	.word	0x00013180


	//   ....[15]....
        /*00b8*/ 	.word	0x00013510


	//   ....[16]....
        /*00bc*/ 	.word	0x00013580


	//   ....[17]....
        /*00c0*/ 	.word	0x000135f0


	//   ....[18]....
        /*00c4*/ 	.word	0x00013660


	//   ....[19]....
        /*00c8*/ 	.word	0x000136d0


	//----- nvinfo : EIATTR_EXIT_INSTR_OFFSETS
	.align		4
.L_1306:
        /*00cc*/ 	.byte	0x04, 0x1c
        /*00ce*/ 	.short	(.L_1308 - .L_1307)


	//   ....[0]....
.L_1307:
        /*00d0*/ 	.word	0x00000880


	//   ....[1]....
        /*00d4*/ 	.word	0x00012f10


	//----- nvinfo : EIATTR_MAX_THREADS
	.align		4
.L_1308:
        /*00d8*/ 	.byte	0x04, 0x05
        /*00da*/ 	.short	(.L_1310 - .L_1309)
.L_1309:
        /*00dc*/ 	.word	0x00000080
        /*00e0*/ 	.word	0x00000001
        /*00e4*/ 	.word	0x00000001


	//----- nvinfo : EIATTR_CRS_STACK_SIZE
	.align		4
.L_1310:
        /*00e8*/ 	.byte	0x04, 0x1e
        /*00ea*/ 	.short	(.L_1312 - .L_1311)
.L_1311:
        /*00ec*/ 	.word	0x00000000


	//----- nvinfo : EIATTR_CBANK_PARAM_SIZE
	.align		4
.L_1312:
        /*00f0*/ 	.byte	0x03, 0x19
        /*00f2*/ 	.short	0x00e8


	//----- nvinfo : EIATTR_PARAM_CBANK
	.align		4
        /*00f4*/ 	.byte	0x04, 0x0a
        /*00f6*/ 	.short	(.L_1314 - .L_1313)
	.align		4
.L_1313:
        /*00f8*/ 	.word	index@(.nv.constant0._ZN10layer_norm31ln_parallel_residual_fwd_kernelINS_13Kernel_traitsIf6__halfS2_S2_fjLj768ELj1ELj4ELj1ELj16ENS_18Kernel_traits_baseILj768EfS2_S2_S2_fjLj128EEEEELb1ELb0ELb1EEEvNS_9FwdParamsE)
        /*00fc*/ 	.short	0x0210
        /*00fe*/ 	.short	0x00e8


	//----- nvinfo : EIATTR_SW_WAR
	.align		4
.L_1314:
        /*0100*/ 	.byte	0x04, 0x36
        /*0102*/ 	.short	(.L_1316 - .L_1315)
.L_1315:
        /*0104*/ 	.word	0x00000008
.L_1316:


//--------------------- .nv.info._ZN10layer_norm31ln_parallel_residual_fwd_kernelINS_13Kernel_traitsIf6__halfS2_S2_fjLj768ELj1ELj4ELj1ELj16ENS_18Kernel_traits_baseILj768EfS2_S2_S2_fjLj128EEEEELb1ELb1ELb0EEEvNS_9FwdParamsE --------------------------
	.section	.nv.info._ZN10layer_norm31ln_parallel_residual_fwd_kernelINS_13Kernel_traitsIf6__halfS2_S2_fjLj768ELj1ELj4ELj1ELj16ENS_18Kernel_traits_baseILj768EfS2_S2_S2_fjLj128EEEEELb1ELb1ELb0EEEvNS_9FwdParamsE,"",@"SHT_CUDA_INFO"
	.sectionflags	@""
	.align	4


	//----- nvinfo : EIATTR_CUDA_API_VERSION
	.align		4
        /*0000*/ 	.byte	0x04, 0x37
        /*0002*/ 	.short	(.L_1318 - .L_1317)
.L_1317:
        /*0004*/ 	.word	0x00000082


	//----- nvinfo : EIATTR_KPARAM_INFO
	.align		4
.L_1318:
        /*0008*/ 	.byte	0x04, 0x17
        /*000a*/ 	.short	(.L_1320 - .L_1319)
.L_1319:
        /*000c*/ 	.word	0x00000000
        /*0010*/ 	.short	0x0000
        /*0012*/ 	.short	0x0000
        /*0014*/ 	.byte	0x00, 0xf0, 0xa1, 0x03


	//----- nvinfo : EIATTR_SPARSE_MMA_MASK
	.align		4
.L_1320:
        /*0018*/ 	.byte	0x03, 0x50
        /*001a*/ 	.short	0x0000


	//----- nvinfo : EIATTR_MAXREG_COUNT
	.align		4
        /*001c*/ 	.byte	0x03, 0x1b
        /*001e*/ 	.short	0x00ff


	//----- nvinfo : EIATTR_MERCURY_ISA_VERSION
	.align		4
        /*0020*/ 	.byte	0x03, 0x5f
        /*0022*/ 	.short	0x0101


	//----- nvinfo : EIATTR_COOP_GROUP_MASK_REGIDS
	.align		4
        /*0024*/ 	.byte	0x04, 0x29
        /*0026*/ 	.short	(.L_1322 - .L_1321)


	//   ....[0]....
.L_1321:
        /*0028*/ 	.word	0xffffffff


	//   ....[1]....
        /*002c*/ 	.word	0xffffffff


	//   ....[2]....
        /*0030*/ 	.word	0xffffffff


	//   ....[3]....
        /*0034*/ 	.word	0xffffffff


	//   ....[4]....
        /*0038*/ 	.word	0xffffffff


	//   ....[5]....
        /*003c*/ 	.word	0xffffffff


	//   ....[6]....
        /*0040*/ 	.word	0xffffffff


	//   ....[7]....
        /*0044*/ 	.word	0xffffffff


	//   ....[8]....
        /*0048*/ 	.word	0xffffffff


	//   ....[9]....
        /*004c*/ 	.word	0xffffffff


	//   ....[10]....
        /*0050*/ 	.word	0x05000072


	//   ....[11]....
        /*0054*/ 	.word	0x05000072


	//   ....[12]....
        /*0058*/ 	.word	0x05000072


	//   ....[13]....
        /*005c*/ 	.word	0x05000072


	//   ....[14]....
        /*0060*/ 	.word	0x05000072


	//   ....[15]....
        /*0064*/ 	.word	0x05000072


	//   ....[16]....
        /*0068*/ 	.word	0x05000072


	//   ....[17]....
        /*006c*/ 	.word	0x05000072


	//   ....[18]....
        /*0070*/ 	.word	0x05000072


	//   ....[19]....
        /*0074*/ 	.word	0x05000072


	//----- nvinfo : EIATTR_COOP_GROUP_INSTR_OFFSETS
	.align		4
.L_1322:
        /*0078*/ 	.byte	0x04, 0x28
        /*007a*/ 	.short	(.L_1324 - .L_1323)


	//   ....[0]....
.L_1323:
        /*007c*/ 	.word	0x00011ce0


	//   ....[1]....
        /*0080*/ 	.word	0x00011d00


	//   ....[2]....
        /*0084*/ 	.word	0x00011d20


	//   ....[3]....
        /*0088*/ 	.word	0x00011d40


	//   ....[4]....
        /*008c*/ 	.word	0x00011d70


	//   ....[5]....
        /*0090*/ 	.word	0x000120b0


	//   ....[6]....
        /*0094*/ 	.word	0x000120d0


	//   ....[7]....
        /*0098*/ 	.word	0x000120f0


	//   ....[8]....
        /*009c*/ 	.word	0x00012110


	//   ....[9]....
        /*00a0*/ 	.word	0x00012130


	//   ....[10]....
        /*00a4*/ 	.word	0x00012990


	//   ....[11]....
        /*00a8*/ 	.word	0x00012a30


	//   ....[12]....
        /*00ac*/ 	.word	0x00012aa0


	//   ....[13]....
        /*00b0*/ 	.word	0x00012b10


	//   ....[14]....
        /*00b4*/ 	.word	0x00012b90


	//   ....[15]....
        /*00b8*/ 	.word	0x00012f20


	//   ....[16]....
        /*00bc*/ 	.word	0x00012f90


	//   ....[17]....
        /*00c0*/ 	.word	0x00013000


	//   ....[18]....
        /*00c4*/ 	.word	0x00013070


	//   ....[19]....
        /*00c8*/ 	.word	0x000130e0


	//----- nvinfo : EIATTR_EXIT_INSTR_OFFSETS
	.align		4
.L_1324:
        /*00cc*/ 	.byte	0x04, 0x1c
        /*00ce*/ 	.short	(.L_1326 - .L_1325)


	//   ....[0]....
.L_1325:
        /*00d0*/ 	.word	0x00000970


	//   ....[1]....
        /*00d4*/ 	.word	0x00012920


	//----- nvinfo : EIATTR_MAX_THREADS
	.align		4
.L_1326:
        /*00d8*/ 	.byte	0x04, 0x05
        /*00da*/ 	.short	(.L_1328 - .L_1327)
.L_1327:
        /*00dc*/ 	.word	0x00000080
        /*00e0*/ 	.word	0x00000001
        /*00e4*/ 	.word	0x00000001


	//----- nvinfo : EIATTR_CRS_STACK_SIZE
	.align		4
.L_1328:
        /*00e8*/ 	.byte	0x04, 0x1e
        /*00ea*/ 	.short	(.L_1330 - .L_1329)
.L_1329:
        /*00ec*/ 	.word	0x00000000


	//----- nvinfo : EIATTR_CBANK_PARAM_SIZE
	.align		4
.L_1330:
        /*00f0*/ 	.byte	0x03, 0x19
        /*00f2*/ 	.short	0x00e8


	//----- nvinfo : EIATTR_PARAM_CBANK
	.align		4
        /*00f4*/ 	.byte	0x04, 0x0a
        /*00f6*/ 	.short	(.L_1332 - .L_1331)
	.align		4
.L_1331:
        /*00f8*/ 	.word	index@(.nv.constant0._ZN10layer_norm31ln_parallel_residual_fwd_kernelINS_13Kernel_traitsIf6__halfS2_S2_fjLj768ELj1ELj4ELj1ELj16ENS_18Kernel_traits_baseILj768EfS2_S2_S2_fjLj128EEEEELb1ELb1ELb0EEEvNS_9FwdParamsE)
        /*00fc*/ 	.short	0x0210
        /*00fe*/ 	.short	0x00e8


	//----- nvinfo : EIATTR_SW_WAR
	.align		4
.L_1332:
        /*0100*/ 	.byte	0x04, 0x36
        /*0102*/ 	.short	(.L_1334 - .L_1333)
.L_1333:
        /*0104*/ 	.word	0x00000008
.L_1334:


//--------------------- .nv.info._ZN10layer_norm31ln_parallel_residual_fwd_kernelINS_13Kernel_traitsIf6__halfS2_S2_fjLj768ELj1ELj4ELj1ELj16ENS_18Kernel_traits_baseILj768EfS2_S2_S2_fjLj128EEEEELb1ELb1ELb1EEEvNS_9FwdParamsE --------------------------
	.section	.nv.info._ZN10layer_norm31ln_parallel_residual_fwd_kernelINS_13Kernel_traitsIf6__halfS2_S2_fjLj768ELj1ELj4ELj1ELj16ENS_18Kernel_traits_baseILj768EfS2_S2_S2_fjLj128EEEEELb1ELb1ELb1EEEvNS_9FwdParamsE,"",@"SHT_CUDA_INFO"
	.sectionflags	@""
	.align	4


	//----- nvinfo : EIATTR_CUDA_API_VERSION
	.align		4
        /*0000*/ 	.byte	0x04, 0x37
        /*0002*/ 	.short	(.L_1336 - .L_1335)
.L_1335:
        /*0004*/ 	.word	0x00000082


	//----- nvinfo : EIATTR_KPARAM_INFO
	.align		4
.L_1336:
        /*0008*/ 	.byte	0x04, 0x17
        /*000a*/ 	.short	(.L_1338 - .L_1337)
.L_1337:
        /*000c*/ 	.word	0x00000000
        /*0010*/ 	.short	0x0000
        /*0012*/ 	.short	0x0000
        /*0014*/ 	.byte	0x00, 0xf0, 0xa1, 0x03


	//----- nvinfo : EIATTR_SPARSE_MMA_MASK
	.align		4
.L_1338:
        /*0018*/ 	.byte	0x03, 0x50
        /*001a*/ 	.short	0x0000


	//----- nvinfo : EIATTR_MAXREG_COUNT
	.align		4
        /*001c*/ 	.byte	0x03, 0x1b
        /*001e*/ 	.short	0x00ff


	//----- nvinfo : EIATTR_MERCURY_ISA_VERSION
	.align		4
        /*0020*/ 	.byte	0x03, 0x5f
        /*0022*/ 	.short	0x0101


	//----- nvinfo : EIATTR_COOP_GROUP_MASK_REGIDS
	.align		4
        /*0024*/ 	.byte	0x04, 0x29
        /*0026*/ 	.short	(.L_1340 - .L_1339)


	//   ....[0]....
.L_1339:
        /*0028*/ 	.word	0xffffffff


	//   ....[1]....
        /*002c*/ 	.word	0xffffffff


	//   ....[2]....
        /*0030*/ 	.word	0xffffffff


	//   ....[3]....
        /*0034*/ 	.word	0xffffffff


	//   ....[4]....
        /*0038*/ 	.word	0xffffffff


	//   ....[5]....
        /*003c*/ 	.word	0xffffffff


	//   ....[6]....
        /*0040*/ 	.word	0xffffffff


	//   ....[7]....
        /*0044*/ 	.word	0xffffffff


	//   ....[8]....
        /*0048*/ 	.word	0xffffffff


	//   ....[9]....
        /*004c*/ 	.word	0xffffffff


	//   ....[10]....
        /*0050*/ 	.word	0x0500005e


	//   ....[11]....
        /*0054*/ 	.word	0x0500005e


	//   ....[12]....
        /*0058*/ 	.word	0x0500005e


	//   ....[13]....
        /*005c*/ 	.word	0x0500005e


	//   ....[14]....
        /*0060*/ 	.word	0x0500005e


	//   ....[15]....
        /*0064*/ 	.word	0x0500005e


	//   ....[16]....
        /*0068*/ 	.word	0x0500005e


	//   ....[17]....
        /*006c*/ 	.word	0x0500005e


	//   ....[18]....
        /*0070*/ 	.word	0x0500005e


	//   ....[19]....
        /*0074*/ 	.word	0x0500005e


	//----- nvinfo : EIATTR_COOP_GROUP_INSTR_OFFSETS
	.align		4
.L_1340:
        /*0078*/ 	.byte	0x04, 0x28
        /*007a*/ 	.short	(.L_1342 - .L_1341)


	//   ....[0]....
.L_1341:
        /*007c*/ 	.word	0x00011e60


	//   ....[1]....
        /*0080*/ 	.word	0x00011e80


	//   ....[2]....
        /*0084*/ 	.word	0x00011ea0


	//   ....[3]....
        /*0088*/ 	.word	0x00011ec0


	//   ....[4]....
        /*008c*/ 	.word	0x00011ef0


	//   ....[5]....
        /*0090*/ 	.word	0x00012220


	//   ....[6]....
        /*0094*/ 	.word	0x00012240


	//   ....[7]....
        /*0098*/ 	.word	0x00012260


	//   ....[8]....
        /*009c*/ 	.word	0x00012280


	//   ....[9]....
        /*00a0*/ 	.word	0x000122a0


	//   ....[10]....
        /*00a4*/ 	.word	0x00012a30


	//   ....[11]....
        /*00a8*/ 	.word	0x00012ad0


	//   ....[12]....
        /*00ac*/ 	.word	0x00012b40


	//   ....[13]....
        /*00b0*/ 	.word	0x00012bb0


	//   ....[14]....
        /*00b4*/ 	.word	0x00012c30


	//   ....[15]....
        /*00b8*/ 	.word	0x00012fb0


	//   ....[16]....
        /*00bc*/ 	.word	0x00013020


	//   ....[17]....
        /*00c0*/ 	.word	0x00013090


	//   ....[18]....
        /*00c4*/ 	.word	0x00013100


	//   ....[19]....
        /*00c8*/ 	.word	0x00013170


	//----- nvinfo : EIATTR_EXIT_INSTR_OFFSETS
	.align		4
.L_1342:
        /*00cc*/ 	.byte	0x04, 0x1c
        /*00ce*/ 	.short	(.L_1344 - .L_1343)


	//   ....[0]....
.L_1343:
        /*00d0*/ 	.word	0x000006c0


	//   ....[1]....
        /*00d4*/ 	.word	0x000129c0


	//----- nvinfo : EIATTR_MAX_THREADS
	.align		4
.L_1344:
        /*00d8*/ 	.byte	0x04, 0x05
        /*00da*/ 	.short	(.L_1346 - .L_1345)
.L_1345:
        /*00dc*/ 	.word	0x00000080
        /*00e0*/ 	.word	0x00000001
        /*00e4*/ 	.word	0x00000001


	//----- nvinfo : EIATTR_CRS_STACK_SIZE
	.align		4
.L_1346:
        /*00e8*/ 	.byte	0x04, 0x1e
        /*00ea*/ 	.short	(.L_1348 - .L_1347)
.L_1347:
        /*00ec*/ 	.word	0x00000000


	//----- nvinfo : EIATTR_CBANK_PARAM_SIZE
	.align		4
.L_1348:
        /*00f0*/ 	.byte	0x03, 0x19
        /*00f2*/ 	.short	0x00e8


	//----- nvinfo : EIATTR_PARAM_CBANK
	.align		4
        /*00f4*/ 	.byte	0x04, 0x0a
        /*00f6*/ 	.short	(.L_1350 - .L_1349)
	.align		4
.L_1349:
        /*00f8*/ 	.word	index@(.nv.constant0._ZN10layer_norm31ln_parallel_residual_fwd_kernelINS_13Kernel_traitsIf6__halfS2_S2_fjLj768ELj1ELj4ELj1ELj16ENS_18Kernel_traits_baseILj768EfS2_S2_S2_fjLj128EEEEELb1ELb1ELb1EEEvNS_9FwdParamsE)
        /*00fc*/ 	.short	0x0210
        /*00fe*/ 	.short	0x00e8


	//----- nvinfo : EIATTR_SW_WAR
	.align		4
.L_1350:
        /*0100*/ 	.byte	0x04, 0x36
        /*0102*/ 	.short	(.L_1352 - .L_1351)
.L_1351:
        /*0104*/ 	.word	0x00000008
.L_1352:


//--------------------- .nv.info._ZN10layer_norm31ln_parallel_residual_fwd_kernelINS_13Kernel_traitsI6__halfS2_fS2_fjLj768ELj1ELj4ELj1ELj16ENS_18Kernel_traits_baseILj768ES2_S2_fS2_fjLj128EEEEELb0ELb0ELb0EEEvNS_9FwdParamsE --------------------------
	.section	.nv.info._ZN10layer_norm31ln_parallel_residual_fwd_kernelINS_13Kernel_traitsI6__halfS2_fS2_fjLj768ELj1ELj4ELj1ELj16ENS_18Kernel_traits_baseILj768ES2_S2_fS2_fjLj128EEEEELb0ELb0ELb0EEEvNS_9FwdParamsE,"",@"SHT_CUDA_INFO"
	.sectionflags	@""
	.align	4


	//----- nvinfo : EIATTR_CUDA_API_VERSION
	.align		4
        /*0000*/ 	.byte	0x04, 0x37
        /*0002*/ 	.short	(.L_1354 - .L_1353)
.L_1353:
        /*0004*/ 	.word	0x00000082


	//----- nvinfo : EIATTR_KPARAM_INFO
	.align		4
.L_1354:
        /*0008*/ 	.byte	0x04, 0x17
        /*000a*/ 	.short	(.L_1356 - .L_1355)
.L_1355:
        /*000c*/ 	.word	0x00000000
        /*0010*/ 	.short	0x0000
        /*0012*/ 	.short	0x0000
        /*0014*/ 	.byte	0x00, 0xf0, 0xa1, 0x03


	//----- nvinfo : EIATTR_SPARSE_MMA_MASK
	.align		4
.L_1356:
        /*0018*/ 	.byte	0x03, 0x50
        /*001a*/ 	.short	0x0000


	//----- nvinfo : EIATTR_MAXREG_COUNT
	.align		4
        /*001c*/ 	.byte	0x03, 0x1b
        /*001e*/ 	.short	0x00ff


	//----- nvinfo : EIATTR_MERCURY_ISA_VERSION
	.align		4
        /*0020*/ 	.byte	0x03, 0x5f
        /*0022*/ 	.short	0x0101


	//----- nvinfo : EIATTR_COOP_GROUP_MASK_REGIDS
	.align		4
        /*0024*/ 	.byte	0x04, 0x29
        /*0026*/ 	.short	(.L_1358 - .L_1357)


	//   ....[0]....
.L_1357:
        /*0028*/ 	.word	0xffffffff


	//   ....[1]....
        /*002c*/ 	.word	0xffffffff


	//   ....[2]....
        /*0030*/ 	.word	0xffffffff


	//   ....[3]....
        /*0034*/ 	.word	0xffffffff


	//   ....[4]....
        /*0038*/ 	.word	0xffffffff


	//   ....[5]....
        /*003c*/ 	.word	0xffffffff


	//   ....[6]....
        /*0040*/ 	.word	0xffffffff


	//   ....[7]....
        /*0044*/ 	.word	0xffffffff


	//   ....[8]....
        /*0048*/ 	.word	0xffffffff


	//   ....[9]....
        /*004c*/ 	.word	0xffffffff


	//   ....[10]....
        /*0050*/ 	.word	0x05000092


	//   ....[11]....
        /*0054*/ 	.word	0x05000092


	//   ....[12]....
        /*0058*/ 	.word	0x05000092


	//   ....[13]....
        /*005c*/ 	.word	0x05000092


	//   ....[14]....
        /*0060*/ 	.word	0x05000092


	//   ....[15]....
        /*0064*/ 	.word	0x05000092


	//   ....[16]....
        /*0068*/ 	.word	0x05000092


	//   ....[17]....
        /*006c*/ 	.word	0x05000092


	//   ....[18]....
        /*0070*/ 	.word	0x05000092


	//   ....[19]....
        /*0074*/ 	.word	0x05000092


	//----- nvinfo : EIATTR_COOP_GROUP_INSTR_OFFSETS
	.align		4
.L_1358:
        /*0078*/ 	.byte	0x04, 0x28
        /*007a*/ 	.short	(.L_1360 - .L_1359)


	//   ....[0]....
.L_1359:
        /*007c*/ 	.word	0x00001fb0


	//   ....[1]....
        /*0080*/ 	.word	0x00001fe0


	//   ....[2]....
        /*0084*/ 	.word	0x00002000


	//   ....[3]....
        /*0088*/ 	.word	0x00002020


	//   ....[4]....
        /*008c*/ 	.word	0x00002040


	//   ....[5]....
        /*0090*/ 	.word	0x00002380


	//   ....[6]....
        /*0094*/ 	.word	0x000023a0


	//   ....[7]....
        /*0098*/ 	.word	0x000023c0


	//   ....[8]....
        /*009c*/ 	.word	0x000023e0


	//   ....[9]....
        /*00a0*/ 	.word	0x00002400


	//   ....[10]....
        /*00a4*/ 	.word	0x00002ef0


	//   ....[11]....
        /*00a8*/ 	.word	0x00002fa0


	//   ....[12]....
        /*00ac*/ 	.word	0x00003010


	//   ....[13]....
        /*00b0*/ 	.word	0x00003080


	//   ....[14]....
        /*00b4*/ 	.word	0x000030f0


	//   ....[15]....
        /*00b8*/ 	.word	0x00003480


	//   ....[16]....
        /*00bc*/ 	.word	0x000034f0


	//   ....[17]....
        /*00c0*/ 	.word	0x00003560


	//   ....[18]....
        /*00c4*/ 	.word	0x000035d0


	//   ....[19]....
        /*00c8*/ 	.word	0x00003640


	//----- nvinfo : EIATTR_EXIT_INSTR_OFFSETS
	.align		4
.L_1360:
        /*00cc*/ 	.byte	0x04, 0x1c
        /*00ce*/ 	.short	(.L_1362 - .L_1361)


	//   ....[0]....
.L_1361:
        /*00d0*/ 	.word	0x00000680


	//   ....[1]....
        /*00d4*/ 	.word	0x00002e80


	//----- nvinfo : EIATTR_MAX_THREADS
	.align		4
.L_1362:
        /*00d8*/ 	.byte	0x04, 0x05
        /*00da*/ 	.short	(.L_1364 - .L_1363)
.L_1363:
        /*00dc*/ 	.word	0x00000080
        /*00e0*/ 	.word	0x00000001
        /*00e4*/ 	.word	0x00000001


	//----- nvinfo : EIATTR_CRS_STACK_SIZE
	.align		4
.L_1364:
        /*00e8*/ 	.byte	0x04, 0x1e
        /*00ea*/ 	.short	(.L_1366 - .L_1365)
.L_1365:
        /*00ec*/ 	.word	0x00000000


	//----- nvinfo : EIATTR_CBANK_PARAM_SIZE
	.align		4
.L_1366:
        /*00f0*/ 	.byte	0x03, 0x19
        /*00f2*/ 	.short	0x00e8


	//----- nvinfo : EIATTR_PARAM_CBANK
	.align		4
        /*00f4*/ 	.byte	0x04, 0x0a
        /*00f6*/ 	.short	(.L_1368 - .L_1367)
	.align		4
.L_1367:
        /*00f8*/ 	.word	index@(.nv.constant0._ZN10layer_norm31ln_parallel_residual_fwd_kernelINS_13Kernel_traitsI6__halfS2_fS2_fjLj768ELj1ELj4ELj1ELj16ENS_18Kernel_traits_baseILj768ES2_S2_fS2_fjLj128EEEEELb0ELb0ELb0EEEvNS_9FwdParamsE)
        /*00fc*/ 	.short	0x0210
        /*00fe*/ 	.short	0x00e8


	//----- nvinfo : EIATTR_SW_WAR
	.align		4
.L_1368:
        /*0100*/ 	.byte	0x04, 0x36
        /*0102*/ 	.short	(.L_1370 - .L_1369)
.L_1369:
        /*0104*/ 	.word	0x00000008
.L_1370:


//--------------------- .nv.info._ZN10layer_norm31ln_parallel_residual_fwd_kernelINS_13Kernel_traitsI6__halfS2_fS2_fjLj768ELj1ELj4ELj1ELj16ENS_18Kernel_traits_baseILj768ES2_S2_fS2_fjLj128EEEEELb0ELb0ELb1EEEvNS_9FwdParamsE --------------------------
	.section	.nv.info._ZN10layer_norm31ln_parallel_residual_fwd_kernelINS_13Kernel_traitsI6__halfS2_fS2_fjLj768ELj1ELj4ELj1ELj16ENS_18Kernel_traits_baseILj768ES2_S2_fS2_fjLj128EEEEELb0ELb0ELb1EEEvNS_9FwdParamsE,"",@"SHT_CUDA_INFO"
	.sectionflags	@""
	.align	4


	//----- nvinfo : EIATTR_CUDA_API_VERSION
	.align		4
        /*0000*/ 	.byte	0x04, 0x37
        /*0002*/ 	.short	(.L_1372 - .L_1371)
.L_1371:
        /*0004*/ 	.word	0x00000082


	//----- nvinfo : EIATTR_KPARAM_INFO
	.align		4
.L_1372:
        /*0008*/ 	.byte	0x04, 0x17
        /*000a*/ 	.short	(.L_1374 - .L_1373)
.L_1373:
        /*000c*/ 	.word	0x00000000
        /*0010*/ 	.short	0x0000
        /*0012*/ 	.short	0x0000
        /*0014*/ 	.byte	0x00, 0xf0, 0xa1, 0x03


	//----- nvinfo : EIATTR_SPARSE_MMA_MASK
	.align		4
.L_1374:
        /*0018*/ 	.byte	0x03, 0x50
        /*001a*/ 	.short	0x0000


	//----- nvinfo : EIATTR_MAXREG_COUNT
	.align		4
        /*001c*/ 	.byte	0x03, 0x1b
        /*001e*/ 	.short	0x00ff


	//----- nvinfo : EIATTR_MERCURY_ISA_VERSION
	.align		4
        /*0020*/ 	.byte	0x03, 0x5f
        /*0022*/ 	.short	0x0101


	//----- nvinfo : EIATTR_COOP_GROUP_MASK_REGIDS
	.align		4
        /*0024*/ 	.byte	0x04, 0x29
        /*0026*/ 	.short	(.L_1376 - .L_1375)


	//   ....[0]....
.L_1375:
        /*0028*/ 	.word	0xffffffff


	//   ....[1]....
        /*002c*/ 	.word	0xffffffff


	//   ....[2]....
        /*0030*/ 	.word	0xffffffff


	//   ....[3]....
        /*0034*/ 	.word	0xffffffff


	//   ....[4]....
        /*0038*/ 	.word	0xffffffff


	//   ....[5]....
        /*003c*/ 	.word	0xffffffff


	//   ....[6]....
        /*0040*/ 	.word	0xffffffff


	//   ....[7]....
        /*0044*/ 	.word	0xffffffff


	//   ....[8]....
        /*0048*/ 	.word	0xffffffff


	//   ....[9]....
        /*004c*/ 	.word	0xffffffff


	//   ....[10]....
        /*0050*/ 	.word	0x05000092


	//   ....[11]....
        /*0054*/ 	.word	0x05000092


	//   ....[12]....
        /*0058*/ 	.word	0x05000092


	//   ....[13]....
        /*005c*/ 	.word	0x05000092


	//   ....[14]....
        /*0060*/ 	.word	0x05000092


	//   ....[15]....
        /*0064*/ 	.word	0x05000092


	//   ....[16]....
        /*0068*/ 	.word	0x05000092


	//   ....[17]....
        /*006c*/ 	.word	0x05000092


	//   ....[18]....
        /*0070*/ 	.word	0x05000092


	//   ....[19]....
        /*0074*/ 	.word	0x05000092


	//----- nvinfo : EIATTR_COOP_GROUP_INSTR_OFFSETS
	.align		4
.L_1376:
        /*0078*/ 	.byte	0x04, 0x28
        /*007a*/ 	.short	(.L_1378 - .L_1377)


	//   ....[0]....
.L_1377:
        /*007c*/ 	.word	0x00001af0


	//   ....[1]....
        /*0080*/ 	.word	0x00001b10


	//   ....[2]....
        /*0084*/ 	.word	0x00001b30


	//   ....[3]....
        /*0088*/ 	.word	0x00001b50


	//   ....[4]....
        /*008c*/ 	.word	0x00001b80


	//   ....[5]....
        /*0090*/ 	.word	0x00001eb0


	//   ....[6]....
        /*0094*/ 	.word	0x00001ed0


	//   ....[7]....
        /*0098*/ 	.word	0x00001ef0


	//   ....[8]....
        /*009c*/ 	.word	0x00001f10


	//   ....[9]....
        /*00a0*/ 	.word	0x00001f30


	//   ....[10]....
        /*00a4*/ 	.word	0x000029d0


	//   ....[11]....
        /*00a8*/ 	.word	0x00002a70


	//   ....[12]....
        /*00ac*/ 	.word	0x00002ae0


	//   ....[13]....
        /*00b0*/ 	.word	0x00002b50


	//   ....[14]....
        /*00b4*/ 	.word	0x00002bd0


	//   ....[15]....
        /*00b8*/ 	.word	0x00002f50


	//   ....[16]....
        /*00bc*/ 	.word	0x00002fc0


	//   ....[17]....
        /*00c0*/ 	.word	0x00003030


	//   ....[18]....
        /*00c4*/ 	.word	0x000030a0


	//   ....[19]....
        /*00c8*/ 	.word	0x00003110


	//----- nvinfo : EIATTR_EXIT_INSTR_OFFSETS
	.align		4
.L_1378:
        /*00cc*/ 	.byte	0x04, 0x1c
        /*00ce*/ 	.short	(.L_1380 - .L_1379)


	//   ....[0]....
.L_1379:
        /*00d0*/ 	.word	0x00000220


	//   ....[1]....
        /*00d4*/ 	.word	0x00002960


	//----- nvinfo : EIATTR_MAX_THREADS
	.align		4
.L_1380:
        /*00d8*/ 	.byte	0x04, 0x05
        /*00da*/ 	.short	(.L_1382 - .L_1381)
.L_1381:
        /*00dc*/ 	.word	0x00000080
        /*00e0*/ 	.word	0x00000001
        /*00e4*/ 	.word	0x00000001


	//----- nvinfo : EIATTR_CRS_STACK_SIZE
	.align		4
.L_1382:
        /*00e8*/ 	.byte	0x04, 0x1e
        /*00ea*/ 	.short	(.L_1384 - .L_1383)
.L_1383:
        /*00ec*/ 	.word	0x00000000


	//----- nvinfo : EIATTR_CBANK_PARAM_SIZE
	.align		4
.L_1384:
        /*00f0*/ 	.byte	0x03, 0x19
        /*00f2*/ 	.short	0x00e8


	//----- nvinfo : EIATTR_PARAM_CBANK
	.align		4
        /*00f4*/ 	.byte	0x04, 0x0a
        /*00f6*/ 	.short	(.L_1386 - .L_1385)
	.align		4
.L_1385:
        /*00f8*/ 	.word	index@(.nv.constant0._ZN10layer_norm31ln_parallel_residual_fwd_kernelINS_13Kernel_traitsI6__halfS2_fS2_fjLj768ELj1ELj4ELj1ELj16ENS_18Kernel_traits_baseILj768ES2_S2_fS2_fjLj128EEEEELb0ELb0ELb1EEEvNS_9FwdParamsE)
        /*00fc*/ 	.short	0x0210
        /*00fe*/ 	.short	0x00e8


	//----- nvinfo : EIATTR_SW_WAR
	.align		4
.L_1386:
        /*0100*/ 	.byte	0x04, 0x36
        /*0102*/ 	.short	(.L_1388 - .L_1387)
.L_1387:
        /*0104*/ 	.word	0x00000008
.L_1388:


//--------------------- .nv.info._ZN10layer_norm31ln_parallel_residual_fwd_kernelINS_13Kernel_traitsI6__halfS2_fS2_fjLj768ELj1ELj4ELj1ELj16ENS_18Kernel_traits_baseILj768ES2_S2_fS2_fjLj128EEEEELb0ELb1ELb0EEEvNS_9FwdParamsE --------------------------
	.section	.nv.info._ZN10layer_norm31ln_parallel_residual_fwd_kernelINS_13Kernel_traitsI6__halfS2_fS2_fjLj768ELj1ELj4ELj1ELj16ENS_18Kernel_traits_baseILj768ES2_S2_fS2_fjLj128EEEEELb0ELb1ELb0EEEvNS_9FwdParamsE,"",@"SHT_CUDA_INFO"
	.sectionflags	@""
	.align	4


	//----- nvinfo : EIATTR_CUDA_API_VERSION
	.align		4
        /*0000*/ 	.byte	0x04, 0x37
        /*0002*/ 	.short	(.L_1390 - .L_1389)
.L_1389:
        /*0004*/ 	.word	0x00000082


	//----- nvinfo : EIATTR_KPARAM_INFO
	.align		4
.L_1390:
        /*0008*/ 	.byte	0x04, 0x17
        /*000a*/ 	.short	(.L_1392 - .L_1391)
.L_1391:
        /*000c*/ 	.word	0x00000000
        /*0010*/ 	.short	0x0000
        /*0012*/ 	.short	0x0000
        /*0014*/ 	.byte	0x00, 0xf0, 0xa1, 0x03


	//----- nvinfo : EIATTR_SPARSE_MMA_MASK
	.align		4
.L_1392:
        /*0018*/ 	.byte	0x03, 0x50
        /*001a*/ 	.short	0x0000


	//----- nvinfo : EIATTR_MAXREG_COUNT
	.align		4
        /*001c*/ 	.byte	0x03, 0x1b
        /*001e*/ 	.short	0x00ff


	//----- nvinfo : EIATTR_MERCURY_ISA_VERSION
	.align		4
        /*0020*/ 	.byte	0x03, 0x5f
        /*0022*/ 	.short	0x0101


	//----- nvinfo : EIATTR_COOP_GROUP_MASK_REGIDS
	.align		4
        /*0024*/ 	.byte	0x04, 0x29
        /*0026*/ 	.short	(.L_1394 - .L_1393)


	//   ....[0]....
.L_1393:
        /*0028*/ 	.word	0xffffffff


	//   ....[1]....
        /*002c*/ 	.word	0xffffffff


	//   ....[2]....
        /*0030*/ 	.word	0xffffffff


	//   ....[3]....
        /*0034*/ 	.word	0xffffffff


	//   ....[4]....
        /*0038*/ 	.word	0xffffffff


	//   ....[5]....
        /*003c*/ 	.word	0xffffffff


	//   ....[6]....
        /*0040*/ 	.word	0xffffffff


	//   ....[7]....
        /*0044*/ 	.word	0xffffffff


	//   ....[8]....
        /*0048*/ 	.word	0xffffffff


	//   ....[9]....
        /*004c*/ 	.word	0xffffffff


	//   ....[10]....
        /*0050*/ 	.word	0x05000062


	//   ....[11]....
        /*0054*/ 	.word	0x05000062


	//   ....[12]....
        /*0058*/ 	.word	0x05000062


	//   ....[13]....
        /*005c*/ 	.word	0x05000062


	//   ....[14]....
        /*0060*/ 	.word	0x05000062


	//   ....[15]....
        /*0064*/ 	.word	0x05000062


	//   ....[16]....
        /*0068*/ 	.word	0x05000062


	//   ....[17]....
        /*006c*/ 	.word	0x05000062


	//   ....[18]....
        /*0070*/ 	.word	0x05000062


	//   ....[19]....
        /*0074*/ 	.word	0x05000062


	//----- nvinfo : EIATTR_COOP_GROUP_INSTR_OFFSETS
	.align		4
.L_1394:
        /*0078*/ 	.byte	0x04, 0x28
        /*007a*/ 	.short	(.L_1396 - .L_1395)


	//   ....[0]....
.L_1395:
        /*007c*/ 	.word	0x00001a10


	//   ....[1]....
        /*0080*/ 	.word	0x00001a40


	//   ....[2]....
        /*0084*/ 	.word	0x00001a60


	//   ....[3]....
        /*0088*/ 	.word	0x00001a80


	//   ....[4]....
        /*008c*/ 	.word	0x00001aa0


	//   ....[5]....
        /*0090*/ 	.word	0x00001de0


	//   ....[6]....
        /*0094*/ 	.word	0x00001e00


	//   ....[7]....
        /*0098*/ 	.word	0x00001e20


	//   ....[8]....
        /*009c*/ 	.word	0x00001e40


	//   ....[9]....
        /*00a0*/ 	.word	0x00001e60


	//   ....[10]....
        /*00a4*/ 	.word	0x00002680


	//   ....[11]....
        /*00a8*/ 	.word	0x00002730


	//   ....[12]....
        /*00ac*/ 	.word	0x000027a0


	//   ....[13]....
        /*00b0*/ 	.word	0x00002810


	//   ....[14]....
        /*00b4*/ 	.word	0x00002880


	//   ....[15]....
        /*00b8*/ 	.word	0x00002c10


	//   ....[16]....
        /*00bc*/ 	.word	0x00002c80


	//   ....[17]....
        /*00c0*/ 	.word	0x00002cf0


	//   ....[18]....
        /*00c4*/ 	.word	0x00002d60


	//   ....[19]....
        /*00c8*/ 	.word	0x00002dd0


	//----- nvinfo : EIATTR_EXIT_INSTR_OFFSETS
	.align		4
.L_1396:
        /*00cc*/ 	.byte	0x04, 0x1c
        /*00ce*/ 	.short	(.L_1398 - .L_1397)


	//   ....[0]....
.L_1397:
        /*00d0*/ 	.word	0x000003e0


	//   ....[1]....
        /*00d4*/ 	.word	0x00002610


	//----- nvinfo : EIATTR_MAX_THREADS
	.align		4
.L_1398:
        /*00d8*/ 	.byte	0x04, 0x05
        /*00da*/ 	.short	(.L_1400 - .L_1399)
.L_1399:
        /*00dc*/ 	.word	0x00000080
        /*00e0*/ 	.word	0x00000001
        /*00e4*/ 	.word	0x00000001


	//----- nvinfo : EIATTR_CRS_STACK_SIZE
	.align		4
.L_1400:
        /*00e8*/ 	.byte	0x04, 0x1e
        /*00ea*/ 	.short	(.L_1402 - .L_1401)
.L_1401:
        /*00ec*/ 	.word	0x00000000


	//----- nvinfo : EIATTR_CBANK_PARAM_SIZE
	.align		4
.L_1402:
        /*00f0*/ 	.byte	0x03, 0x19
        /*00f2*/ 	.short	0x00e8


	//----- nvinfo : EIATTR_PARAM_CBANK
	.align		4
        /*00f4*/ 	.byte	0x04, 0x0a
        /*00f6*/ 	.short	(.L_1404 - .L_1403)
	.align		4
.L_1403:
        /*00f8*/ 	.word	index@(.nv.constant0._ZN10layer_norm31ln_parallel_residual_fwd_kernelINS_13Kernel_traitsI6__halfS2_fS2_fjLj768ELj1ELj4ELj1ELj16ENS_18Kernel_traits_baseILj768ES2_S2_fS2_fjLj128EEEEELb0ELb1ELb0EEEvNS_9FwdParamsE)
        /*00fc*/ 	.short	0x0210
        /*00fe*/ 	.short	0x00e8


	//----- nvinfo : EIATTR_SW_WAR
	.align		4
.L_1404:
        /*0100*/ 	.byte	0x04, 0x36
        /*0102*/ 	.short	(.L_1406 - .L_1405)
.L_1405:
        /*0104*/ 	.word	0x00000008
.L_1406:


//--------------------- .nv.info._ZN10layer_norm31ln_parallel_residual_fwd_kernelINS_13Kernel_traitsI6__halfS2_fS2_fjLj768ELj1ELj4ELj1ELj16ENS_18Kernel_traits_baseILj768ES2_S2_fS2_fjLj128EEEEELb0ELb1ELb1EEEvNS_9FwdParamsE --------------------------
	.section	.nv.info._ZN10layer_norm31ln_parallel_residual_fwd_kernelINS_13Kernel_traitsI6__halfS2_fS2_fjLj768ELj1ELj4ELj1ELj16ENS_18Kernel_traits_baseILj768ES2_S2_fS2_fjLj128EEEEELb0ELb1ELb1EEEvNS_9FwdParamsE,"",@"SHT_CUDA_INFO"
	.sectionflags	@""
	.align	4


	//----- nvinfo : EIATTR_CUDA_API_VERSION
	.align		4
        /*0000*/ 	.byte	0x04, 0x37
        /*0002*/ 	.short	(.L_1408 - .L_1407)
.L_1407:
        /*0004*/ 	.word	0x00000082


	//----- nvinfo : EIATTR_KPARAM_INFO
	.align		4
.L_1408:
        /*0008*/ 	.byte	0x04, 0x17
        /*000a*/ 	.short	(.L_1410 - .L_1409)
.L_1409:
        /*000c*/ 	.word	0x00000000
        /*0010*/ 	.short	0x0000
        /*0012*/ 	.short	0x0000
        /*0014*/ 	.byte	0x00, 0xf0, 0xa1, 0x03


	//----- nvinfo : EIATTR_SPARSE_MMA_MASK
	.align		4
.L_1410:
        /*0018*/ 	.byte	0x03, 0x50
        /*001a*/ 	.short	0x0000


	//----- nvinfo : EIATTR_MAXREG_COUNT
	.align		4
        /*001c*/ 	.byte	0x03, 0x1b
        /*001e*/ 	.short	0x00ff


	//----- nvinfo : EIATTR_MERCURY_ISA_VERSION
	.align		4
        /*0020*/ 	.byte	0x03, 0x5f
        /*0022*/ 	.short	0x0101


	//----- nvinfo : EIATTR_COOP_GROUP_MASK_REGIDS
	.align		4
        /*0024*/ 	.byte	0x04, 0x29
        /*0026*/ 	.short	(.L_1412 - .L_1411)


	//   ....[0]....
.L_1411:
        /*0028*/ 	.word	0xffffffff


	//   ....[1]....
        /*002c*/ 	.word	0xffffffff


	//   ....[2]....
        /*0030*/ 	.word	0xffffffff


	//   ....[3]....
        /*0034*/ 	.word	0xffffffff


	//   ....[4]....
        /*0038*/ 	.word	0xffffffff


	//   ....[5]....
        /*003c*/ 	.word	0xffffffff


	//   ....[6]....
        /*0040*/ 	.word	0xffffffff


	//   ....[7]....
        /*0044*/ 	.word	0xffffffff


	//   ....[8]....
        /*0048*/ 	.word	0xffffffff


	//   ....[9]....
        /*004c*/ 	.word	0xffffffff


	//   ....[10]....
        /*0050*/ 	.word	0x05000040


	//   ....[11]....
        /*0054*/ 	.word	0x05000040


	//   ....[12]....
        /*0058*/ 	.word	0x05000040


	//   ....[13]....
        /*005c*/ 	.word	0x05000040


	//   ....[14]....
        /*0060*/ 	.word	0x05000040


	//   ....[15]....
        /*0064*/ 	.word	0x05000040


	//   ....[16]....
        /*0068*/ 	.word	0x05000040


	//   ....[17]....
        /*006c*/ 	.word	0x05000040


	//   ....[18]....
        /*0070*/ 	.word	0x05000040


	//   ....[19]....
        /*0074*/ 	.word	0x05000040


	//----- nvinfo : EIATTR_COOP_GROUP_INSTR_OFFSETS
	.align		4
.L_1412:
        /*0078*/ 	.byte	0x04, 0x28
        /*007a*/ 	.short	(.L_1414 - .L_1413)


	//   ....[0]....
.L_1413:
        /*007c*/ 	.word	0x000016a0


	//   ....[1]....
        /*0080*/ 	.word	0x000016d0


	//   ....[2]....
        /*0084*/ 	.word	0x000016f0


	//   ....[3]....
        /*0088*/ 	.word	0x00001710


	//   ....[4]....
        /*008c*/ 	.word	0x00001730


	//   ....[5]....
        /*0090*/ 	.word	0x00001a60


	//   ....[6]....
        /*0094*/ 	.word	0x00001a80


	//   ....[7]....
        /*0098*/ 	.word	0x00001aa0


	//   ....[8]....
        /*009c*/ 	.word	0x00001ac0


	//   ....[9]....
        /*00a0*/ 	.word	0x00001ae0


	//   ....[10]....
        /*00a4*/ 	.word	0x00002260


	//   ....[11]....
        /*00a8*/ 	.word	0x000022f0


	//   ....[12]....
        /*00ac*/ 	.word	0x00002360


	//   ....[13]....
        /*00b0*/ 	.word	0x000023d0


	//   ....[14]....
        /*00b4*/ 	.word	0x00002440


	//   ....[15]....
        /*00b8*/ 	.word	0x000027d0


	//   ....[16]....
        /*00bc*/ 	.word	0x00002830


	//   ....[17]....
        /*00c0*/ 	.word	0x00002890


	//   ....[18]....
        /*00c4*/ 	.word	0x000028f0


	//   ....[19]....
        /*00c8*/ 	.word	0x00002950


	//----- nvinfo : EIATTR_EXIT_INSTR_OFFSETS
	.align		4
.L_1414:
        /*00cc*/ 	.byte	0x04, 0x1c
        /*00ce*/ 	.short	(.L_1416 - .L_1415)


	//   ....[0]....
.L_1415:
        /*00d0*/ 	.word	0x00000150


	//   ....[1]....
        /*00d4*/ 	.word	0x000021f0


	//----- nvinfo : EIATTR_MAX_THREADS
	.align		4
.L_1416:
        /*00d8*/ 	.byte	0x04, 0x05
        /*00da*/ 	.short	(.L_1418 - .L_1417)
.L_1417:
        /*00dc*/ 	.word	0x00000080
        /*00e0*/ 	.word	0x00000001
        /*00e4*/ 	.word	0x00000001


	//----- nvinfo : EIATTR_CRS_STACK_SIZE
	.align		4
.L_1418:
        /*00e8*/ 	.byte	0x04, 0x1e
        /*00ea*/ 	.short	(.L_1420 - .L_1419)
.L_1419:
        /*00ec*/ 	.word	0x00000000


	//----- nvinfo : EIATTR_CBANK_PARAM_SIZE
	.align		4
.L_1420:
        /*00f0*/ 	.byte	0x03, 0x19
        /*00f2*/ 	.short	0x00e8


	//----- nvinfo : EIATTR_PARAM_CBANK
	.align		4
        /*00f4*/ 	.byte	0x04, 0x0a
        /*00f6*/ 	.short	(.L_1422 - .L_1421)
	.align		4
.L_1421:
        /*00f8*/ 	.word	index@(.nv.constant0._ZN10layer_norm31ln_parallel_residual_fwd_kernelINS_13Kernel_traitsI6__halfS2_fS2_fjLj768ELj1ELj4ELj1ELj16ENS_18Kernel_traits_baseILj768ES2_S2_fS2_fjLj128EEEEELb0ELb1ELb1EEEvNS_9FwdParamsE)
        /*00fc*/ 	.short	0x0210
        /*00fe*/ 	.short	0x00e8


	//----- nvinfo : EIATTR_SW_WAR
	.align		4
.L_1422:
        /*0100*/ 	.byte	0x04, 0x36
        /*0102*/ 	.short	(.L_1424 - .L_1423)
.L_1423:
        /*0104*/ 	.word	0x00000008
.L_1424:


//--------------------- .nv.info._ZN10layer_norm31ln_parallel_residual_fwd_kernelINS_13Kernel_traitsI6__halfS2_fS2_fjLj768ELj1ELj4ELj1ELj16ENS_18Kernel_traits_baseILj768ES2_S2_fS2_fjLj128EEEEELb1ELb0ELb0EEEvNS_9FwdParamsE --------------------------
	.section	.nv.info._ZN10layer_norm31ln_parallel_residual_fwd_kernelINS_13Kernel_traitsI6__halfS2_fS2_fjLj768ELj1ELj4ELj1ELj16ENS_18Kernel_traits_baseILj768ES2_S2_fS2_fjLj128EEEEELb1ELb0ELb0EEEvNS_9FwdParamsE,"",@"SHT_CUDA_INFO"
	.sectionflags	@""
	.align	4


	//----- nvinfo : EIATTR_CUDA_API_VERSION
	.align		4
        /*0000*/ 	.byte	0x04, 0x37
        /*0002*/ 	.short	(.L_1426 - .L_1425)
.L_1425:
        /*0004*/ 	.word	0x00000082


	//----- nvinfo : EIATTR_KPARAM_INFO
	.align		4
.L_1426:
        /*0008*/ 	.byte	0x04, 0x17
        /*000a*/ 	.short	(.L_1428 - .L_1427)
.L_1427:
        /*000c*/ 	.word	0x00000000
        /*0010*/ 	.short	0x0000
        /*0012*/ 	.short	0x0000
        /*0014*/ 	.byte	0x00, 0xf0, 0xa1, 0x03


	//----- nvinfo : EIATTR_SPARSE_MMA_MASK
	.align		4
.L_1428:
        /*0018*/ 	.byte	0x03, 0x50
        /*001a*/ 	.short	0x0000


	//----- nvinfo : EIATTR_MAXREG_COUNT
	.align		4
        /*001c*/ 	.byte	0x03, 0x1b
        /*001e*/ 	.short	0x00ff


	//----- nvinfo : EIATTR_MERCURY_ISA_VERSION
	.align		4
        /*0020*/ 	.byte	0x03, 0x5f
        /*0022*/ 	.short	0x0101


	//----- nvinfo : EIATTR_COOP_GROUP_MASK_REGIDS
	.align		4
        /*0024*/ 	.byte	0x04, 0x29
        /*0026*/ 	.short	(.L_1430 - .L_1429)


	//   ....[0]....
.L_1429:
        /*0028*/ 	.word	0xffffffff


	//   ....[1]....
        /*002c*/ 	.word	0xffffffff


	//   ....[2]....
        /*0030*/ 	.word	0xffffffff


	//   ....[3]....
        /*0034*/ 	.word	0xffffffff


	//   ....[4]....
        /*0038*/ 	.word	0xffffffff


	//   ....[5]....
        /*003c*/ 	.word	0xffffffff


	//   ....[6]....
        /*0040*/ 	.word	0xffffffff


	//   ....[7]....
        /*0044*/ 	.word	0xffffffff


	//   ....[8]....
        /*0048*/ 	.word	0xffffffff


	//   ....[9]....
        /*004c*/ 	.word	0xffffffff


	//   ....[10]....
        /*0050*/ 	.word	0x05000094


	//   ....[11]....
        /*0054*/ 	.word	0x05000094


	//   ....[12]....
        /*0058*/ 	.word	0x05000094


	//   ....[13]....
        /*005c*/ 	.word	0x05000094


	//   ....[14]....
        /*0060*/ 	.word	0x05000094


	//   ....[15]....
        /*0064*/ 	.word	0x05000094


	//   ....[16]....
        /*0068*/ 	.word	0x05000094


	//   ....[17]....
        /*006c*/ 	.word	0x05000094


	//   ....[18]....
        /*0070*/ 	.word	0x05000094


	//   ....[19]....
        /*0074*/ 	.word	0x05000094


	//----- nvinfo : EIATTR_COOP_GROUP_INSTR_OFFSETS
	.align		4
.L_1430:
        /*0078*/ 	.byte	0x04, 0x28
        /*007a*/ 	.short	(.L_1432 - .L_1431)


	//   ....[0]....
.L_1431:
        /*007c*/ 	.word	0x00012580


	//   ....[1]....
        /*0080*/ 	.word	0x000125b0


	//   ....[2]....
        /*0084*/ 	.word	0x000125d0


	//   ....[3]....
        /*0088*/ 	.word	0x000125f0


	//   ....[4]....
        /*008c*/ 	.word	0x00012610


	//   ....[5]....
        /*0090*/ 	.word	0x00012950


	//   ....[6]....
        /*0094*/ 	.word	0x00012970


	//   ....[7]....
        /*0098*/ 	.word	0x00012990


	//   ....[8]....
        /*009c*/ 	.word	0x000129b0


	//   ....[9]....
        /*00a0*/ 	.word	0x000129d0


	//   ....[10]....
        /*00a4*/ 	.word	0x000134f0


	//   ....[11]....
        /*00a8*/ 	.word	0x000135a0


	//   ....[12]....
        /*00ac*/ 	.word	0x00013610


	//   ....[13]....
        /*00b0*/ 	.word	0x00013680


	//   ....[14]....
        /*00b4*/ 	.word	0x000136f0


	//   ....[15]....
        /*00b8*/ 	.word	0x00013a80


	//   ....[16]....
        /*00bc*/ 	.word	0x00013af0


	//   ....[17]....
        /*00c0*/ 	.word	0x00013b60


	//   ....[18]....
        /*00c4*/ 	.word	0x00013bd0


	//   ....[19]....
        /*00c8*/ 	.word	0x00013c40


	//----- nvinfo : EIATTR_EXIT_INSTR_OFFSETS
	.align		4
.L_1432:
        /*00cc*/ 	.byte	0x04, 0x1c
        /*00ce*/ 	.short	(.L_1434 - .L_1433)


	//   ....[0]....
.L_1433:
        /*00d0*/ 	.word	0x00000b30


	//   ....[1]....
        /*00d4*/ 	.word	0x00013480


	//----- nvinfo : EIATTR_MAX_THREADS
	.align		4
.L_1434:
        /*00d8*/ 	.byte	0x04, 0x05
        /*00da*/ 	.short	(.L_1436 - .L_1435)
.L_1435:
        /*00dc*/ 	.word	0x00000080
        /*00e0*/ 	.word	0x00000001
        /*00e4*/ 	.word	0x00000001


	//----- nvinfo : EIATTR_CRS_STACK_SIZE
	.align		4
.L_1436:
        /*00e8*/ 	.byte	0x04, 0x1e
        /*00ea*/ 	.short	(.L_1438 - .L_1437)
.L_1437:
        /*00ec*/ 	.word	0x00000000


	//----- nvinfo : EIATTR_CBANK_PARAM_SIZE
	.align		4
.L_1438:
        /*00f0*/ 	.byte	0x03, 0x19
        /*00f2*/ 	.short	0x00e8


	//----- nvinfo : EIATTR_PARAM_CBANK
	.align		4
        /*00f4*/ 	.byte	0x04, 0x0a
        /*00f6*/ 	.short	(.L_1440 - .L_1439)
	.align		4
.L_1439:
        /*00f8*/ 	.word	index@(.nv.constant0._ZN10layer_norm31ln_parallel_residual_fwd_kernelINS_13Kernel_traitsI6__halfS2_fS2_fjLj768ELj1ELj4ELj1ELj16ENS_18Kernel_traits_baseILj768ES2_S2_fS2_fjLj128EEEEELb1ELb0ELb0EEEvNS_9FwdParamsE)
        /*00fc*/ 	.short	0x0210
        /*00fe*/ 	.short	0x00e8


	//----- nvinfo : EIATTR_SW_WAR
	.align		4
.L_1440:
        /*0100*/ 	.byte	0x04, 0x36
        /*0102*/ 	.short	(.L_1442 - .L_1441)
.L_1441:
        /*0104*/ 	.word	0x00000008
.L_1442:


//--------------------- .nv.info._ZN10layer_norm31ln_parallel_residual_fwd_kernelINS_13Kernel_traitsI6__halfS2_fS2_fjLj768ELj1ELj4ELj1ELj16ENS_18Kernel_traits_baseILj768ES2_S2_fS2_fjLj128EEEEELb1ELb0ELb1EEEvNS_9FwdParamsE --------------------------
	.section	.nv.info._ZN10layer_norm31ln_parallel_residual_fwd_kernelINS_13Kernel_traitsI6__halfS2_fS2_fjLj768ELj1ELj4ELj1ELj16ENS_18Kernel_traits_baseILj768ES2_S2_fS2_fjLj128EEEEELb1ELb0ELb1EEEvNS_9FwdParamsE,"",@"SHT_CUDA_INFO"
	.sectionflags	@""
	.align	4


	//----- nvinfo : EIATTR_CUDA_API_VERSION
	.align		4
        /*0000*/ 	.byte	0x04, 0x37
        /*0002*/ 	.short	(.L_1444 - .L_1443)
.L_1443:
        /*0004*/ 	.word	0x00000082


	//----- nvinfo : EIATTR_KPARAM_INFO
	.align		4
.L_1444:
        /*0008*/ 	.byte	0x04, 0x17
        /*000a*/ 	.short	(.L_1446 - .L_1445)
.L_1445:
        /*000c*/ 	.word	0x00000000
        /*0010*/ 	.short	0x0000
        /*0012*/ 	.short	0x0000
        /*0014*/ 	.byte	0x00, 0xf0, 0xa1, 0x03


	//----- nvinfo : EIATTR_SPARSE_MMA_MASK
	.align		4
.L_1446:
        /*0018*/ 	.byte	0x03, 0x50
        /*001a*/ 	.short	0x0000


	//----- nvinfo : EIATTR_MAXREG_COUNT
	.align		4
        /*001c*/ 	.byte	0x03, 0x1b
        /*001e*/ 	.short	0x00ff


	//----- nvinfo : EIATTR_MERCURY_ISA_VERSION
	.align		4
        /*0020*/ 	.byte	0x03, 0x5f
        /*0022*/ 	.short	0x0101


	//----- nvinfo : EIATTR_COOP_GROUP_MASK_REGIDS
	.align		4
        /*0024*/ 	.byte	0x04, 0x29
        /*0026*/ 	.short	(.L_1448 - .L_1447)


	//   ....[0]....
.L_1447:
        /*0028*/ 	.word	0xffffffff


	//   ....[1]....
        /*002c*/ 	.word	0xffffffff


	//   ....[2]....
        /*0030*/ 	.word	0xffffffff


	//   ....[3]....
        /*0034*/ 	.word	0xffffffff


	//   ....[4]....
        /*0038*/ 	.word	0xffffffff


	//   ....[5]....
        /*003c*/ 	.word	0xffffffff


	//   ....[6]....
        /*0040*/ 	.word	0xffffffff


	//   ....[7]....
        /*0044*/ 	.word	0xffffffff


	//   ....[8]....
        /*0048*/ 	.word	0xffffffff


	//   ....[9]....
        /*004c*/ 	.word	0xffffffff


	//   ....[10]....
        /*0050*/ 	.word	0x05000089


	//   ....[11]....
        /*0054*/ 	.word	0x05000089


	//   ....[12]....
        /*0058*/ 	.word	0x05000089


	//   ....[13]....
        /*005c*/ 	.word	0x05000089


	//   ....[14]....
        /*0060*/ 	.word	0x05000089


	//   ....[15]....
        /*0064*/ 	.word	0x05000089


	//   ....[16]....
        /*0068*/ 	.word	0x05000089


	//   ....[17]....
        /*006c*/ 	.word	0x05000089


	//   ....[18]....
        /*0070*/ 	.word	0x05000089


	//   ....[19]....
        /*0074*/ 	.word	0x05000089


	//----- nvinfo : EIATTR_COOP_GROUP_INSTR_OFFSETS
	.align		4
.L_1448:
        /*0078*/ 	.byte	0x04, 0x28
        /*007a*/ 	.short	(.L_1450 - .L_1449)


	//   ....[0]....
.L_1449:
        /*007c*/ 	.word	0x00011e90


	//   ....[1]....
        /*0080*/ 	.word	0x00011ec0


	//   ....[2]....
        /*0084*/ 	.word	0x00011ee0


	//   ....[3]....
        /*0088*/ 	.word	0x00011f00


	//   ....[4]....
        /*008c*/ 	.word	0x00011f20


	//   ....[5]....
        /*0090*/ 	.word	0x00012250


	//   ....[6]....
        /*0094*/ 	.word	0x00012270


	//   ....[7]....
        /*0098*/ 	.word	0x00012290


	//   ....[8]....
        /*009c*/ 	.word	0x000122b0


	//   ....[9]....
        /*00a0*/ 	.word	0x000122d0


	//   ....[10]....
        /*00a4*/ 	.word	0x00013060


	//   ....[11]....
        /*00a8*/ 	.word	0x00013110


	//   ....[12]....
        /*00ac*/ 	.word	0x00013180


	//   ....[13]....
        /*00b0*/ 	.word	0x000131f0


	//   ....[14]....
        /*00b4*/ 	.word	0x00013260


	//   ....[15]....
        /*00b8*/ 	.word	0x000135e0


	//   ....[16]....
        /*00bc*/ 	.word	0x00013650


	//   ....[17]....
        /*00c0*/ 	.word	0x000136c0


	//   ....[18]....
        /*00c4*/ 	.word	0x00013730


	//   ....[19]....
        /*00c8*/ 	.word	0x000137a0


	//----- nvinfo : EIATTR_EXIT_INSTR_OFFSETS
	.align		4
.L_1450:
        /*00cc*/ 	.byte	0x04, 0x1c
        /*00ce*/ 	.short	(.L_1452 - .L_1451)


	//   ....[0]....
.L_1451:
        /*00d0*/ 	.word	0x000006a0


	//   ....[1]....
        /*00d4*/ 	.word	0x00013000


	//----- nvinfo : EIATTR_MAX_THREADS
	.align		4
.L_1452:
        /*00d8*/ 	.byte	0x04, 0x05
        /*00da*/ 	.short	(.L_1454 - .L_1453)
.L_1453:
        /*00dc*/ 	.word	0x00000080
        /*00e0*/ 	.word	0x00000001
        /*00e4*/ 	.word	0x00000001


	//----- nvinfo : EIATTR_CRS_STACK_SIZE
	.align		4
.L_1454:
        /*00e8*/ 	.byte	0x04, 0x1e
        /*00ea*/ 	.short	(.L_1456 - .L_1455)
.L_1455:
        /*00ec*/ 	.word	0x00000000


	//----- nvinfo : EIATTR_CBANK_PARAM_SIZE
	.align		4
.L_1456:
        /*00f0*/ 	.byte	0x03, 0x19
        /*00f2*/ 	.short	0x00e8


	//----- nvinfo : EIATTR_PARAM_CBANK
	.align		4
        /*00f4*/ 	.byte	0x04, 0x0a
        /*00f6*/ 	.short	(.L_1458 - .L_1457)
	.align		4
.L_1457:
        /*00f8*/ 	.word	index@(.nv.constant0._ZN10layer_norm31ln_parallel_residual_fwd_kernelINS_13Kernel_traitsI6__halfS2_fS2_fjLj768ELj1ELj4ELj1ELj16ENS_18Kernel_traits_baseILj768ES2_S2_fS2_fjLj128EEEEELb1ELb0ELb1EEEvNS_9FwdParamsE)
        /*00fc*/ 	.short	0x0210
        /*00fe*/ 	.short	0x00e8


	//----- nvinfo : EIATTR_SW_WAR
	.align		4
.L_1458:
        /*0100*/ 	.byte	0x04, 0x36
        /*0102*/ 	.short	(.L_1460 - .L_1459)
.L_1459:
        /*0104*/ 	.word	0x00000008
.L_1460:


//--------------------- .nv.info._ZN10layer_norm31ln_parallel_residual_fwd_kernelINS_13Kernel_traitsI6__halfS2_fS2_fjLj768ELj1ELj4ELj1ELj16ENS_18Kernel_traits_baseILj768ES2_S2_fS2_fjLj128EEEEELb1ELb1ELb0EEEvNS_9FwdParamsE --------------------------
	.section	.nv.info._ZN10layer_norm31ln_parallel_residual_fwd_kernelINS_13Kernel_traitsI6__halfS2_fS2_fjLj768ELj1ELj4ELj1ELj16ENS_18Kernel_traits_baseILj768ES2_S2_fS2_fjLj128EEEEELb1ELb1ELb0EEEvNS_9FwdParamsE,"",@"SHT_CUDA_INFO"
	.sectionflags	@""
	.align	4


	//----- nvinfo : EIATTR_CUDA_API_VERSION
	.align		4
        /*0000*/ 	.byte	0x04, 0x37
        /*0002*/ 	.short	(.L_1462 - .L_1461)
.L_1461:
        /*0004*/ 	.word	0x00000082


	//----- nvinfo : EIATTR_KPARAM_INFO
	.align		4
.L_1462:
        /*0008*/ 	.byte	0x04, 0x17
        /*000a*/ 	.short	(.L_1464 - .L_1463)
.L_1463:
        /*000c*/ 	.word	0x00000000
        /*0010*/ 	.short	0x0000
        /*0012*/ 	.short	0x0000
        /*0014*/ 	.byte	0x00, 0xf0, 0xa1, 0x03


	//----- nvinfo : EIATTR_SPARSE_MMA_MASK
	.align		4
.L_1464:
        /*0018*/ 	.byte	0x03, 0x50
        /*001a*/ 	.short	0x0000


	//----- nvinfo : EIATTR_MAXREG_COUNT
	.align		4
        /*001c*/ 	.byte	0x03, 0x1b
        /*001e*/ 	.short	0x00ff


	//----- nvinfo : EIATTR_MERCURY_ISA_VERSION
	.align		4
        /*0020*/ 	.byte	0x03, 0x5f
        /*0022*/ 	.short	0x0101


	//----- nvinfo : EIATTR_COOP_GROUP_MASK_REGIDS
	.align		4
        /*0024*/ 	.byte	0x04, 0x29
        /*0026*/ 	.short	(.L_1466 - .L_1465)


	//   ....[0]....
.L_1465:
        /*0028*/ 	.word	0xffffffff


	//   ....[1]....
        /*002c*/ 	.word	0xffffffff


	//   ....[2]....
        /*0030*/ 	.word	0xffffffff


	//   ....[3]....
        /*0034*/ 	.word	0xffffffff


	//   ....[4]....
        /*0038*/ 	.word	0xffffffff


	//   ....[5]....
        /*003c*/ 	.word	0xffffffff


	//   ....[6]....
        /*0040*/ 	.word	0xffffffff


	//   ....[7]....
        /*0044*/ 	.word	0xffffffff


	//   ....[8]....
        /*0048*/ 	.word	0xffffffff


	//   ....[9]....
        /*004c*/ 	.word	0xffffffff


	//   ....[10]....
        /*0050*/ 	.word	0x05000076


	//   ....[11]....
        /*0054*/ 	.word	0x05000076


	//   ....[12]....
        /*0058*/ 	.word	0x05000076


	//   ....[13]....
        /*005c*/ 	.word	0x05000076


	//   ....[14]....
        /*0060*/ 	.word	0x05000076


	//   ....[15]....
        /*0064*/ 	.word	0x05000076


	//   ....[16]....
        /*0068*/ 	.word	0x05000076


	//   ....[17]....
        /*006c*/ 	.word	0x05000076


	//   ....[18]....
        /*0070*/ 	.word	0x05000076


	//   ....[19]....
        /*0074*/ 	.word	0x05000076


	//----- nvinfo : EIATTR_COOP_GROUP_INSTR_OFFSETS
	.align		4
.L_1466:
        /*0078*/ 	.byte	0x04, 0x28
        /*007a*/ 	.short	(.L_1468 - .L_1467)


	//   ....[0]....
.L_1467:
        /*007c*/ 	.word	0x000120c0


	//   ....[1]....
        /*0080*/ 	.word	0x000120e0


	//   ....[2]....
        /*0084*/ 	.word	0x00012100


	//   ....[3]....
        /*0088*/ 	.word	0x00012120


	//   ....[4]....
        /*008c*/ 	.word	0x00012150


	//   ....[5]....
        /*0090*/ 	.word	0x00012490


	//   ....[6]....
        /*0094*/ 	.word	0x000124b0


	//   ....[7]....
        /*0098*/ 	.word	0x000124d0


	//   ....[8]....
        /*009c*/ 	.word	0x000124f0


	//   ....[9]....
        /*00a0*/ 	.word	0x00012510


	//   ....[10]....
        /*00a4*/ 	.word	0x00012d70


	//   ....[11]....
        /*00a8*/ 	.word	0x00012e10


	//   ....[12]....
        /*00ac*/ 	.word	0x00012e80


	//   ....[13]....
        /*00b0*/ 	.word	0x00012ef0


	//   ....[14]....
        /*00b4*/ 	.word	0x00012f70


	//   ....[15]....
        /*00b8*/ 	.word	0x00013300


	//   ....[16]....
        /*00bc*/ 	.word	0x00013370


	//   ....[17]....
        /*00c0*/ 	.word	0x000133e0


	//   ....[18]....
        /*00c4*/ 	.word	0x00013450


	//   ....[19]....
        /*00c8*/ 	.word	0x000134c0


	//----- nvinfo : EIATTR_EXIT_INSTR_OFFSETS
	.align		4
.L_1468:
        /*00cc*/ 	.byte	0x04, 0x1c
        /*00ce*/ 	.short	(.L_1470 - .L_1469)


	//   ....[0]....
.L_1469:
        /*00d0*/ 	.word	0x000008b0


	//   ....[1]....
        /*00d4*/ 	.word	0x00012d00


	//----- nvinfo : EIATTR_MAX_THREADS
	.align		4
.L_1470:
        /*00d8*/ 	.byte	0x04, 0x05
        /*00da*/ 	.short	(.L_1472 - .L_1471)
.L_1471:
        /*00dc*/ 	.word	0x00000080
        /*00e0*/ 	.word	0x00000001
        /*00e4*/ 	.word	0x00000001


	//----- nvinfo : EIATTR_CRS_STACK_SIZE
	.align		4
.L_1472:
        /*00e8*/ 	.byte	0x04, 0x1e
        /*00ea*/ 	.short	(.L_1474 - .L_1473)
.L_1473:
        /*00ec*/ 	.word	0x00000000


	//----- nvinfo : EIATTR_CBANK_PARAM_SIZE
	.align		4
.L_1474:
        /*00f0*/ 	.byte	0x03, 0x19
        /*00f2*/ 	.short	0x00e8


	//----- nvinfo : EIATTR_PARAM_CBANK
	.align		4
        /*00f4*/ 	.byte	0x04, 0x0a
        /*00f6*/ 	.short	(.L_1476 - .L_1475)
	.align		4
.L_1475:
        /*00f8*/ 	.word	index@(.nv.constant0._ZN10layer_norm31ln_parallel_residual_fwd_kernelINS_13Kernel_traitsI6__halfS2_fS2_fjLj768ELj1ELj4ELj1ELj16ENS_18Kernel_traits_baseILj768ES2_S2_fS2_fjLj128EEEEELb1ELb1ELb0EEEvNS_9FwdParamsE)
        /*00fc*/ 	.short	0x0210
        /*00fe*/ 	.short	0x00e8


	//----- nvinfo : EIATTR_SW_WAR
	.align		4
.L_1476:
        /*0100*/ 	.byte	0x04, 0x36
        /*0102*/ 	.short	(.L_1478 - .L_1477)
.L_1477:
        /*0104*/ 	.word	0x00000008
.L_1478:


//--------------------- .nv.info._ZN10layer_norm31ln_parallel_residual_fwd_kernelINS_13Kernel_traitsI6__halfS2_fS2_fjLj768ELj1ELj4ELj1ELj16ENS_18Kernel_traits_baseILj768ES2_S2_fS2_fjLj128EEEEELb1ELb1ELb1EEEvNS_9FwdParamsE --------------------------
	.section	.nv.info._ZN10layer_norm31ln_parallel_residual_fwd_kernelINS_13Kernel_traitsI6__halfS2_fS2_fjLj768ELj1ELj4ELj1ELj16ENS_18Kernel_traits_baseILj768ES2_S2_fS2_fjLj128EEEEELb1ELb1ELb1EEEvNS_9FwdParamsE,"",@"SHT_CUDA_INFO"
	.sectionflags	@""
	.align	4


	//----- nvinfo : EIATTR_CUDA_API_VERSION
	.align		4
        /*0000*/ 	.byte	0x04, 0x37
        /*0002*/ 	.short	(.L_1480 - .L_1479)
.L_1479:
        /*0004*/ 	.word	0x00000082


	//----- nvinfo : EIATTR_KPARAM_INFO
	.align		4
.L_1480:
        /*0008*/ 	.byte	0x04, 0x17
        /*000a*/ 	.short	(.L_1482 - .L_1481)
.L_1481:
        /*000c*/ 	.word	0x00000000
        /*0010*/ 	.short	0x0000
        /*0012*/ 	.short	0x0000
        /*0014*/ 	.byte	0x00, 0xf0, 0xa1, 0x03


	//----- nvinfo : EIATTR_SPARSE_MMA_MASK
	.align		4
.L_1482:
        /*0018*/ 	.byte	0x03, 0x50
        /*001a*/ 	.short	0x0000


	//----- nvinfo : EIATTR_MAXREG_COUNT
	.align		4
        /*001c*/ 	.byte	0x03, 0x1b
        /*001e*/ 	.short	0x00ff


	//----- nvinfo : EIATTR_MERCURY_ISA_VERSION
	.align		4
        /*0020*/ 	.byte	0x03, 0x5f
        /*0022*/ 	.short	0x0101


	//----- nvinfo : EIATTR_COOP_GROUP_MASK_REGIDS
	.align		4
        /*0024*/ 	.byte	0x04, 0x29
        /*0026*/ 	.short	(.L_1484 - .L_1483)


	//   ....[0]....
.L_1483:
        /*0028*/ 	.word	0xffffffff


	//   ....[1]....
        /*002c*/ 	.word	0xffffffff


	//   ....[2]....
        /*0030*/ 	.word	0xffffffff


	//   ....[3]....
        /*0034*/ 	.word	0xffffffff


	//   ....[4]....
        /*0038*/ 	.word	0xffffffff


	//   ....[5]....
        /*003c*/ 	.word	0xffffffff


	//   ....[6]....
        /*0040*/ 	.word	0xffffffff


	//   ....[7]....
        /*0044*/ 	.word	0xffffffff


	//   ....[8]....
        /*0048*/ 	.word	0xffffffff


	//   ....[9]....
        /*004c*/ 	.word	0xffffffff


	//   ....[10]....
        /*0050*/ 	.word	0x05000074


	//   ....[11]....
        /*0054*/ 	.word	0x05000074


	//   ....[12]....
        /*0058*/ 	.word	0x05000074


	//   ....[13]....
        /*005c*/ 	.word	0x05000074


	//   ....[14]....
        /*0060*/ 	.word	0x05000074


	//   ....[15]....
        /*0064*/ 	.word	0x05000074


	//   ....[16]....
        /*0068*/ 	.word	0x05000074


	//   ....[17]....
        /*006c*/ 	.word	0x05000074


	//   ....[18]....
        /*0070*/ 	.word	0x05000074


	//   ....[19]....
        /*0074*/ 	.word	0x05000074


	//----- nvinfo : EIATTR_COOP_GROUP_INSTR_OFFSETS
	.align		4
.L_1484:
        /*0078*/ 	.byte	0x04, 0x28
        /*007a*/ 	.short	(.L_1486 - .L_1485)


	//   ....[0]....
.L_1485:
        /*007c*/ 	.word	0x00011a00


	//   ....[1]....
        /*0080*/ 	.word	0x00011a20


	//   ....[2]....
        /*0084*/ 	.word	0x00011a40


	//   ....[3]....
        /*0088*/ 	.word	0x00011a60


	//   ....[4]....
        /*008c*/ 	.word	0x00011a90


	//   ....[5]....
        /*0090*/ 	.word	0x00011dc0


	//   ....[6]....
        /*0094*/ 	.word	0x00011de0


	//   ....[7]....
        /*0098*/ 	.word	0x00011e00


	//   ....[8]....
        /*009c*/ 	.word	0x00011e20


	//   ....[9]....
        /*00a0*/ 	.word	0x00011e40


	//   ....[10]....
        /*00a4*/ 	.word	0x000125d0


	//   ....[11]....
        /*00a8*/ 	.word	0x00012670


	//   ....[12]....
        /*00ac*/ 	.word	0x000126e0


	//   ....[13]....
        /*00b0*/ 	.word	0x00012750


	//   ....[14]....
        /*00b4*/ 	.word	0x000127d0


	//   ....[15]....
        /*00b8*/ 	.word	0x00012b50


	//   ....[16]....
        /*00bc*/ 	.word	0x00012bc0


	//   ....[17]....
        /*00c0*/ 	.word	0x00012c30


	//   ....[18]....
        /*00c4*/ 	.word	0x00012ca0


	//   ....[19]....
        /*00c8*/ 	.word	0x00012d10


	//----- nvinfo : EIATTR_EXIT_INSTR_OFFSETS
	.align		4
.L_1486:
        /*00cc*/ 	.byte	0x04, 0x1c
        /*00ce*/ 	.short	(.L_1488 - .L_1487)


	//   ....[0]....
.L_1487:
        /*00d0*/ 	.word	0x000005d0


	//   ....[1]....
        /*00d4*/ 	.word	0x00012560


	//----- nvinfo : EIATTR_MAX_THREADS
	.align		4
.L_1488:
        /*00d8*/ 	.byte	0x04, 0x05
        /*00da*/ 	.short	(.L_1490 - .L_1489)
.L_1489:
        /*00dc*/ 	.word	0x00000080
        /*00e0*/ 	.word	0x00000001
        /*00e4*/ 	.word	0x00000001


	//----- nvinfo : EIATTR_CRS_STACK_SIZE
	.align		4
.L_1490:
        /*00e8*/ 	.byte	0x04, 0x1e
        /*00ea*/ 	.short	(.L_1492 - .L_1491)
.L_1491:
        /*00ec*/ 	.word	0x00000000


	//----- nvinfo : EIATTR_CBANK_PARAM_SIZE
	.align		4
.L_1492:
        /*00f0*/ 	.byte	0x03, 0x19
        /*00f2*/ 	.short	0x00e8


	//----- nvinfo : EIATTR_PARAM_CBANK
	.align		4
        /*00f4*/ 	.byte	0x04, 0x0a
        /*00f6*/ 	.short	(.L_1494 - .L_1493)
	.align		4
.L_1493:
        /*00f8*/ 	.word	index@(.nv.constant0._ZN10layer_norm31ln_parallel_residual_fwd_kernelINS_13Kernel_traitsI6__halfS2_fS2_fjLj768ELj1ELj4ELj1ELj16ENS_18Kernel_traits_baseILj768ES2_S2_fS2_fjLj128EEEEELb1ELb1ELb1EEEvNS_9FwdParamsE)
        /*00fc*/ 	.short	0x0210
        /*00fe*/ 	.short	0x00e8


	//----- nvinfo : EIATTR_SW_WAR
	.align		4
.L_1494:
        /*0100*/ 	.byte	0x04, 0x36
        /*0102*/ 	.short	(.L_1496 - .L_1495)
.L_1495:
        /*0104*/ 	.word	0x00000008
.L_1496:


//--------------------- .nv.info._ZN10layer_norm31ln_parallel_residual_fwd_kernelINS_13Kernel_traitsIf6__halffS2_fjLj768ELj1ELj4ELj1ELj16ENS_18Kernel_traits_baseILj768EfS2_fS2_fjLj128EEEEELb0ELb0ELb0EEEvNS_9FwdParamsE --------------------------
	.section	.nv.info._ZN10layer_norm31ln_parallel_residual_fwd_kernelINS_13Kernel_traitsIf6__halffS2_fjLj768ELj1ELj4ELj1ELj16ENS_18Kernel_traits_baseILj768EfS2_fS2_fjLj128EEEEELb0ELb0ELb0EEEvNS_9FwdParamsE,"",@"SHT_CUDA_INFO"
	.sectionflags	@""
	.align	4


	//----- nvinfo : EIATTR_CUDA_API_VERSION
	.align		4
        /*0000*/ 	.byte	0x04, 0x37
        /*0002*/ 	.short	(.L_1498 - .L_1497)
.L_1497:
        /*0004*/ 	.word	0x00000082


	//----- nvinfo : EIATTR_KPARAM_INFO
	.align		4
.L_1498:
        /*0008*/ 	.byte	0x04, 0x17
        /*000a*/ 	.short	(.L_1500 - .L_1499)
.L_1499:
        /*000c*/ 	.word	0x00000000
        /*0010*/ 	.short	0x0000
        /*0012*/ 	.short	0x0000
        /*0014*/ 	.byte	0x00, 0xf0, 0xa1, 0x03


	//----- nvinfo : EIATTR_SPARSE_MMA_MASK
	.align		4
.L_1500:
        /*0018*/ 	.byte	0x03, 0x50
        /*001a*/ 	.short	0x0000


	//----- nvinfo : EIATTR_MAXREG_COUNT
	.align		4
        /*001c*/ 	.byte	0x03, 0x1b
        /*001e*/ 	.short	0x00ff


	//----- nvinfo : EIATTR_MERCURY_ISA_VERSION
	.align		4
        /*0020*/ 	.byte	0x03, 0x5f
        /*0022*/ 	.short	0x0101


	//----- nvinfo : EIATTR_COOP_GROUP_MASK_REGIDS
	.align		4
        /*0024*/ 	.byte	0x04, 0x29
        /*0026*/ 	.short	(.L_1502 - .L_1501)


	//   ....[0]....
.L_1501:
        /*0028*/ 	.word	0xffffffff


	//   ....[1]....
        /*002c*/ 	.word	0xffffffff


	//   ....[2]....
        /*0030*/ 	.word	0xffffffff


	//   ....[3]....
        /*0034*/ 	.word	0xffffffff


	//   ....[4]....
        /*0038*/ 	.word	0xffffffff


	//   ....[5]....
        /*003c*/ 	.word	0xffffffff


	//   ....[6]....
        /*0040*/ 	.word	0xffffffff


	//   ....[7]....
        /*0044*/ 	.word	0xffffffff


	//   ....[8]....
        /*0048*/ 	.word	0xffffffff


	//   ....[9]....
        /*004c*/ 	.word	0xffffffff


	//   ....[10]....
        /*0050*/ 	.word	0x05000092


	//   ....[11]....
        /*0054*/ 	.word	0x05000092


	//   ....[12]....
        /*0058*/ 	.word	0x05000092


	//   ....[13]....
        /*005c*/ 	.word	0x05000092


	//   ....[14]....
        /*0060*/ 	.word	0x05000092


	//   ....[15]....
        /*0064*/ 	.word	0x05000092


	//   ....[16]....
        /*0068*/ 	.word	0x05000092


	//   ....[17]....
        /*006c*/ 	.word	0x05000092


	//   ....[18]....
        /*0070*/ 	.word	0x05000092


	//   ....[19]....
        /*0074*/ 	.word	0x05000092


	//----- nvinfo : EIATTR_COOP_GROUP_INSTR_OFFSETS
	.align		4
.L_1502:
        /*0078*/ 	.byte	0x04, 0x28
        /*007a*/ 	.short	(.L_1504 - .L_1503)


	//   ....[0]....
.L_1503:
        /*007c*/ 	.word	0x00001b30


	//   ....[1]....
        /*0080*/ 	.word	0x00001b50


	//   ....[2]....
        /*0084*/ 	.word	0x00001b70


	//   ....[3]....
        /*0088*/ 	.word	0x00001ba0


	//   ....[4]....
        /*008c*/ 	.word	0x00001bc0


	//   ....[5]....
        /*0090*/ 	.word	0x00001f00


	//   ....[6]....
        /*0094*/ 	.word	0x00001f20


	//   ....[7]....
        /*0098*/ 	.word	0x00001f40


	//   ....[8]....
        /*009c*/ 	.word	0x00001f60


	//   ....[9]....
        /*00a0*/ 	.word	0x00001f80


	//   ....[10]....
        /*00a4*/ 	.word	0x00002a70


	//   ....[11]....
        /*00a8*/ 	.word	0x00002b10


	//   ....[12]....
        /*00ac*/ 	.word	0x00002b80


	//   ....[13]....
        /*00b0*/ 	.word	0x00002c00


	//   ....[14]....
        /*00b4*/ 	.word	0x00002c70


	//   ....[15]....
        /*00b8*/ 	.word	0x00002ff0


	//   ....[16]....
        /*00bc*/ 	.word	0x00003060


	//   ....[17]....
        /*00c0*/ 	.word	0x000030d0


	//   ....[18]....
        /*00c4*/ 	.word	0x00003140


	//   ....[19]....
        /*00c8*/ 	.word	0x000031b0


	//----- nvinfo : EIATTR_EXIT_INSTR_OFFSETS
	.align		4
.L_1504:
        /*00cc*/ 	.byte	0x04, 0x1c
        /*00ce*/ 	.short	(.L_1506 - .L_1505)


	//   ....[0]....
.L_1505:
        /*00d0*/ 	.word	0x00000800


	//   ....[1]....
        /*00d4*/ 	.word	0x00002a00


	//----- nvinfo : EIATTR_MAX_THREADS
	.align		4
.L_1506:
        /*00d8*/ 	.byte	0x04, 0x05
        /*00da*/ 	.short	(.L_1508 - .L_1507)
.L_1507:
        /*00dc*/ 	.word	0x00000080
        /*00e0*/ 	.word	0x00000001
        /*00e4*/ 	.word	0x00000001


	//----- nvinfo : EIATTR_CRS_STACK_SIZE
	.align		4
.L_1508:
        /*00e8*/ 	.byte	0x04, 0x1e
        /*00ea*/ 	.short	(.L_1510 - .L_1509)
.L_1509:
        /*00ec*/ 	.word	0x00000000


	//----- nvinfo : EIATTR_CBANK_PARAM_SIZE
	.align		4
.L_1510:
        /*00f0*/ 	.byte	0x03, 0x19
        /*00f2*/ 	.short	0x00e8


	//----- nvinfo : EIATTR_PARAM_CBANK
	.align		4
        /*00f4*/ 	.byte	0x04, 0x0a
        /*00f6*/ 	.short	(.L_1512 - .L_1511)
	.align		4
.L_1511:
        /*00f8*/ 	.word	index@(.nv.constant0._ZN10layer_norm31ln_parallel_residual_fwd_kernelINS_13Kernel_traitsIf6__halffS2_fjLj768ELj1ELj4ELj1ELj16ENS_18Kernel_traits_baseILj768EfS2_fS2_fjLj128EEEEELb0ELb0ELb0EEEvNS_9FwdParamsE)
        /*00fc*/ 	.short	0x0210
        /*00fe*/ 	.short	0x00e8


	//----- nvinfo : EIATTR_SW_WAR
	.align		4
.L_1512:
        /*0100*/ 	.byte	0x04, 0x36
        /*0102*/ 	.short	(.L_1514 - .L_1513)
.L_1513:
        /*0104*/ 	.word	0x00000008
.L_1514:


//--------------------- .nv.info._ZN10layer_norm31ln_parallel_residual_fwd_kernelINS_13Kernel_traitsIf6__halffS2_fjLj768ELj1ELj4ELj1ELj16ENS_18Kernel_traits_baseILj768EfS2_fS2_fjLj128EEEEELb0ELb0ELb1EEEvNS_9FwdParamsE --------------------------
	.section	.nv.info._ZN10layer_norm31ln_parallel_residual_fwd_kernelINS_13Kernel_traitsIf6__halffS2_fjLj768ELj1ELj4ELj1ELj16ENS_18Kernel_traits_baseILj768EfS2_fS2_fjLj128EEEEELb0ELb0ELb1EEEvNS_9FwdParamsE,"",@"SHT_CUDA_INFO"
	.sectionflags	@""
	.align	4


	//----- nvinfo : EIATTR_CUDA_API_VERSION
	.align		4
        /*0000*/ 	.byte	0x04, 0x37
        /*0002*/ 	.short	(.L_1516 - .L_1515)
.L_1515:
        /*0004*/ 	.word	0x00000082


	//----- nvinfo : EIATTR_KPARAM_INFO
	.align		4
.L_1516:
        /*0008*/ 	.byte	0x04, 0x17
        /*000a*/ 	.short	(.L_1518 - .L_1517)
.L_1517:
        /*000c*/ 	.word	0x00000000
        /*0010*/ 	.short	0x0000
        /*0012*/ 	.short	0x0000
        /*0014*/ 	.byte	0x00, 0xf0, 0xa1, 0x03


	//----- nvinfo : EIATTR_SPARSE_MMA_MASK
	.align		4
.L_1518:
        /*0018*/ 	.byte	0x03, 0x50
        /*001a*/ 	.short	0x0000


	//----- nvinfo : EIATTR_MAXREG_COUNT
	.align		4
        /*001c*/ 	.byte	0x03, 0x1b
        /*001e*/ 	.short	0x00ff


	//----- nvinfo : EIATTR_MERCURY_ISA_VERSION
	.align		4
        /*0020*/ 	.byte	0x03, 0x5f
        /*0022*/ 	.short	0x0101


	//----- nvinfo : EIATTR_COOP_GROUP_MASK_REGIDS
	.align		4
        /*0024*/ 	.byte	0x04, 0x29
        /*0026*/ 	.short	(.L_1520 - .L_1519)


	//   ....[0]....
.L_1519:
        /*0028*/ 	.word	0xffffffff


	//   ....[1]....
        /*002c*/ 	.word	0xffffffff


	//   ....[2]....
        /*0030*/ 	.word	0xffffffff


	//   ....[3]....
        /*0034*/ 	.word	0xffffffff


	//   ....[4]....
        /*0038*/ 	.word	0xffffffff


	//   ....[5]....
        /*003c*/ 	.word	0xffffffff


	//   ....[6]....
        /*0040*/ 	.word	0xffffffff


	//   ....[7]....
        /*0044*/ 	.word	0xffffffff


	//   ....[8]....
        /*0048*/ 	.word	0xffffffff


	//   ....[9]....
        /*004c*/ 	.word	0xffffffff


	//   ....[10]....
        /*0050*/ 	.word	0x05000092


	//   ....[11]....
        /*0054*/ 	.word	0x05000092


	//   ....[12]....
        /*0058*/ 	.word	0x05000092


	//   ....[13]....
        /*005c*/ 	.word	0x05000092


	//   ....[14]....
        /*0060*/ 	.word	0x05000092


	//   ....[15]....
        /*0064*/ 	.word	0x05000092


	//   ....[16]....
        /*0068*/ 	.word	0x05000092


	//   ....[17]....
        /*006c*/ 	.word	0x05000092


	//   ....[18]....
        /*0070*/ 	.word	0x05000092


	//   ....[19]....
        /*0074*/ 	.word	0x05000092


	//----- nvinfo : EIATTR_COOP_GROUP_INSTR_OFFSETS
	.align		4
.L_1520:
        /*0078*/ 	.byte	0x04, 0x28
        /*007a*/ 	.short	(.L_1522 - .L_1521)


	//   ....[0]....
.L_1521:
        /*007c*/ 	.word	0x00001670


	//   ....[1]....
        /*0080*/ 	.word	0x00001690


	//   ....[2]....
        /*0084*/ 	.word	0x000016b0


	//   ....[3]....
        /*0088*/ 	.word	0x000016d0


	//   ....[4]....
        /*008c*/ 	.word	0x00001700


	//   ....[5]....
        /*0090*/ 	.word	0x00001a30


	//   ....[6]....
        /*0094*/ 	.word	0x00001a50


	//   ....[7]....
        /*0098*/ 	.word	0x00001a70


	//   ....[8]....
        /*009c*/ 	.word	0x00001a90


	//   ....[9]....
        /*00a0*/ 	.word	0x00001ab0


	//   ....[10]....
        /*00a4*/ 	.word	0x00002550


	//   ....[11]....
        /*00a8*/ 	.word	0x000025f0


	//   ....[12]....
        /*00ac*/ 	.word	0x00002660


	//   ....[13]....
        /*00b0*/ 	.word	0x000026d0


	//   ....[14]....
        /*00b4*/ 	.word	0x00002750


	//   ....[15]....
        /*00b8*/ 	.word	0x00002ad0


	//   ....[16]....
        /*00bc*/ 	.word	0x00002b40


	//   ....[17]....
        /*00c0*/ 	.word	0x00002bb0


	//   ....[18]....
        /*00c4*/ 	.word	0x00002c20


	//   ....[19]....
        /*00c8*/ 	.word	0x00002c90


	//----- nvinfo : EIATTR_EXIT_INSTR_OFFSETS
	.align		4
.L_1522:
        /*00cc*/ 	.byte	0x04, 0x1c
        /*00ce*/ 	.short	(.L_1524 - .L_1523)


	//   ....[0]....
.L_1523:
        /*00d0*/ 	.word	0x00000400


	//   ....[1]....
        /*00d4*/ 	.word	0x000024e0


	//----- nvinfo : EIATTR_MAX_THREADS
	.align		4
.L_1524:
        /*00d8*/ 	.byte	0x04, 0x05
        /*00da*/ 	.short	(.L_1526 - .L_1525)
.L_1525:
        /*00dc*/ 	.word	0x00000080
        /*00e0*/ 	.word	0x00000001
        /*00e4*/ 	.word	0x00000001


	//----- nvinfo : EIATTR_CRS_STACK_SIZE
	.align		4
.L_1526:
        /*00e8*/ 	.byte	0x04, 0x1e
        /*00ea*/ 	.short	(.L_1528 - .L_1527)
.L_1527:
        /*00ec*/ 	.word	0x00000000


	//----- nvinfo : EIATTR_CBANK_PARAM_SIZE
	.align		4
.L_1528:
        /*00f0*/ 	.byte	0x03, 0x19
        /*00f2*/ 	.short	0x00e8


	//----- nvinfo : EIATTR_PARAM_CBANK
	.align		4
        /*00f4*/ 	.byte	0x04, 0x0a
        /*00f6*/ 	.short	(.L_1530 - .L_1529)
	.align		4
.L_1529:
        /*00f8*/ 	.word	index@(.nv.constant0._ZN10layer_norm31ln_parallel_residual_fwd_kernelINS_13Kernel_traitsIf6__halffS2_fjLj768ELj1ELj4ELj1ELj16ENS_18Kernel_traits_baseILj768EfS2_fS2_fjLj128EEEEELb0ELb0ELb1EEEvNS_9FwdParamsE)
        /*00fc*/ 	.short	0x0210
        /*00fe*/ 	.short	0x00e8


	//----- nvinfo : EIATTR_SW_WAR
	.align		4
.L_1530:
        /*0100*/ 	.byte	0x04, 0x36
        /*0102*/ 	.short	(.L_1532 - .L_1531)
.L_1531:
        /*0104*/ 	.word	0x00000008
.L_1532:


//--------------------- .nv.info._ZN10layer_norm31ln_parallel_residual_fwd_kernelINS_13Kernel_traitsIf6__halffS2_fjLj768ELj1ELj4ELj1ELj16ENS_18Kernel_traits_baseILj768EfS2_fS2_fjLj128EEEEELb0ELb1ELb0EEEvNS_9FwdParamsE --------------------------
	.section	.nv.info._ZN10layer_norm31ln_parallel_residual_fwd_kernelINS_13Kernel_traitsIf6__halffS2_fjLj768ELj1ELj4ELj1ELj16ENS_18Kernel_traits_baseILj768EfS2_fS2_fjLj128EEEEELb0ELb1ELb0EEEvNS_9FwdParamsE,"",@"SHT_CUDA_INFO"
	.sectionflags	@""
	.align	4


	//----- nvinfo : EIATTR_CUDA_API_VERSION
	.align		4
        /*0000*/ 	.byte	0x04, 0x37
        /*0002*/ 	.short	(.L_1534 - .L_1533)
.L_1533:
        /*0004*/ 	.word	0x00000082


	//----- nvinfo : EIATTR_KPARAM_INFO
	.align		4
.L_1534:
        /*0008*/ 	.byte	0x04, 0x17
        /*000a*/ 	.short	(.L_1536 - .L_1535)
.L_1535:
        /*000c*/ 	.word	0x00000000
        /*0010*/ 	.short	0x0000
        /*0012*/ 	.short	0x0000
        /*0014*/ 	.byte	0x00, 0xf0, 0xa1, 0x03


	//----- nvinfo : EIATTR_SPARSE_MMA_MASK
	.align		4
.L_1536:
        /*0018*/ 	.byte	0x03, 0x50
        /*001a*/ 	.short	0x0000


	//----- nvinfo : EIATTR_MAXREG_COUNT
	.align		4
        /*001c*/ 	.byte	0x03, 0x1b
        /*001e*/ 	.short	0x00ff


	//----- nvinfo : EIATTR_MERCURY_ISA_VERSION
	.align		4
        /*0020*/ 	.byte	0x03, 0x5f
        /*0022*/ 	.short	0x0101


	//----- nvinfo : EIATTR_COOP_GROUP_MASK_REGIDS
	.align		4
        /*0024*/ 	.byte	0x04, 0x29
        /*0026*/ 	.short	(.L_1538 - .L_1537)


	//   ....[0]....
.L_1537:
        /*0028*/ 	.word	0xffffffff


	//   ....[1]....
        /*002c*/ 	.word	0xffffffff


	//   ....[2]....
        /*0030*/ 	.word	0xffffffff


	//   ....[3]....
        /*0034*/ 	.word	0xffffffff


	//   ....[4]....
        /*0038*/ 	.word	0xffffffff


	//   ....[5]....
        /*003c*/ 	.word	0xffffffff


	//   ....[6]....
        /*0040*/ 	.word	0xffffffff


	//   ....[7]....
        /*0044*/ 	.word	0xffffffff


	//   ....[8]....
        /*0048*/ 	.word	0xffffffff


	//   ....[9]....
        /*004c*/ 	.word	0xffffffff


	//   ....[10]....
        /*0050*/ 	.word	0x05000062


	//   ....[11]....
        /*0054*/ 	.word	0x05000062


	//   ....[12]....
        /*0058*/ 	.word	0x05000062


	//   ....[13]....
        /*005c*/ 	.word	0x05000062


	//   ....[14]....
        /*0060*/ 	.word	0x05000062


	//   ....[15]....
        /*0064*/ 	.word	0x05000062


	//   ....[16]....
        /*0068*/ 	.word	0x05000062


	//   ....[17]....
        /*006c*/ 	.word	0x05000062


	//   ....[18]....
        /*0070*/ 	.word	0x05000062


	//   ....[19]....
        /*0074*/ 	.word	0x05000062


	//----- nvinfo : EIATTR_COOP_GROUP_INSTR_OFFSETS
	.align		4
.L_1538:
        /*0078*/ 	.byte	0x04, 0x28
        /*007a*/ 	.short	(.L_1540 - .L_1539)


	//   ....[0]....
.L_1539:
        /*007c*/ 	.word	0x000017d0


	//   ....[1]....
        /*0080*/ 	.word	0x000017f0


	//   ....[2]....
        /*0084*/ 	.word	0x00001810


	//   ....[3]....
        /*0088*/ 	.word	0x00001840


	//   ....[4]....
        /*008c*/ 	.word	0x00001860


	//   ....[5]....
        /*0090*/ 	.word	0x00001ba0


	//   ....[6]....
        /*0094*/ 	.word	0x00001bc0


	//   ....[7]....
        /*0098*/ 	.word	0x00001be0


	//   ....[8]....
        /*009c*/ 	.word	0x00001c00


	//   ....[9]....
        /*00a0*/ 	.word	0x00001c20


	//   ....[10]....
        /*00a4*/ 	.word	0x00002440


	//   ....[11]....
        /*00a8*/ 	.word	0x000024e0


	//   ....[12]....
        /*00ac*/ 	.word	0x00002550


	//   ....[13]....
        /*00b0*/ 	.word	0x000025d0


	//   ....[14]....
        /*00b4*/ 	.word	0x00002640


	//   ....[15]....
        /*00b8*/ 	.word	0x000029c0


	//   ....[16]....
        /*00bc*/ 	.word	0x00002a30


	//   ....[17]....
        /*00c0*/ 	.word	0x00002aa0


	//   ....[18]....
        /*00c4*/ 	.word	0x00002b10


	//   ....[19]....
        /*00c8*/ 	.word	0x00002b80


	//----- nvinfo : EIATTR_EXIT_INSTR_OFFSETS
	.align		4
.L_1540:
        /*00cc*/ 	.byte	0x04, 0x1c
        /*00ce*/ 	.short	(.L_1542 - .L_1541)


	//   ....[0]....
.L_1541:
        /*00d0*/ 	.word	0x000004a0


	//   ....[1]....
        /*00d4*/ 	.word	0x000023d0


	//----- nvinfo : EIATTR_MAX_THREADS
	.align		4
.L_1542:
        /*00d8*/ 	.byte	0x04, 0x05
        /*00da*/ 	.short	(.L_1544 - .L_1543)
.L_1543:
        /*00dc*/ 	.word	0x00000080
        /*00e0*/ 	.word	0x00000001
        /*00e4*/ 	.word	0x00000001


	//----- nvinfo : EIATTR_CRS_STACK_SIZE
	.align		4
.L_1544:
        /*00e8*/ 	.byte	0x04, 0x1e
        /*00ea*/ 	.short	(.L_1546 - .L_1545)
.L_1545:
        /*00ec*/ 	.word	0x00000000


	//----- nvinfo : EIATTR_CBANK_PARAM_SIZE
	.align		4
.L_1546:
        /*00f0*/ 	.byte	0x03, 0x19
        /*00f2*/ 	.short	0x00e8


	//----- nvinfo : EIATTR_PARAM_CBANK
	.align		4
        /*00f4*/ 	.byte	0x04, 0x0a
        /*00f6*/ 	.short	(.L_1548 - .L_1547)
	.align		4
.L_1547:
        /*00f8*/ 	.word	index@(.nv.constant0._ZN10layer_norm31ln_parallel_residual_fwd_kernelINS_13Kernel_traitsIf6__halffS2_fjLj768ELj1ELj4ELj1ELj16ENS_18Kernel_traits_baseILj768EfS2_fS2_fjLj128EEEEELb0ELb1ELb0EEEvNS_9FwdParamsE)
        /*00fc*/ 	.short	0x0210
        /*00fe*/ 	.short	0x00e8


	//----- nvinfo : EIATTR_SW_WAR
	.align		4
.L_1548:
        /*0100*/ 	.byte	0x04, 0x36
        /*0102*/ 	.short	(.L_1550 - .L_1549)
.L_1549:
        /*0104*/ 	.word	0x00000008
.L_1550:


//--------------------- .nv.info._ZN10layer_norm31ln_parallel_residual_fwd_kernelINS_13Kernel_traitsIf6__halffS2_fjLj768ELj1ELj4ELj1ELj16ENS_18Kernel_traits_baseILj768EfS2_fS2_fjLj128EEEEELb0ELb1ELb1EEEvNS_9FwdParamsE --------------------------
	.section	.nv.info._ZN10layer_norm31ln_parallel_residual_fwd_kernelINS_13Kernel_traitsIf6__halffS2_fjLj768ELj1ELj4ELj1ELj16ENS_18Kernel_traits_baseILj768EfS2_fS2_fjLj128EEEEELb0ELb1ELb1EEEvNS_9FwdParamsE,"",@"SHT_CUDA_INFO"
	.sectionflags	@""
	.align	4


	//----- nvinfo : EIATTR_CUDA_API_VERSION
	.align		4
        /*0000*/ 	.byte	0x04, 0x37
        /*0002*/ 	.short	(.L_1552 - .L_1551)
.L_1551:
        /*0004*/ 	.word	0x00000082


	//----- nvinfo : EIATTR_KPARAM_INFO
	.align		4
.L_1552:
        /*0008*/ 	.byte	0x04, 0x17
        /*000a*/ 	.short	(.L_1554 - .L_1553)
.L_1553:
        /*000c*/ 	.word	0x00000000
        /*0010*/ 	.short	0x0000
        /*0012*/ 	.short	0x0000
        /*0014*/ 	.byte	0x00, 0xf0, 0xa1, 0x03


	//----- nvinfo : EIATTR_SPARSE_MMA_MASK
	.align		4
.L_1554:
        /*0018*/ 	.byte	0x03, 0x50
        /*001a*/ 	.short	0x0000


	//----- nvinfo : EIATTR_MAXREG_COUNT
	.align		4
        /*001c*/ 	.byte	0x03, 0x1b
        /*001e*/ 	.short	0x00ff


	//----- nvinfo : EIATTR_MERCURY_ISA_VERSION
	.align		4
        /*0020*/ 	.byte	0x03, 0x5f
        /*0022*/ 	.short	0x0101


	//----- nvinfo : EIATTR_COOP_GROUP_MASK_REGIDS
	.align		4
        /*0024*/ 	.byte	0x04, 0x29
        /*0026*/ 	.short	(.L_1556 - .L_1555)


	//   ....[0]....
.L_1555:
        /*0028*/ 	.word	0xffffffff


	//   ....[1]....
        /*002c*/ 	.word	0xffffffff


	//   ....[2]....
        /*0030*/ 	.word	0xffffffff


	//   ....[3]....
        /*0034*/ 	.word	0xffffffff


	//   ....[4]....
        /*0038*/ 	.word	0xffffffff


	//   ....[5]....
        /*003c*/ 	.word	0xffffffff


	//   ....[6]....
        /*0040*/ 	.word	0xffffffff


	//   ....[7]....
        /*0044*/ 	.word	0xffffffff


	//   ....[8]....
        /*0048*/ 	.word	0xffffffff


	//   ....[9]....
        /*004c*/ 	.word	0xffffffff


	//   ....[10]....
        /*0050*/ 	.word	0x05000062


	//   ....[11]....
        /*0054*/ 	.word	0x05000062


	//   ....[12]....
        /*0058*/ 	.word	0x05000062


	//   ....[13]....
        /*005c*/ 	.word	0x05000062


	//   ....[14]....
        /*0060*/ 	.word	0x05000062


	//   ....[15]....
        /*0064*/ 	.word	0x05000062


	//   ....[16]....
        /*0068*/ 	.word	0x05000062


	//   ....[17]....
        /*006c*/ 	.word	0x05000062


	//   ....[18]....
        /*0070*/ 	.word	0x05000062


	//   ....[19]....
        /*0074*/ 	.word	0x05000062


	//----- nvinfo : EIATTR_COOP_GROUP_INSTR_OFFSETS
	.align		4
.L_1556:
        /*0078*/ 	.byte	0x04, 0x28
        /*007a*/ 	.short	(.L_1558 - .L_1557)


	//   ....[0]....
.L_1557:
        /*007c*/ 	.word	0x00001460


	//   ....[1]....
        /*0080*/ 	.word	0x00001480


	//   ....[2]....
        /*0084*/ 	.word	0x000014a0


	//   ....[3]....
        /*0088*/ 	.word	0x000014c0


	//   ....[4]....
        /*008c*/ 	.word	0x000014f0


	//   ....[5]....
        /*0090*/ 	.word	0x00001820


	//   ....[6]....
        /*0094*/ 	.word	0x00001840


	//   ....[7]....
        /*0098*/ 	.word	0x00001860


	//   ....[8]....
        /*009c*/ 	.word	0x00001880


	//   ....[9]....
        /*00a0*/ 	.word	0x000018a0


	//   ....[10]....
        /*00a4*/ 	.word	0x00002010


	//   ....[11]....
        /*00a8*/ 	.word	0x000020b0


	//   ....[12]....
        /*00ac*/ 	.word	0x00002120


	//   ....[13]....
        /*00b0*/ 	.word	0x00002190


	//   ....[14]....
        /*00b4*/ 	.word	0x00002210


	//   ....[15]....
        /*00b8*/ 	.word	0x00002590


	//   ....[16]....
        /*00bc*/ 	.word	0x00002600


	//   ....[17]....
        /*00c0*/ 	.word	0x00002670


	//   ....[18]....
        /*00c4*/ 	.word	0x000026e0


	//   ....[19]....
        /*00c8*/ 	.word	0x00002750


	//----- nvinfo : EIATTR_EXIT_INSTR_OFFSETS
	.align		4
.L_1558:
        /*00cc*/ 	.byte	0x04, 0x1c
        /*00ce*/ 	.short	(.L_1560 - .L_1559)


	//   ....[0]....
.L_1559:
        /*00d0*/ 	.word	0x00000240


	//   ....[1]....
        /*00d4*/ 	.word	0x00001fa0


	//----- nvinfo : EIATTR_MAX_THREADS
	.align		4
.L_1560:
        /*00d8*/ 	.byte	0x04, 0x05
        /*00da*/ 	.short	(.L_1562 - .L_1561)
.L_1561:
        /*00dc*/ 	.word	0x00000080
        /*00e0*/ 	.word	0x00000001
        /*00e4*/ 	.word	0x00000001


	//----- nvinfo : EIATTR_CRS_STACK_SIZE
	.align		4
.L_1562:
        /*00e8*/ 	.byte	0x04, 0x1e
        /*00ea*/ 	.short	(.L_1564 - .L_1563)
.L_1563:
        /*00ec*/ 	.word	0x00000000


	//----- nvinfo : EIATTR_CBANK_PARAM_SIZE
	.align		4
.L_1564:
        /*00f0*/ 	.byte	0x03, 0x19
        /*00f2*/ 	.short	0x00e8


	//----- nvinfo : EIATTR_PARAM_CBANK
	.align		4
        /*00f4*/ 	.byte	0x04, 0x0a
        /*00f6*/ 	.short	(.L_1566 - .L_1565)
	.align		4
.L_1565:
        /*00f8*/ 	.word	index@(.nv.constant0._ZN10layer_norm31ln_parallel_residual_fwd_kernelINS_13Kernel_traitsIf6__halffS2_fjLj768ELj1ELj4ELj1ELj16ENS_18Kernel_traits_baseILj768EfS2_fS2_fjLj128EEEEELb0ELb1ELb1EEEvNS_9FwdParamsE)
        /*00fc*/ 	.short	0x0210
        /*00fe*/ 	.short	0x00e8


	//----- nvinfo : EIATTR_SW_WAR
	.align		4
.L_1566:
        /*0100*/ 	.byte	0x04, 0x36
        /*0102*/ 	.short	(.L_1568 - .L_1567)
.L_1567:
        /*0104*/ 	.word	0x00000008
.L_1568:


//--------------------- .nv.info._ZN10layer_norm31ln_parallel_residual_fwd_kernelINS_13Kernel_traitsIf6__halffS2_fjLj768ELj1ELj4ELj1ELj16ENS_18Kernel_traits_baseILj768EfS2_fS2_fjLj128EEEEELb1ELb0ELb0EEEvNS_9FwdParamsE --------------------------
	.section	.nv.info._ZN10layer_norm31ln_parallel_residual_fwd_kernelINS_13Kernel_traitsIf6__halffS2_fjLj768ELj1ELj4ELj1ELj16ENS_18Kernel_traits_baseILj768EfS2_fS2_fjLj128EEEEELb1ELb0ELb0EEEvNS_9FwdParamsE,"",@"SHT_CUDA_INFO"
	.sectionflags	@""
	.align	4


	//----- nvinfo : EIATTR_CUDA_API_VERSION
	.align		4
        /*0000*/ 	.byte	0x04, 0x37
        /*0002*/ 	.short	(.L_1570 - .L_1569)
.L_1569:
        /*0004*/ 	.word	0x00000082


	//----- nvinfo : EIATTR_KPARAM_INFO
	.align		4
.L_1570:
        /*0008*/ 	.byte	0x04, 0x17
        /*000a*/ 	.short	(.L_1572 - .L_1571)
.L_1571:
        /*000c*/ 	.word	0x00000000
        /*0010*/ 	.short	0x0000
        /*0012*/ 	.short	0x0000
        /*0014*/ 	.byte	0x00, 0xf0, 0xa1, 0x03


	//----- nvinfo : EIATTR_SPARSE_MMA_MASK
	.align		4
.L_1572:
        /*0018*/ 	.byte	0x03, 0x50
        /*001a*/ 	.short	0x0000


	//----- nvinfo : EIATTR_MAXREG_COUNT
	.align		4
        /*001c*/ 	.byte	0x03, 0x1b
        /*001e*/ 	.short	0x00ff


	//----- nvinfo : EIATTR_MERCURY_ISA_VERSION
	.align		4
        /*0020*/ 	.byte	0x03, 0x5f
        /*0022*/ 	.short	0x0101


	//----- nvinfo : EIATTR_COOP_GROUP_MASK_REGIDS
	.align		4
        /*0024*/ 	.byte	0x04, 0x29
        /*0026*/ 	.short	(.L_1574 - .L_1573)


	//   ....[0]....
.L_1573:
        /*0028*/ 	.word	0xffffffff


	//   ....[1]....
        /*002c*/ 	.word	0xffffffff


	//   ....[2]....
        /*0030*/ 	.word	0xffffffff


	//   ....[3]....
        /*0034*/ 	.word	0xffffffff


	//   ....[4]....
        /*0038*/ 	.word	0xffffffff


	//   ....[5]....
        /*003c*/ 	.word	0xffffffff


	//   ....[6]....
        /*0040*/ 	.word	0xffffffff


	//   ....[7]....
        /*0044*/ 	.word	0xffffffff


	//   ....[8]....
        /*0048*/ 	.word	0xffffffff


	//   ....[9]....
        /*004c*/ 	.word	0xffffffff


	//   ....[10]....
        /*0050*/ 	.word	0x050000b7


	//   ....[11]....
        /*0054*/ 	.word	0x050000b7


	//   ....[12]....
        /*0058*/ 	.word	0x050000b7


	//   ....[13]....
        /*005c*/ 	.word	0x050000b7


	//   ....[14]....
        /*0060*/ 	.word	0x050000b7


	//   ....[15]....
        /*0064*/ 	.word	0x050000b7


	//   ....[16]....
        /*0068*/ 	.word	0x050000b7


	//   ....[17]....
        /*006c*/ 	.word	0x050000b7


	//   ....[18]....
        /*0070*/ 	.word	0x050000b7


	//   ....[19]....
        /*0074*/ 	.word	0x050000b7


	//----- nvinfo : EIATTR_COOP_GROUP_INSTR_OFFSETS
	.align		4
.L_1574:
        /*0078*/ 	.byte	0x04, 0x28
        /*007a*/ 	.short	(.L_1576 - .L_1575)


	//   ....[0]....
.L_1575:
        /*007c*/ 	.word	0x00012220


	//   ....[1]....
        /*0080*/ 	.word	0x00012240


	//   ....[2]....
        /*0084*/ 	.word	0x00012260


	//   ....[3]....
        /*0088*/ 	.word	0x00012290


	//   ....[4]....
        /*008c*/ 	.word	0x000122b0


	//   ....[5]....
        /*0090*/ 	.word	0x000125f0


	//   ....[6]....
        /*0094*/ 	.word	0x00012610


	//   ....[7]....
        /*0098*/ 	.word	0x00012630


	//   ....[8]....
        /*009c*/ 	.word	0x00012650


	//   ....[9]....
        /*00a0*/ 	.word	0x00012670


	//   ....[10]....
        /*00a4*/ 	.word	0x00013190


	//   ....[11]....
        /*00a8*/ 	.word	0x00013230


	//   ....[12]....
        /*00ac*/ 	.word	0x000132a0


	//   ....[13]....
        /*00b0*/ 	.word	0x00013320


	//   ....[14]....
        /*00b4*/ 	.word	0x00013390


	//   ....[15]....
        /*00b8*/ 	.word	0x00013710


	//   ....[16]....
        /*00bc*/ 	.word	0x00013780


	//   ....[17]....
        /*00c0*/ 	.word	0x000137f0


	//   ....[18]....
        /*00c4*/ 	.word	0x00013860


	//   ....[19]....
        /*00c8*/ 	.word	0x000138d0


	//----- nvinfo : EIATTR_EXIT_INSTR_OFFSETS
	.align		4
.L_1576:
        /*00cc*/ 	.byte	0x04, 0x1c
        /*00ce*/ 	.short	(.L_1578 - .L_1577)


	//   ....[0]....
.L_1577:
        /*00d0*/ 	.word	0x00000cd0


	//   ....[1]....
        /*00d4*/ 	.word	0x00013120


	//----- nvinfo : EIATTR_MAX_THREADS
	.align		4
.L_1578:
        /*00d8*/ 	.byte	0x04, 0x05
        /*00da*/ 	.short	(.L_1580 - .L_1579)
.L_1579:
        /*00dc*/ 	.word	0x00000080
        /*00e0*/ 	.word	0x00000001
        /*00e4*/ 	.word	0x00000001


	//----- nvinfo : EIATTR_CRS_STACK_SIZE
	.align		4
.L_1580:
        /*00e8*/ 	.byte	0x04, 0x1e
        /*00ea*/ 	.short	(.L_1582 - .L_1581)
.L_1581:
        /*00ec*/ 	.word	0x00000000


	//----- nvinfo : EIATTR_CBANK_PARAM_SIZE
	.align		4
.L_1582:
        /*00f0*/ 	.byte	0x03, 0x19
        /*00f2*/ 	.short	0x00e8


	//----- nvinfo : EIATTR_PARAM_CBANK
	.align		4
        /*00f4*/ 	.byte	0x04, 0x0a
        /*00f6*/ 	.short	(.L_1584 - .L_1583)
	.align		4
.L_1583:
        /*00f8*/ 	.word	index@(.nv.constant0._ZN10layer_norm31ln_parallel_residual_fwd_kernelINS_13Kernel_traitsIf6__halffS2_fjLj768ELj1ELj4ELj1ELj16ENS_18Kernel_traits_baseILj768EfS2_fS2_fjLj128EEEEELb1ELb0ELb0EEEvNS_9FwdParamsE)
        /*00fc*/ 	.short	0x0210
        /*00fe*/ 	.short	0x00e8


	//----- nvinfo : EIATTR_SW_WAR
	.align		4
.L_1584:
        /*0100*/ 	.byte	0x04, 0x36
        /*0102*/ 	.short	(.L_1586 - .L_1585)
.L_1585:
        /*0104*/ 	.word	0x00000008
.L_1586:


//--------------------- .nv.info._ZN10layer_norm31ln_parallel_residual_fwd_kernelINS_13Kernel_traitsIf6__halffS2_fjLj768ELj1ELj4ELj1ELj16ENS_18Kernel_traits_baseILj768EfS2_fS2_fjLj128EEEEELb1ELb0ELb1EEEvNS_9FwdParamsE --------------------------
	.section	.nv.info._ZN10layer_norm31ln_parallel_residual_fwd_kernelINS_13Kernel_traitsIf6__halffS2_fjLj768ELj1ELj4ELj1ELj16ENS_18Kernel_traits_baseILj768EfS2_fS2_fjLj128EEEEELb1ELb0ELb1EEEvNS_9FwdParamsE,"",@"SHT_CUDA_INFO"
	.sectionflags	@""
	.align	4


	//----- nvinfo : EIATTR_CUDA_API_VERSION
	.align		4
        /*0000*/ 	.byte	0x04, 0x37
        /*0002*/ 	.short	(.L_1588 - .L_1587)
.L_1587:
        /*0004*/ 	.word	0x00000082


	//----- nvinfo : EIATTR_KPARAM_INFO
	.align		4
.L_1588:
        /*0008*/ 	.byte	0x04, 0x17
        /*000a*/ 	.short	(.L_1590 - .L_1589)
.L_1589:
        /*000c*/ 	.word	0x00000000
        /*0010*/ 	.short	0x0000
        /*0012*/ 	.short	0x0000
        /*0014*/ 	.byte	0x00, 0xf0, 0xa1, 0x03


	//----- nvinfo : EIATTR_SPARSE_MMA_MASK
	.align		4
.L_1590:
        /*0018*/ 	.byte	0x03, 0x50
        /*001a*/ 	.short	0x0000


	//----- nvinfo : EIATTR_MAXREG_COUNT
	.align		4
        /*001c*/ 	.byte	0x03, 0x1b
        /*001e*/ 	.short	0x00ff


	//----- nvinfo : EIATTR_MERCURY_ISA_VERSION
	.align		4
        /*0020*/ 	.byte	0x03, 0x5f
        /*0022*/ 	.short	0x0101


	//----- nvinfo : EIATTR_COOP_GROUP_MASK_REGIDS
	.align		4
        /*0024*/ 	.byte	0x04, 0x29
        /*0026*/ 	.short	(.L_1592 - .L_1591)


	//   ....[0]....
.L_1591:
        /*0028*/ 	.word	0xffffffff


	//   ....[1]....
        /*002c*/ 	.word	0xffffffff


	//   ....[2]....
        /*0030*/ 	.word	0xffffffff


	//   ....[3]....
        /*0034*/ 	.word	0xffffffff


	//   ....[4]....
        /*0038*/ 	.word	0xffffffff


	//   ....[5]....
        /*003c*/ 	.word	0xffffffff


	//   ....[6]....
        /*0040*/ 	.word	0xffffffff


	//   ....[7]....
        /*0044*/ 	.word	0xffffffff


	//   ....[8]....
        /*0048*/ 	.word	0xffffffff


	//   ....[9]....
        /*004c*/ 	.word	0xffffffff


	//   ....[10]....
        /*0050*/ 	.word	0x05000090


	//   ....[11]....
        /*0054*/ 	.word	0x05000090


	//   ....[12]....
        /*0058*/ 	.word	0x05000090


	//   ....[13]....
        /*005c*/ 	.word	0x05000090


	//   ....[14]....
        /*0060*/ 	.word	0x05000090


	//   ....[15]....
        /*0064*/ 	.word	0x05000090


	//   ....[16]....
        /*0068*/ 	.word	0x05000090


	//   ....[17]....
        /*006c*/ 	.word	0x05000090


	//   ....[18]....
        /*0070*/ 	.word	0x05000090


	//   ....[19]....
        /*0074*/ 	.word	0x05000090


	//----- nvinfo : EIATTR_COOP_GROUP_INSTR_OFFSETS
	.align		4
.L_1592:
        /*0078*/ 	.byte	0x04, 0x28
        /*007a*/ 	.short	(.L_1594 - .L_1593)


	//   ....[0]....
.L_1593:
        /*007c*/ 	.word	0x00011b00


	//   ....[1]....
        /*0080*/ 	.word	0x00011b30


	//   ....[2]....
        /*0084*/ 	.word	0x00011b50


	//   ....[3]....
        /*0088*/ 	.word	0x00011b70


	//   ....[4]....
        /*008c*/ 	.word	0x00011b90


	//   ....[5]....
        /*0090*/ 	.word	0x00011ec0


	//   ....[6]....
        /*0094*/ 	.word	0x00011ee0


	//   ....[7]....
        /*0098*/ 	.word	0x00011f00


	//   ....[8]....
        /*009c*/ 	.word	0x00011f20


	//   ....[9]....
        /*00a0*/ 	.word	0x00011f40


	//   ....[10]....
        /*00a4*/ 	.word	0x000129e0


	//   ....[11]....
        /*00a8*/ 	.word	0x00012a70


	//   ....[12]....
        /*00ac*/ 	.word	0x00012ad0


	//   ....[13]....
        /*00b0*/ 	.word	0x00012b30


	//   ....[14]....
        /*00b4*/ 	.word	0x00012b90


	//   ....[15]....
        /*00b8*/ 	.word	0x00012f00


	//   ....[16]....
        /*00bc*/ 	.word	0x00012f60


	//   ....[17]....
        /*00c0*/ 	.word	0x00012fc0


	//   ....[18]....
        /*00c4*/ 	.word	0x00013020


	//   ....[19]....
        /*00c8*/ 	.word	0x00013080


	//----- nvinfo : EIATTR_EXIT_INSTR_OFFSETS
	.align		4
.L_1594:
        /*00cc*/ 	.byte	0x04, 0x1c
        /*00ce*/ 	.short	(.L_1596 - .L_1595)


	//   ....[0]....
.L_1595:
        /*00d0*/ 	.word	0x00000860


	//   ....[1]....
        /*00d4*/ 	.word	0x00012970


	//----- nvinfo : EIATTR_MAX_THREADS
	.align		4
.L_1596:
        /*00d8*/ 	.byte	0x04, 0x05
        /*00da*/ 	.short	(.L_1598 - .L_1597)
.L_1597:
        /*00dc*/ 	.word	0x00000080
        /*00e0*/ 	.word	0x00000001
        /*00e4*/ 	.word	0x00000001


	//----- nvinfo : EIATTR_CRS_STACK_SIZE
	.align		4
.L_1598:
        /*00e8*/ 	.byte	0x04, 0x1e
        /*00ea*/ 	.short	(.L_1600 - .L_1599)
.L_1599:
        /*00ec*/ 	.word	0x00000000


	//----- nvinfo : EIATTR_CBANK_PARAM_SIZE
	.align		4
.L_1600:
        /*00f0*/ 	.byte	0x03, 0x19
        /*00f2*/ 	.short	0x00e8


	//----- nvinfo : EIATTR_PARAM_CBANK
	.align		4
        /*00f4*/ 	.byte	0x04, 0x0a
        /*00f6*/ 	.short	(.L_1602 - .L_1601)
	.align		4
.L_1601:
        /*00f8*/ 	.word	index@(.nv.constant0._ZN10layer_norm31ln_parallel_residual_fwd_kernelINS_13Kernel_traitsIf6__halffS2_fjLj768ELj1ELj4ELj1ELj16ENS_18Kernel_traits_baseILj768EfS2_fS2_fjLj128EEEEELb1ELb0ELb1EEEvNS_9FwdParamsE)
        /*00fc*/ 	.short	0x0210
        /*00fe*/ 	.short	0x00e8


	//----- nvinfo : EIATTR_SW_WAR
	.align		4
.L_1602:
        /*0100*/ 	.byte	0x04, 0x36
        /*0102*/ 	.short	(.L_1604 - .L_1603)
.L_1603:
        /*0104*/ 	.word	0x00000008
.L_1604:


//--------------------- .nv.info._ZN10layer_norm31ln_parallel_residual_fwd_kernelINS_13Kernel_traitsIf6__halffS2_fjLj768ELj1ELj4ELj1ELj16ENS_18Kernel_traits_baseILj768EfS2_fS2_fjLj128EEEEELb1ELb1ELb0EEEvNS_9FwdParamsE --------------------------
	.section	.nv.info._ZN10layer_norm31ln_parallel_residual_fwd_kernelINS_13Kernel_traitsIf6__halffS2_fjLj768ELj1ELj4ELj1ELj16ENS_18Kernel_traits_baseILj768EfS2_fS2_fjLj128EEEEELb1ELb1ELb0EEEvNS_9FwdParamsE,"",@"SHT_CUDA_INFO"
	.sectionflags	@""
	.align	4


	//----- nvinfo : EIATTR_CUDA_API_VERSION
	.align		4
        /*0000*/ 	.byte	0x04, 0x37
        /*0002*/ 	.short	(.L_1606 - .L_1605)
.L_1605:
        /*0004*/ 	.word	0x00000082


	//----- nvinfo : EIATTR_KPARAM_INFO
	.align		4
.L_1606:
        /*0008*/ 	.byte	0x04, 0x17
        /*000a*/ 	.short	(.L_1608 - .L_1607)
.L_1607:
        /*000c*/ 	.word	0x00000000
        /*0010*/ 	.short	0x0000
        /*0012*/ 	.short	0x0000
        /*0014*/ 	.byte	0x00, 0xf0, 0xa1, 0x03


	//----- nvinfo : EIATTR_SPARSE_MMA_MASK
	.align		4
.L_1608:
        /*0018*/ 	.byte	0x03, 0x50
        /*001a*/ 	.short	0x0000


	//----- nvinfo : EIATTR_MAXREG_COUNT
	.align		4
        /*001c*/ 	.byte	0x03, 0x1b
        /*001e*/ 	.short	0x00ff


	//----- nvinfo : EIATTR_MERCURY_ISA_VERSION
	.align		4
        /*0020*/ 	.byte	0x03, 0x5f
        /*0022*/ 	.short	0x0101


	//----- nvinfo : EIATTR_COOP_GROUP_MASK_REGIDS
	.align		4
        /*0024*/ 	.byte	0x04, 0x29
        /*0026*/ 	.short	(.L_1610 - .L_1609)


	//   ....[0]....
.L_1609:
        /*0028*/ 	.word	0xffffffff


	//   ....[1]....
        /*002c*/ 	.word	0xffffffff


	//   ....[2]....
        /*0030*/ 	.word	0xffffffff


	//   ....[3]....
        /*0034*/ 	.word	0xffffffff


	//   ....[4]....
        /*0038*/ 	.word	0xffffffff


	//   ....[5]....
        /*003c*/ 	.word	0xffffffff


	//   ....[6]....
        /*0040*/ 	.word	0xffffffff


	//   ....[7]....
        /*0044*/ 	.word	0xffffffff


	//   ....[8]....
        /*0048*/ 	.word	0xffffffff


	//   ....[9]....
        /*004c*/ 	.word	0xffffffff


	//   ....[10]....
        /*0050*/ 	.word	0x05000076


	//   ....[11]....
        /*0054*/ 	.word	0x05000076


	//   ....[12]....
        /*0058*/ 	.word	0x05000076


	//   ....[13]....
        /*005c*/ 	.word	0x05000076


	//   ....[14]....
        /*0060*/ 	.word	0x05000076


	//   ....[15]....
        /*0064*/ 	.word	0x05000076


	//   ....[16]....
        /*0068*/ 	.word	0x05000076


	//   ....[17]....
        /*006c*/ 	.word	0x05000076


	//   ....[18]....
        /*0070*/ 	.word	0x05000076


	//   ....[19]....
        /*0074*/ 	.word	0x05000076


	//----- nvinfo : EIATTR_COOP_GROUP_INSTR_OFFSETS
	.align		4
.L_1610:
        /*0078*/ 	.byte	0x04, 0x28
        /*007a*/ 	.short	(.L_1612 - .L_1611)


	//   ....[0]....
.L_1611:
        /*007c*/ 	.word	0x00011c80


	//   ....[1]....
        /*0080*/ 	.word	0x00011ca0


	//   ....[2]....
        /*0084*/ 	.word	0x00011cc0


	//   ....[3]....
        /*0088*/ 	.word	0x00011ce0


	//   ....[4]....
        /*008c*/ 	.word	0x00011d10


	//   ....[5]....
        /*0090*/ 	.word	0x00012050


	//   ....[6]....
        /*0094*/ 	.word	0x00012070


	//   ....[7]....
        /*0098*/ 	.word	0x00012090


	//   ....[8]....
        /*009c*/ 	.word	0x000120b0


	//   ....[9]....
        /*00a0*/ 	.word	0x000120d0


	//   ....[10]....
        /*00a4*/ 	.word	0x00012930


	//   ....[11]....
        /*00a8*/ 	.word	0x000129d0


	//   ....[12]....
        /*00ac*/ 	.word	0x00012a40


	//   ....[13]....
        /*00b0*/ 	.word	0x00012ab0


	//   ....[14]....
        /*00b4*/ 	.word	0x00012b30


	//   ....[15]....
        /*00b8*/ 	.word	0x00012ec0


	//   ....[16]....
        /*00bc*/ 	.word	0x00012f30


	//   ....[17]....
        /*00c0*/ 	.word	0x00012fa0


	//   ....[18]....
        /*00c4*/ 	.word	0x00013010


	//   ....[19]....
        /*00c8*/ 	.word	0x00013080


	//----- nvinfo : EIATTR_EXIT_INSTR_OFFSETS
	.align		4
.L_1612:
        /*00cc*/ 	.byte	0x04, 0x1c
        /*00ce*/ 	.short	(.L_1614 - .L_1613)


	//   ....[0]....
.L_1613:
        /*00d0*/ 	.word	0x00000970


	//   ....[1]....
        /*00d4*/ 	.word	0x000128c0


	//----- nvinfo : EIATTR_MAX_THREADS
	.align		4
.L_1614:
        /*00d8*/ 	.byte	0x04, 0x05
        /*00da*/ 	.short	(.L_1616 - .L_1615)
.L_1615:
        /*00dc*/ 	.word	0x00000080
        /*00e0*/ 	.word	0x00000001
        /*00e4*/ 	.word	0x00000001


	//----- nvinfo : EIATTR_CRS_STACK_SIZE
	.align		4
.L_1616:
        /*00e8*/ 	.byte	0x04, 0x1e
        /*00ea*/ 	.short	(.L_1618 - .L_1617)
.L_1617:
        /*00ec*/ 	.word	0x00000000


	//----- nvinfo : EIATTR_CBANK_PARAM_SIZE
	.align		4
.L_1618:
        /*00f0*/ 	.byte	0x03, 0x19
        /*00f2*/ 	.short	0x00e8


	//----- nvinfo : EIATTR_PARAM_CBANK
	.align		4
        /*00f4*/ 	.byte	0x04, 0x0a
        /*00f6*/ 	.short	(.L_1620 - .L_1619)
	.align		4
.L_1619:
        /*00f8*/ 	.word	index@(.nv.constant0._ZN10layer_norm31ln_parallel_residual_fwd_kernelINS_13Kernel_traitsIf6__halffS2_fjLj768ELj1ELj4ELj1ELj16ENS_18Kernel_traits_baseILj768EfS2_fS2_fjLj128EEEEELb1ELb1ELb0EEEvNS_9FwdParamsE)
        /*00fc*/ 	.short	0x0210
        /*00fe*/ 	.short	0x00e8


	//----- nvinfo : EIATTR_SW_WAR
	.align		4
.L_1620:
        /*0100*/ 	.byte	0x04, 0x36
        /*0102*/ 	.short	(.L_1622 - .L_1621)
.L_1621:
        /*0104*/ 	.word	0x00000008
.L_1622:


//--------------------- .nv.info._ZN10layer_norm31ln_parallel_residual_fwd_kernelINS_13Kernel_traitsIf6__halffS2_fjLj768ELj1ELj4ELj1ELj16ENS_18Kernel_traits_baseILj768EfS2_fS2_fjLj128EEEEELb1ELb1ELb1EEEvNS_9FwdParamsE --------------------------
	.section	.nv.info._ZN10layer_norm31ln_parallel_residual_fwd_kernelINS_13Kernel_traitsIf6__halffS2_fjLj768ELj1ELj4ELj1ELj16ENS_18Kernel_traits_baseILj768EfS2_fS2_fjLj128EEEEELb1ELb1ELb1EEEvNS_9FwdParamsE,"",@"SHT_CUDA_INFO"
	.sectionflags	@""
	.align	4


	//----- nvinfo : EIATTR_CUDA_API_VERSION
	.align		4
        /*0000*/ 	.byte	0x04, 0x37
        /*0002*/ 	.short	(.L_1624 - .L_1623)
.L_1623:
        /*0004*/ 	.word	0x00000082


	//----- nvinfo : EIATTR_KPARAM_INFO
	.align		4
.L_1624:
        /*0008*/ 	.byte	0x04, 0x17
        /*000a*/ 	.short	(.L_1626 - .L_1625)
.L_1625:
        /*000c*/ 	.word	0x00000000
        /*0010*/ 	.short	0x0000
        /*0012*/ 	.short	0x0000
        /*0014*/ 	.byte	0x00, 0xf0, 0xa1, 0x03


	//----- nvinfo : EIATTR_SPARSE_MMA_MASK
	.align		4
.L_1626:
        /*0018*/ 	.byte	0x03, 0x50
        /*001a*/ 	.short	0x0000


	//----- nvinfo : EIATTR_MAXREG_COUNT
	.align		4
        /*001c*/ 	.byte	0x03, 0x1b
        /*001e*/ 	.short	0x00ff


	//----- nvinfo : EIATTR_MERCURY_ISA_VERSION
	.align		4
        /*0020*/ 	.byte	0x03, 0x5f
        /*0022*/ 	.short	0x0101


	//----- nvinfo : EIATTR_COOP_GROUP_MASK_REGIDS
	.align		4
        /*0024*/ 	.byte	0x04, 0x29
        /*0026*/ 	.short	(.L_1628 - .L_1627)


	//   ....[0]....
.L_1627:
        /*0028*/ 	.word	0xffffffff


	//   ....[1]....
        /*002c*/ 	.word	0xffffffff


	//   ....[2]....
        /*0030*/ 	.word	0xffffffff


	//   ....[3]....
        /*0034*/ 	.word	0xffffffff


	//   ....[4]....
        /*0038*/ 	.word	0xffffffff


	//   ....[5]....
        /*003c*/ 	.word	0xffffffff


	//   ....[6]....
        /*0040*/ 	.word	0xffffffff


	//   ....[7]....
        /*0044*/ 	.word	0xffffffff


	//   ....[8]....
        /*0048*/ 	.word	0xffffffff


	//   ....[9]....
        /*004c*/ 	.word	0xffffffff


	//   ....[10]....
        /*0050*/ 	.word	0x05000074


	//   ....[11]....
        /*0054*/ 	.word	0x05000074


	//   ....[12]....
        /*0058*/ 	.word	0x05000074


	//   ....[13]....
        /*005c*/ 	.word	0x05000074


	//   ....[14]....
        /*0060*/ 	.word	0x05000074


	//   ....[15]....
        /*0064*/ 	.word	0x05000074


	//   ....[16]....
        /*0068*/ 	.word	0x05000074


	//   ....[17]....
        /*006c*/ 	.word	0x05000074


	//   ....[18]....
        /*0070*/ 	.word	0x05000074


	//   ....[19]....
        /*0074*/ 	.word	0x05000074


	//----- nvinfo : EIATTR_COOP_GROUP_INSTR_OFFSETS
	.align		4
.L_1628:
        /*0078*/ 	.byte	0x04, 0x28
        /*007a*/ 	.short	(.L_1630 - .L_1629)


	//   ....[0]....
.L_1629:
        /*007c*/ 	.word	0x00011b00


	//   ....[1]....
        /*0080*/ 	.word	0x00011b20


	//   ....[2]....
        /*0084*/ 	.word	0x00011b40


	//   ....[3]....
        /*0088*/ 	.word	0x00011b60


	//   ....[4]....
        /*008c*/ 	.word	0x00011b90


	//   ....[5]....
        /*0090*/ 	.word	0x00011ec0


	//   ....[6]....
        /*0094*/ 	.word	0x00011ee0


	//   ....[7]....
        /*0098*/ 	.word	0x00011f00


	//   ....[8]....
        /*009c*/ 	.word	0x00011f20


	//   ....[9]....
        /*00a0*/ 	.word	0x00011f40


	//   ....[10]....
        /*00a4*/ 	.word	0x000126d0


	//   ....[11]....
        /*00a8*/ 	.word	0x00012770


	//   ....[12]....
        /*00ac*/ 	.word	0x000127e0


	//   ....[13]....
        /*00b0*/ 	.word	0x00012850


	//   ....[14]....
        /*00b4*/ 	.word	0x000128d0


	//   ....[15]....
        /*00b8*/ 	.word	0x00012c50


	//   ....[16]....
        /*00bc*/ 	.word	0x00012cc0


	//   ....[17]....
        /*00c0*/ 	.word	0x00012d30


	//   ....[18]....
        /*00c4*/ 	.word	0x00012da0


	//   ....[19]....
        /*00c8*/ 	.word	0x00012e10


	//----- nvinfo : EIATTR_EXIT_INSTR_OFFSETS
	.align		4
.L_1630:
        /*00cc*/ 	.byte	0x04, 0x1c
        /*00ce*/ 	.short	(.L_1632 - .L_1631)


	//   ....[0]....
.L_1631:
        /*00d0*/ 	.word	0x000006c0


	//   ....[1]....
        /*00d4*/ 	.word	0x00012660


	//----- nvinfo : EIATTR_MAX_THREADS
	.align		4
.L_1632:
        /*00d8*/ 	.byte	0x04, 0x05
        /*00da*/ 	.short	(.L_1634 - .L_1633)
.L_1633:
        /*00dc*/ 	.word	0x00000080
        /*00e0*/ 	.word	0x00000001
        /*00e4*/ 	.word	0x00000001


	//----- nvinfo : EIATTR_CRS_STACK_SIZE
	.align		4
.L_1634:
        /*00e8*/ 	.byte	0x04, 0x1e
        /*00ea*/ 	.short	(.L_1636 - .L_1635)
.L_1635:
        /*00ec*/ 	.word	0x00000000


	//----- nvinfo : EIATTR_CBANK_PARAM_SIZE
	.align		4
.L_1636:
        /*00f0*/ 	.byte	0x03, 0x19
        /*00f2*/ 	.short	0x00e8


	//----- nvinfo : EIATTR_PARAM_CBANK
	.align		4
        /*00f4*/ 	.byte	0x04, 0x0a
        /*00f6*/ 	.short	(.L_1638 - .L_1637)
	.align		4
.L_1637:
        /*00f8*/ 	.word	index@(.nv.constant0._ZN10layer_norm31ln_parallel_residual_fwd_kernelINS_13Kernel_traitsIf6__halffS2_fjLj768ELj1ELj4ELj1ELj16ENS_18Kernel_traits_baseILj768EfS2_fS2_fjLj128EEEEELb1ELb1ELb1EEEvNS_9FwdParamsE)
        /*00fc*/ 	.short	0x0210
        /*00fe*/ 	.short	0x00e8


	//----- nvinfo : EIATTR_SW_WAR
	.align		4
.L_1638:
        /*0100*/ 	.byte	0x04, 0x36
        /*0102*/ 	.short	(.L_1640 - .L_1639)
.L_1639:
        /*0104*/ 	.word	0x00000008
.L_1640:


//--------------------- .nv.info._ZN10layer_norm31ln_parallel_residual_fwd_kernelINS_13Kernel_traitsI6__halfffffjLj768ELj1ELj4ELj1ELj16ENS_18Kernel_traits_baseILj768ES2_ffffjLj128EEEEELb0ELb0ELb0EEEvNS_9FwdParamsE --------------------------
	.section	.nv.info._ZN10layer_norm31ln_parallel_residual_fwd_kernelINS_13Kernel_traitsI6__halfffffjLj768ELj1ELj4ELj1ELj16ENS_18Kernel_traits_baseILj768ES2_ffffjLj128EEEEELb0ELb0ELb0EEEvNS_9FwdParamsE,"",@"SHT_CUDA_INFO"
	.sectionflags	@""
	.align	4


	//----- nvinfo : EIATTR_CUDA_API_VERSION
	.align		4
        /*0000*/ 	.byte	0x04, 0x37
        /*0002*/ 	.short	(.L_1642 - .L_1641)
.L_1641:
        /*0004*/ 	.word	0x00000082


	//----- nvinfo : EIATTR_KPARAM_INFO
	.align		4
.L_1642:
        /*0008*/ 	.byte	0x04, 0x17
        /*000a*/ 	.short	(.L_1644 - .L_1643)
.L_1643:
        /*000c*/ 	.word	0x00000000
        /*0010*/ 	.short	0x0000
        /*0012*/ 	.short	0x0000
        /*0014*/ 	.byte	0x00, 0xf0, 0xa1, 0x03


	//----- nvinfo : EIATTR_SPARSE_MMA_MASK
	.align		4
.L_1644:
        /*0018*/ 	.byte	0x03, 0x50
        /*001a*/ 	.short	0x0000


	//----- nvinfo : EIATTR_MAXREG_COUNT
	.align		4
        /*001c*/ 	.byte	0x03, 0x1b
        /*001e*/ 	.short	0x00ff


	//----- nvinfo : EIATTR_MERCURY_ISA_VERSION
	.align		4
        /*0020*/ 	.byte	0x03, 0x5f
        /*0022*/ 	.short	0x0101


	//----- nvinfo : EIATTR_COOP_GROUP_MASK_REGIDS
	.align		4
        /*0024*/ 	.byte	0x04, 0x29
        /*0026*/ 	.short	(.L_1646 - .L_1645)


	//   ....[0]....
.L_1645:
        /*0028*/ 	.word	0xffffffff


	//   ....[1]....
        /*002c*/ 	.word	0xffffffff


	//   ....[2]....
        /*0030*/ 	.word	0xffffffff


	//   ....[3]....
        /*0034*/ 	.word	0xffffffff


	//   ....[4]....
        /*0038*/ 	.word	0xffffffff


	//   ....[5]....
        /*003c*/ 	.word	0xffffffff


	//   ....[6]....
        /*0040*/ 	.word	0xffffffff


	//   ....[7]....
        /*0044*/ 	.word	0xffffffff


	//   ....[8]....
        /*0048*/ 	.word	0xffffffff


	//   ....[9]....
        /*004c*/ 	.word	0xffffffff


	//   ....[10]....
        /*0050*/ 	.word	0x05000092


	//   ....[11]....
        /*0054*/ 	.word	0x05000092


	//   ....[12]....
        /*0058*/ 	.word	0x05000092


	//   ....[13]....
        /*005c*/ 	.word	0x05000092


	//   ....[14]....
        /*0060*/ 	.word	0x05000092


	//   ....[15]....
        /*0064*/ 	.word	0x05000092


	//   ....[16]....
        /*0068*/ 	.word	0x05000092


	//   ....[17]....
        /*006c*/ 	.word	0x05000092


	//   ....[18]....
        /*0070*/ 	.word	0x05000092


	//   ....[19]....
        /*0074*/ 	.word	0x05000092


	//----- nvinfo : EIATTR_COOP_GROUP_INSTR_OFFSETS
	.align		4
.L_1646:
        /*0078*/ 	.byte	0x04, 0x28
        /*007a*/ 	.short	(.L_1648 - .L_1647)


	//   ....[0]....
.L_1647:
        /*007c*/ 	.word	0x000032d0


	//   ....[1]....
        /*0080*/ 	.word	0x00003310


	//   ....[2]....
        /*0084*/ 	.word	0x00003330


	//   ....[3]....
        /*0088*/ 	.word	0x00003350


	//   ....[4]....
        /*008c*/ 	.word	0x00003370


	//   ....[5]....
        /*0090*/ 	.word	0x000036c0


	//   ....[6]....
        /*0094*/ 	.word	0x000036e0


	//   ....[7]....
        /*0098*/ 	.word	0x00003700


	//   ....[8]....
        /*009c*/ 	.word	0x00003720


	//   ....[9]....
        /*00a0*/ 	.word	0x00003740


	//   ....[10]....
        /*00a4*/ 	.word	0x000042e0


	//   ....[11]....
        /*00a8*/ 	.word	0x00004390


	//   ....[12]....
        /*00ac*/ 	.word	0x00004400


	//   ....[13]....
        /*00b0*/ 	.word	0x00004470


	//   ....[14]....
        /*00b4*/ 	.word	0x000044e0


	//   ....[15]....
        /*00b8*/ 	.word	0x00004890


	//   ....[16]....
        /*00bc*/ 	.word	0x00004900


	//   ....[17]....
        /*00c0*/ 	.word	0x00004970


	//   ....[18]....
        /*00c4*/ 	.word	0x000049e0


	//   ....[19]....
        /*00c8*/ 	.word	0x00004a50


	//----- nvinfo : EIATTR_EXIT_INSTR_OFFSETS
	.align		4
.L_1648:
        /*00cc*/ 	.byte	0x04, 0x1c
        /*00ce*/ 	.short	(.L_1650 - .L_1649)


	//   ....[0]....
.L_1649:
        /*00d0*/ 	.word	0x00000bf0


	//   ....[1]....
        /*00d4*/ 	.word	0x00004270


	//----- nvinfo : EIATTR_MAX_THREADS
	.align		4
.L_1650:
        /*00d8*/ 	.byte	0x04, 0x05
        /*00da*/ 	.short	(.L_1652 - .L_1651)
.L_1651:
        /*00dc*/ 	.word	0x00000080
        /*00e0*/ 	.word	0x00000001
        /*00e4*/ 	.word	0x00000001


	//----- nvinfo : EIATTR_CRS_STACK_SIZE
	.align		4
.L_1652:
        /*00e8*/ 	.byte	0x04, 0x1e
        /*00ea*/ 	.short	(.L_1654 - .L_1653)
.L_1653:
        /*00ec*/ 	.word	0x00000000


	//----- nvinfo : EIATTR_CBANK_PARAM_SIZE
	.align		4
.L_1654:
        /*00f0*/ 	.byte	0x03, 0x19
        /*00f2*/ 	.short	0x00e8


	//----- nvinfo : EIATTR_PARAM_CBANK
	.align		4
        /*00f4*/ 	.byte	0x04, 0x0a
        /*00f6*/ 	.short	(.L_1656 - .L_1655)
	.align		4
.L_1655:
        /*00f8*/ 	.word	index@(.nv.constant0._ZN10layer_norm31ln_parallel_residual_fwd_kernelINS_13Kernel_traitsI6__halfffffjLj768ELj1ELj4ELj1ELj16ENS_18Kernel_traits_baseILj768ES2_ffffjLj128EEEEELb0ELb0ELb0EEEvNS_9FwdParamsE)
        /*00fc*/ 	.short	0x0210
        /*00fe*/ 	.short	0x00e8


	//----- nvinfo : EIATTR_SW_WAR
	.align		4
.L_1656:
        /*0100*/ 	.byte	0x04, 0x36
        /*0102*/ 	.short	(.L_1658 - .L_1657)
.L_1657:
        /*0104*/ 	.word	0x00000008
.L_1658:


//--------------------- .nv.info._ZN10layer_norm31ln_parallel_residual_fwd_kernelINS_13Kernel_traitsI6__halfffffjLj768ELj1ELj4ELj1ELj16ENS_18Kernel_traits_baseILj768ES2_ffffjLj128EEEEELb0ELb0ELb1EEEvNS_9FwdParamsE --------------------------
	.section	.nv.info._ZN10layer_norm31ln_parallel_residual_fwd_kernelINS_13Kernel_traitsI6__halfffffjLj768ELj1ELj4ELj1ELj16ENS_18Kernel_traits_baseILj768ES2_ffffjLj128EEEEELb0ELb0ELb1EEEvNS_9FwdParamsE,"",@"SHT_CUDA_INFO"
	.sectionflags	@""
	.align	4


	//----- nvinfo : EIATTR_CUDA_API_VERSION
	.align		4
        /*0000*/ 	.byte	0x04, 0x37
        /*0002*/ 	.short	(.L_1660 - .L_1659)
.L_1659:
        /*0004*/ 	.word	0x00000082


	//----- nvinfo : EIATTR_KPARAM_INFO
	.align		4
.L_1660:
        /*0008*/ 	.byte	0x04, 0x17
        /*000a*/ 	.short	(.L_1662 - .L_1661)
.L_1661:
        /*000c*/ 	.word	0x00000000
        /*0010*/ 	.short	0x0000
        /*0012*/ 	.short	0x0000
        /*0014*/ 	.byte	0x00, 0xf0, 0xa1, 0x03


	//----- nvinfo : EIATTR_SPARSE_MMA_MASK
	.align		4
.L_1662:
        /*0018*/ 	.byte	0x03, 0x50
        /*001a*/ 	.short	0x0000


	//----- nvinfo : EIATTR_MAXREG_COUNT
	.align		4
        /*001c*/ 	.byte	0x03, 0x1b
        /*001e*/ 	.short	0x00ff


	//----- nvinfo : EIATTR_MERCURY_ISA_VERSION
	.align		4
        /*0020*/ 	.byte	0x03, 0x5f
        /*0022*/ 	.short	0x0101


	//----- nvinfo : EIATTR_COOP_GROUP_MASK_REGIDS
	.align		4
        /*0024*/ 	.byte	0x04, 0x29
        /*0026*/ 	.short	(.L_1664 - .L_1663)


	//   ....[0]....
.L_1663:
        /*0028*/ 	.word	0xffffffff


	//   ....[1]....
        /*002c*/ 	.word	0xffffffff


	//   ....[2]....
        /*0030*/ 	.word	0xffffffff


	//   ....[3]....
        /*0034*/ 	.word	0xffffffff


	//   ....[4]....
        /*0038*/ 	.word	0xffffffff


	//   ....[5]....
        /*003c*/ 	.word	0xffffffff


	//   ....[6]....
        /*0040*/ 	.word	0xffffffff


	//   ....[7]....
        /*0044*/ 	.word	0xffffffff


	//   ....[8]....
        /*0048*/ 	.word	0xffffffff


	//   ....[9]....
        /*004c*/ 	.word	0xffffffff


	//   ....[10]....
        /*0050*/ 	.word	0x05000094


	//   ....[11]....
        /*0054*/ 	.word	0x05000094


	//   ....[12]....
        /*0058*/ 	.word	0x05000094


	//   ....[13]....
        /*005c*/ 	.word	0x05000094


	//   ....[14]....
        /*0060*/ 	.word	0x05000094


	//   ....[15]....
        /*0064*/ 	.word	0x05000094


	//   ....[16]....
        /*0068*/ 	.word	0x05000094


	//   ....[17]....
        /*006c*/ 	.word	0x05000094


	//   ....[18]....
        /*0070*/ 	.word	0x05000094


	//   ....[19]....
        /*0074*/ 	.word	0x05000094


	//----- nvinfo : EIATTR_COOP_GROUP_INSTR_OFFSETS
	.align		4
.L_1664:
        /*0078*/ 	.byte	0x04, 0x28
        /*007a*/ 	.short	(.L_1666 - .L_1665)


	//   ....[0]....
.L_1665:
        /*007c*/ 	.word	0x00002500


	//   ....[1]....
        /*0080*/ 	.word	0x00002530


	//   ....[2]....
        /*0084*/ 	.word	0x00002550


	//   ....[3]....
        /*0088*/ 	.word	0x00002570


	//   ....[4]....
        /*008c*/ 	.word	0x00002590


	//   ....[5]....
        /*0090*/ 	.word	0x000028c0


	//   ....[6]....
        /*0094*/ 	.word	0x000028e0


	//   ....[7]....
        /*0098*/ 	.word	0x00002900


	//   ....[8]....
        /*009c*/ 	.word	0x00002920


	//   ....[9]....
        /*00a0*/ 	.word	0x00002940


	//   ....[10]....
        /*00a4*/ 	.word	0x00003280


	//   ....[11]....
        /*00a8*/ 	.word	0x00003330


	//   ....[12]....
        /*00ac*/ 	.word	0x000033a0


	//   ....[13]....
        /*00b0*/ 	.word	0x00003410


	//   ....[14]....
        /*00b4*/ 	.word	0x00003480


	//   ....[15]....
        /*00b8*/ 	.word	0x00003800


	//   ....[16]....
        /*00bc*/ 	.word	0x00003870


	//   ....[17]....
        /*00c0*/ 	.word	0x000038e0


	//   ....[18]....
        /*00c4*/ 	.word	0x00003950


	//   ....[19]....
        /*00c8*/ 	.word	0x000039c0


	//----- nvinfo : EIATTR_EXIT_INSTR_OFFSETS
	.align		4
.L_1666:
        /*00cc*/ 	.byte	0x04, 0x1c
        /*00ce*/ 	.short	(.L_1668 - .L_1667)


	//   ....[0]....
.L_1667:
        /*00d0*/ 	.word	0x000002c0


	//   ....[1]....
        /*00d4*/ 	.word	0x00003210


	//----- nvinfo : EIATTR_MAX_THREADS
	.align		4
.L_1668:
        /*00d8*/ 	.byte	0x04, 0x05
        /*00da*/ 	.short	(.L_1670 - .L_1669)
.L_1669:
        /*00dc*/ 	.word	0x00000080
        /*00e0*/ 	.word	0x00000001
        /*00e4*/ 	.word	0x00000001


	//----- nvinfo : EIATTR_CRS_STACK_SIZE
	.align		4
.L_1670:
        /*00e8*/ 	.byte	0x04, 0x1e
        /*00ea*/ 	.short	(.L_1672 - .L_1671)
.L_1671:
        /*00ec*/ 	.word	0x00000000


	//----- nvinfo : EIATTR_CBANK_PARAM_SIZE
	.align		4
.L_1672:
        /*00f0*/ 	.byte	0x03, 0x19
        /*00f2*/ 	.short	0x00e8


	//----- nvinfo : EIATTR_PARAM_CBANK
	.align		4
        /*00f4*/ 	.byte	0x04, 0x0a
        /*00f6*/ 	.short	(.L_1674 - .L_1673)
	.align		4
.L_1673:
        /*00f8*/ 	.word	index@(.nv.constant0._ZN10layer_norm31ln_parallel_residual_fwd_kernelINS_13Kernel_traitsI6__halfffffjLj768ELj1ELj4ELj1ELj16ENS_18Kernel_traits_baseILj768ES2_ffffjLj128EEEEELb0ELb0ELb1EEEvNS_9FwdParamsE)
        /*00fc*/ 	.short	0x0210
        /*00fe*/ 	.short	0x00e8


	//----- nvinfo : EIATTR_SW_WAR
	.align		4
.L_1674:
        /*0100*/ 	.byte	0x04, 0x36
        /*0102*/ 	.short	(.L_1676 - .L_1675)
.L_1675:
        /*0104*/ 	.word	0x00000008
.L_1676:


//--------------------- .nv.info._ZN10layer_norm31ln_parallel_residual_fwd_kernelINS_13Kernel_traitsI6__halfffffjLj768ELj1ELj4ELj1ELj16ENS_18Kernel_traits_baseILj768ES2_ffffjLj128EEEEELb0ELb1ELb0EEEvNS_9FwdParamsE --------------------------
	.section	.nv.info._ZN10layer_norm31ln_parallel_residual_fwd_kernelINS_13Kernel_traitsI6__halfffffjLj768ELj1ELj4ELj1ELj16ENS_18Kernel_traits_baseILj768ES2_ffffjLj128EEEEELb0ELb1ELb0EEEvNS_9FwdParamsE,"",@"SHT_CUDA_INFO"
	.sectionflags	@""
	.align	4


	//----- nvinfo : EIATTR_CUDA_API_VERSION
	.align		4
        /*0000*/ 	.byte	0x04, 0x37
        /*0002*/ 	.short	(.L_1678 - .L_1677)
.L_1677:
        /*0004*/ 	.word	0x00000082


	//----- nvinfo : EIATTR_KPARAM_INFO
	.align		4
.L_1678:
        /*0008*/ 	.byte	0x04, 0x17
        /*000a*/ 	.short	(.L_1680 - .L_1679)
.L_1679:
        /*000c*/ 	.word	0x00000000
        /*0010*/ 	.short	0x0000
        /*0012*/ 	.short	0x0000
        /*0014*/ 	.byte	0x00, 0xf0, 0xa1, 0x03


	//----- nvinfo : EIATTR_SPARSE_MMA_MASK
	.align		4
.L_1680:
        /*0018*/ 	.byte	0x03, 0x50
        /*001a*/ 	.short	0x0000


	//----- nvinfo : EIATTR_MAXREG_COUNT
	.align		4
        /*001c*/ 	.byte	0x03, 0x1b
        /*001e*/ 	.short	0x00ff


	//----- nvinfo : EIATTR_MERCURY_ISA_VERSION
	.align		4
        /*0020*/ 	.byte	0x03, 0x5f
        /*0022*/ 	.short	0x0101


	//----- nvinfo : EIATTR_COOP_GROUP_MASK_REGIDS
	.align		4
        /*0024*/ 	.byte	0x04, 0x29
        /*0026*/ 	.short	(.L_1682 - .L_1681)


	//   ....[0]....
.L_1681:
        /*0028*/ 	.word	0xffffffff


	//   ....[1]....
        /*002c*/ 	.word	0xffffffff


	//   ....[2]....
        /*0030*/ 	.word	0xffffffff


	//   ....[3]....
        /*0034*/ 	.word	0xffffffff


	//   ....[4]....
        /*0038*/ 	.word	0xffffffff


	//   ....[5]....
        /*003c*/ 	.word	0xffffffff


	//   ....[6]....
        /*0040*/ 	.word	0xffffffff


	//   ....[7]....
        /*0044*/ 	.word	0xffffffff


	//   ....[8]....
        /*0048*/ 	.word	0xffffffff


	//   ....[9]....
        /*004c*/ 	.word	0xffffffff


	//   ....[10]....
        /*0050*/ 	.word	0x05000062


	//   ....[11]....
        /*0054*/ 	.word	0x05000062


	//   ....[12]....
        /*0058*/ 	.word	0x05000062


	//   ....[13]....
        /*005c*/ 	.word	0x05000062


	//   ....[14]....
        /*0060*/ 	.word	0x05000062


	//   ....[15]....
        /*0064*/ 	.word	0x05000062


	//   ....[16]....
        /*0068*/ 	.word	0x05000062


	//   ....[17]....
        /*006c*/ 	.word	0x05000062


	//   ....[18]....
        /*0070*/ 	.word	0x05000062


	//   ....[19]....
        /*0074*/ 	.word	0x05000062


	//----- nvinfo : EIATTR_COOP_GROUP_INSTR_OFFSETS
	.align		4
.L_1682:
        /*0078*/ 	.byte	0x04, 0x28
        /*007a*/ 	.short	(.L_1684 - .L_1683)


	//   ....[0]....
.L_1683:
        /*007c*/ 	.word	0x000028b0


	//   ....[1]....
        /*0080*/ 	.word	0x000028f0


	//   ....[2]....
        /*0084*/ 	.word	0x00002910


	//   ....[3]....
        /*0088*/ 	.word	0x00002930


	//   ....[4]....
        /*008c*/ 	.word	0x00002950


	//   ....[5]....
        /*0090*/ 	.word	0x00002ca0


	//   ....[6]....
        /*0094*/ 	.word	0x00002cc0


	//   ....[7]....
        /*0098*/ 	.word	0x00002ce0


	//   ....[8]....
        /*009c*/ 	.word	0x00002d00


	//   ....[9]....
        /*00a0*/ 	.word	0x00002d20


	//   ....[10]....
        /*00a4*/ 	.word	0x00003630


	//   ....[11]....
        /*00a8*/ 	.word	0x000036e0


	//   ....[12]....
        /*00ac*/ 	.word	0x00003750


	//   ....[13]....
        /*00b0*/ 	.word	0x000037c0


	//   ....[14]....
        /*00b4*/ 	.word	0x00003830


	//   ....[15]....
        /*00b8*/ 	.word	0x00003be0


	//   ....[16]....
        /*00bc*/ 	.word	0x00003c50


	//   ....[17]....
        /*00c0*/ 	.word	0x00003cc0


	//   ....[18]....
        /*00c4*/ 	.word	0x00003d30


	//   ....[19]....
        /*00c8*/ 	.word	0x00003da0


	//----- nvinfo : EIATTR_EXIT_INSTR_OFFSETS
	.align		4
.L_1684:
        /*00cc*/ 	.byte	0x04, 0x1c
        /*00ce*/ 	.short	(.L_1686 - .L_1685)


	//   ....[0]....
.L_1685:
        /*00d0*/ 	.word	0x00000710


	//   ....[1]....
        /*00d4*/ 	.word	0x000035c0


	//----- nvinfo : EIATTR_MAX_THREADS
	.align		4
.L_1686:
        /*00d8*/ 	.byte	0x04, 0x05
        /*00da*/ 	.short	(.L_1688 - .L_1687)
.L_1687:
        /*00dc*/ 	.word	0x00000080
        /*00e0*/ 	.word	0x00000001
        /*00e4*/ 	.word	0x00000001


	//----- nvinfo : EIATTR_CRS_STACK_SIZE
	.align		4
.L_1688:
        /*00e8*/ 	.byte	0x04, 0x1e
        /*00ea*/ 	.short	(.L_1690 - .L_1689)
.L_1689:
        /*00ec*/ 	.word	0x00000000


	//----- nvinfo : EIATTR_CBANK_PARAM_SIZE
	.align		4
.L_1690:
        /*00f0*/ 	.byte	0x03, 0x19
        /*00f2*/ 	.short	0x00e8


	//----- nvinfo : EIATTR_PARAM_CBANK
	.align		4
        /*00f4*/ 	.byte	0x04, 0x0a
        /*00f6*/ 	.short	(.L_1692 - .L_1691)
	.align		4
.L_1691:
        /*00f8*/ 	.word	index@(.nv.constant0._ZN10layer_norm31ln_parallel_residual_fwd_kernelINS_13Kernel_traitsI6__halfffffjLj768ELj1ELj4ELj1ELj16ENS_18Kernel_traits_baseILj768ES2_ffffjLj128EEEEELb0ELb1ELb0EEEvNS_9FwdParamsE)
        /*00fc*/ 	.short	0x0210
        /*00fe*/ 	.short	0x00e8


	//----- nvinfo : EIATTR_SW_WAR
	.align		4
.L_1692:
        /*0100*/ 	.byte	0x04, 0x36
        /*0102*/ 	.short	(.L_1694 - .L_1693)
.L_1693:
        /*0104*/ 	.word	0x00000008
.L_1694:


//--------------------- .nv.info._ZN10layer_norm31ln_parallel_residual_fwd_kernelINS_13Kernel_traitsI6__halfffffjLj768ELj1ELj4ELj1ELj16ENS_18Kernel_traits_baseILj768ES2_ffffjLj128EEEEELb0ELb1ELb1EEEvNS_9FwdParamsE --------------------------
	.section	.nv.info._ZN10layer_norm31ln_parallel_residual_fwd_kernelINS_13Kernel_traitsI6__halfffffjLj768ELj1ELj4ELj1ELj16ENS_18Kernel_traits_baseILj768ES2_ffffjLj128EEEEELb0ELb1ELb1EEEvNS_9FwdParamsE,"",@"SHT_CUDA_INFO"
	.sectionflags	@""
	.align	4


	//----- nvinfo : EIATTR_CUDA_API_VERSION
	.align		4
        /*0000*/ 	.byte	0x04, 0x37
        /*0002*/ 	.short	(.L_1696 - .L_1695)
.L_1695:
        /*0004*/ 	.word	0x00000082


	//----- nvinfo : EIATTR_KPARAM_INFO
	.align		4
.L_1696:
        /*0008*/ 	.byte	0x04, 0x17
        /*000a*/ 	.short	(.L_1698 - .L_1697)
.L_1697:
        /*000c*/ 	.word	0x00000000
        /*0010*/ 	.short	0x0000
        /*0012*/ 	.short	0x0000
        /*0014*/ 	.byte	0x00, 0xf0, 0xa1, 0x03


	//----- nvinfo : EIATTR_SPARSE_MMA_MASK
	.align		4
.L_1698:
        /*0018*/ 	.byte	0x03, 0x50
        /*001a*/ 	.short	0x0000


	//----- nvinfo : EIATTR_MAXREG_COUNT
	.align		4
        /*001c*/ 	.byte	0x03, 0x1b
        /*001e*/ 	.short	0x00ff


	//----- nvinfo : EIATTR_MERCURY_ISA_VERSION
	.align		4
        /*0020*/ 	.byte	0x03, 0x5f
        /*0022*/ 	.short	0x0101


	//----- nvinfo : EIATTR_COOP_GROUP_MASK_REGIDS
	.align		4
        /*0024*/ 	.byte	0x04, 0x29
        /*0026*/ 	.short	(.L_1700 - .L_1699)


	//   ....[0]....
.L_1699:
        /*0028*/ 	.word	0xffffffff


	//   ....[1]....
        /*002c*/ 	.word	0xffffffff


	//   ....[2]....
        /*0030*/ 	.word	0xffffffff


	//   ....[3]....
        /*0034*/ 	.word	0xffffffff


	//   ....[4]....
        /*0038*/ 	.word	0xffffffff


	//   ....[5]....
        /*003c*/ 	.word	0xffffffff


	//   ....[6]....
        /*0040*/ 	.word	0xffffffff


	//   ....[7]....
        /*0044*/ 	.word	0xffffffff


	//   ....[8]....
        /*0048*/ 	.word	0xffffffff


	//   ....[9]....
        /*004c*/ 	.word	0xffffffff


	//   ....[10]....
        /*0050*/ 	.word	0x05000060


	//   ....[11]....
        /*0054*/ 	.word	0x05000060


	//   ....[12]....
        /*0058*/ 	.word	0x05000060


	//   ....[13]....
        /*005c*/ 	.word	0x05000060


	//   ....[14]....
        /*0060*/ 	.word	0x05000060


	//   ....[15]....
        /*0064*/ 	.word	0x05000060


	//   ....[16]....
        /*0068*/ 	.word	0x05000060


	//   ....[17]....
        /*006c*/ 	.word	0x05000060


	//   ....[18]....
        /*0070*/ 	.word	0x05000060


	//   ....[19]....
        /*0074*/ 	.word	0x05000060


	//----- nvinfo : EIATTR_COOP_GROUP_INSTR_OFFSETS
	.align		4
.L_1700:
        /*0078*/ 	.byte	0x04, 0x28
        /*007a*/ 	.short	(.L_1702 - .L_1701)


	//   ....[0]....
.L_1701:
        /*007c*/ 	.word	0x00001f20


	//   ....[1]....
        /*0080*/ 	.word	0x00001f40


	//   ....[2]....
        /*0084*/ 	.word	0x00001f60


	//   ....[3]....
        /*0088*/ 	.word	0x00001f80


	//   ....[4]....
        /*008c*/ 	.word	0x00001fb0


	//   ....[5]....
        /*0090*/ 	.word	0x000022e0


	//   ....[6]....
        /*0094*/ 	.word	0x00002300


	//   ....[7]....
        /*0098*/ 	.word	0x00002320


	//   ....[8]....
        /*009c*/ 	.word	0x00002340


	//   ....[9]....
        /*00a0*/ 	.word	0x00002360


	//   ....[10]....
        /*00a4*/ 	.word	0x00002a50


	//   ....[11]....
        /*00a8*/ 	.word	0x00002af0


	//   ....[12]....
        /*00ac*/ 	.word	0x00002b60


	//   ....[13]....
        /*00b0*/ 	.word	0x00002bd0


	//   ....[14]....
        /*00b4*/ 	.word	0x00002c50


	//   ....[15]....
        /*00b8*/ 	.word	0x00002fd0


	//   ....[16]....
        /*00bc*/ 	.word	0x00003040


	//   ....[17]....
        /*00c0*/ 	.word	0x000030b0


	//   ....[18]....
        /*00c4*/ 	.word	0x00003120


	//   ....[19]....
        /*00c8*/ 	.word	0x00003190


	//----- nvinfo : EIATTR_EXIT_INSTR_OFFSETS
	.align		4
.L_1702:
        /*00cc*/ 	.byte	0x04, 0x1c
        /*00ce*/ 	.short	(.L_1704 - .L_1703)


	//   ....[0]....
.L_1703:
        /*00d0*/ 	.word	0x000001c0


	//   ....[1]....
        /*00d4*/ 	.word	0x000029e0


	//----- nvinfo : EIATTR_MAX_THREADS
	.align		4
.L_1704:
        /*00d8*/ 	.byte	0x04, 0x05
        /*00da*/ 	.short	(.L_1706 - .L_1705)
.L_1705:
        /*00dc*/ 	.word	0x00000080
        /*00e0*/ 	.word	0x00000001
        /*00e4*/ 	.word	0x00000001


	//----- nvinfo : EIATTR_CRS_STACK_SIZE
	.align		4
.L_1706:
        /*00e8*/ 	.byte	0x04, 0x1e
        /*00ea*/ 	.short	(.L_1708 - .L_1707)
.L_1707:
        /*00ec*/ 	.word	0x00000000


	//----- nvinfo : EIATTR_CBANK_PARAM_SIZE
	.align		4
.L_1708:
        /*00f0*/ 	.byte	0x03, 0x19
        /*00f2*/ 	.short	0x00e8


	//----- nvinfo : EIATTR_PARAM_CBANK
	.align		4
        /*00f4*/ 	.byte	0x04, 0x0a
        /*00f6*/ 	.short	(.L_1710 - .L_1709)
	.align		4
.L_1709:
        /*00f8*/ 	.word	index@(.nv.constant0._ZN10layer_norm31ln_parallel_residual_fwd_kernelINS_13Kernel_traitsI6__halfffffjLj768ELj1ELj4ELj1ELj16ENS_18Kernel_traits_baseILj768ES2_ffffjLj128EEEEELb0ELb1ELb1EEEvNS_9FwdParamsE)
        /*00fc*/ 	.short	0x0210
        /*00fe*/ 	.short	0x00e8


	//----- nvinfo : EIATTR_SW_WAR
	.align		4
.L_1710:
        /*0100*/ 	.byte	0x04, 0x36
        /*0102*/ 	.short	(.L_1712 - .L_1711)
.L_1711:
        /*0104*/ 	.word	0x00000008
.L_1712:


//--------------------- .nv.info._ZN10layer_norm31ln_parallel_residual_fwd_kernelINS_13Kernel_traitsI6__halfffffjLj768ELj1ELj4ELj1ELj16ENS_18Kernel_traits_baseILj768ES2_ffffjLj128EEEEELb1ELb0ELb0EEEvNS_9FwdParamsE --------------------------
	.section	.nv.info._ZN10layer_norm31ln_parallel_residual_fwd_kernelINS_13Kernel_traitsI6__halfffffjLj768ELj1ELj4ELj1ELj16ENS_18Kernel_traits_baseILj768ES2_ffffjLj128EEEEELb1ELb0ELb0EEEvNS_9FwdParamsE,"",@"SHT_CUDA_INFO"
	.sectionflags	@""
	.align	4


	//----- nvinfo : EIATTR_CUDA_API_VERSION
	.align		4
        /*0000*/ 	.byte	0x04, 0x37
        /*0002*/ 	.short	(.L_1714 - .L_1713)
.L_1713:
        /*0004*/ 	.word	0x00000082


	//----- nvinfo : EIATTR_KPARAM_INFO
	.align		4
.L_1714:
        /*0008*/ 	.byte	0x04, 0x17
        /*000a*/ 	.short	(.L_1716 - .L_1715)
.L_1715:
        /*000c*/ 	.word	0x00000000
        /*0010*/ 	.short	0x0000
        /*0012*/ 	.short	0x0000
        /*0014*/ 	.byte	0x00, 0xf0, 0xa1, 0x03


	//----- nvinfo : EIATTR_SPARSE_MMA_MASK
	.align		4
.L_1716:
        /*0018*/ 	.byte	0x03, 0x50
        /*001a*/ 	.short	0x0000


	//----- nvinfo : EIATTR_MAXREG_COUNT
	.align		4
        /*001c*/ 	.byte	0x03, 0x1b
        /*001e*/ 	.short	0x00ff


	//----- nvinfo : EIATTR_MERCURY_ISA_VERSION
	.align		4
        /*0020*/ 	.byte	0x03, 0x5f
        /*0022*/ 	.short	0x0101


	//----- nvinfo : EIATTR_COOP_GROUP_MASK_REGIDS
	.align		4
        /*0024*/ 	.byte	0x04, 0x29
        /*0026*/ 	.short	(.L_1718 - .L_1717)


	//   ....[0]....
.L_1717:
        /*0028*/ 	.word	0xffffffff


	//   ....[1]....
        /*002c*/ 	.word	0xffffffff


	//   ....[2]....
        /*0030*/ 	.word	0xffffffff


	//   ....[3]....
        /*0034*/ 	.word	0xffffffff


	//   ....[4]....
        /*0038*/ 	.word	0xffffffff


	//   ....[5]....
        /*003c*/ 	.word	0xffffffff


	//   ....[6]....
        /*0040*/ 	.word	0xffffffff


	//   ....[7]....
        /*0044*/ 	.word	0xffffffff


	//   ....[8]....
        /*0048*/ 	.word	0xffffffff


	//   ....[9]....
        /*004c*/ 	.word	0xffffffff


	//   ....[10]....
        /*0050*/ 	.word	0x05000043


	//   ....[11]....
        /*0054*/ 	.word	0x05000043


	//   ....[12]....
        /*0058*/ 	.word	0x05000043


	//   ....[13]....
        /*005c*/ 	.word	0x05000043


	//   ....[14]....
        /*0060*/ 	.word	0x05000043


	//   ....[15]....
        /*0064*/ 	.word	0x05000043


	//   ....[16]....
        /*0068*/ 	.word	0x05000043


	//   ....[17]....
        /*006c*/ 	.word	0x05000043


	//   ....[18]....
        /*0070*/ 	.word	0x05000043


	//   ....[19]....
        /*0074*/ 	.word	0x05000043


	//----- nvinfo : EIATTR_COOP_GROUP_INSTR_OFFSETS
	.align		4
.L_1718:
        /*0078*/ 	.byte	0x04, 0x28
        /*007a*/ 	.short	(.L_1720 - .L_1719)


	//   ....[0]....
.L_1719:
        /*007c*/ 	.word	0x00013280


	//   ....[1]....
        /*0080*/ 	.word	0x000132c0


	//   ....[2]....
        /*0084*/ 	.word	0x000132e0


	//   ....[3]....
        /*0088*/ 	.word	0x00013300


	//   ....[4]....
        /*008c*/ 	.word	0x00013320


	//   ....[5]....
        /*0090*/ 	.word	0x00013660


	//   ....[6]....
        /*0094*/ 	.word	0x00013680


	//   ....[7]....
        /*0098*/ 	.word	0x000136a0


	//   ....[8]....
        /*009c*/ 	.word	0x000136c0


	//   ....[9]....
        /*00a0*/ 	.word	0x000136e0


	//   ....[10]....
        /*00a4*/ 	.word	0x000142b0


	//   ....[11]....
        /*00a8*/ 	.word	0x00014360


	//   ....[12]....
        /*00ac*/ 	.word	0x000143d0


	//   ....[13]....
        /*00b0*/ 	.word	0x00014440


	//   ....[14]....
        /*00b4*/ 	.word	0x000144b0


	//   ....[15]....
        /*00b8*/ 	.word	0x00014860


	//   ....[16]....
        /*00bc*/ 	.word	0x000148d0


	//   ....[17]....
        /*00c0*/ 	.word	0x00014940


	//   ....[18]....
        /*00c4*/ 	.word	0x000149b0


	//   ....[19]....
        /*00c8*/ 	.word	0x00014a20


	//----- nvinfo : EIATTR_EXIT_INSTR_OFFSETS
	.align		4
.L_1720:
        /*00cc*/ 	.byte	0x04, 0x1c
        /*00ce*/ 	.short	(.L_1722 - .L_1721)


	//   ....[0]....
.L_1721:
        /*00d0*/ 	.word	0x00001060


	//   ....[1]....
        /*00d4*/ 	.word	0x00014240


	//----- nvinfo : EIATTR_MAX_THREADS
	.align		4
.L_1722:
        /*00d8*/ 	.byte	0x04, 0x05
        /*00da*/ 	.short	(.L_1724 - .L_1723)
.L_1723:
        /*00dc*/ 	.word	0x00000080
        /*00e0*/ 	.word	0x00000001
        /*00e4*/ 	.word	0x00000001


	//----- nvinfo : EIATTR_CRS_STACK_SIZE
	.align		4
.L_1724:
        /*00e8*/ 	.byte	0x04, 0x1e
        /*00ea*/ 	.short	(.L_1726 - .L_1725)
.L_1725:
        /*00ec*/ 	.word	0x00000000


	//----- nvinfo : EIATTR_CBANK_PARAM_SIZE
	.align		4
.L_1726:
        /*00f0*/ 	.byte	0x03, 0x19
        /*00f2*/ 	.short	0x00e8


	//----- nvinfo : EIATTR_PARAM_CBANK
	.align		4
        /*00f4*/ 	.byte	0x04, 0x0a
        /*00f6*/ 	.short	(.L_1728 - .L_1727)
	.align		4
.L_1727:
        /*00f8*/ 	.word	index@(.nv.constant0._ZN10layer_norm31ln_parallel_residual_fwd_kernelINS_13Kernel_traitsI6__halfffffjLj768ELj1ELj4ELj1ELj16ENS_18Kernel_traits_baseILj768ES2_ffffjLj128EEEEELb1ELb0ELb0EEEvNS_9FwdParamsE)
        /*00fc*/ 	.short	0x0210
        /*00fe*/ 	.short	0x00e8


	//----- nvinfo : EIATTR_SW_WAR
	.align		4
.L_1728:
        /*0100*/ 	.byte	0x04, 0x36
        /*0102*/ 	.short	(.L_1730 - .L_1729)
.L_1729:
        /*0104*/ 	.word	0x00000008
.L_1730:


//--------------------- .nv.info._ZN10layer_norm31ln_parallel_residual_fwd_kernelINS_13Kernel_traitsI6__halfffffjLj768ELj1ELj4ELj1ELj16ENS_18Kernel_traits_baseILj768ES2_ffffjLj128EEEEELb1ELb0ELb1EEEvNS_9FwdParamsE --------------------------
	.section	.nv.info._ZN10layer_norm31ln_parallel_residual_fwd_kernelINS_13Kernel_traitsI6__halfffffjLj768ELj1ELj4ELj1ELj16ENS_18Kernel_traits_baseILj768ES2_ffffjLj128EEEEELb1ELb0ELb1EEEvNS_9FwdParamsE,"",@"SHT_CUDA_INFO"
	.sectionflags	@""
	.align	4


	//----- nvinfo : EIATTR_CUDA_API_VERSION
	.align		4
        /*0000*/ 	.byte	0x04, 0x37
        /*0002*/ 	.short	(.L_1732 - .L_1731)
.L_1731:
        /*0004*/ 	.word	0x00000082


	//----- nvinfo : EIATTR_KPARAM_INFO
	.align		4
.L_1732:
        /*0008*/ 	.byte	0x04, 0x17
        /*000a*/ 	.short	(.L_1734 - .L_1733)
.L_1733:
        /*000c*/ 	.word	0x00000000
        /*0010*/ 	.short	0x0000
        /*0012*/ 	.short	0x0000
        /*0014*/ 	.byte	0x00, 0xf0, 0xa1, 0x03


	//----- nvinfo : EIATTR_SPARSE_MMA_MASK
	.align		4
.L_1734:
        /*0018*/ 	.byte	0x03, 0x50
        /*001a*/ 	.short	0x0000


	//----- nvinfo : EIATTR_MAXREG_COUNT
	.align		4
        /*001c*/ 	.byte	0x03, 0x1b
        /*001e*/ 	.short	0x00ff


	//----- nvinfo : EIATTR_MERCURY_ISA_VERSION
	.align		4
        /*0020*/ 	.byte	0x03, 0x5f
        /*0022*/ 	.short	0x0101


	//----- nvinfo : EIATTR_COOP_GROUP_MASK_REGIDS
	.align		4
        /*0024*/ 	.byte	0x04, 0x29
        /*0026*/ 	.short	(.L_1736 - .L_1735)


	//   ....[0]....
.L_1735:
        /*0028*/ 	.word	0xffffffff


	//   ....[1]....
        /*002c*/ 	.word	0xffffffff


	//   ....[2]....
        /*0030*/ 	.word	0xffffffff


	//   ....[3]....
        /*0034*/ 	.word	0xffffffff


	//   ....[4]....
        /*0038*/ 	.word	0xffffffff


	//   ....[5]....
        /*003c*/ 	.word	0xffffffff


	//   ....[6]....
        /*0040*/ 	.word	0xffffffff


	//   ....[7]....
        /*0044*/ 	.word	0xffffffff


	//   ....[8]....
        /*0048*/ 	.word	0xffffffff


	//   ....[9]....
        /*004c*/ 	.word	0xffffffff


	//   ....[10]....
        /*0050*/ 	.word	0x0500009d


	//   ....[11]....
        /*0054*/ 	.word	0x0500009d


	//   ....[12]....
        /*0058*/ 	.word	0x0500009d


	//   ....[13]....
        /*005c*/ 	.word	0x0500009d


	//   ....[14]....
        /*0060*/ 	.word	0x0500009d


	//   ....[15]....
        /*0064*/ 	.word	0x0500009d


	//   ....[16]....
        /*0068*/ 	.word	0x0500009d


	//   ....[17]....
        /*006c*/ 	.word	0x0500009d


	//   ....[18]....
        /*0070*/ 	.word	0x0500009d


	//   ....[19]....
        /*0074*/ 	.word	0x0500009d


	//----- nvinfo : EIATTR_COOP_GROUP_INSTR_OFFSETS
	.align		4
.L_1736:
        /*0078*/ 	.byte	0x04, 0x28
        /*007a*/ 	.short	(.L_1738 - .L_1737)


	//   ....[0]....
.L_1737:
        /*007c*/ 	.word	0x00012390


	//   ....[1]....
        /*0080*/ 	.word	0x000123b0


	//   ....[2]....
        /*0084*/ 	.word	0x000123d0


	//   ....[3]....
        /*0088*/ 	.word	0x000123f0


	//   ....[4]....
        /*008c*/ 	.word	0x00012420


	//   ....[5]....
        /*0090*/ 	.word	0x00012750


	//   ....[6]....
        /*0094*/ 	.word	0x00012770


	//   ....[7]....
        /*0098*/ 	.word	0x00012790


	//   ....[8]....
        /*009c*/ 	.word	0x000127b0


	//   ....[9]....
        /*00a0*/ 	.word	0x000127d0


	//   ....[10]....
        /*00a4*/ 	.word	0x00013170


	//   ....[11]....
        /*00a8*/ 	.word	0x00013210


	//   ....[12]....
        /*00ac*/ 	.word	0x00013280


	//   ....[13]....
        /*00b0*/ 	.word	0x000132f0


	//   ....[14]....
        /*00b4*/ 	.word	0x00013370


	//   ....[15]....
        /*00b8*/ 	.word	0x000136f0


	//   ....[16]....
        /*00bc*/ 	.word	0x00013760


	//   ....[17]....
        /*00c0*/ 	.word	0x000137d0


	//   ....[18]....
        /*00c4*/ 	.word	0x00013840


	//   ....[19]....
        /*00c8*/ 	.word	0x000138b0


	//----- nvinfo : EIATTR_EXIT_INSTR_OFFSETS
	.align		4
.L_1738:
        /*00cc*/ 	.byte	0x04, 0x1c
        /*00ce*/ 	.short	(.L_1740 - .L_1739)


	//   ....[0]....
.L_1739:
        /*00d0*/ 	.word	0x00000700


	//   ....[1]....
        /*00d4*/ 	.word	0x00013100


	//----- nvinfo : EIATTR_MAX_THREADS
	.align		4
.L_1740:
        /*00d8*/ 	.byte	0x04, 0x05
        /*00da*/ 	.short	(.L_1742 - .L_1741)
.L_1741:
        /*00dc*/ 	.word	0x00000080
        /*00e0*/ 	.word	0x00000001
        /*00e4*/ 	.word	0x00000001


	//----- nvinfo : EIATTR_CRS_STACK_SIZE
	.align		4
.L_1742:
        /*00e8*/ 	.byte	0x04, 0x1e
        /*00ea*/ 	.short	(.L_1744 - .L_1743)
.L_1743:
        /*00ec*/ 	.word	0x00000000


	//----- nvinfo : EIATTR_CBANK_PARAM_SIZE
	.align		4
.L_1744:
        /*00f0*/ 	.byte	0x03, 0x19
        /*00f2*/ 	.short	0x00e8


	//----- nvinfo : EIATTR_PARAM_CBANK
	.align		4
        /*00f4*/ 	.byte	0x04, 0x0a
        /*00f6*/ 	.short	(.L_1746 - .L_1745)
	.align		4
.L_1745:
        /*00f8*/ 	.word	index@(.nv.constant0._ZN10layer_norm31ln_parallel_residual_fwd_kernelINS_13Kernel_traitsI6__halfffffjLj768ELj1ELj4ELj1ELj16ENS_18Kernel_traits_baseILj768ES2_ffffjLj128EEEEELb1ELb0ELb1EEEvNS_9FwdParamsE)
        /*00fc*/ 	.short	0x0210
        /*00fe*/ 	.short	0x00e8


	//----- nvinfo : EIATTR_SW_WAR
	.align		4
.L_1746:
        /*0100*/ 	.byte	0x04, 0x36
        /*0102*/ 	.short	(.L_1748 - .L_1747)
.L_1747:
        /*0104*/ 	.word	0x00000008
.L_1748:


//--------------------- .nv.info._ZN10layer_norm31ln_parallel_residual_fwd_kernelINS_13Kernel_traitsI6__halfffffjLj768ELj1ELj4ELj1ELj16ENS_18Kernel_traits_baseILj768ES2_ffffjLj128EEEEELb1ELb1ELb0EEEvNS_9FwdParamsE --------------------------
	.section	.nv.info._ZN10layer_norm31ln_parallel_residual_fwd_kernelINS_13Kernel_traitsI6__halfffffjLj768ELj1ELj4ELj1ELj16ENS_18Kernel_traits_baseILj768ES2_ffffjLj128EEEEELb1ELb1ELb0EEEvNS_9FwdParamsE,"",@"SHT_CUDA_INFO"
	.sectionflags	@""
	.align	4


	//----- nvinfo : EIATTR_CUDA_API_VERSION
	.align		4
        /*0000*/ 	.byte	0x04, 0x37
        /*0002*/ 	.short	(.L_1750 - .L_1749)
.L_1749:
        /*0004*/ 	.word	0x00000082


	//----- nvinfo : EIATTR_KPARAM_INFO
	.align		4
.L_1750:
        /*0008*/ 	.byte	0x04, 0x17
        /*000a*/ 	.short	(.L_1752 - .L_1751)
.L_1751:
        /*000c*/ 	.word	0x00000000
        /*0010*/ 	.short	0x0000
        /*0012*/ 	.short	0x0000
        /*0014*/ 	.byte	0x00, 0xf0, 0xa1, 0x03


	//----- nvinfo : EIATTR_SPARSE_MMA_MASK
	.align		4
.L_1752:
        /*0018*/ 	.byte	0x03, 0x50
        /*001a*/ 	.short	0x0000


	//----- nvinfo : EIATTR_MAXREG_COUNT
	.align		4
        /*001c*/ 	.byte	0x03, 0x1b
        /*001e*/ 	.short	0x00ff


	//----- nvinfo : EIATTR_MERCURY_ISA_VERSION
	.align		4
        /*0020*/ 	.byte	0x03, 0x5f
        /*0022*/ 	.short	0x0101


	//----- nvinfo : EIATTR_COOP_GROUP_MASK_REGIDS
	.align		4
        /*0024*/ 	.byte	0x04, 0x29
        /*0026*/ 	.short	(.L_1754 - .L_1753)


	//   ....[0]....
.L_1753:
        /*0028*/ 	.word	0xffffffff


	//   ....[1]....
        /*002c*/ 	.word	0xffffffff


	//   ....[2]....
        /*0030*/ 	.word	0xffffffff


	//   ....[3]....
        /*0034*/ 	.word	0xffffffff


	//   ....[4]....
        /*0038*/ 	.word	0xffffffff


	//   ....[5]....
        /*003c*/ 	.word	0xffffffff


	//   ....[6]....
        /*0040*/ 	.word	0xffffffff


	//   ....[7]....
        /*0044*/ 	.word	0xffffffff


	//   ....[8]....
        /*0048*/ 	.word	0xffffffff


	//   ....[9]....
        /*004c*/ 	.word	0xffffffff


	//   ....[10]....
        /*0050*/ 	.word	0x05000070


	//   ....[11]....
        /*0054*/ 	.word	0x05000070


	//   ....[12]....
        /*0058*/ 	.word	0x05000070


	//   ....[13]....
        /*005c*/ 	.word	0x05000070


	//   ....[14]....
        /*0060*/ 	.word	0x05000070


	//   ....[15]....
        /*0064*/ 	.word	0x05000070


	//   ....[16]....
        /*0068*/ 	.word	0x05000070


	//   ....[17]....
        /*006c*/ 	.word	0x05000070


	//   ....[18]....
        /*0070*/ 	.word	0x05000070


	//   ....[19]....
        /*0074*/ 	.word	0x05000070


	//----- nvinfo : EIATTR_COOP_GROUP_INSTR_OFFSETS
	.align		4
.L_1754:
        /*0078*/ 	.byte	0x04, 0x28
        /*007a*/ 	.short	(.L_1756 - .L_1755)


	//   ....[0]....
.L_1755:
        /*007c*/ 	.word	0x00012860


	//   ....[1]....
        /*0080*/ 	.word	0x000128a0


	//   ....[2]....
        /*0084*/ 	.word	0x000128c0


	//   ....[3]....
        /*0088*/ 	.word	0x000128e0


	//   ....[4]....
        /*008c*/ 	.word	0x00012900


	//   ....[5]....
        /*0090*/ 	.word	0x00012c40


	//   ....[6]....
        /*0094*/ 	.word	0x00012c60


	//   ....[7]....
        /*0098*/ 	.word	0x00012c80


	//   ....[8]....
        /*009c*/ 	.word	0x00012ca0


	//   ....[9]....
        /*00a0*/ 	.word	0x00012cc0


	//   ....[10]....
        /*00a4*/ 	.word	0x000135f0


	//   ....[11]....
        /*00a8*/ 	.word	0x000136a0


	//   ....[12]....
        /*00ac*/ 	.word	0x00013710


	//   ....[13]....
        /*00b0*/ 	.word	0x00013780


	//   ....[14]....
        /*00b4*/ 	.word	0x000137f0


	//   ....[15]....
        /*00b8*/ 	.word	0x00013b90


	//   ....[16]....
        /*00bc*/ 	.word	0x00013c00


	//   ....[17]....
        /*00c0*/ 	.word	0x00013c70


	//   ....[18]....
        /*00c4*/ 	.word	0x00013ce0


	//   ....[19]....
        /*00c8*/ 	.word	0x00013d50


	//----- nvinfo : EIATTR_EXIT_INSTR_OFFSETS
	.align		4
.L_1756:
        /*00cc*/ 	.byte	0x04, 0x1c
        /*00ce*/ 	.short	(.L_1758 - .L_1757)


	//   ....[0]....
.L_1757:
        /*00d0*/ 	.word	0x00000b80


	//   ....[1]....
        /*00d4*/ 	.word	0x00013580


	//----- nvinfo : EIATTR_MAX_THREADS
	.align		4
.L_1758:
        /*00d8*/ 	.byte	0x04, 0x05
        /*00da*/ 	.short	(.L_1760 - .L_1759)
.L_1759:
        /*00dc*/ 	.word	0x00000080
        /*00e0*/ 	.word	0x00000001
        /*00e4*/ 	.word	0x00000001


	//----- nvinfo : EIATTR_CRS_STACK_SIZE
	.align		4
.L_1760:
        /*00e8*/ 	.byte	0x04, 0x1e
        /*00ea*/ 	.short	(.L_1762 - .L_1761)
.L_1761:
        /*00ec*/ 	.word	0x00000000


	//----- nvinfo : EIATTR_CBANK_PARAM_SIZE
	.align		4
.L_1762:
        /*00f0*/ 	.byte	0x03, 0x19
        /*00f2*/ 	.short	0x00e8


	//----- nvinfo : EIATTR_PARAM_CBANK
	.align		4
        /*00f4*/ 	.byte	0x04, 0x0a
        /*00f6*/ 	.short	(.L_1764 - .L_1763)
	.align		4
.L_1763:
        /*00f8*/ 	.word	index@(.nv.constant0._ZN10layer_norm31ln_parallel_residual_fwd_kernelINS_13Kernel_traitsI6__halfffffjLj768ELj1ELj4ELj1ELj16ENS_18Kernel_traits_baseILj768ES2_ffffjLj128EEEEELb1ELb1ELb0EEEvNS_9FwdParamsE)
        /*00fc*/ 	.short	0x0210
        /*00fe*/ 	.short	0x00e8


	//----- nvinfo : EIATTR_SW_WAR
	.align		4
.L_1764:
        /*0100*/ 	.byte	0x04, 0x36
        /*0102*/ 	.short	(.L_1766 - .L_1765)
.L_1765:
        /*0104*/ 	.word	0x00000008
.L_1766:


//--------------------- .nv.info._ZN10layer_norm31ln_parallel_residual_fwd_kernelINS_13Kernel_traitsI6__halfffffjLj768ELj1ELj4ELj1ELj16ENS_18Kernel_traits_baseILj768ES2_ffffjLj128EEEEELb1ELb1ELb1EEEvNS_9FwdParamsE --------------------------
	.section	.nv.info._ZN10layer_norm31ln_parallel_residual_fwd_kernelINS_13Kernel_traitsI6__halfffffjLj768ELj1ELj4ELj1ELj16ENS_18Kernel_traits_baseILj768ES2_ffffjLj128EEEEELb1ELb1ELb1EEEvNS_9FwdParamsE,"",@"SHT_CUDA_INFO"
	.sectionflags	@""
	.align	4


	//----- nvinfo : EIATTR_CUDA_API_VERSION
	.align		4
        /*0000*/ 	.byte	0x04, 0x37
        /*0002*/ 	.short	(.L_1768 - .L_1767)
.L_1767:
        /*0004*/ 	.word	0x00000082


	//----- nvinfo : EIATTR_KPARAM_INFO
	.align		4
.L_1768:
        /*0008*/ 	.byte	0x04, 0x17
        /*000a*/ 	.short	(.L_1770 - .L_1769)
.L_1769:
        /*000c*/ 	.word	0x00000000
        /*0010*/ 	.short	0x0000
        /*0012*/ 	.short	0x0000
        /*0014*/ 	.byte	0x00, 0xf0, 0xa1, 0x03


	//----- nvinfo : EIATTR_SPARSE_MMA_MASK
	.align		4
.L_1770:
        /*0018*/ 	.byte	0x03, 0x50
        /*001a*/ 	.short	0x0000


	//----- nvinfo : EIATTR_MAXREG_COUNT
	.align		4
        /*001c*/ 	.byte	0x03, 0x1b
        /*001e*/ 	.short	0x00ff


	//----- nvinfo : EIATTR_MERCURY_ISA_VERSION
	.align		4
        /*0020*/ 	.byte	0x03, 0x5f
        /*0022*/ 	.short	0x0101


	//----- nvinfo : EIATTR_COOP_GROUP_MASK_REGIDS
	.align		4
        /*0024*/ 	.byte	0x04, 0x29
        /*0026*/ 	.short	(.L_1772 - .L_1771)


	//   ....[0]....
.L_1771:
        /*0028*/ 	.word	0xffffffff


	//   ....[1]....
        /*002c*/ 	.word	0xffffffff


	//   ....[2]....
        /*0030*/ 	.word	0xffffffff


	//   ....[3]....
        /*0034*/ 	.word	0xffffffff


	//   ....[4]....
        /*0038*/ 	.word	0xffffffff


	//   ....[5]....
        /*003c*/ 	.word	0xffffffff


	//   ....[6]....
        /*0040*/ 	.word	0xffffffff


	//   ....[7]....
        /*0044*/ 	.word	0xffffffff


	//   ....[8]....
        /*0048*/ 	.word	0xffffffff


	//   ....[9]....
        /*004c*/ 	.word	0xffffffff


	//   ....[10]....
        /*0050*/ 	.word	0x05000070


	//   ....[11]....
        /*0054*/ 	.word	0x05000070


	//   ....[12]....
        /*0058*/ 	.word	0x05000070


	//   ....[13]....
        /*005c*/ 	.word	0x05000070


	//   ....[14]....
        /*0060*/ 	.word	0x05000070


	//   ....[15]....
        /*0064*/ 	.word	0x05000070


	//   ....[16]....
        /*0068*/ 	.word	0x05000070


	//   ....[17]....
        /*006c*/ 	.word	0x05000070


	//   ....[18]....
        /*0070*/ 	.word	0x05000070


	//   ....[19]....
        /*0074*/ 	.word	0x05000070


	//----- nvinfo : EIATTR_COOP_GROUP_INSTR_OFFSETS
	.align		4
.L_1772:
        /*0078*/ 	.byte	0x04, 0x28
        /*007a*/ 	.short	(.L_1774 - .L_1773)


	//   ....[0]....
.L_1773:
        /*007c*/ 	.word	0x00011d60


	//   ....[1]....
        /*0080*/ 	.word	0x00011d90


	//   ....[2]....
        /*0084*/ 	.word	0x00011db0


	//   ....[3]....
        /*0088*/ 	.word	0x00011dd0


	//   ....[4]....
        /*008c*/ 	.word	0x00011df0


	//   ....[5]....
        /*0090*/ 	.word	0x00012120


	//   ....[6]....
        /*0094*/ 	.word	0x00012140


	//   ....[7]....
        /*0098*/ 	.word	0x00012160


	//   ....[8]....
        /*009c*/ 	.word	0x00012180


	//   ....[9]....
        /*00a0*/ 	.word	0x000121a0


	//   ....[10]....
        /*00a4*/ 	.word	0x000128c0


	//   ....[11]....
        /*00a8*/ 	.word	0x00012970


	//   ....[12]....
        /*00ac*/ 	.word	0x000129e0


	//   ....[13]....
        /*00b0*/ 	.word	0x00012a50


	//   ....[14]....
        /*00b4*/ 	.word	0x00012ac0


	//   ....[15]....
        /*00b8*/ 	.word	0x00012e40


	//   ....[16]....
        /*00bc*/ 	.word	0x00012eb0


	//   ....[17]....
        /*00c0*/ 	.word	0x00012f20


	//   ....[18]....
        /*00c4*/ 	.word	0x00012f90


	//   ....[19]....
        /*00c8*/ 	.word	0x00013000


	//----- nvinfo : EIATTR_EXIT_INSTR_OFFSETS
	.align		4
.L_1774:
        /*00cc*/ 	.byte	0x04, 0x1c
        /*00ce*/ 	.short	(.L_1776 - .L_1775)


	//   ....[0]....
.L_1775:
        /*00d0*/ 	.word	0x00000600


	//   ....[1]....
        /*00d4*/ 	.word	0x00012850


	//----- nvinfo : EIATTR_MAX_THREADS
	.align		4
.L_1776:
        /*00d8*/ 	.byte	0x04, 0x05
        /*00da*/ 	.short	(.L_1778 - .L_1777)
.L_1777:
        /*00dc*/ 	.word	0x00000080
        /*00e0*/ 	.word	0x00000001
        /*00e4*/ 	.word	0x00000001


	//----- nvinfo : EIATTR_CRS_STACK_SIZE
	.align		4
.L_1778:
        /*00e8*/ 	.byte	0x04, 0x1e
        /*00ea*/ 	.short	(.L_1780 - .L_1779)
.L_1779:
        /*00ec*/ 	.word	0x00000000


	//----- nvinfo : EIATTR_CBANK_PARAM_SIZE
	.align		4
.L_1780:
        /*00f0*/ 	.byte	0x03, 0x19
        /*00f2*/ 	.short	0x00e8


	//----- nvinfo : EIATTR_PARAM_CBANK
	.align		4
        /*00f4*/ 	.byte	0x04, 0x0a
        /*00f6*/ 	.short	(.L_1782 - .L_1781)
	.align		4
.L_1781:
        /*00f8*/ 	.word	index@(.nv.constant0._ZN10layer_norm31ln_parallel_residual_fwd_kernelINS_13Kernel_traitsI6__halfffffjLj768ELj1ELj4ELj1ELj16ENS_18Kernel_traits_baseILj768ES2_ffffjLj128EEEEELb1ELb1ELb1EEEvNS_9FwdParamsE)
        /*00fc*/ 	.short	0x0210
        /*00fe*/ 	.short	0x00e8


	//----- nvinfo : EIATTR_SW_WAR
	.align		4
.L_1782:
        /*0100*/ 	.byte	0x04, 0x36
        /*0102*/ 	.short	(.L_1784 - .L_1783)
.L_1783:
        /*0104*/ 	.word	0x00000008
.L_1784:


//--------------------- .nv.info._ZN10layer_norm31ln_parallel_residual_fwd_kernelINS_13Kernel_traitsIfffffjLj768ELj1ELj4ELj1ELj16ENS_18Kernel_traits_baseILj768EfffffjLj128EEEEELb0ELb0ELb0EEEvNS_9FwdParamsE --------------------------
	.section	.nv.info._ZN10layer_norm31ln_parallel_residual_fwd_kernelINS_13Kernel_traitsIfffffjLj768ELj1ELj4ELj1ELj16ENS_18Kernel_traits_baseILj768EfffffjLj128EEEEELb0ELb0ELb0EEEvNS_9FwdParamsE,"",@"SHT_CUDA_INFO"
	.sectionflags	@""
	.align	4


	//----- nvinfo : EIATTR_CUDA_API_VERSION
	.align		4
        /*0000*/ 	.byte	0x04, 0x37
        /*0002*/ 	.short	(.L_1786 - .L_1785)
.L_1785:
        /*0004*/ 	.word	0x00000082


	//----- nvinfo : EIATTR_KPARAM_INFO
	.align		4
.L_1786:
        /*0008*/ 	.byte	0x04, 0x17
        /*000a*/ 	.short	(.L_1788 - .L_1787)
.L_1787:
        /*000c*/ 	.word	0x00000000
        /*0010*/ 	.short	0x0000
        /*0012*/ 	.short	0x0000
        /*0014*/ 	.byte	0x00, 0xf0, 0xa1, 0x03


	//----- nvinfo : EIATTR_SPARSE_MMA_MASK
	.align		4
.L_1788:
        /*0018*/ 	.byte	0x03, 0x50
        /*001a*/ 	.short	0x0000


	//----- nvinfo : EIATTR_MAXREG_COUNT
	.align		4
        /*001c*/ 	.byte	0x03, 0x1b
        /*001e*/ 	.short	0x00ff


	//----- nvinfo : EIATTR_MERCURY_ISA_VERSION
	.align		4
        /*0020*/ 	.byte	0x03, 0x5f
        /*0022*/ 	.short	0x0101


	//----- nvinfo : EIATTR_COOP_GROUP_MASK_REGIDS
	.align		4
        /*0024*/ 	.byte	0x04, 0x29
        /*0026*/ 	.short	(.L_1790 - .L_1789)


	//   ....[0]....
.L_1789:
        /*0028*/ 	.word	0xffffffff


	//   ....[1]....
        /*002c*/ 	.word	0xffffffff


	//   ....[2]....
        /*0030*/ 	.word	0xffffffff


	//   ....[3]....
        /*0034*/ 	.word	0xffffffff


	//   ....[4]....
        /*0038*/ 	.word	0xffffffff


	//   ....[5]....
        /*003c*/ 	.word	0xffffffff


	//   ....[6]....
        /*0040*/ 	.word	0xffffffff


	//   ....[7]....
        /*0044*/ 	.word	0xffffffff


	//   ....[8]....
        /*0048*/ 	.word	0xffffffff


	//   ....[9]....
        /*004c*/ 	.word	0xffffffff


	//   ....[10]....
        /*0050*/ 	.word	0x05000093


	//   ....[11]....
        /*0054*/ 	.word	0x05000093


	//   ....[12]....
        /*0058*/ 	.word	0x05000093


	//   ....[13]....
        /*005c*/ 	.word	0x05000093


	//   ....[14]....
        /*0060*/ 	.word	0x05000093


	//   ....[15]....
        /*0064*/ 	.word	0x05000093


	//   ....[16]....
        /*0068*/ 	.word	0x05000093


	//   ....[17]....
        /*006c*/ 	.word	0x05000093


	//   ....[18]....
        /*0070*/ 	.word	0x05000093


	//   ....[19]....
        /*0074*/ 	.word	0x05000093


	//----- nvinfo : EIATTR_COOP_GROUP_INSTR_OFFSETS
	.align		4
.L_1790:
        /*0078*/ 	.byte	0x04, 0x28
        /*007a*/ 	.short	(.L_1792 - .L_1791)


	//   ....[0]....
.L_1791:
        /*007c*/ 	.word	0x00002910


	//   ....[1]....
        /*0080*/ 	.word	0x00002940


	//   ....[2]....
        /*0084*/ 	.word	0x00002960


	//   ....[3]....
        /*0088*/ 	.word	0x00002980


	//   ....[4]....
        /*008c*/ 	.word	0x000029b0


	//   ....[5]....
        /*0090*/ 	.word	0x00002d00


	//   ....[6]....
        /*0094*/ 	.word	0x00002d20


	//   ....[7]....
        /*0098*/ 	.word	0x00002d40


	//   ....[8]....
        /*009c*/ 	.word	0x00002d60


	//   ....[9]....
        /*00a0*/ 	.word	0x00002d80


	//   ....[10]....
        /*00a4*/ 	.word	0x00003920


	//   ....[11]....
        /*00a8*/ 	.word	0x000039c0


	//   ....[12]....
        /*00ac*/ 	.word	0x00003a30


	//   ....[13]....
        /*00b0*/ 	.word	0x00003aa0


	//   ....[14]....
        /*00b4*/ 	.word	0x00003b20


	//   ....[15]....
        /*00b8*/ 	.word	0x00003ec0


	//   ....[16]....
        /*00bc*/ 	.word	0x00003f30


	//   ....[17]....
        /*00c0*/ 	.word	0x00003fa0


	//   ....[18]....
        /*00c4*/ 	.word	0x00004010


	//   ....[19]....
        /*00c8*/ 	.word	0x00004080


	//----- nvinfo : EIATTR_EXIT_INSTR_OFFSETS
	.align		4
.L_1792:
        /*00cc*/ 	.byte	0x04, 0x1c
        /*00ce*/ 	.short	(.L_1794 - .L_1793)


	//   ....[0]....
.L_1793:
        /*00d0*/ 	.word	0x00000cb0


	//   ....[1]....
        /*00d4*/ 	.word	0x000038b0


	//----- nvinfo : EIATTR_MAX_THREADS
	.align		4
.L_1794:
        /*00d8*/ 	.byte	0x04, 0x05
        /*00da*/ 	.short	(.L_1796 - .L_1795)
.L_1795:
        /*00dc*/ 	.word	0x00000080
        /*00e0*/ 	.word	0x00000001
        /*00e4*/ 	.word	0x00000001


	//----- nvinfo : EIATTR_CRS_STACK_SIZE
	.align		4
.L_1796:
        /*00e8*/ 	.byte	0x04, 0x1e
        /*00ea*/ 	.short	(.L_1798 - .L_1797)
.L_1797:
        /*00ec*/ 	.word	0x00000000


	//----- nvinfo : EIATTR_CBANK_PARAM_SIZE
	.align		4
.L_1798:
        /*00f0*/ 	.byte	0x03, 0x19
        /*00f2*/ 	.short	0x00e8


	//----- nvinfo : EIATTR_PARAM_CBANK
	.align		4
        /*00f4*/ 	.byte	0x04, 0x0a
        /*00f6*/ 	.short	(.L_1800 - .L_1799)
	.align		4
.L_1799:
        /*00f8*/ 	.word	index@(.nv.constant0._ZN10layer_norm31ln_parallel_residual_fwd_kernelINS_13Kernel_traitsIfffffjLj768ELj1ELj4ELj1ELj16ENS_18Kernel_traits_baseILj768EfffffjLj128EEEEELb0ELb0ELb0EEEvNS_9FwdParamsE)
        /*00fc*/ 	.short	0x0210
        /*00fe*/ 	.short	0x00e8


	//----- nvinfo : EIATTR_SW_WAR
	.align		4
.L_1800:
        /*0100*/ 	.byte	0x04, 0x36
        /*0102*/ 	.short	(.L_1802 - .L_1801)
.L_1801:
        /*0104*/ 	.word	0x00000008
.L_1802:


//--------------------- .nv.info._ZN10layer_norm31ln_parallel_residual_fwd_kernelINS_13Kernel_traitsIfffffjLj768ELj1ELj4ELj1ELj16ENS_18Kernel_traits_baseILj768EfffffjLj128EEEEELb0ELb0ELb1EEEvNS_9FwdParamsE --------------------------
	.section	.nv.info._ZN10layer_norm31ln_parallel_residual_fwd_kernelINS_13Kernel_traitsIfffffjLj768ELj1ELj4ELj1ELj16ENS_18Kernel_traits_baseILj768EfffffjLj128EEEEELb0ELb0ELb1EEEvNS_9FwdParamsE,"",@"SHT_CUDA_INFO"
	.sectionflags	@""
	.align	4


	//----- nvinfo : EIATTR_CUDA_API_VERSION
	.align		4
        /*0000*/ 	.byte	0x04, 0x37
        /*0002*/ 	.short	(.L_1804 - .L_1803)
.L_1803:
        /*0004*/ 	.word	0x00000082


	//----- nvinfo : EIATTR_KPARAM_INFO
	.align		4
.L_1804:
        /*0008*/ 	.byte	0x04, 0x17
        /*000a*/ 	.short	(.L_1806 - .L_1805)
.L_1805:
        /*000c*/ 	.word	0x00000000
        /*0010*/ 	.short	0x0000
        /*0012*/ 	.short	0x0000
        /*0014*/ 	.byte	0x00, 0xf0, 0xa1, 0x03


	//----- nvinfo : EIATTR_SPARSE_MMA_MASK
	.align		4
.L_1806:
        /*0018*/ 	.byte	0x03, 0x50
        /*001a*/ 	.short	0x0000


	//----- nvinfo : EIATTR_MAXREG_COUNT
	.align		4
        /*001c*/ 	.byte	0x03, 0x1b
        /*001e*/ 	.short	0x00ff


	//----- nvinfo : EIATTR_MERCURY_ISA_VERSION
	.align		4
        /*0020*/ 	.byte	0x03, 0x5f
        /*0022*/ 	.short	0x0101


	//----- nvinfo : EIATTR_COOP_GROUP_MASK_REGIDS
	.align		4
        /*0024*/ 	.byte	0x04, 0x29
        /*0026*/ 	.short	(.L_1808 - .L_1807)


	//   ....[0]....
.L_1807:
        /*0028*/ 	.word	0xffffffff


	//   ....[1]....
        /*002c*/ 	.word	0xffffffff


	//   ....[2]....
        /*0030*/ 	.word	0xffffffff


	//   ....[3]....
        /*0034*/ 	.word	0xffffffff


	//   ....[4]....
        /*0038*/ 	.word	0xffffffff


	//   ....[5]....
        /*003c*/ 	.word	0xffffffff


	//   ....[6]....
        /*0040*/ 	.word	0xffffffff


	//   ....[7]....
        /*0044*/ 	.word	0xffffffff


	//   ....[8]....
        /*0048*/ 	.word	0xffffffff


	//   ....[9]....
        /*004c*/ 	.word	0xffffffff


	//   ....[10]....
        /*0050*/ 	.word	0x05000092


	//   ....[11]....
        /*0054*/ 	.word	0x05000092


	//   ....[12]....
        /*0058*/ 	.word	0x05000092


	//   ....[13]....
        /*005c*/ 	.word	0x05000092


	//   ....[14]....
        /*0060*/ 	.word	0x05000092


	//   ....[15]....
        /*0064*/ 	.word	0x05000092


	//   ....[16]....
        /*0068*/ 	.word	0x05000092


	//   ....[17]....
        /*006c*/ 	.word	0x05000092


	//   ....[18]....
        /*0070*/ 	.word	0x05000092


	//   ....[19]....
        /*0074*/ 	.word	0x05000092


	//----- nvinfo : EIATTR_COOP_GROUP_INSTR_OFFSETS
	.align		4
.L_1808:
        /*0078*/ 	.byte	0x04, 0x28
        /*007a*/ 	.short	(.L_1810 - .L_1809)


	//   ....[0]....
.L_1809:
        /*007c*/ 	.word	0x00001d60


	//   ....[1]....
        /*0080*/ 	.word	0x00001d90


	//   ....[2]....
        /*0084*/ 	.word	0x00001db0


	//   ....[3]....
        /*0088*/ 	.word	0x00001dd0


	//   ....[4]....
        /*008c*/ 	.word	0x00001df0


	//   ....[5]....
        /*0090*/ 	.word	0x00002120


	//   ....[6]....
        /*0094*/ 	.word	0x00002140


	//   ....[7]....
        /*0098*/ 	.word	0x00002160


	//   ....[8]....
        /*009c*/ 	.word	0x00002180


	//   ....[9]....
        /*00a0*/ 	.word	0x000021a0


	//   ....[10]....
        /*00a4*/ 	.word	0x00002c40


	//   ....[11]....
        /*00a8*/ 	.word	0x00002cf0


	//   ....[12]....
        /*00ac*/ 	.word	0x00002d60


	//   ....[13]....
        /*00b0*/ 	.word	0x00002dd0


	//   ....[14]....
        /*00b4*/ 	.word	0x00002e40


	//   ....[15]....
        /*00b8*/ 	.word	0x000031b0


	//   ....[16]....
        /*00bc*/ 	.word	0x00003220


	//   ....[17]....
        /*00c0*/ 	.word	0x00003290


	//   ....[18]....
        /*00c4*/ 	.word	0x00003300


	//   ....[19]....
        /*00c8*/ 	.word	0x00003370


	//----- nvinfo : EIATTR_EXIT_INSTR_OFFSETS
	.align		4
.L_1810:
        /*00cc*/ 	.byte	0x04, 0x1c
        /*00ce*/ 	.short	(.L_1812 - .L_1811)


	//   ....[0]....
.L_1811:
        /*00d0*/ 	.word	0x00000440


	//   ....[1]....
        /*00d4*/ 	.word	0x00002bd0


	//----- nvinfo : EIATTR_MAX_THREADS
	.align		4
.L_1812:
        /*00d8*/ 	.byte	0x04, 0x05
        /*00da*/ 	.short	(.L_1814 - .L_1813)
.L_1813:
        /*00dc*/ 	.word	0x00000080
        /*00e0*/ 	.word	0x00000001
        /*00e4*/ 	.word	0x00000001


	//----- nvinfo : EIATTR_CRS_STACK_SIZE
	.align		4
.L_1814:
        /*00e8*/ 	.byte	0x04, 0x1e
        /*00ea*/ 	.short	(.L_1816 - .L_1815)
.L_1815:
        /*00ec*/ 	.word	0x00000000


	//----- nvinfo : EIATTR_CBANK_PARAM_SIZE
	.align		4
.L_1816:
        /*00f0*/ 	.byte	0x03, 0x19
        /*00f2*/ 	.short	0x00e8


	//----- nvinfo : EIATTR_PARAM_CBANK
	.align		4
        /*00f4*/ 	.byte	0x04, 0x0a
        /*00f6*/ 	.short	(.L_1818 - .L_1817)
	.align		4
.L_1817:
        /*00f8*/ 	.word	index@(.nv.constant0._ZN10layer_norm31ln_parallel_residual_fwd_kernelINS_13Kernel_traitsIfffffjLj768ELj1ELj4ELj1ELj16ENS_18Kernel_traits_baseILj768EfffffjLj128EEEEELb0ELb0ELb1EEEvNS_9FwdParamsE)
        /*00fc*/ 	.short	0x0210
        /*00fe*/ 	.short	0x00e8


	//----- nvinfo : EIATTR_SW_WAR
	.align		4
.L_1818:
        /*0100*/ 	.byte	0x04, 0x36
        /*0102*/ 	.short	(.L_1820 - .L_1819)
.L_1819:
        /*0104*/ 	.word	0x00000008
.L_1820:


//--------------------- .nv.info._ZN10layer_norm31ln_parallel_residual_fwd_kernelINS_13Kernel_traitsIfffffjLj768ELj1ELj4ELj1ELj16ENS_18Kernel_traits_baseILj768EfffffjLj128EEEEELb0ELb1ELb0EEEvNS_9FwdParamsE --------------------------
	.section	.nv.info._ZN10layer_norm31ln_parallel_residual_fwd_kernelINS_13Kernel_traitsIfffffjLj768ELj1ELj4ELj1ELj16ENS_18Kernel_traits_baseILj768EfffffjLj128EEEEELb0ELb1ELb0EEEvNS_9FwdParamsE,"",@"SHT_CUDA_INFO"
	.sectionflags	@""
	.align	4


	//----- nvinfo : EIATTR_CUDA_API_VERSION
	.align		4
        /*0000*/ 	.byte	0x04, 0x37
        /*0002*/ 	.short	(.L_1822 - .L_1821)
.L_1821:
        /*0004*/ 	.word	0x00000082


	//----- nvinfo : EIATTR_KPARAM_INFO
	.align		4
.L_1822:
        /*0008*/ 	.byte	0x04, 0x17
        /*000a*/ 	.short	(.L_1824 - .L_1823)
.L_1823:
        /*000c*/ 	.word	0x00000000
        /*0010*/ 	.short	0x0000
        /*0012*/ 	.short	0x0000
        /*0014*/ 	.byte	0x00, 0xf0, 0xa1, 0x03


	//----- nvinfo : EIATTR_SPARSE_MMA_MASK
	.align		4
.L_1824:
        /*0018*/ 	.byte	0x03, 0x50
        /*001a*/ 	.short	0x0000


	//----- nvinfo : EIATTR_MAXREG_COUNT
	.align		4
        /*001c*/ 	.byte	0x03, 0x1b
        /*001e*/ 	.short	0x00ff


	//----- nvinfo : EIATTR_MERCURY_ISA_VERSION
	.align		4
        /*0020*/ 	.byte	0x03, 0x5f
        /*0022*/ 	.short	0x0101


	//----- nvinfo : EIATTR_COOP_GROUP_MASK_REGIDS
	.align		4
        /*0024*/ 	.byte	0x04, 0x29
        /*0026*/ 	.short	(.L_1826 - .L_1825)


	//   ....[0]....
.L_1825:
        /*0028*/ 	.word	0xffffffff


	//   ....[1]....
        /*002c*/ 	.word	0xffffffff


	//   ....[2]....
        /*0030*/ 	.word	0xffffffff


	//   ....[3]....
        /*0034*/ 	.word	0xffffffff


	//   ....[4]....
        /*0038*/ 	.word	0xffffffff


	//   ....[5]....
        /*003c*/ 	.word	0xffffffff


	//   ....[6]....
        /*0040*/ 	.word	0xffffffff


	//   ....[7]....
        /*0044*/ 	.word	0xffffffff


	//   ....[8]....
        /*0048*/ 	.word	0xffffffff


	//   ....[9]....
        /*004c*/ 	.word	0xffffffff


	//   ....[10]....
        /*0050*/ 	.word	0x05000060


	//   ....[11]....
        /*0054*/ 	.word	0x05000060


	//   ....[12]....
        /*0058*/ 	.word	0x05000060


	//   ....[13]....
        /*005c*/ 	.word	0x05000060


	//   ....[14]....
        /*0060*/ 	.word	0x05000060


	//   ....[15]....
        /*0064*/ 	.word	0x05000060


	//   ....[16]....
        /*0068*/ 	.word	0x05000060


	//   ....[17]....
        /*006c*/ 	.word	0x05000060


	//   ....[18]....
        /*0070*/ 	.word	0x05000060


	//   ....[19]....
        /*0074*/ 	.word	0x05000060


	//----- nvinfo : EIATTR_COOP_GROUP_INSTR_OFFSETS
	.align		4
.L_1826:
        /*0078*/ 	.byte	0x04, 0x28
        /*007a*/ 	.short	(.L_1828 - .L_1827)


	//   ....[0]....
.L_1827:
        /*007c*/ 	.word	0x000023c0


	//   ....[1]....
        /*0080*/ 	.word	0x00002400


	//   ....[2]....
        /*0084*/ 	.word	0x00002420


	//   ....[3]....
        /*0088*/ 	.word	0x00002440


	//   ....[4]....
        /*008c*/ 	.word	0x00002460


	//   ....[5]....
        /*0090*/ 	.word	0x000027b0


	//   ....[6]....
        /*0094*/ 	.word	0x000027d0


	//   ....[7]....
        /*0098*/ 	.word	0x000027f0


	//   ....[8]....
        /*009c*/ 	.word	0x00002810


	//   ....[9]....
        /*00a0*/ 	.word	0x00002830


	//   ....[10]....
        /*00a4*/ 	.word	0x00003140


	//   ....[11]....
        /*00a8*/ 	.word	0x000031f0


	//   ....[12]....
        /*00ac*/ 	.word	0x00003260


	//   ....[13]....
        /*00b0*/ 	.word	0x000032d0


	//   ....[14]....
        /*00b4*/ 	.word	0x00003340


	//   ....[15]....
        /*00b8*/ 	.word	0x000036f0


	//   ....[16]....
        /*00bc*/ 	.word	0x00003760


	//   ....[17]....
        /*00c0*/ 	.word	0x000037d0


	//   ....[18]....
        /*00c4*/ 	.word	0x00003840


	//   ....[19]....
        /*00c8*/ 	.word	0x000038b0


	//----- nvinfo : EIATTR_EXIT_INSTR_OFFSETS
	.align		4
.L_1828:
        /*00cc*/ 	.byte	0x04, 0x1c
        /*00ce*/ 	.short	(.L_1830 - .L_1829)


	//   ....[0]....
.L_1829:
        /*00d0*/ 	.word	0x00000770


	//   ....[1]....
        /*00d4*/ 	.word	0x000030d0


	//----- nvinfo : EIATTR_MAX_THREADS
	.align		4
.L_1830:
        /*00d8*/ 	.byte	0x04, 0x05
        /*00da*/ 	.short	(.L_1832 - .L_1831)
.L_1831:
        /*00dc*/ 	.word	0x00000080
        /*00e0*/ 	.word	0x00000001
        /*00e4*/ 	.word	0x00000001


	//----- nvinfo : EIATTR_CRS_STACK_SIZE
	.align		4
.L_1832:
        /*00e8*/ 	.byte	0x04, 0x1e
        /*00ea*/ 	.short	(.L_1834 - .L_1833)
.L_1833:
        /*00ec*/ 	.word	0x00000000


	//----- nvinfo : EIATTR_CBANK_PARAM_SIZE
	.align		4
.L_1834:
        /*00f0*/ 	.byte	0x03, 0x19
        /*00f2*/ 	.short	0x00e8


	//----- nvinfo : EIATTR_PARAM_CBANK
	.align		4
        /*00f4*/ 	.byte	0x04, 0x0a
        /*00f6*/ 	.short	(.L_1836 - .L_1835)
	.align		4
.L_1835:
        /*00f8*/ 	.word	index@(.nv.constant0._ZN10layer_norm31ln_parallel_residual_fwd_kernelINS_13Kernel_traitsIfffffjLj768ELj1ELj4ELj1ELj16ENS_18Kernel_traits_baseILj768EfffffjLj128EEEEELb0ELb1ELb0EEEvNS_9FwdParamsE)
        /*00fc*/ 	.short	0x0210
        /*00fe*/ 	.short	0x00e8


	//----- nvinfo : EIATTR_SW_WAR
	.align		4
.L_1836:
        /*0100*/ 	.byte	0x04, 0x36
        /*0102*/ 	.short	(.L_1838 - .L_1837)
.L_1837:
        /*0104*/ 	.word	0x00000008
.L_1838:


//--------------------- .nv.info._ZN10layer_norm31ln_parallel_residual_fwd_kernelINS_13Kernel_traitsIfffffjLj768ELj1ELj4ELj1ELj16ENS_18Kernel_traits_baseILj768EfffffjLj128EEEEELb0ELb1ELb1EEEvNS_9FwdParamsE --------------------------
	.section	.nv.info._ZN10layer_norm31ln_parallel_residual_fwd_kernelINS_13Kernel_traitsIfffffjLj768ELj1ELj4ELj1ELj16ENS_18Kernel_traits_baseILj768EfffffjLj128EEEEELb0ELb1ELb1EEEvNS_9FwdParamsE,"",@"SHT_CUDA_INFO"
	.sectionflags	@""
	.align	4


	//----- nvinfo : EIATTR_CUDA_API_VERSION
	.align		4
        /*0000*/ 	.byte	0x04, 0x37
        /*0002*/ 	.short	(.L_1840 - .L_1839)
.L_1839:
        /*0004*/ 	.word	0x00000082


	//----- nvinfo : EIATTR_KPARAM_INFO
	.align		4
.L_1840:
        /*0008*/ 	.byte	0x04, 0x17
        /*000a*/ 	.short	(.L_1842 - .L_1841)
.L_1841:
        /*000c*/ 	.word	0x00000000
        /*0010*/ 	.short	0x0000
        /*0012*/ 	.short	0x0000
        /*0014*/ 	.byte	0x00, 0xf0, 0xa1, 0x03


	//----- nvinfo : EIATTR_SPARSE_MMA_MASK
	.align		4
.L_1842:
        /*0018*/ 	.byte	0x03, 0x50
        /*001a*/ 	.short	0x0000


	//----- nvinfo : EIATTR_MAXREG_COUNT
	.align		4
        /*001c*/ 	.byte	0x03, 0x1b
        /*001e*/ 	.short	0x00ff


	//----- nvinfo : EIATTR_MERCURY_ISA_VERSION
	.align		4
        /*0020*/ 	.byte	0x03, 0x5f
        /*0022*/ 	.short	0x0101


	//----- nvinfo : EIATTR_COOP_GROUP_MASK_REGIDS
	.align		4
        /*0024*/ 	.byte	0x04, 0x29
        /*0026*/ 	.short	(.L_1844 - .L_1843)


	//   ....[0]....
.L_1843:
        /*0028*/ 	.word	0xffffffff


	//   ....[1]....
        /*002c*/ 	.word	0xffffffff


	//   ....[2]....
        /*0030*/ 	.word	0xffffffff


	//   ....[3]....
        /*0034*/ 	.word	0xffffffff


	//   ....[4]....
        /*0038*/ 	.word	0xffffffff


	//   ....[5]....
        /*003c*/ 	.word	0xffffffff


	//   ....[6]....
        /*0040*/ 	.word	0xffffffff


	//   ....[7]....
        /*0044*/ 	.word	0xffffffff


	//   ....[8]....
        /*0048*/ 	.word	0xffffffff


	//   ....[9]....
        /*004c*/ 	.word	0xffffffff


	//   ....[10]....
        /*0050*/ 	.word	0x05000066


	//   ....[11]....
        /*0054*/ 	.word	0x05000066


	//   ....[12]....
        /*0058*/ 	.word	0x05000066


	//   ....[13]....
        /*005c*/ 	.word	0x05000066


	//   ....[14]....
        /*0060*/ 	.word	0x05000066


	//   ....[15]....
        /*0064*/ 	.word	0x05000066


	//   ....[16]....
        /*0068*/ 	.word	0x05000066


	//   ....[17]....
        /*006c*/ 	.word	0x05000066


	//   ....[18]....
        /*0070*/ 	.word	0x05000066


	//   ....[19]....
        /*0074*/ 	.word	0x05000066


	//----- nvinfo : EIATTR_COOP_GROUP_INSTR_OFFSETS
	.align		4
.L_1844:
        /*0078*/ 	.byte	0x04, 0x28
        /*007a*/ 	.short	(.L_1846 - .L_1845)


	//   ....[0]....
.L_1845:
        /*007c*/ 	.word	0x00001b10


	//   ....[1]....
        /*0080*/ 	.word	0x00001b40


	//   ....[2]....
        /*0084*/ 	.word	0x00001b60


	//   ....[3]....
        /*0088*/ 	.word	0x00001b80


	//   ....[4]....
        /*008c*/ 	.word	0x00001ba0


	//   ....[5]....
        /*0090*/ 	.word	0x00001ed0


	//   ....[6]....
        /*0094*/ 	.word	0x00001ef0


	//   ....[7]....
        /*0098*/ 	.word	0x00001f10


	//   ....[8]....
        /*009c*/ 	.word	0x00001f30


	//   ....[9]....
        /*00a0*/ 	.word	0x00001f50


	//   ....[10]....
        /*00a4*/ 	.word	0x00002640


	//   ....[11]....
        /*00a8*/ 	.word	0x000026f0


	//   ....[12]....
        /*00ac*/ 	.word	0x00002760


	//   ....[13]....
        /*00b0*/ 	.word	0x000027d0


	//   ....[14]....
        /*00b4*/ 	.word	0x00002840


	//   ....[15]....
        /*00b8*/ 	.word	0x00002bb0


	//   ....[16]....
        /*00bc*/ 	.word	0x00002c20


	//   ....[17]....
        /*00c0*/ 	.word	0x00002c90


	//   ....[18]....
        /*00c4*/ 	.word	0x00002d00


	//   ....[19]....
        /*00c8*/ 	.word	0x00002d70


	//----- nvinfo : EIATTR_EXIT_INSTR_OFFSETS
	.align		4
.L_1846:
        /*00cc*/ 	.byte	0x04, 0x1c
        /*00ce*/ 	.short	(.L_1848 - .L_1847)


	//   ....[0]....
.L_1847:
        /*00d0*/ 	.word	0x00000280


	//   ....[1]....
        /*00d4*/ 	.word	0x000025d0


	//----- nvinfo : EIATTR_MAX_THREADS
	.align		4
.L_1848:
        /*00d8*/ 	.byte	0x04, 0x05
        /*00da*/ 	.short	(.L_1850 - .L_1849)
.L_1849:
        /*00dc*/ 	.word	0x00000080
        /*00e0*/ 	.word	0x00000001
        /*00e4*/ 	.word	0x00000001


	//----- nvinfo : EIATTR_CRS_STACK_SIZE
	.align		4
.L_1850:
        /*00e8*/ 	.byte	0x04, 0x1e
        /*00ea*/ 	.short	(.L_1852 - .L_1851)
.L_1851:
        /*00ec*/ 	.word	0x00000000


	//----- nvinfo : EIATTR_CBANK_PARAM_SIZE
	.align		4
.L_1852:
        /*00f0*/ 	.byte	0x03, 0x19
        /*00f2*/ 	.short	0x00e8


	//----- nvinfo : EIATTR_PARAM_CBANK
	.align		4
        /*00f4*/ 	.byte	0x04, 0x0a
        /*00f6*/ 	.short	(.L_1854 - .L_1853)
	.align		4
.L_1853:
        /*00f8*/ 	.word	index@(.nv.constant0._ZN10layer_norm31ln_parallel_residual_fwd_kernelINS_13Kernel_traitsIfffffjLj768ELj1ELj4ELj1ELj16ENS_18Kernel_traits_baseILj768EfffffjLj128EEEEELb0ELb1ELb1EEEvNS_9FwdParamsE)
        /*00fc*/ 	.short	0x0210
        /*00fe*/ 	.short	0x00e8


	//----- nvinfo : EIATTR_SW_WAR
	.align		4
.L_1854:
        /*0100*/ 	.byte	0x04, 0x36
        /*0102*/ 	.short	(.L_1856 - .L_1855)
.L_1855:
        /*0104*/ 	.word	0x00000008
.L_1856:


//--------------------- .nv.info._ZN10layer_norm31ln_parallel_residual_fwd_kernelINS_13Kernel_traitsIfffffjLj768ELj1ELj4ELj1ELj16ENS_18Kernel_traits_baseILj768EfffffjLj128EEEEELb1ELb0ELb0EEEvNS_9FwdParamsE --------------------------
	.section	.nv.info._ZN10layer_norm31ln_parallel_residual_fwd_kernelINS_13Kernel_traitsIfffffjLj768ELj1ELj4ELj1ELj16ENS_18Kernel_traits_baseILj768EfffffjLj128EEEEELb1ELb0ELb0EEEvNS_9FwdParamsE,"",@"SHT_CUDA_INFO"
	.sectionflags	@""
	.align	4


	//----- nvinfo : EIATTR_CUDA_API_VERSION
	.align		4
        /*0000*/ 	.byte	0x04, 0x37
        /*0002*/ 	.short	(.L_1858 - .L_1857)
.L_1857:
        /*0004*/ 	.word	0x00000082


	//----- nvinfo : EIATTR_KPARAM_INFO
	.align		4
.L_1858:
        /*0008*/ 	.byte	0x04, 0x17
        /*000a*/ 	.short	(.L_1860 - .L_1859)
.L_1859:
        /*000c*/ 	.word	0x00000000
        /*0010*/ 	.short	0x0000
        /*0012*/ 	.short	0x0000
        /*0014*/ 	.byte	0x00, 0xf0, 0xa1, 0x03


	//----- nvinfo : EIATTR_SPARSE_MMA_MASK
	.align		4
.L_1860:
        /*0018*/ 	.byte	0x03, 0x50
        /*001a*/ 	.short	0x0000


	//----- nvinfo : EIATTR_MAXREG_COUNT
	.align		4
        /*001c*/ 	.byte	0x03, 0x1b
        /*001e*/ 	.short	0x00ff


	//----- nvinfo : EIATTR_MERCURY_ISA_VERSION
	.align		4
        /*0020*/ 	.byte	0x03, 0x5f
        /*0022*/ 	.short	0x0101


	//----- nvinfo : EIATTR_COOP_GROUP_MASK_REGIDS
	.align		4
        /*0024*/ 	.byte	0x04, 0x29
        /*0026*/ 	.short	(.L_1862 - .L_1861)


	//   ....[0]....
.L_1861:
        /*0028*/ 	.word	0xffffffff


	//   ....[1]....
        /*002c*/ 	.word	0xffffffff


	//   ....[2]....
        /*0030*/ 	.word	0xffffffff


	//   ....[3]....
        /*0034*/ 	.word	0xffffffff


	//   ....[4]....
        /*0038*/ 	.word	0xffffffff


	//   ....[5]....
        /*003c*/ 	.word	0xffffffff


	//   ....[6]....
        /*0040*/ 	.word	0xffffffff


	//   ....[7]....
        /*0044*/ 	.word	0xffffffff


	//   ....[8]....
        /*0048*/ 	.word	0xffffffff


	//   ....[9]....
        /*004c*/ 	.word	0xffffffff


	//   ....[10]....
        /*0050*/ 	.word	0x0500008b


	//   ....[11]....
        /*0054*/ 	.word	0x0500008b


	//   ....[12]....
        /*0058*/ 	.word	0x0500008b


	//   ....[13]....
        /*005c*/ 	.word	0x0500008b


	//   ....[14]....
        /*0060*/ 	.word	0x0500008b


	//   ....[15]....
        /*0064*/ 	.word	0x0500008b


	//   ....[16]....
        /*0068*/ 	.word	0x0500008b


	//   ....[17]....
        /*006c*/ 	.word	0x0500008b


	//   ....[18]....
        /*0070*/ 	.word	0x0500008b


	//   ....[19]....
        /*0074*/ 	.word	0x0500008b


	//----- nvinfo : EIATTR_COOP_GROUP_INSTR_OFFSETS
	.align		4
.L_1862:
        /*0078*/ 	.byte	0x04, 0x28
        /*007a*/ 	.short	(.L_1864 - .L_1863)


	//   ....[0]....
.L_1863:
        /*007c*/ 	.word	0x000128a0


	//   ....[1]....
        /*0080*/ 	.word	0x000128e0


	//   ....[2]....
        /*0084*/ 	.word	0x00012900


	//   ....[3]....
        /*0088*/ 	.word	0x00012920


	//   ....[4]....
        /*008c*/ 	.word	0x00012940


	//   ....[5]....
        /*0090*/ 	.word	0x00012c80


	//   ....[6]....
        /*0094*/ 	.word	0x00012ca0


	//   ....[7]....
        /*0098*/ 	.word	0x00012cc0


	//   ....[8]....
        /*009c*/ 	.word	0x00012ce0


	//   ....[9]....
        /*00a0*/ 	.word	0x00012d00


	//   ....[10]....
        /*00a4*/ 	.word	0x000138d0


	//   ....[11]....
        /*00a8*/ 	.word	0x00013980


	//   ....[12]....
        /*00ac*/ 	.word	0x000139f0


	//   ....[13]....
        /*00b0*/ 	.word	0x00013a60


	//   ....[14]....
        /*00b4*/ 	.word	0x00013ad0


	//   ....[15]....
        /*00b8*/ 	.word	0x00013e80


	//   ....[16]....
        /*00bc*/ 	.word	0x00013ef0


	//   ....[17]....
        /*00c0*/ 	.word	0x00013f60


	//   ....[18]....
        /*00c4*/ 	.word	0x00013fd0


	//   ....[19]....
        /*00c8*/ 	.word	0x00014040


	//----- nvinfo : EIATTR_EXIT_INSTR_OFFSETS
	.align		4
.L_1864:
        /*00cc*/ 	.byte	0x04, 0x1c
        /*00ce*/ 	.short	(.L_1866 - .L_1865)


	//   ....[0]....
.L_1865:
        /*00d0*/ 	.word	0x00001100


	//   ....[1]....
        /*00d4*/ 	.word	0x00013860


	//----- nvinfo : EIATTR_MAX_THREADS
	.align		4
.L_1866:
        /*00d8*/ 	.byte	0x04, 0x05
        /*00da*/ 	.short	(.L_1868 - .L_1867)
.L_1867:
        /*00dc*/ 	.word	0x00000080
        /*00e0*/ 	.word	0x00000001
        /*00e4*/ 	.word	0x00000001


	//----- nvinfo : EIATTR_CRS_STACK_SIZE
	.align		4
.L_1868:
        /*00e8*/ 	.byte	0x04, 0x1e
        /*00ea*/ 	.short	(.L_1870 - .L_1869)
.L_1869:
        /*00ec*/ 	.word	0x00000000


	//----- nvinfo : EIATTR_CBANK_PARAM_SIZE
	.align		4
.L_1870:
        /*00f0*/ 	.byte	0x03, 0x19
        /*00f2*/ 	.short	0x00e8


	//----- nvinfo : EIATTR_PARAM_CBANK
	.align		4
        /*00f4*/ 	.byte	0x04, 0x0a
        /*00f6*/ 	.short	(.L_1872 - .L_1871)
	.align		4
.L_1871:
        /*00f8*/ 	.word	index@(.nv.constant0._ZN10layer_norm31ln_parallel_residual_fwd_kernelINS_13Kernel_traitsIfffffjLj768ELj1ELj4ELj1ELj16ENS_18Kernel_traits_baseILj768EfffffjLj128EEEEELb1ELb0ELb0EEEvNS_9FwdParamsE)
        /*00fc*/ 	.short	0x0210
        /*00fe*/ 	.short	0x00e8


	//----- nvinfo : EIATTR_SW_WAR
	.align		4
.L_1872:
        /*0100*/ 	.byte	0x04, 0x36
        /*0102*/ 	.short	(.L_1874 - .L_1873)
.L_1873:
        /*0104*/ 	.word	0x00000008
.L_1874:


//--------------------- .nv.info._ZN10layer_norm31ln_parallel_residual_fwd_kernelINS_13Kernel_traitsIfffffjLj768ELj1ELj4ELj1ELj16ENS_18Kernel_traits_baseILj768EfffffjLj128EEEEELb1ELb0ELb1EEEvNS_9FwdParamsE --------------------------
	.section	.nv.info._ZN10layer_norm31ln_parallel_residual_fwd_kernelINS_13Kernel_traitsIfffffjLj768ELj1ELj4ELj1ELj16ENS_18Kernel_traits_baseILj768EfffffjLj128EEEEELb1ELb0ELb1EEEvNS_9FwdParamsE,"",@"SHT_CUDA_INFO"
	.sectionflags	@""
	.align	4


	//----- nvinfo : EIATTR_CUDA_API_VERSION
	.align		4
        /*0000*/ 	.byte	0x04, 0x37
        /*0002*/ 	.short	(.L_1876 - .L_1875)
.L_1875:
        /*0004*/ 	.word	0x00000082


	//----- nvinfo : EIATTR_KPARAM_INFO
	.align		4
.L_1876:
        /*0008*/ 	.byte	0x04, 0x17
        /*000a*/ 	.short	(.L_1878 - .L_1877)
.L_1877:
        /*000c*/ 	.word	0x00000000
        /*0010*/ 	.short	0x0000
        /*0012*/ 	.short	0x0000
        /*0014*/ 	.byte	0x00, 0xf0, 0xa1, 0x03


	//----- nvinfo : EIATTR_SPARSE_MMA_MASK
	.align		4
.L_1878:
        /*0018*/ 	.byte	0x03, 0x50
        /*001a*/ 	.short	0x0000


	//----- nvinfo : EIATTR_MAXREG_COUNT
	.align		4
        /*001c*/ 	.byte	0x03, 0x1b
        /*001e*/ 	.short	0x00ff


	//----- nvinfo : EIATTR_MERCURY_ISA_VERSION
	.align		4
        /*0020*/ 	.byte	0x03, 0x5f
        /*0022*/ 	.short	0x0101


	//----- nvinfo : EIATTR_COOP_GROUP_MASK_REGIDS
	.align		4
        /*0024*/ 	.byte	0x04, 0x29
        /*0026*/ 	.short	(.L_1880 - .L_1879)


	//   ....[0]....
.L_1879:
        /*0028*/ 	.word	0xffffffff


	//   ....[1]....
        /*002c*/ 	.word	0xffffffff


	//   ....[2]....
        /*0030*/ 	.word	0xffffffff


	//   ....[3]....
        /*0034*/ 	.word	0xffffffff


	//   ....[4]....
        /*0038*/ 	.word	0xffffffff


	//   ....[5]....
        /*003c*/ 	.word	0xffffffff


	//   ....[6]....
        /*0040*/ 	.word	0xffffffff


	//   ....[7]....
        /*0044*/ 	.word	0xffffffff


	//   ....[8]....
        /*0048*/ 	.word	0xffffffff


	//   ....[9]....
        /*004c*/ 	.word	0xffffffff


	//   ....[10]....
        /*0050*/ 	.word	0x0500009d


	//   ....[11]....
        /*0054*/ 	.word	0x0500009d


	//   ....[12]....
        /*0058*/ 	.word	0x0500009d


	//   ....[13]....
        /*005c*/ 	.word	0x0500009d


	//   ....[14]....
        /*0060*/ 	.word	0x0500009d


	//   ....[15]....
        /*0064*/ 	.word	0x0500009d


	//   ....[16]....
        /*0068*/ 	.word	0x0500009d


	//   ....[17]....
        /*006c*/ 	.word	0x0500009d


	//   ....[18]....
        /*0070*/ 	.word	0x0500009d


	//   ....[19]....
        /*0074*/ 	.word	0x0500009d


	//----- nvinfo : EIATTR_COOP_GROUP_INSTR_OFFSETS
	.align		4
.L_1880:
        /*0078*/ 	.byte	0x04, 0x28
        /*007a*/ 	.short	(.L_1882 - .L_1881)


	//   ....[0]....
.L_1881:
        /*007c*/ 	.word	0x00011860


	//   ....[1]....
        /*0080*/ 	.word	0x00011880


	//   ....[2]....
        /*0084*/ 	.word	0x000118a0


	//   ....[3]....
        /*0088*/ 	.word	0x000118c0


	//   ....[4]....
        /*008c*/ 	.word	0x000118f0


	//   ....[5]....
        /*0090*/ 	.word	0x00011c20


	//   ....[6]....
        /*0094*/ 	.word	0x00011c40


	//   ....[7]....
        /*0098*/ 	.word	0x00011c60


	//   ....[8]....
        /*009c*/ 	.word	0x00011c80


	//   ....[9]....
        /*00a0*/ 	.word	0x00011ca0


	//   ....[10]....
        /*00a4*/ 	.word	0x00012640


	//   ....[11]....
        /*00a8*/ 	.word	0x000126e0


	//   ....[12]....
        /*00ac*/ 	.word	0x00012750


	//   ....[13]....
        /*00b0*/ 	.word	0x000127c0


	//   ....[14]....
        /*00b4*/ 	.word	0x00012840


	//   ....[15]....
        /*00b8*/ 	.word	0x00012bc0


	//   ....[16]....
        /*00bc*/ 	.word	0x00012c30


	//   ....[17]....
        /*00c0*/ 	.word	0x00012ca0


	//   ....[18]....
        /*00c4*/ 	.word	0x00012d10


	//   ....[19]....
        /*00c8*/ 	.word	0x00012d80


	//----- nvinfo : EIATTR_EXIT_INSTR_OFFSETS
	.align		4
.L_1882:
        /*00cc*/ 	.byte	0x04, 0x1c
        /*00ce*/ 	.short	(.L_1884 - .L_1883)


	//   ....[0]....
.L_1883:
        /*00d0*/ 	.word	0x00000880


	//   ....[1]....
        /*00d4*/ 	.word	0x000125d0


	//----- nvinfo : EIATTR_MAX_THREADS
	.align		4
.L_1884:
        /*00d8*/ 	.byte	0x04, 0x05
        /*00da*/ 	.short	(.L_1886 - .L_1885)
.L_1885:
        /*00dc*/ 	.word	0x00000080
        /*00e0*/ 	.word	0x00000001
        /*00e4*/ 	.word	0x00000001


	//----- nvinfo : EIATTR_CRS_STACK_SIZE
	.align		4
.L_1886:
        /*00e8*/ 	.byte	0x04, 0x1e
        /*00ea*/ 	.short	(.L_1888 - .L_1887)
.L_1887:
        /*00ec*/ 	.word	0x00000000


	//----- nvinfo : EIATTR_CBANK_PARAM_SIZE
	.align		4
.L_1888:
        /*00f0*/ 	.byte	0x03, 0x19
        /*00f2*/ 	.short	0x00e8


	//----- nvinfo : EIATTR_PARAM_CBANK
	.align		4
        /*00f4*/ 	.byte	0x04, 0x0a
        /*00f6*/ 	.short	(.L_1890 - .L_1889)
	.align		4
.L_1889:
        /*00f8*/ 	.word	index@(.nv.constant0._ZN10layer_norm31ln_parallel_residual_fwd_kernelINS_13Kernel_traitsIfffffjLj768ELj1ELj4ELj1ELj16ENS_18Kernel_traits_baseILj768EfffffjLj128EEEEELb1ELb0ELb1EEEvNS_9FwdParamsE)
        /*00fc*/ 	.short	0x0210
        /*00fe*/ 	.short	0x00e8


	//----- nvinfo : EIATTR_SW_WAR
	.align		4
.L_1890:
        /*0100*/ 	.byte	0x04, 0x36
        /*0102*/ 	.short	(.L_1892 - .L_1891)
.L_1891:
        /*0104*/ 	.word	0x00000008
.L_1892:


//--------------------- .nv.info._ZN10layer_norm31ln_parallel_residual_fwd_kernelINS_13Kernel_traitsIfffffjLj768ELj1ELj4ELj1ELj16ENS_18Kernel_traits_baseILj768EfffffjLj128EEEEELb1ELb1ELb0EEEvNS_9FwdParamsE --------------------------
	.section	.nv.info._ZN10layer_norm31ln_parallel_residual_fwd_kernelINS_13Kernel_traitsIfffffjLj768ELj1ELj4ELj1ELj16ENS_18Kernel_traits_baseILj768EfffffjLj128EEEEELb1ELb1ELb0EEEvNS_9FwdParamsE,"",@"SHT_CUDA_INFO"
	.sectionflags	@""
	.align	4


	//----- nvinfo : EIATTR_CUDA_API_VERSION
	.align		4
        /*0000*/ 	.byte	0x04, 0x37
        /*0002*/ 	.short	(.L_1894 - .L_1893)
.L_1893:
        /*0004*/ 	.word	0x00000082


	//----- nvinfo : EIATTR_KPARAM_INFO
	.align		4
.L_1894:
        /*0008*/ 	.byte	0x04, 0x17
        /*000a*/ 	.short	(.L_1896 - .L_1895)
.L_1895:
        /*000c*/ 	.word	0x00000000
        /*0010*/ 	.short	0x0000
        /*0012*/ 	.short	0x0000
        /*0014*/ 	.byte	0x00, 0xf0, 0xa1, 0x03


	//----- nvinfo : EIATTR_SPARSE_MMA_MASK
	.align		4
.L_1896:
        /*0018*/ 	.byte	0x03, 0x50
        /*001a*/ 	.short	0x0000


	//----- nvinfo : EIATTR_MAXREG_COUNT
	.align		4
        /*001c*/ 	.byte	0x03, 0x1b
        /*001e*/ 	.short	0x00ff


	//----- nvinfo : EIATTR_MERCURY_ISA_VERSION
	.align		4
        /*0020*/ 	.byte	0x03, 0x5f
        /*0022*/ 	.short	0x0101


	//----- nvinfo : EIATTR_COOP_GROUP_MASK_REGIDS
	.align		4
        /*0024*/ 	.byte	0x04, 0x29
        /*0026*/ 	.short	(.L_1898 - .L_1897)


	//   ....[0]....
.L_1897:
        /*0028*/ 	.word	0xffffffff


	//   ....[1]....
        /*002c*/ 	.word	0xffffffff


	//   ....[2]....
        /*0030*/ 	.word	0xffffffff


	//   ....[3]....
        /*0034*/ 	.word	0xffffffff


	//   ....[4]....
        /*0038*/ 	.word	0xffffffff


	//   ....[5]....
        /*003c*/ 	.word	0xffffffff


	//   ....[6]....
        /*0040*/ 	.word	0xffffffff


	//   ....[7]....
        /*0044*/ 	.word	0xffffffff


	//   ....[8]....
        /*0048*/ 	.word	0xffffffff


	//   ....[9]....
        /*004c*/ 	.word	0xffffffff


	//   ....[10]....
        /*0050*/ 	.word	0x05000070


	//   ....[11]....
        /*0054*/ 	.word	0x05000070


	//   ....[12]....
        /*0058*/ 	.word	0x05000070


	//   ....[13]....
        /*005c*/ 	.word	0x05000070


	//   ....[14]....
        /*0060*/ 	.word	0x05000070


	//   ....[15]....
        /*0064*/ 	.word	0x05000070


	//   ....[16]....
        /*0068*/ 	.word	0x05000070


	//   ....[17]....
        /*006c*/ 	.word	0x05000070


	//   ....[18]....
        /*0070*/ 	.word	0x05000070


	//   ....[19]....
        /*0074*/ 	.word	0x05000070


	//----- nvinfo : EIATTR_COOP_GROUP_INSTR_OFFSETS
	.align		4
.L_1898:
        /*0078*/ 	.byte	0x04, 0x28
        /*007a*/ 	.short	(.L_1900 - .L_1899)


	//   ....[0]....
.L_1899:
        /*007c*/ 	.word	0x00012080


	//   ....[1]....
        /*0080*/ 	.word	0x000120c0


	//   ....[2]....
        /*0084*/ 	.word	0x000120e0


	//   ....[3]....
        /*0088*/ 	.word	0x00012100


	//   ....[4]....
        /*008c*/ 	.word	0x00012120


	//   ....[5]....
        /*0090*/ 	.word	0x00012460


	//   ....[6]....
        /*0094*/ 	.word	0x00012480


	//   ....[7]....
        /*0098*/ 	.word	0x000124a0


	//   ....[8]....
        /*009c*/ 	.word	0x000124c0


	//   ....[9]....
        /*00a0*/ 	.word	0x000124e0


	//   ....[10]....
        /*00a4*/ 	.word	0x00012e10


	//   ....[11]....
        /*00a8*/ 	.word	0x00012ec0


	//   ....[12]....
        /*00ac*/ 	.word	0x00012f30


	//   ....[13]....
        /*00b0*/ 	.word	0x00012fa0


	//   ....[14]....
        /*00b4*/ 	.word	0x00013010


	//   ....[15]....
        /*00b8*/ 	.word	0x000133b0


	//   ....[16]....
        /*00bc*/ 	.word	0x00013420


	//   ....[17]....
        /*00c0*/ 	.word	0x00013490


	//   ....[18]....
        /*00c4*/ 	.word	0x00013500


	//   ....[19]....
        /*00c8*/ 	.word	0x00013570


	//----- nvinfo : EIATTR_EXIT_INSTR_OFFSETS
	.align		4
.L_1900:
        /*00cc*/ 	.byte	0x04, 0x1c
        /*00ce*/ 	.short	(.L_1902 - .L_1901)


	//   ....[0]....
.L_1901:
        /*00d0*/ 	.word	0x00000be0


	//   ....[1]....
        /*00d4*/ 	.word	0x00012da0


	//----- nvinfo : EIATTR_MAX_THREADS
	.align		4
.L_1902:
        /*00d8*/ 	.byte	0x04, 0x05
        /*00da*/ 	.short	(.L_1904 - .L_1903)
.L_1903:
        /*00dc*/ 	.word	0x00000080
        /*00e0*/ 	.word	0x00000001
        /*00e4*/ 	.word	0x00000001


	//----- nvinfo : EIATTR_CRS_STACK_SIZE
	.align		4
.L_1904:
        /*00e8*/ 	.byte	0x04, 0x1e
        /*00ea*/ 	.short	(.L_1906 - .L_1905)
.L_1905:
        /*00ec*/ 	.word	0x00000000


	//----- nvinfo : EIATTR_CBANK_PARAM_SIZE
	.align		4
.L_1906:
        /*00f0*/ 	.byte	0x03, 0x19
        /*00f2*/ 	.short	0x00e8


	//----- nvinfo : EIATTR_PARAM_CBANK
	.align		4
        /*00f4*/ 	.byte	0x04, 0x0a
        /*00f6*/ 	.short	(.L_1908 - .L_1907)
	.align		4
.L_1907:
        /*00f8*/ 	.word	index@(.nv.constant0._ZN10layer_norm31ln_parallel_residual_fwd_kernelINS_13Kernel_traitsIfffffjLj768ELj1ELj4ELj1ELj16ENS_18Kernel_traits_baseILj768EfffffjLj128EEEEELb1ELb1ELb0EEEvNS_9FwdParamsE)
        /*00fc*/ 	.short	0x0210
        /*00fe*/ 	.short	0x00e8


	//----- nvinfo : EIATTR_SW_WAR
	.align		4
.L_1908:
        /*0100*/ 	.byte	0x04, 0x36
        /*0102*/ 	.short	(.L_1910 - .L_1909)
.L_1909:
        /*0104*/ 	.word	0x00000008
.L_1910:


//--------------------- .nv.info._ZN10layer_norm31ln_parallel_residual_fwd_kernelINS_13Kernel_traitsIfffffjLj768ELj1ELj4ELj1ELj16ENS_18Kernel_traits_baseILj768EfffffjLj128EEEEELb1ELb1ELb1EEEvNS_9FwdParamsE --------------------------
	.section	.nv.info._ZN10layer_norm31ln_parallel_residual_fwd_kernelINS_13Kernel_traitsIfffffjLj768ELj1ELj4ELj1ELj16ENS_18Kernel_traits_baseILj768EfffffjLj128EEEEELb1ELb1ELb1EEEvNS_9FwdParamsE,"",@"SHT_CUDA_INFO"
	.sectionflags	@""
	.align	4


	//----- nvinfo : EIATTR_CUDA_API_VERSION
	.align		4
        /*0000*/ 	.byte	0x04, 0x37
        /*0002*/ 	.short	(.L_1912 - .L_1911)
.L_1911:
        /*0004*/ 	.word	0x00000082


	//----- nvinfo : EIATTR_KPARAM_INFO
	.align		4
.L_1912:
        /*0008*/ 	.byte	0x04, 0x17
        /*000a*/ 	.short	(.L_1914 - .L_1913)
.L_1913:
        /*000c*/ 	.word	0x00000000
        /*0010*/ 	.short	0x0000
        /*0012*/ 	.short	0x0000
        /*0014*/ 	.byte	0x00, 0xf0, 0xa1, 0x03


	//----- nvinfo : EIATTR_SPARSE_MMA_MASK
	.align		4
.L_1914:
        /*0018*/ 	.byte	0x03, 0x50
        /*001a*/ 	.short	0x0000


	//----- nvinfo : EIATTR_MAXREG_COUNT
	.align		4
        /*001c*/ 	.byte	0x03, 0x1b
        /*001e*/ 	.short	0x00ff


	//----- nvinfo : EIATTR_MERCURY_ISA_VERSION
	.align		4
        /*0020*/ 	.byte	0x03, 0x5f
        /*0022*/ 	.short	0x0101


	//----- nvinfo : EIATTR_COOP_GROUP_MASK_REGIDS
	.align		4
        /*0024*/ 	.byte	0x04, 0x29
        /*0026*/ 	.short	(.L_1916 - .L_1915)


	//   ....[0]....
.L_1915:
        /*0028*/ 	.word	0xffffffff


	//   ....[1]....
        /*002c*/ 	.word	0xffffffff


	//   ....[2]....
        /*0030*/ 	.word	0xffffffff


	//   ....[3]....
        /*0034*/ 	.word	0xffffffff


	//   ....[4]....
        /*0038*/ 	.word	0xffffffff


	//   ....[5]....
        /*003c*/ 	.word	0xffffffff


	//   ....[6]....
        /*0040*/ 	.word	0xffffffff


	//   ....[7]....
        /*0044*/ 	.word	0xffffffff


	//   ....[8]....
        /*0048*/ 	.word	0xffffffff


	//   ....[9]....
        /*004c*/ 	.word	0xffffffff


	//   ....[10]....
        /*0050*/ 	.word	0x0500006f


	//   ....[11]....
        /*0054*/ 	.word	0x0500006f


	//   ....[12]....
        /*0058*/ 	.word	0x0500006f


	//   ....[13]....
        /*005c*/ 	.word	0x0500006f


	//   ....[14]....
        /*0060*/ 	.word	0x0500006f


	//   ....[15]....
        /*0064*/ 	.word	0x0500006f


	//   ....[16]....
        /*0068*/ 	.word	0x0500006f


	//   ....[17]....
        /*006c*/ 	.word	0x0500006f


	//   ....[18]....
        /*0070*/ 	.word	0x0500006f


	//   ....[19]....
        /*0074*/ 	.word	0x0500006f


	//----- nvinfo : EIATTR_COOP_GROUP_INSTR_OFFSETS
	.align		4
.L_1916:
        /*0078*/ 	.byte	0x04, 0x28
        /*007a*/ 	.short	(.L_1918 - .L_1917)


	//   ....[0]....
.L_1917:
        /*007c*/ 	.word	0x00011680


	//   ....[1]....
        /*0080*/ 	.word	0x000116a0


	//   ....[2]....
        /*0084*/ 	.word	0x000116c0


	//   ....[3]....
        /*0088*/ 	.word	0x000116f0


	//   ....[4]....
        /*008c*/ 	.word	0x00011710


	//   ....[5]....
        /*0090*/ 	.word	0x00011a40


	//   ....[6]....
        /*0094*/ 	.word	0x00011a60


	//   ....[7]....
        /*0098*/ 	.word	0x00011a80


	//   ....[8]....
        /*009c*/ 	.word	0x00011aa0


	//   ....[9]....
        /*00a0*/ 	.word	0x00011ac0


	//   ....[10]....
        /*00a4*/ 	.word	0x000121e0


	//   ....[11]....
        /*00a8*/ 	.word	0x00012280


	//   ....[12]....
        /*00ac*/ 	.word	0x000122f0


	//   ....[13]....
        /*00b0*/ 	.word	0x00012370


	//   ....[14]....
        /*00b4*/ 	.word	0x000123e0


	//   ....[15]....
        /*00b8*/ 	.word	0x00012750


	//   ....[16]....
        /*00bc*/ 	.word	0x000127c0


	//   ....[17]....
        /*00c0*/ 	.word	0x00012830


	//   ....[18]....
        /*00c4*/ 	.word	0x000128a0


	//   ....[19]....
        /*00c8*/ 	.word	0x00012910


	//----- nvinfo : EIATTR_EXIT_INSTR_OFFSETS
	.align		4
.L_1918:
        /*00cc*/ 	.byte	0x04, 0x1c
        /*00ce*/ 	.short	(.L_1920 - .L_1919)


	//   ....[0]....
.L_1919:
        /*00d0*/ 	.word	0x000006c0


	//   ....[1]....
        /*00d4*/ 	.word	0x00012170


	//----- nvinfo : EIATTR_MAX_THREADS
	.align		4
.L_1920:
        /*00d8*/ 	.byte	0x04, 0x05
        /*00da*/ 	.short	(.L_1922 - .L_1921)
.L_1921:
        /*00dc*/ 	.word	0x00000080
        /*00e0*/ 	.word	0x00000001
        /*00e4*/ 	.word	0x00000001


	//----- nvinfo : EIATTR_CRS_STACK_SIZE
	.align		4
.L_1922:
        /*00e8*/ 	.byte	0x04, 0x1e
        /*00ea*/ 	.short	(.L_1924 - .L_1923)
.L_1923:
        /*00ec*/ 	.word	0x00000000


	//----- nvinfo : EIATTR_CBANK_PARAM_SIZE
	.align		4
.L_1924:
        /*00f0*/ 	.byte	0x03, 0x19
        /*00f2*/ 	.short	0x00e8


	//----- nvinfo : EIATTR_PARAM_CBANK
	.align		4
        /*00f4*/ 	.byte	0x04, 0x0a
        /*00f6*/ 	.short	(.L_1926 - .L_1925)
	.align		4
.L_1925:
        /*00f8*/ 	.word	index@(.nv.constant0._ZN10layer_norm31ln_parallel_residual_fwd_kernelINS_13Kernel_traitsIfffffjLj768ELj1ELj4ELj1ELj16ENS_18Kernel_traits_baseILj768EfffffjLj128EEEEELb1ELb1ELb1EEEvNS_9FwdParamsE)
        /*00fc*/ 	.short	0x0210
        /*00fe*/ 	.short	0x00e8


	//----- nvinfo : EIATTR_SW_WAR
	.align		4
.L_1926:
        /*0100*/ 	.byte	0x04, 0x36
        /*0102*/ 	.short	(.L_1928 - .L_1927)
.L_1927:
        /*0104*/ 	.word	0x00000008
.L_1928:


//--------------------- .nv.callgraph             --------------------------
	.section	.nv.callgraph,"",@"SHT_CUDA_CALLGRAPH"
	.align	4
	.sectionentsize	8
	.align		4
        /*0000*/ 	.word	0x00000000
	.align		4
        /*0004*/ 	.word	0xffffffff
	.align		4
        /*0008*/ 	.word	0x00000000
	.align		4
        /*000c*/ 	.word	0xfffffffe
	.align		4
        /*0010*/ 	.word	0x00000000
	.align		4
        /*0014*/ 	.word	0xfffffffd
	.align		4
        /*0018*/ 	.word	0x00000000
	.align		4
        /*001c*/ 	.word	0xfffffffc


//--------------------- .nv.constant4             --------------------------
	.section	.nv.constant4,"a",@progbits
	.align	8
	.align		8
.nv.constant4:
        /*0000*/ 	.dword	precalc_xorwow_matrix
	.align		8
        /*0008*/ 	.dword	precalc_xorwow_offset_matrix
	.align		8
        /*0010*/ 	.dword	mrg32k3aM1
	.align		8
        /*0018*/ 	.dword	mrg32k3aM2
	.align		8
        /*0020*/ 	.dword	mrg32k3aM1SubSeq
	.align		8
        /*0028*/ 	.dword	mrg32k3aM2SubSeq
	.align		8
        /*0030*/ 	.dword	mrg32k3aM1Seq
	.align		8
        /*0038*/ 	.dword	mrg32k3aM2Seq


//--------------------- .nv.constant3             --------------------------
	.section	.nv.constant3,"a",@progbits
	.align	8
.nv.constant3:
	.type		__cr_lgamma_table,@object
	.size		__cr_lgamma_table,(.L_8 - __cr_lgamma_table)
__cr_lgamma_table:
        /*0000*/ 	.byte	0x00, 0x00, 0x00, 0x00, 0x00, 0x00, 0x00, 0x00, 0x00, 0x00, 0x00, 0x00, 0x00, 0x00, 0x00, 0x00
        /*0010*/ 	.byte	0xef, 0x39, 0xfa, 0xfe, 0x42, 0x2e, 0xe6, 0x3f, 0x02, 0x20, 0x2a, 0xfa, 0x0b, 0xab, 0xfc, 0x3f
        /*0020*/ 	.byte	0xf9, 0x2c, 0x92, 0x7c, 0xa7, 0x6c, 0x09, 0x40, 0xc9, 0x79, 0x44, 0x3c, 0x64, 0x26, 0x13, 0x40
        /*0030*/ 	.byte	0xca, 0x01, 0xcf, 0x3a, 0x27, 0x51, 0x1a, 0x40, 0x30, 0xcc, 0x2d, 0xf3, 0xe1, 0x0c, 0x21, 0x40
        /*0040*/ 	.byte	0x0d, 0xb7, 0xfc, 0x82, 0x8e, 0x35, 0x25, 0x40
.L_8:


//--------------------- .text._ZN10layer_norm31ln_parallel_residual_fwd_kernelINS_13Kernel_traitsI13__nv_bfloat16S2_S2_S2_fjLj768ELj1ELj4ELj1ELj16ENS_18Kernel_traits_baseILj768ES2_S2_S2_S2_fjLj128EEEEELb0ELb0ELb0EEEvNS_9FwdParamsE --------------------------
	.section	.text._ZN10layer_norm31ln_parallel_residual_fwd_kernelINS_13Kernel_traitsI13__nv_bfloat16S2_S2_S2_fjLj768ELj1ELj4ELj1ELj16ENS_18Kernel_traits_baseILj768ES2_S2_S2_S2_fjLj128EEEEELb0ELb0ELb0EEEvNS_9FwdParamsE,"ax",@progbits
	.align	128
        .global         _ZN10layer_norm31ln_parallel_residual_fwd_kernelINS_13Kernel_traitsI13__nv_bfloat16S2_S2_S2_fjLj768ELj1ELj4ELj1ELj16ENS_18Kernel_traits_baseILj768ES2_S2_S2_S2_fjLj128EEEEELb0ELb0ELb0EEEvNS_9FwdParamsE
        .type           _ZN10layer_norm31ln_parallel_residual_fwd_kernelINS_13Kernel_traitsI13__nv_bfloat16S2_S2_S2_fjLj768ELj1ELj4ELj1ELj16ENS_18Kernel_traits_baseILj768ES2_S2_S2_S2_fjLj128EEEEELb0ELb0ELb0EEEvNS_9FwdParamsE,@function
        .size           _ZN10layer_norm31ln_parallel_residual_fwd_kernelINS_13Kernel_traitsI13__nv_bfloat16S2_S2_S2_fjLj768ELj1ELj4ELj1ELj16ENS_18Kernel_traits_baseILj768ES2_S2_S2_S2_fjLj128EEEEELb0ELb0ELb0EEEvNS_9FwdParamsE,(.L_x_20673 - _ZN10layer_norm31ln_parallel_residual_fwd_kernelINS_13Kernel_traitsI13__nv_bfloat16S2_S2_S2_fjLj768ELj1ELj4ELj1ELj16ENS_18Kernel_traits_baseILj768ES2_S2_S2_S2_fjLj128EEEEELb0ELb0ELb0EEEvNS_9FwdParamsE)
        .other          _ZN10layer_norm31ln_parallel_residual_fwd_kernelINS_13Kernel_traitsI13__nv_bfloat16S2_S2_S2_fjLj768ELj1ELj4ELj1ELj16ENS_18Kernel_traits_baseILj768ES2_S2_S2_S2_fjLj128EEEEELb0ELb0ELb0EEEvNS_9FwdParamsE,@"STO_CUDA_ENTRY STV_DEFAULT"
_ZN10layer_norm31ln_parallel_residual_fwd_kernelINS_13Kernel_traitsI13__nv_bfloat16S2_S2_S2_fjLj768ELj1ELj4ELj1ELj16ENS_18Kernel_traits_baseILj768ES2_S2_S2_S2_fjLj128EEEEELb0ELb0ELb0EEEvNS_9FwdParamsE:
.text._ZN10layer_norm31ln_parallel_residual_fwd_kernelINS_13Kernel_traitsI13__nv_bfloat16S2_S2_S2_fjLj768ELj1ELj4ELj1ELj16ENS_18Kernel_traits_baseILj768ES2_S2_S2_S2_fjLj128EEEEELb0ELb0ELb0EEEvNS_9FwdParamsE:
[----:B------:R-:W-:Y:S01]  /*0000*/  LDC R1, c[0x0][0x28] ;  /* 0x00000a00ff017b82 */ /* 0x000fe20000000800 */
[----:B------:R-:W0:Y:S07]  /*0010*/  S2R R32, SR_TID.X ;  /* 0x0000000000207919 */ /* 0x000e2e0000002100 */
[----:B------:R-:W1:Y:S01]  /*0020*/  LDC R3, c[0x0][0x218] ;  /* 0x00008600ff037b82 */ /* 0x000e620000000800 */
[----:B------:R-:W-:Y:S01]  /*0030*/  ULDC.64 UR4, c[0x0][0x208] ;  /* 0x0000820000047ab9 */ /* 0x000fe20000000a00 */
[----:B------:R-:W-:Y:S01]  /*0040*/  BSSY B0, `(.L_x_0) ;  /* 0x0000032000007945 */ /* 0x000fe20003800000 */
[----:B------:R-:W2:Y:S05]  /*0050*/  S2R R2, SR_CTAID.X ;  /* 0x0000000000027919 */ /* 0x000eaa0000002500 */
[----:B------:R-:W3:Y:S01]  /*0060*/  LDC.64 R30, c[0x0][0x228] ;  /* 0x00008a00ff1e7b82 */ /* 0x000ee20000000a00 */
[----:B-1----:R-:W-:-:S04]  /*0070*/  SHF.R.S32.HI R0, RZ, 0x1f, R3 ;  /* 0x0000001fff007819 */ /* 0x002fc80000011403 */
[----:B------:R-:W-:Y:S02]  /*0080*/  LEA.HI R0, R0, R3, RZ, 0x3 ;  /* 0x0000000300007211 */ /* 0x000fe400078f18ff */
[----:B0-----:R-:W-:Y:S02]  /*0090*/  LOP3.LUT R3, R32, 0x1f, RZ, 0xc, !PT ;  /* 0x0000001f20037812 */ /* 0x001fe400078e0cff */
[----:B------:R-:W-:Y:S02]  /*00a0*/  SHF.R.U32.HI R119, RZ, 0x5, R32 ;  /* 0x00000005ff777819 */ /* 0x000fe40000011620 */
[----:B------:R-:W-:Y:S02]  /*00b0*/  LEA.HI.SX32 R34, R0, R3, 0x1d ;  /* 0x0000000300227211 */ /* 0x000fe400078feaff */
[----:B------:R-:W-:Y:S01]  /*00c0*/  LOP3.LUT R32, R32, 0x1f, RZ, 0xc0, !PT ;  /* 0x0000001f20207812 */ /* 0x000fe200078ec0ff */
[----:B--2---:R-:W-:Y:S01]  /*00d0*/  IMAD R119, R2, 0x4, R119 ;  /* 0x0000000402777824 */ /* 0x004fe200078e0277 */
[----:B------:R-:W-:-:S02]  /*00e0*/  LOP3.LUT P1, RZ, R34, 0xffffffe0, RZ, 0xc0, !PT ;  /* 0xffffffe022ff7812 */ /* 0x000fc4000782c0ff */
[C---:B------:R-:W-:Y:S01]  /*00f0*/  ISETP.GE.U32.AND P6, PT, R34.reuse, 0x40, PT ;  /* 0x000000402200780c */ /* 0x040fe20003fc6070 */
[----:B------:R-:W-:Y:S01]  /*0100*/  IMAD.MOV.U32 R29, RZ, RZ, R32 ;  /* 0x000000ffff1d7224 */ /* 0x000fe200078e0020 */
[----:B------:R-:W-:Y:S02]  /*0110*/  ISETP.GE.U32.AND P2, PT, R34, 0x60, PT ;  /* 0x000000602200780c */ /* 0x000fe40003f46070 */
[----:B------:R-:W-:-:S07]  /*0120*/  P2R R0, PR, RZ, 0x40 ;  /* 0x00000040ff007803 */ /* 0x000fce0000000000 */
[----:B---3--:R-:W-:Y:S05]  /*0130*/  @!P1 BRA `(.L_x_1) ;  /* 0x0000000000889947 */ /* 0x008fea0003800000 */
[----:B------:R-:W-:Y:S01]  /*0140*/  ULDC.64 UR6, c[0x0][0x2c8] ;  /* 0x0000b20000067ab9 */ /* 0x000fe20000000a00 */
[----:B------:R-:W0:Y:S01]  /*0150*/  LDC.64 R24, c[0x0][0x260] ;  /* 0x00009800ff187b82 */ /* 0x000e220000000a00 */
[----:B------:R-:W-:Y:S01]  /*0160*/  ISETP.NE.U32.AND P0, PT, RZ, UR6, PT ;  /* 0x00000006ff007c0c */ /* 0x000fe2000bf05070 */
[----:B------:R-:W-:Y:S01]  /*0170*/  ULDC.64 UR10, c[0x0][0x2d0] ;  /* 0x0000b400000a7ab9 */ /* 0x000fe20000000a00 */
[----:B------:R-:W-:Y:S01]  /*0180*/  SHF.L.U32 R4, R29, 0x4, RZ ;  /* 0x000000041d047819 */ /* 0x000fe200000006ff */
[----:B------:R-:W-:Y:S01]  /*0190*/  ULDC.64 UR8, c[0x0][0x268] ;  /* 0x00009a0000087ab9 */ /* 0x000fe20000000a00 */
[----:B------:R-:W-:Y:S02]  /*01a0*/  ISETP.NE.AND.EX P0, PT, RZ, UR7, PT, P0 ;  /* 0x00000007ff007c0c */ /* 0x000fe4000bf05300 */
[----:B------:R-:W-:Y:S02]  /*01b0*/  ISETP.NE.U32.AND P3, PT, RZ, UR10, PT ;  /* 0x0000000aff007c0c */ /* 0x000fe4000bf65070 */
[----:B------:R-:W-:-:S02]  /*01c0*/  IADD3 R20, P5, R4, UR8, RZ ;  /* 0x0000000804147c10 */ /* 0x000fc4000ffbe0ff */
[----:B------:R-:W-:Y:S02]  /*01d0*/  ISETP.NE.AND.EX P3, PT, RZ, UR11, PT, P3 ;  /* 0x0000000bff007c0c */ /* 0x000fe4000bf65330 */
[----:B------:R-:W-:-:S04]  /*01e0*/  SHF.L.U64.HI R0, R29, 0x4, RZ ;  /* 0x000000041d007819 */ /* 0x000fc800000102ff */
[----:B------:R-:W-:Y:S02]  /*01f0*/  IADD3.X R21, R0, UR9, RZ, P5, !PT ;  /* 0x0000000900157c10 */ /* 0x000fe4000affe4ff */
[----:B------:R-:W-:-:S04]  /*0200*/  @P0 LEA R8, P4, R29, UR6, 0x4 ;  /* 0x000000061d080c11 */ /* 0x000fc8000f8820ff */
[C---:B------:R-:W-:Y:S01]  /*0210*/  @P0 LEA.HI.X R9, R29.reuse, UR7, RZ, 0x4, P4 ;  /* 0x000000071d090c11 */ /* 0x040fe2000a0f24ff */
[C---:B0-----:R-:W-:Y:S01]  /*0220*/  IMAD.WIDE.U32 R24, R29.reuse, 0x10, R24 ;  /* 0x000000101d187825 */ /* 0x041fe200078e0018 */
[----:B------:R-:W-:Y:S01]  /*0230*/  @P3 IADD3 R4, P4, R4, UR10, RZ ;  /* 0x0000000a04043c10 */ /* 0x000fe2000ff9e0ff */
[----:B------:R-:W2:Y:S03]  /*0240*/  LDG.E.128 R20, desc[UR4][R20.64] ;  /* 0x0000000414147981 */ /* 0x000ea6000c1e1d00 */
[----:B------:R-:W-:Y:S01]  /*0250*/  @P3 IADD3.X R5, R0, UR11, RZ, P4, !PT ;  /* 0x0000000b00053c10 */ /* 0x000fe2000a7fe4ff */
[----:B------:R-:W3:Y:S04]  /*0260*/  LDG.E.128 R24, desc[UR4][R24.64] ;  /* 0x0000000418187981 */ /* 0x000ee8000c1e1d00 */
[----:B------:R-:W5:Y:S04]  /*0270*/  @P0 LDG.E.128 R8, desc[UR4][R8.64] ;  /* 0x0000000408080981 */ /* 0x000f68000c1e1d00 */
[----:B------:R-:W5:Y:S01]  /*0280*/  @P3 LDG.E.128 R4, desc[UR4][R4.64] ;  /* 0x0000000404043981 */ /* 0x000f62000c1e1d00 */
[----:B------:R-:W-:-:S02]  /*0290*/  LOP3.LUT R29, R29, 0x20, RZ, 0xfc, !PT ;  /* 0x000000201d1d7812 */ /* 0x000fc400078efcff */
[----:B--2---:R-:W-:Y:S02]  /*02a0*/  PRMT R118, R20, 0x7632, R118 ;  /* 0x0000763214767816 */ /* 0x004fe40000000076 */
[----:B------:R-:W-:Y:S02]  /*02b0*/  PRMT R116, R21, 0x7632, R116 ;  /* 0x0000763215747816 */ /* 0x000fe40000000074 */
[----:B---3--:R-:W-:Y:S02]  /*02c0*/  PRMT R117, R24, 0x7632, R117 ;  /* 0x0000763218757816 */ /* 0x008fe40000000075 */
[----:B------:R-:W-:Y:S02]  /*02d0*/  PRMT R115, R25, 0x7632, R115 ;  /* 0x0000763219737816 */ /* 0x000fe40000000073 */
[----:B------:R-:W-:Y:S02]  /*02e0*/  PRMT R113, R26, 0x7632, R113 ;  /* 0x000076321a717816 */ /* 0x000fe40000000071 */
[----:B------:R-:W-:-:S02]  /*02f0*/  @!P0 CS2R R8, SRZ ;  /* 0x0000000000088805 */ /* 0x000fc4000001ff00 */
[----:B------:R-:W-:Y:S02]  /*0300*/  PRMT R111, R27, 0x7632, R111 ;  /* 0x000076321b6f7816 */ /* 0x000fe4000000006f */
[----:B------:R-:W-:Y:S02]  /*0310*/  @!P0 CS2R R10, SRZ ;  /* 0x00000000000a8805 */ /* 0x000fe4000001ff00 */
[----:B------:R-:W-:Y:S02]  /*0320*/  PRMT R114, R22, 0x7632, R114 ;  /* 0x0000763216727816 */ /* 0x000fe40000000072 */
[----:B------:R-:W-:Y:S02]  /*0330*/  @!P3 CS2R R4, SRZ ;  /* 0x000000000004b805 */ /* 0x000fe4000001ff00 */
[----:B------:R-:W-:Y:S02]  /*0340*/  PRMT R112, R23, 0x7632, R112 ;  /* 0x0000763217707816 */ /* 0x000fe40000000070 */
[----:B------:R-:W-:-:S07]  /*0350*/  @!P3 CS2R R6, SRZ ;  /* 0x000000000006b805 */ /* 0x000fce000001ff00 */
.L_x_1:
[----:B------:R-:W-:Y:S05]  /*0360*/  BSYNC B0 ;  /* 0x0000000000007941 */ /* 0x000fea0003800000 */
.L_x_0:
[----:B------:R-:W-:Y:S04]  /*0370*/  BSSY B0, `(.L_x_2) ;  /* 0x0000024000007945 */ /* 0x000fe80003800000 */
[----:B------:R-:W-:Y:S05]  /*0380*/  @!P6 BRA `(.L_x_3) ;  /* 0x000000000088e947 */ /* 0x000fea0003800000 */
[----:B------:R-:W-:Y:S01]  /*0390*/  ULDC.64 UR6, c[0x0][0x2c8] ;  /* 0x0000b20000067ab9 */ /* 0x000fe20000000a00 */
[----:B------:R-:W0:Y:S01]  /*03a0*/  LDC.64 R2, c[0x0][0x260] ;  /* 0x00009800ff027b82 */ /* 0x000e220000000a00 */
[----:B------:R-:W-:Y:S01]  /*03b0*/  ISETP.NE.U32.AND P0, PT, RZ, UR6, PT ;  /* 0x00000006ff007c0c */ /* 0x000fe2000bf05070 */
[----:B------:R-:W-:Y:S01]  /*03c0*/  ULDC.64 UR10, c[0x0][0x2d0] ;  /* 0x0000b400000a7ab9 */ /* 0x000fe20000000a00 */
[----:B------:R-:W-:Y:S01]  /*03d0*/  IMAD.SHL.U32 R52, R29, 0x10, RZ ;  /* 0x000000101d347824 */ /* 0x000fe200078e00ff */
[----:B------:R-:W-:Y:S01]  /*03e0*/  ISETP.NE.U32.AND P3, PT, RZ, UR10, PT ;  /* 0x0000000aff007c0c */ /* 0x000fe2000bf65070 */
[----:B------:R-:W-:Y:S01]  /*03f0*/  ULDC.64 UR8, c[0x0][0x268] ;  /* 0x00009a0000087ab9 */ /* 0x000fe20000000a00 */
[----:B------:R-:W-:Y:S02]  /*0400*/  ISETP.NE.AND.EX P0, PT, RZ, UR7, PT, P0 ;  /* 0x00000007ff007c0c */ /* 0x000fe4000bf05300 */
[----:B------:R-:W-:Y:S02]  /*0410*/  ISETP.NE.AND.EX P3, PT, RZ, UR11, PT, P3 ;  /* 0x0000000bff007c0c */ /* 0x000fe4000bf65330 */
[----:B------:R-:W-:-:S02]  /*0420*/  IADD3 R12, P5, R52, UR8, RZ ;  /* 0x00000008340c7c10 */ /* 0x000fc4000ffbe0ff */
[----:B------:R-:W-:-:S04]  /*0430*/  SHF.L.U64.HI R0, R29, 0x4, RZ ;  /* 0x000000041d007819 */ /* 0x000fc800000102ff */
[----:B------:R-:W-:-:S03]  /*0440*/  IADD3.X R13, R0, UR9, RZ, P5, !PT ;  /* 0x00000009000d7c10 */ /* 0x000fc6000affe4ff */
[----:B------:R-:W-:-:S03]  /*0450*/  @P0 LEA R56, P4, R29, UR6, 0x4 ;  /* 0x000000061d380c11 */ /* 0x000fc6000f8820ff */
[----:B------:R-:W2:Y:S01]  /*0460*/  LDG.E.128 R12, desc[UR4][R12.64] ;  /* 0x000000040c0c7981 */ /* 0x000ea2000c1e1d00 */
[C---:B------:R-:W-:Y:S01]  /*0470*/  @P0 LEA.HI.X R57, R29.reuse, UR7, RZ, 0x4, P4 ;  /* 0x000000071d390c11 */ /* 0x040fe2000a0f24ff */
[----:B0-----:R-:W-:Y:S01]  /*0480*/  IMAD.WIDE.U32 R2, R29, 0x10, R2 ;  /* 0x000000101d027825 */ /* 0x001fe200078e0002 */
[----:B------:R-:W-:-:S04]  /*0490*/  @P3 IADD3 R52, P4, R52, UR10, RZ ;  /* 0x0000000a34343c10 */ /* 0x000fc8000ff9e0ff */
[----:B------:R-:W-:Y:S01]  /*04a0*/  @P3 IADD3.X R53, R0, UR11, RZ, P4, !PT ;  /* 0x0000000b00353c10 */ /* 0x000fe2000a7fe4ff */
[----:B------:R-:W3:Y:S04]  /*04b0*/  LDG.E.128 R16, desc[UR4][R2.64] ;  /* 0x0000000402107981 */ /* 0x000ee8000c1e1d00 */
[----:B------:R-:W5:Y:S04]  /*04c0*/  @P0 LDG.E.128 R56, desc[UR4][R56.64] ;  /* 0x0000000438380981 */ /* 0x000f68000c1e1d00 */
[----:B------:R-:W5:Y:S01]  /*04d0*/  @P3 LDG.E.128 R52, desc[UR4][R52.64] ;  /* 0x0000000434343981 */ /* 0x000f62000c1e1d00 */
[----:B------:R-:W-:-:S02]  /*04e0*/  IADD3 R29, R29, 0x20, RZ ;  /* 0x000000201d1d7810 */ /* 0x000fc40007ffe0ff */
[----:B--2---:R-:W-:Y:S02]  /*04f0*/  PRMT R110, R12, 0x7632, R110 ;  /* 0x000076320c6e7816 */ /* 0x004fe4000000006e */
[----:B------:R-:W-:Y:S02]  /*0500*/  PRMT R108, R13, 0x7632, R108 ;  /* 0x000076320d6c7816 */ /* 0x000fe4000000006c */
[----:B------:R-:W-:Y:S02]  /*0510*/  PRMT R106, R14, 0x7632, R106 ;  /* 0x000076320e6a7816 */ /* 0x000fe4000000006a */
[----:B------:R-:W-:Y:S02]  /*0520*/  PRMT R104, R15, 0x7632, R104 ;  /* 0x000076320f687816 */ /* 0x000fe40000000068 */
[----:B---3--:R-:W-:Y:S02]  /*0530*/  PRMT R109, R16, 0x7632, R109 ;  /* 0x00007632106d7816 */ /* 0x008fe4000000006d */
[----:B------:R-:W-:-:S02]  /*0540*/  PRMT R107, R17, 0x7632, R107 ;  /* 0x00007632116b7816 */ /* 0x000fc4000000006b */
[----:B------:R-:W-:Y:S02]  /*0550*/  PRMT R105, R18, 0x7632, R105 ;  /* 0x0000763212697816 */ /* 0x000fe40000000069 */
[----:B------:R-:W-:Y:S02]  /*0560*/  @!P0 CS2R R56, SRZ ;  /* 0x0000000000388805 */ /* 0x000fe4000001ff00 */
[----:B------:R-:W-:Y:S02]  /*0570*/  PRMT R103, R19, 0x7632, R103 ;  /* 0x0000763213677816 */ /* 0x000fe40000000067 */
[----:B------:R-:W-:Y:S02]  /*0580*/  @!P0 CS2R R58, SRZ ;  /* 0x00000000003a8805 */ /* 0x000fe4000001ff00 */
[----:B------:R-:W-:Y:S02]  /*0590*/  @!P3 CS2R R52, SRZ ;  /* 0x000000000034b805 */ /* 0x000fe4000001ff00 */
[----:B------:R-:W-:-:S07]  /*05a0*/  @!P3 CS2R R54, SRZ ;  /* 0x000000000036b805 */ /* 0x000fce000001ff00 */
.L_x_3:
[----:B------:R-:W-:Y:S05]  /*05b0*/  BSYNC B0 ;  /* 0x0000000000007941 */ /* 0x000fea0003800000 */
.L_x_2:
[----:B------:R-:W-:Y:S04]  /*05c0*/  BSSY B0, `(.L_x_4) ;  /* 0x000001b000007945 */ /* 0x000fe80003800000 */
[----:B------:R-:W-:Y:S05]  /*05d0*/  @!P2 BRA `(.L_x_5) ;  /* 0x000000000064a947 */ /* 0x000fea0003800000 */
[----:B------:R-:W-:Y:S01]  /*05e0*/  ULDC.64 UR6, c[0x0][0x2c8] ;  /* 0x0000b20000067ab9 */ /* 0x000fe20000000a00 */
[----:B------:R-:W-:Y:S01]  /*05f0*/  ULDC.64 UR8, c[0x0][0x2d0] ;  /* 0x0000b40000087ab9 */ /* 0x000fe20000000a00 */
[----:B------:R-:W-:Y:S01]  /*0600*/  ISETP.NE.U32.AND P0, PT, RZ, UR6, PT ;  /* 0x00000006ff007c0c */ /* 0x000fe2000bf05070 */
[----:B------:R-:W0:Y:S01]  /*0610*/  LDC.64 R40, c[0x0][0x260] ;  /* 0x00009800ff287b82 */ /* 0x000e220000000a00 */
[----:B------:R-:W-:Y:S01]  /*0620*/  ISETP.NE.U32.AND P3, PT, RZ, UR8, PT ;  /* 0x00000008ff007c0c */ /* 0x000fe2000bf65070 */
[----:B------:R-:W-:Y:S01]  /*0630*/  IMAD.SHL.U32 R36, R29, 0x10, RZ ;  /* 0x000000101d247824 */ /* 0x000fe200078e00ff */
[----:B------:R-:W-:Y:S02]  /*0640*/  ISETP.NE.AND.EX P0, PT, RZ, UR7, PT, P0 ;  /* 0x00000007ff007c0c */ /* 0x000fe4000bf05300 */
[----:B------:R-:W-:Y:S02]  /*0650*/  ISETP.NE.AND.EX P3, PT, RZ, UR9, PT, P3 ;  /* 0x00000009ff007c0c */ /* 0x000fe4000bf65330 */
[----:B------:R-:W-:-:S09]  /*0660*/  SHF.R.U32.HI R0, RZ, 0x1c, R29 ;  /* 0x0000001cff007819 */ /* 0x000fd2000001161d */
[C---:B------:R-:W-:Y:S02]  /*0670*/  @P0 LEA R2, P4, R29.reuse, UR6, 0x4 ;  /* 0x000000061d020c11 */ /* 0x040fe4000f8820ff */
[----:B------:R-:W-:Y:S02]  /*0680*/  @P3 IADD3 R46, P5, R36, UR8, RZ ;  /* 0x00000008242e3c10 */ /* 0x000fe4000ffbe0ff */
[C---:B------:R-:W-:Y:S01]  /*0690*/  @P0 LEA.HI.X R3, R29.reuse, UR7, RZ, 0x4, P4 ;  /* 0x000000071d030c11 */ /* 0x040fe2000a0f24ff */
[----:B------:R-:W-:Y:S01]  /*06a0*/  ULDC.64 UR6, c[0x0][0x268] ;  /* 0x00009a0000067ab9 */ /* 0x000fe20000000a00 */
[----:B------:R-:W-:Y:S02]  /*06b0*/  @P3 IADD3.X R47, R0, UR9, RZ, P5, !PT ;  /* 0x00000009002f3c10 */ /* 0x000fe4000affe4ff */
[----:B------:R-:W-:Y:S01]  /*06c0*/  IADD3 R36, P4, R36, UR6, RZ ;  /* 0x0000000624247c10 */ /* 0x000fe2000ff9e0ff */
[----:B0-----:R-:W-:Y:S01]  /*06d0*/  IMAD.WIDE.U32 R40, R29, 0x10, R40 ;  /* 0x000000101d287825 */ /* 0x001fe200078e0028 */
[----:B------:R0:W5:Y:S02]  /*06e0*/  @P0 LDG.E.128 R48, desc[UR4][R2.64] ;  /* 0x0000000402300981 */ /* 0x000164000c1e1d00 */
[----:B------:R-:W-:-:S02]  /*06f0*/  IADD3.X R37, R0, UR7, RZ, P4, !PT ;  /* 0x0000000700257c10 */ /* 0x000fc4000a7fe4ff */
[----:B------:R-:W5:Y:S04]  /*0700*/  @P3 LDG.E.128 R44, desc[UR4][R46.64] ;  /* 0x000000042e2c3981 */ /* 0x000f68000c1e1d00 */
[----:B------:R-:W5:Y:S04]  /*0710*/  LDG.E.128 R40, desc[UR4][R40.64] ;  /* 0x0000000428287981 */ /* 0x000f68000c1e1d00 */
[----:B------:R-:W5:Y:S01]  /*0720*/  LDG.E.128 R36, desc[UR4][R36.64] ;  /* 0x0000000424247981 */ /* 0x000f62000c1e1d00 */
[----:B------:R-:W-:Y:S02]  /*0730*/  @!P0 CS2R R48, SRZ ;  /* 0x0000000000308805 */ /* 0x000fe4000001ff00 */
[----:B------:R-:W-:-:S02]  /*0740*/  @!P0 CS2R R50, SRZ ;  /* 0x0000000000328805 */ /* 0x000fc4000001ff00 */
[----:B------:R-:W-:Y:S02]  /*0750*/  @!P3 CS2R R44, SRZ ;  /* 0x00000000002cb805 */ /* 0x000fe4000001ff00 */
[----:B0-----:R-:W-:-:S07]  /*0760*/  @!P3 CS2R R46, SRZ ;  /* 0x00000000002eb805 */ /* 0x001fce000001ff00 */
.L_x_5:
[----:B------:R-:W-:Y:S05]  /*0770*/  BSYNC B0 ;  /* 0x0000000000007941 */ /* 0x000fea0003800000 */
.L_x_4:
[----:B------:R-:W-:Y:S02]  /*0780*/  ULDC UR6, c[0x0][0x214] ;  /* 0x0000850000067ab9 */ /* 0x000fe40000000800 */
[----:B------:R-:W-:Y:S01]  /*0790*/  ISETP.GE.AND P3, PT, R119, UR6, PT ;  /* 0x0000000677007c0c */ /* 0x000fe2000bf66270 */
[----:B------:R-:W-:Y:S02]  /*07a0*/  ULDC.64 UR6, c[0x0][0x230] ;  /* 0x00008c0000067ab9 */ /* 0x000fe40000000a00 */
[----:B------:R-:W-:-:S04]  /*07b0*/  LOP3.LUT P0, RZ, R30, UR6, RZ, 0xfc, !PT ;  /* 0x000000061eff7c12 */ /* 0x000fc8000f80fcff */
[----:B------:R-:W-:-:S06]  /*07c0*/  LOP3.LUT P0, RZ, R31, UR7, RZ, 0xfc, P0 ;  /* 0x000000071fff7c12 */ /* 0x000fcc000800fcff */
[----:B------:R-:W-:Y:S07]  /*07d0*/  @P3 EXIT ;  /* 0x000000000000394d */ /* 0x000fee0003800000 */
[----:B------:R-:W-:Y:S01]  /*07e0*/  SHF.L.U32 R33, R24, 0x10, RZ ;  /* 0x0000001018217819 */ /* 0x000fe200000006ff */
[----:B------:R-:W-:Y:S01]  /*07f0*/  IMAD.U32 R28, R27, 0x10000, RZ ;  /* 0x000100001b1c7824 */ /* 0x000fe200078e00ff */
[----:B------:R-:W-:Y:S01]  /*0800*/  SHF.L.U32 R29, R20, 0x10, RZ ;  /* 0x00000010141d7819 */ /* 0x000fe200000006ff */
[----:B------:R-:W-:Y:S01]  /*0810*/  IMAD.U32 R24, R23, 0x10000, RZ ;  /* 0x0001000017187824 */ /* 0x000fe200078e00ff */
[----:B------:R-:W-:Y:S01]  /*0820*/  SHF.L.U32 R27, R22, 0x10, RZ ;  /* 0x00000010161b7819 */ /* 0x000fe200000006ff */
[----:B------:R-:W-:Y:S01]  /*0830*/  IMAD.U32 R22, R17, 0x10000, RZ ;  /* 0x0001000011167824 */ /* 0x000fe200078e00ff */
[----:B------:R-:W-:Y:S01]  /*0840*/  SHF.L.U32 R23, R18, 0x10, RZ ;  /* 0x0000001012177819 */ /* 0x000fe200000006ff */
[----:B------:R-:W-:Y:S01]  /*0850*/  IMAD.U32 R20, R19, 0x10000, RZ ;  /* 0x0001000013147824 */ /* 0x000fe200078e00ff */
[----:B-----5:R-:W-:Y:S01]  /*0860*/  PRMT R101, R4, 0x7632, R101 ;  /* 0x0000763204657816 */ /* 0x020fe20000000065 */
[----:B------:R-:W-:Y:S01]  /*0870*/  IMAD.U32 R30, R25, 0x10000, RZ ;  /* 0x00010000191e7824 */ /* 0x000fe200078e00ff */
[----:B------:R-:W-:Y:S01]  /*0880*/  PRMT R99, R5, 0x7632, R99 ;  /* 0x0000763205637816 */ /* 0x000fe20000000063 */
[----:B------:R-:W-:Y:S01]  /*0890*/  IMAD.U32 R18, R13, 0x10000, RZ ;  /* 0x000100000d127824 */ /* 0x000fe200078e00ff */
[----:B------:R-:W-:Y:S01]  /*08a0*/  PRMT R97, R6, 0x7632, R97 ;  /* 0x0000763206617816 */ /* 0x000fe20000000061 */
[----:B------:R-:W-:Y:S01]  /*08b0*/  IMAD.U32 R17, R15, 0x10000, RZ ;  /* 0x000100000f117824 */ /* 0x000fe200078e00ff */
[----:B------:R-:W-:Y:S01]  /*08c0*/  PRMT R95, R7, 0x7632, R95 ;  /* 0x00007632075f7816 */ /* 0x000fe2000000005f */
[----:B------:R-:W-:Y:S01]  /*08d0*/  IMAD.U32 R15, R9, 0x10000, RZ ;  /* 0x00010000090f7824 */ /* 0x000fe200078e00ff */
[----:B------:R-:W-:Y:S01]  /*08e0*/  PRMT R93, R52, 0x7632, R93 ;  /* 0x00007632345d7816 */ /* 0x000fe2000000005d */
[----:B------:R-:W-:Y:S01]  /*08f0*/  IMAD.U32 R13, R11, 0x10000, RZ ;  /* 0x000100000b0d7824 */ /* 0x000fe200078e00ff */
[C---:B------:R-:W-:Y:S01]  /*0900*/  PRMT R91, R53.reuse, 0x7632, R91 ;  /* 0x00007632355b7816 */ /* 0x040fe2000000005b */
[----:B------:R-:W-:Y:S01]  /*0910*/  IMAD.U32 R3, R53, 0x10000, RZ ;  /* 0x0001000035037824 */ /* 0x000fe200078e00ff */
[----:B------:R-:W-:Y:S01]  /*0920*/  PRMT R89, R54, 0x7632, R89 ;  /* 0x0000763236597816 */ /* 0x000fe20000000059 */
[C---:B------:R-:W-:Y:S01]  /*0930*/  IMAD.U32 R0, R55.reuse, 0x10000, RZ ;  /* 0x0001000037007824 */ /* 0x040fe200078e00ff */
        /* <DEDUP_REMOVED lines=18> */
[----:B------:R-:W-:Y:S01]  /*0a60*/  SHF.L.U32 R31, R26, 0x10, RZ ;  /* 0x000000101a1f7819 */ /* 0x000fe200000006ff */
[----:B------:R-:W-:Y:S01]  /*0a70*/  IMAD.U32 R26, R21, 0x10000, RZ ;  /* 0x00010000151a7824 */ /* 0x000fe200078e00ff */
[----:B------:R-:W-:Y:S01]  /*0a80*/  SHF.L.U32 R19, R14, 0x10, RZ ;  /* 0x000000100e137819 */ /* 0x000fe200000006ff */
        /* <DEDUP_REMOVED lines=54> */
[----:B------:R-:W-:Y:S01]  /*0df0*/  ULDC.U8 UR6, c[0x0][0x2a0] ;  /* 0x0000a80000067ab9 */ /* 0x000fe20000000000 */
[----:B------:R-:W-:Y:S01]  /*0e00*/  SHF.L.U32 R57, R42, 0x10, RZ ;  /* 0x000000102a397819 */ /* 0x000fe200000006ff */
[----:B------:R-:W-:Y:S01]  /*0e10*/  ULDC UR8, c[0x0][0x218] ;  /* 0x0000860000087ab9 */ /* 0x000fe20000000800 */
[----:B------:R-:W-:Y:S01]  /*0e20*/  SHF.L.U32 R60, R48, 0x10, RZ ;  /* 0x00000010303c7819 */ /* 0x000fe200000006ff */
[----:B------:R-:W-:Y:S01]  /*0e30*/  ULDC UR7, c[0x0][0x2d8] ;  /* 0x0000b60000077ab9 */ /* 0x000fe20000000800 */
[----:B------:R-:W-:Y:S01]  /*0e40*/  SHF.L.U32 R62, R50, 0x10, RZ ;  /* 0x00000010323e7819 */ /* 0x000fe200000006ff */
[----:B------:R-:W-:Y:S01]  /*0e50*/  UISETP.NE.AND UP0, UPT, UR6, URZ, UPT ;  /* 0x0000003f0600728c */ /* 0x000fe2000bf05270 */
[----:B------:R-:W-:Y:S01]  /*0e60*/  SHF.L.U32 R63, R36, 0x10, RZ ;  /* 0x00000010243f7819 */ /* 0x000fe200000006ff */
[----:B------:R-:W-:Y:S01]  /*0e70*/  ULDC.64 UR10, c[0x0][0x228] ;  /* 0x00008a00000a7ab9 */ /* 0x000fe20000000a00 */
[----:B------:R-:W-:Y:S01]  /*0e80*/  SHF.L.U32 R65, R38, 0x10, RZ ;  /* 0x0000001026417819 */ /* 0x000fe200000006ff */
[----:B------:R-:W-:Y:S01]  /*0e90*/  ULDC.64 UR12, c[0x0][0x230] ;  /* 0x00008c00000c7ab9 */ /* 0x000fe20000000a00 */
[----:B------:R-:W-:-:S02]  /*0ea0*/  SHF.L.U32 R68, R44, 0x10, RZ ;  /* 0x000000102c447819 */ /* 0x000fc400000006ff */
[----:B------:R-:W-:Y:S02]  /*0eb0*/  SHF.L.U32 R70, R46, 0x10, RZ ;  /* 0x000000102e467819 */ /* 0x000fe400000006ff */
[----:B------:R-:W-:Y:S02]  /*0ec0*/  SHF.L.U32 R117, R117, 0x10, RZ ;  /* 0x0000001075757819 */ /* 0x000fe400000006ff */
[----:B------:R-:W-:Y:S02]  /*0ed0*/  SHF.L.U32 R115, R115, 0x10, RZ ;  /* 0x0000001073737819 */ /* 0x000fe400000006ff */
[----:B------:R-:W-:Y:S02]  /*0ee0*/  SHF.L.U32 R113, R113, 0x10, RZ ;  /* 0x0000001071717819 */ /* 0x000fe400000006ff */
[----:B------:R-:W-:Y:S02]  /*0ef0*/  SHF.L.U32 R111, R111, 0x10, RZ ;  /* 0x000000106f6f7819 */ /* 0x000fe400000006ff */
        /* <DEDUP_REMOVED lines=19> */
[----:B------:R-:W-:-:S07]  /*1030*/  SHF.L.U32 R72, R72, 0x10, RZ ;  /* 0x0000001048487819 */ /* 0x000fce00000006ff */
.L_x_115:
[----:B------:R-:W-:Y:S01]  /*1040*/  IMAD R48, R119, UR8, RZ ;  /* 0x0000000877307c24 */ /* 0x000fe2000f8e02ff */
[----:B------:R-:W-:Y:S04]  /*1050*/  BSSY B0, `(.L_x_6) ;  /* 0x00000aa000007945 */ /* 0x000fe80003800000 */
[----:B------:R-:W-:-:S04]  /*1060*/  SHF.R.S32.HI R49, RZ, 0x1f, R48 ;  /* 0x0000001fff317819 */ /* 0x000fc80000011430 */
[----:B------:R-:W-:-:S04]  /*1070*/  LEA.HI R49, R49, R48, RZ, 0x3 ;  /* 0x0000003031317211 */ /* 0x000fc800078f18ff */
[----:B------:R-:W-:-:S04]  /*1080*/  LEA.HI.SX32 R144, R49, R32, 0x1d ;  /* 0x0000002031907211 */ /* 0x000fc800078feaff */
[----:B------:R-:W-:Y:S01]  /*1090*/  MOV R145, R144 ;  /* 0x0000009000917202 */ /* 0x000fe20000000f00 */
[----:B-----5:R-:W-:Y:S06]  /*10a0*/  @!P1 BRA `(.L_x_7) ;  /* 0x0000000800909947 */ /* 0x020fec0003800000 */
[----:B------:R-:W0:Y:S01]  /*10b0*/  LDC.64 R48, c[0x0][0x220] ;  /* 0x00008800ff307b82 */ /* 0x000e220000000a00 */
[----:B------:R-:W-:Y:S02]  /*10c0*/  ISETP.NE.U32.AND P4, PT, RZ, UR10, PT ;  /* 0x0000000aff007c0c */ /* 0x000fe4000bf85070 */
[----:B------:R-:W-:Y:S02]  /*10d0*/  ISETP.NE.U32.AND P3, PT, RZ, UR12, PT ;  /* 0x0000000cff007c0c */ /* 0x000fe4000bf65070 */
[----:B------:R-:W-:Y:S02]  /*10e0*/  ISETP.NE.AND.EX P4, PT, RZ, UR11, PT, P4 ;  /* 0x0000000bff007c0c */ /* 0x000fe4000bf85340 */
[----:B------:R-:W-:-:S11]  /*10f0*/  ISETP.NE.AND.EX P3, PT, RZ, UR13, PT, P3 ;  /* 0x0000000dff007c0c */ /* 0x000fd6000bf65330 */
[----:B------:R-:W-:-:S04]  /*1100*/  @P4 LEA R54, P5, R144, UR10, 0x4 ;  /* 0x0000000a90364c11 */ /* 0x000fc8000f8a20ff */
[C---:B------:R-:W-:Y:S01]  /*1110*/  @P4 LEA.HI.X R55, R144.reuse, UR11, RZ, 0x4, P5 ;  /* 0x0000000b90374c11 */ /* 0x040fe2000a8f24ff */
[C---:B0-----:R-:W-:Y:S01]  /*1120*/  IMAD.WIDE.U32 R48, R144.reuse, 0x10, R48 ;  /* 0x0000001090307825 */ /* 0x041fe200078e0030 */
[----:B------:R-:W-:-:S03]  /*1130*/  @P3 LEA R52, P5, R144, UR12, 0x4 ;  /* 0x0000000c90343c11 */ /* 0x000fc6000f8a20ff */
[----:B------:R0:W5:Y:S01]  /*1140*/  @P4 LDG.E.128 R36, desc[UR4][R54.64] ;  /* 0x0000000436244981 */ /* 0x000162000c1e1d00 */
[----:B------:R-:W-:-:S03]  /*1150*/  @P3 LEA.HI.X R53, R144, UR13, RZ, 0x4, P5 ;  /* 0x0000000d90353c11 */ /* 0x000fc6000a8f24ff */
[----:B------:R-:W2:Y:S04]  /*1160*/  LDG.E.128 R48, desc[UR4][R48.64] ;  /* 0x0000000430307981 */ /* 0x000ea8000c1e1d00 */
[----:B------:R0:W5:Y:S01]  /*1170*/  @P3 LDG.E.128 R40, desc[UR4][R52.64] ;  /* 0x0000000434283981 */ /* 0x000162000c1e1d00 */
[----:B------:R-:W-:-:S04]  /*1180*/  ISETP.NE.U32.AND P4, PT, RZ, UR10, PT ;  /* 0x0000000aff007c0c */ /* 0x000fc8000bf85070 */
[----:B------:R-:W-:Y:S01]  /*1190*/  ISETP.NE.AND.EX P4, PT, RZ, UR11, PT, P4 ;  /* 0x0000000bff007c0c */ /* 0x000fe2000bf85340 */
[C---:B--2---:R-:W-:Y:S01]  /*11a0*/  IMAD.U32 R69, R48.reuse, 0x10000, RZ ;  /* 0x0001000030457824 */ /* 0x044fe200078e00ff */
[----:B------:R-:W-:-:S11]  /*11b0*/  PRMT R124, R48, 0x7632, R124 ;  /* 0x00007632307c7816 */ /* 0x000fd6000000007c */
[----:B0-----:R-:W-:Y:S05]  /*11c0*/  @P4 BRA `(.L_x_8) ;  /* 0x0000000000204947 */ /* 0x001fea0003800000 */
[----:B------:R-:W-:-:S04]  /*11d0*/  ISETP.NE.U32.AND P5, PT, RZ, UR12, PT ;  /* 0x0000000cff007c0c */ /* 0x000fc8000bfa5070 */
[----:B------:R-:W-:-:S13]  /*11e0*/  ISETP.NE.AND.EX P5, PT, RZ, UR13, PT, P5 ;  /* 0x0000000dff007c0c */ /* 0x000fda000bfa5350 */
[----:B------:R-:W-:Y:S05]  /*11f0*/  @P5 BRA `(.L_x_9) ;  /* 0x0000000000085947 */ /* 0x000fea0003800000 */
[----:B------:R-:W-:Y:S05]  /*1200*/  @P0 BRA `(.L_x_10) ;  /* 0x0000000000200947 */ /* 0x000fea0003800000 */
[----:B------:R-:W-:Y:S05]  /*1210*/  BRA `(.L_x_11) ;  /* 0x0000000000247947 */ /* 0x000fea0003800000 */
.L_x_9:
[----:B-----5:R-:W-:-:S05]  /*1220*/  SHF.L.U32 R48, R40, 0x10, RZ ;  /* 0x0000001028307819 */ /* 0x020fca00000006ff */
[----:B------:R-:W-:Y:S01]  /*1230*/  FADD.FTZ R69, R48, R69 ;  /* 0x0000004530457221 */ /* 0x000fe20000010000 */
[----:B------:R-:W-:Y:S06]  /*1240*/  BRA `(.L_x_10) ;  /* 0x0000000000107947 */ /* 0x000fec0003800000 */
.L_x_8:
[----:B-----5:R-:W-:Y:S01]  /*1250*/  IMAD.U32 R48, R36, 0x10000, RZ ;  /* 0x0001000024307824 */ /* 0x020fe200078e00ff */
[----:B------:R-:W-:-:S03]  /*1260*/  @P3 SHF.L.U32 R52, R40, 0x10, RZ ;  /* 0x0000001028343819 */ /* 0x000fc600000006ff */
[----:B------:R-:W-:-:S04]  /*1270*/  FADD.FTZ R69, R48, R69 ;  /* 0x0000004530457221 */ /* 0x000fc80000010000 */
[----:B------:R-:W-:-:S07]  /*1280*/  @P3 FADD.FTZ R69, R52, R69 ;  /* 0x0000004534453221 */ /* 0x000fce0000010000 */
.L_x_10:
[----:B------:R-:W-:-:S04]  /*1290*/  F2FP.BF16.F32.PACK_AB R48, RZ, R69 ;  /* 0x00000045ff30723e */ /* 0x000fc800000010ff */
[----:B------:R-:W-:-:S07]  /*12a0*/  PRMT R44, R48, 0x7610, R44 ;  /* 0x00007610302c7816 */ /* 0x000fce000000002c */
.L_x_11:
[----:B------:R-:W-:Y:S01]  /*12b0*/  IMAD.U32 R124, R124, 0x10000, RZ ;  /* 0x000100007c7c7824 */ /* 0x000fe200078e00ff */
[----:B------:R-:W-:Y:S06]  /*12c0*/  @P4 BRA `(.L_x_12) ;  /* 0x0000000000244947 */ /* 0x000fec0003800000 */
[----:B------:R-:W-:-:S04]  /*12d0*/  ISETP.NE.U32.AND P5, PT, RZ, UR12, PT ;  /* 0x0000000cff007c0c */ /* 0x000fc8000bfa5070 */
[----:B------:R-:W-:-:S13]  /*12e0*/  ISETP.NE.AND.EX P5, PT, RZ, UR13, PT, P5 ;  /* 0x0000000dff007c0c */ /* 0x000fda000bfa5350 */
[----:B------:R-:W-:Y:S05]  /*12f0*/  @P5 BRA `(.L_x_13) ;  /* 0x0000000000085947 */ /* 0x000fea0003800000 */
[----:B------:R-:W-:Y:S05]  /*1300*/  @P0 BRA `(.L_x_14) ;  /* 0x00000000002c0947 */ /* 0x000fea0003800000 */
[----:B------:R-:W-:Y:S05]  /*1310*/  BRA `(.L_x_15) ;  /* 0x0000000000307947 */ /* 0x000fea0003800000 */
.L_x_13:
[----:B-----5:R-:W-:-:S04]  /*1320*/  PRMT R48, R40, 0x7632, R48 ;  /* 0x0000763228307816 */ /* 0x020fc80000000030 */
[----:B------:R-:W-:-:S05]  /*1330*/  SHF.L.U32 R53, R48, 0x10, RZ ;  /* 0x0000001030357819 */ /* 0x000fca00000006ff */
[----:B------:R-:W-:Y:S01]  /*1340*/  FADD.FTZ R124, R53, R124 ;  /* 0x0000007c357c7221 */ /* 0x000fe20000010000 */
[----:B------:R-:W-:Y:S06]  /*1350*/  BRA `(.L_x_14) ;  /* 0x0000000000187947 */ /* 0x000fec0003800000 */
.L_x_12:
[----:B-----5:R-:W-:Y:S02]  /*1360*/  PRMT R48, R36, 0x7632, R48 ;  /* 0x0000763224307816 */ /* 0x020fe40000000030 */
[----:B------:R-:W-:-:S03]  /*1370*/  @P3 PRMT R52, R40, 0x7632, R52 ;  /* 0x0000763228343816 */ /* 0x000fc60000000034 */
[----:B------:R-:W-:Y:S01]  /*1380*/  IMAD.U32 R53, R48, 0x10000, RZ ;  /* 0x0001000030357824 */ /* 0x000fe200078e00ff */
[----:B------:R-:W-:-:S03]  /*1390*/  @P3 SHF.L.U32 R55, R52, 0x10, RZ ;  /* 0x0000001034373819 */ /* 0x000fc600000006ff */
[----:B------:R-:W-:-:S04]  /*13a0*/  FADD.FTZ R124, R53, R124 ;  /* 0x0000007c357c7221 */ /* 0x000fc80000010000 */
[----:B------:R-:W-:-:S07]  /*13b0*/  @P3 FADD.FTZ R124, R55, R124 ;  /* 0x0000007c377c3221 */ /* 0x000fce0000010000 */
.L_x_14:
[----:B------:R-:W-:-:S04]  /*13c0*/  F2FP.BF16.F32.PACK_AB R48, RZ, R124 ;  /* 0x0000007cff30723e */ /* 0x000fc800000010ff */
[----:B------:R-:W-:-:S07]  /*13d0*/  PRMT R44, R44, 0x5410, R48 ;  /* 0x000054102c2c7816 */ /* 0x000fce0000000030 */
.L_x_15:
[C---:B------:R-:W-:Y:S01]  /*13e0*/  IMAD.U32 R123, R49.reuse, 0x10000, RZ ;  /* 0x00010000317b7824 */ /* 0x040fe200078e00ff */
[----:B------:R-:W-:Y:S01]  /*13f0*/  PRMT R49, R49, 0x7632, R49 ;  /* 0x0000763231317816 */ /* 0x000fe20000000031 */
[----:B------:R-:W-:Y:S06]  /*1400*/  @P4 BRA `(.L_x_16) ;  /* 0x0000000000204947 */ /* 0x000fec0003800000 */
[----:B------:R-:W-:-:S04]  /*1410*/  ISETP.NE.U32.AND P5, PT, RZ, UR12, PT ;  /* 0x0000000cff007c0c */ /* 0x000fc8000bfa5070 */
[----:B------:R-:W-:-:S13]  /*1420*/  ISETP.NE.AND.EX P5, PT, RZ, UR13, PT, P5 ;  /* 0x0000000dff007c0c */ /* 0x000fda000bfa5350 */
[----:B------:R-:W-:Y:S05]  /*1430*/  @P5 BRA `(.L_x_17) ;  /* 0x0000000000085947 */ /* 0x000fea0003800000 */
[----:B------:R-:W-:Y:S05]  /*1440*/  @P0 BRA `(.L_x_18) ;  /* 0x0000000000200947 */ /* 0x000fea0003800000 */
[----:B------:R-:W-:Y:S05]  /*1450*/  BRA `(.L_x_19) ;  /* 0x0000000000247947 */ /* 0x000fea0003800000 */
.L_x_17:
[----:B-----5:R-:W-:-:S05]  /*1460*/  SHF.L.U32 R48, R41, 0x10, RZ ;  /* 0x0000001029307819 */ /* 0x020fca00000006ff */
[----:B------:R-:W-:Y:S01]  /*1470*/  FADD.FTZ R123, R48, R123 ;  /* 0x0000007b307b7221 */ /* 0x000fe20000010000 */
[----:B------:R-:W-:Y:S06]  /*1480*/  BRA `(.L_x_18) ;  /* 0x0000000000107947 */ /* 0x000fec0003800000 */
.L_x_16:
[----:B-----5:R-:W-:Y:S01]  /*1490*/  IMAD.U32 R48, R37, 0x10000, RZ ;  /* 0x0001000025307824 */ /* 0x020fe200078e00ff */
[----:B------:R-:W-:-:S03]  /*14a0*/  @P3 SHF.L.U32 R52, R41, 0x10, RZ ;  /* 0x0000001029343819 */ /* 0x000fc600000006ff */
[----:B------:R-:W-:-:S04]  /*14b0*/  FADD.FTZ R123, R48, R123 ;  /* 0x0000007b307b7221 */ /* 0x000fc80000010000 */
[----:B------:R-:W-:-:S07]  /*14c0*/  @P3 FADD.FTZ R123, R52, R123 ;  /* 0x0000007b347b3221 */ /* 0x000fce0000010000 */
.L_x_18:
[----:B------:R-:W-:-:S04]  /*14d0*/  F2FP.BF16.F32.PACK_AB R48, RZ, R123 ;  /* 0x0000007bff30723e */ /* 0x000fc800000010ff */
[----:B------:R-:W-:-:S07]  /*14e0*/  PRMT R45, R48, 0x7610, R45 ;  /* 0x00007610302d7816 */ /* 0x000fce000000002d */
.L_x_19:
[----:B------:R-:W-:Y:S01]  /*14f0*/  IMAD.U32 R131, R49, 0x10000, RZ ;  /* 0x0001000031837824 */ /* 0x000fe200078e00ff */
[----:B------:R-:W-:Y:S06]  /*1500*/  @P4 BRA `(.L_x_20) ;  /* 0x0000000000244947 */ /* 0x000fec0003800000 */
[----:B------:R-:W-:-:S04]  /*1510*/  ISETP.NE.U32.AND P5, PT, RZ, UR12, PT ;  /* 0x0000000cff007c0c */ /* 0x000fc8000bfa5070 */
[----:B------:R-:W-:-:S13]  /*1520*/  ISETP.NE.AND.EX P5, PT, RZ, UR13, PT, P5 ;  /* 0x0000000dff007c0c */ /* 0x000fda000bfa5350 */
[----:B------:R-:W-:Y:S05]  /*1530*/  @P5 BRA `(.L_x_21) ;  /* 0x0000000000085947 */ /* 0x000fea0003800000 */
[----:B------:R-:W-:Y:S05]  /*1540*/  @P0 BRA `(.L_x_22) ;  /* 0x00000000002c0947 */ /* 0x000fea0003800000 */
[----:B------:R-:W-:Y:S05]  /*1550*/  BRA `(.L_x_23) ;  /* 0x0000000000307947 */ /* 0x000fea0003800000 */
.L_x_21:
[----:B-----5:R-:W-:-:S04]  /*1560*/  PRMT R48, R41, 0x7632, R48 ;  /* 0x0000763229307816 */ /* 0x020fc80000000030 */
[----:B------:R-:W-:-:S05]  /*1570*/  SHF.L.U32 R48, R48, 0x10, RZ ;  /* 0x0000001030307819 */ /* 0x000fca00000006ff */
[----:B------:R-:W-:Y:S01]  /*1580*/  FADD.FTZ R131, R48, R131 ;  /* 0x0000008330837221 */ /* 0x000fe20000010000 */
[----:B------:R-:W-:Y:S06]  /*1590*/  BRA `(.L_x_22) ;  /* 0x0000000000187947 */ /* 0x000fec0003800000 */
.L_x_20:
[----:B-----5:R-:W-:Y:S02]  /*15a0*/  PRMT R48, R37, 0x7632, R48 ;  /* 0x0000763225307816 */ /* 0x020fe40000000030 */
[----:B------:R-:W-:-:S03]  /*15b0*/  @P3 PRMT R49, R41, 0x7632, R49 ;  /* 0x0000763229313816 */ /* 0x000fc60000000031 */
[----:B------:R-:W-:Y:S01]  /*15c0*/  IMAD.U32 R48, R48, 0x10000, RZ ;  /* 0x0001000030307824 */ /* 0x000fe200078e00ff */
[----:B------:R-:W-:-:S03]  /*15d0*/  @P3 SHF.L.U32 R52, R49, 0x10, RZ ;  /* 0x0000001031343819 */ /* 0x000fc600000006ff */
[----:B------:R-:W-:-:S04]  /*15e0*/  FADD.FTZ R131, R48, R131 ;  /* 0x0000008330837221 */ /* 0x000fc80000010000 */
[----:B------:R-:W-:-:S07]  /*15f0*/  @P3 FADD.FTZ R131, R52, R131 ;  /* 0x0000008334833221 */ /* 0x000fce0000010000 */
.L_x_22:
[----:B------:R-:W-:-:S04]  /*1600*/  F2FP.BF16.F32.PACK_AB R48, RZ, R131 ;  /* 0x00000083ff30723e */ /* 0x000fc800000010ff */
[----:B------:R-:W-:-:S07]  /*1610*/  PRMT R45, R45, 0x5410, R48 ;  /* 0x000054102d2d7816 */ /* 0x000fce0000000030 */
.L_x_23:
        /* <DEDUP_REMOVED lines=8> */
.L_x_25:
[----:B-----5:R-:W-:-:S05]  /*16a0*/  SHF.L.U32 R49, R42, 0x10, RZ ;  /* 0x000000102a317819 */ /* 0x020fca00000006ff */
[----:B------:R-:W-:Y:S01]  /*16b0*/  FADD.FTZ R130, R49, R130 ;  /* 0x0000008231827221 */ /* 0x000fe20000010000 */
[----:B------:R-:W-:Y:S06]  /*16c0*/  BRA `(.L_x_26) ;  /* 0x0000000000107947 */ /* 0x000fec0003800000 */
.L_x_24:
[----:B-----5:R-:W-:Y:S01]  /*16d0*/  IMAD.U32 R49, R38, 0x10000, RZ ;  /* 0x0001000026317824 */ /* 0x020fe200078e00ff */
[----:B------:R-:W-:-:S03]  /*16e0*/  @P3 SHF.L.U32 R53, R42, 0x10, RZ ;  /* 0x000000102a353819 */ /* 0x000fc600000006ff */
[----:B------:R-:W-:-:S04]  /*16f0*/  FADD.FTZ R130, R49, R130 ;  /* 0x0000008231827221 */ /* 0x000fc80000010000 */
[----:B------:R-:W-:-:S07]  /*1700*/  @P3 FADD.FTZ R130, R53, R130 ;  /* 0x0000008235823221 */ /* 0x000fce0000010000 */
.L_x_26:
[----:B------:R-:W-:-:S04]  /*1710*/  F2FP.BF16.F32.PACK_AB R48, RZ, R130 ;  /* 0x00000082ff30723e */ /* 0x000fc800000010ff */
[----:B------:R-:W-:-:S07]  /*1720*/  PRMT R46, R48, 0x7610, R46 ;  /* 0x00007610302e7816 */ /* 0x000fce000000002e */
.L_x_27:
[----:B------:R-:W-:Y:S01]  /*1730*/  IMAD.U32 R135, R50, 0x10000, RZ ;  /* 0x0001000032877824 */ /* 0x000fe200078e00ff */
[----:B------:R-:W-:Y:S06]  /*1740*/  @P4 BRA `(.L_x_28) ;  /* 0x0000000000244947 */ /* 0x000fec0003800000 */
[----:B------:R-:W-:-:S04]  /*1750*/  ISETP.NE.U32.AND P5, PT, RZ, UR12, PT ;  /* 0x0000000cff007c0c */ /* 0x000fc8000bfa5070 */
[----:B------:R-:W-:-:S13]  /*1760*/  ISETP.NE.AND.EX P5, PT, RZ, UR13, PT, P5 ;  /* 0x0000000dff007c0c */ /* 0x000fda000bfa5350 */
[----:B------:R-:W-:Y:S05]  /*1770*/  @P5 BRA `(.L_x_29) ;  /* 0x0000000000085947 */ /* 0x000fea0003800000 */
[----:B------:R-:W-:Y:S05]  /*1780*/  @P0 BRA `(.L_x_30) ;  /* 0x00000000002c0947 */ /* 0x000fea0003800000 */
[----:B------:R-:W-:Y:S05]  /*1790*/  BRA `(.L_x_31) ;  /* 0x0000000000307947 */ /* 0x000fea0003800000 */
.L_x_29:
[----:B-----5:R-:W-:-:S04]  /*17a0*/  PRMT R48, R42, 0x7632, R48 ;  /* 0x000076322a307816 */ /* 0x020fc80000000030 */
[----:B------:R-:W-:-:S05]  /*17b0*/  SHF.L.U32 R48, R48, 0x10, RZ ;  /* 0x0000001030307819 */ /* 0x000fca00000006ff */
[----:B------:R-:W-:Y:S01]  /*17c0*/  FADD.FTZ R135, R48, R135 ;  /* 0x0000008730877221 */ /* 0x000fe20000010000 */
[----:B------:R-:W-:Y:S06]  /*17d0*/  BRA `(.L_x_30) ;  /* 0x0000000000187947 */ /* 0x000fec0003800000 */
.L_x_28:
[----:B-----5:R-:W-:Y:S02]  /*17e0*/  PRMT R48, R38, 0x7632, R48 ;  /* 0x0000763226307816 */ /* 0x020fe40000000030 */
[----:B------:R-:W-:-:S03]  /*17f0*/  @P3 PRMT R49, R42, 0x7632, R49 ;  /* 0x000076322a313816 */ /* 0x000fc60000000031 */
[----:B------:R-:W-:Y:S01]  /*1800*/  IMAD.U32 R48, R48, 0x10000, RZ ;  /* 0x0001000030307824 */ /* 0x000fe200078e00ff */
[----:B------:R-:W-:-:S03]  /*1810*/  @P3 SHF.L.U32 R50, R49, 0x10, RZ ;  /* 0x0000001031323819 */ /* 0x000fc600000006ff */
[----:B------:R-:W-:-:S04]  /*1820*/  FADD.FTZ R135, R48, R135 ;  /* 0x0000008730877221 */ /* 0x000fc80000010000 */
[----:B------:R-:W-:-:S07]  /*1830*/  @P3 FADD.FTZ R135, R50, R135 ;  /* 0x0000008732873221 */ /* 0x000fce0000010000 */
.L_x_30:
[----:B------:R-:W-:-:S04]  /*1840*/  F2FP.BF16.F32.PACK_AB R48, RZ, R135 ;  /* 0x00000087ff30723e */ /* 0x000fc800000010ff */
[----:B------:R-:W-:-:S07]  /*1850*/  PRMT R46, R46, 0x5410, R48 ;  /* 0x000054102e2e7816 */ /* 0x000fce0000000030 */
.L_x_31:
        /* <DEDUP_REMOVED lines=8> */
.L_x_33:
[----:B-----5:R-:W-:-:S05]  /*18e0*/  SHF.L.U32 R49, R43, 0x10, RZ ;  /* 0x000000102b317819 */ /* 0x020fca00000006ff */
[----:B------:R-:W-:Y:S01]  /*18f0*/  FADD.FTZ R136, R49, R136 ;  /* 0x0000008831887221 */ /* 0x000fe20000010000 */
[----:B------:R-:W-:Y:S06]  /*1900*/  BRA `(.L_x_34) ;  /* 0x0000000000107947 */ /* 0x000fec0003800000 */
.L_x_32:
[----:B-----5:R-:W-:Y:S01]  /*1910*/  IMAD.U32 R49, R39, 0x10000, RZ ;  /* 0x0001000027317824 */ /* 0x020fe200078e00ff */
[----:B------:R-:W-:-:S03]  /*1920*/  @P3 SHF.L.U32 R53, R43, 0x10, RZ ;  /* 0x000000102b353819 */ /* 0x000fc600000006ff */
[----:B------:R-:W-:-:S04]  /*1930*/  FADD.FTZ R136, R49, R136 ;  /* 0x0000008831887221 */ /* 0x000fc80000010000 */
[----:B------:R-:W-:-:S07]  /*1940*/  @P3 FADD.FTZ R136, R53, R136 ;  /* 0x0000008835883221 */ /* 0x000fce0000010000 */
.L_x_34:
[----:B------:R-:W-:-:S04]  /*1950*/  F2FP.BF16.F32.PACK_AB R48, RZ, R136 ;  /* 0x00000088ff30723e */ /* 0x000fc800000010ff */
[----:B------:R-:W-:-:S07]  /*1960*/  PRMT R47, R48, 0x7610, R47 ;  /* 0x00007610302f7816 */ /* 0x000fce000000002f */
.L_x_35:
[----:B------:R-:W-:Y:S01]  /*1970*/  IMAD.U32 R141, R51, 0x10000, RZ ;  /* 0x00010000338d7824 */ /* 0x000fe200078e00ff */
[----:B------:R-:W-:Y:S06]  /*1980*/  @P4 BRA `(.L_x_36) ;  /* 0x0000000000244947 */ /* 0x000fec0003800000 */
[----:B------:R-:W-:-:S04]  /*1990*/  ISETP.NE.U32.AND P3, PT, RZ, UR12, PT ;  /* 0x0000000cff007c0c */ /* 0x000fc8000bf65070 */
[----:B------:R-:W-:-:S13]  /*19a0*/  ISETP.NE.AND.EX P3, PT, RZ, UR13, PT, P3 ;  /* 0x0000000dff007c0c */ /* 0x000fda000bf65330 */
[----:B------:R-:W-:Y:S05]  /*19b0*/  @P3 BRA `(.L_x_37) ;  /* 0x0000000000083947 */ /* 0x000fea0003800000 */
[----:B------:R-:W-:Y:S05]  /*19c0*/  @P0 BRA `(.L_x_38) ;  /* 0x00000000002c0947 */ /* 0x000fea0003800000 */
[----:B------:R-:W-:Y:S05]  /*19d0*/  BRA `(.L_x_39) ;  /* 0x0000000000307947 */ /* 0x000fea0003800000 */
.L_x_37:
[----:B-----5:R-:W-:-:S04]  /*19e0*/  PRMT R48, R43, 0x7632, R48 ;  /* 0x000076322b307816 */ /* 0x020fc80000000030 */
[----:B------:R-:W-:-:S05]  /*19f0*/  SHF.L.U32 R48, R48, 0x10, RZ ;  /* 0x0000001030307819 */ /* 0x000fca00000006ff */
[----:B------:R-:W-:Y:S01]  /*1a00*/  FADD.FTZ R141, R48, R141 ;  /* 0x0000008d308d7221 */ /* 0x000fe20000010000 */
[----:B------:R-:W-:Y:S06]  /*1a10*/  BRA `(.L_x_38) ;  /* 0x0000000000187947 */ /* 0x000fec0003800000 */
.L_x_36:
[----:B-----5:R-:W-:Y:S02]  /*1a20*/  PRMT R48, R39, 0x7632, R48 ;  /* 0x0000763227307816 */ /* 0x020fe40000000030 */
[----:B------:R-:W-:-:S03]  /*1a30*/  @P3 PRMT R49, R43, 0x7632, R49 ;  /* 0x000076322b313816 */ /* 0x000fc60000000031 */
[----:B------:R-:W-:Y:S01]  /*1a40*/  IMAD.U32 R48, R48, 0x10000, RZ ;  /* 0x0001000030307824 */ /* 0x000fe200078e00ff */
[----:B------:R-:W-:-:S03]  /*1a50*/  @P3 SHF.L.U32 R50, R49, 0x10, RZ ;  /* 0x0000001031323819 */ /* 0x000fc600000006ff */
[----:B------:R-:W-:-:S04]  /*1a60*/  FADD.FTZ R141, R48, R141 ;  /* 0x0000008d308d7221 */ /* 0x000fc80000010000 */
[----:B------:R-:W-:-:S07]  /*1a70*/  @P3 FADD.FTZ R141, R50, R141 ;  /* 0x0000008d328d3221 */ /* 0x000fce0000010000 */
.L_x_38:
[----:B------:R-:W-:-:S04]  /*1a80*/  F2FP.BF16.F32.PACK_AB R48, RZ, R141 ;  /* 0x0000008dff30723e */ /* 0x000fc800000010ff */
[----:B------:R-:W-:-:S07]  /*1a90*/  PRMT R47, R47, 0x5410, R48 ;  /* 0x000054102f2f7816 */ /* 0x000fce0000000030 */
.L_x_39:
[----:B------:R-:W0:Y:S01]  /*1aa0*/  @P0 LDC.64 R48, c[0x0][0x238] ;  /* 0x00008e00ff300b82 */ /* 0x000e220000000a00 */
[C---:B------:R-:W-:Y:S01]  /*1ab0*/  VIADD R145, R144.reuse, 0x20 ;  /* 0x0000002090917836 */ /* 0x040fe20000000000 */
[----:B0-----:R-:W-:-:S04]  /*1ac0*/  @P0 LEA R48, P3, R144, R48, 0x4 ;  /* 0x0000003090300211 */ /* 0x001fc800078620ff */
[----:B------:R-:W-:-:S05]  /*1ad0*/  @P0 LEA.HI.X R49, R144, R49, RZ, 0x4, P3 ;  /* 0x0000003190310211 */ /* 0x000fca00018f24ff */
[----:B------:R0:W-:Y:S04]  /*1ae0*/  @P0 STG.E.128 desc[UR4][R48.64], R44 ;  /* 0x0000002c30000986 */ /* 0x0001e8000c101d04 */
.L_x_7:
[----:B------:R-:W-:Y:S05]  /*1af0*/  BSYNC B0 ;  /* 0x0000000000007941 */ /* 0x000fea0003800000 */
.L_x_6:
[----:B------:R-:W-:Y:S01]  /*1b00*/  ISETP.GE.U32.AND P3, PT, R34, 0x40, PT ;  /* 0x000000402200780c */ /* 0x000fe20003f66070 */
[----:B------:R-:W-:-:S12]  /*1b10*/  BSSY B0, `(.L_x_40) ;  /* 0x00000a6000007945 */ /* 0x000fd80003800000 */
[----:B------:R-:W-:Y:S05]  /*1b20*/  @!P3 BRA `(.L_x_41) ;  /* 0x000000080090b947 */ /* 0x000fea0003800000 */
[----:B0-----:R-:W0:Y:S01]  /*1b30*/  LDC.64 R48, c[0x0][0x220] ;  /* 0x00008800ff307b82 */ /* 0x001e220000000a00 */
        /* <DEDUP_REMOVED lines=8> */
[----:B-----5:R0:W5:Y:S01]  /*1bc0*/  @P4 LDG.E.128 R36, desc[UR4][R54.64] ;  /* 0x0000000436244981 */ /* 0x020162000c1e1d00 */
[----:B------:R-:W-:-:S03]  /*1bd0*/  @P3 LEA.HI.X R53, R145, UR13, RZ, 0x4, P5 ;  /* 0x0000000d91353c11 */ /* 0x000fc6000a8f24ff */
[----:B------:R-:W2:Y:S04]  /*1be0*/  LDG.E.128 R48, desc[UR4][R48.64] ;  /* 0x0000000430307981 */ /* 0x000ea8000c1e1d00 */
[----:B------:R0:W5:Y:S01]  /*1bf0*/  @P3 LDG.E.128 R40, desc[UR4][R52.64] ;  /* 0x0000000434283981 */ /* 0x000162000c1e1d00 */
[----:B------:R-:W-:-:S04]  /*1c00*/  ISETP.NE.U32.AND P4, PT, RZ, UR10, PT ;  /* 0x0000000aff007c0c */ /* 0x000fc8000bf85070 */
[----:B------:R-:W-:Y:S02]  /*1c10*/  ISETP.NE.AND.EX P4, PT, RZ, UR11, PT, P4 ;  /* 0x0000000bff007c0c */ /* 0x000fe4000bf85340 */
[C---:B--2---:R-:W-:Y:S02]  /*1c20*/  SHF.L.U32 R120, R48.reuse, 0x10, RZ ;  /* 0x0000001030787819 */ /* 0x044fe400000006ff */
[----:B------:R-:W-:-:S09]  /*1c30*/  PRMT R125, R48, 0x7632, R125 ;  /* 0x00007632307d7816 */ /* 0x000fd2000000007d */
[----:B0-----:R-:W-:Y:S05]  /*1c40*/  @P4 BRA `(.L_x_42) ;  /* 0x0000000000204947 */ /* 0x001fea0003800000 */
[----:B------:R-:W-:-:S04]  /*1c50*/  ISETP.NE.U32.AND P5, PT, RZ, UR12, PT ;  /* 0x0000000cff007c0c */ /* 0x000fc8000bfa5070 */
[----:B------:R-:W-:-:S13]  /*1c60*/  ISETP.NE.AND.EX P5, PT, RZ, UR13, PT, P5 ;  /* 0x0000000dff007c0c */ /* 0x000fda000bfa5350 */
[----:B------:R-:W-:Y:S05]  /*1c70*/  @P5 BRA `(.L_x_43) ;  /* 0x0000000000085947 */ /* 0x000fea0003800000 */
[----:B------:R-:W-:Y:S05]  /*1c80*/  @P0 BRA `(.L_x_44) ;  /* 0x0000000000200947 */ /* 0x000fea0003800000 */
[----:B------:R-:W-:Y:S05]  /*1c90*/  BRA `(.L_x_45) ;  /* 0x0000000000247947 */ /* 0x000fea0003800000 */
.L_x_43:
[----:B-----5:R-:W-:-:S04]  /*1ca0*/  IMAD.U32 R53, R40, 0x10000, RZ ;  /* 0x0001000028357824 */ /* 0x020fc800078e00ff */
[----:B------:R-:W-:Y:S01]  /*1cb0*/  FADD.FTZ R120, R53, R120 ;  /* 0x0000007835787221 */ /* 0x000fe20000010000 */
[----:B------:R-:W-:Y:S06]  /*1cc0*/  BRA `(.L_x_44) ;  /* 0x0000000000107947 */ /* 0x000fec0003800000 */
.L_x_42:
[----:B-----5:R-:W-:Y:S01]  /*1cd0*/  SHF.L.U32 R53, R36, 0x10, RZ ;  /* 0x0000001024357819 */ /* 0x020fe200000006ff */
[----:B------:R-:W-:-:S04]  /*1ce0*/  @P3 IMAD.U32 R55, R40, 0x10000, RZ ;  /* 0x0001000028373824 */ /* 0x000fc800078e00ff */
[----:B------:R-:W-:-:S04]  /*1cf0*/  FADD.FTZ R120, R53, R120 ;  /* 0x0000007835787221 */ /* 0x000fc80000010000 */
[----:B------:R-:W-:-:S07]  /*1d00*/  @P3 FADD.FTZ R120, R55, R120 ;  /* 0x0000007837783221 */ /* 0x000fce0000010000 */
.L_x_44:
[----:B------:R-:W-:-:S04]  /*1d10*/  F2FP.BF16.F32.PACK_AB R48, RZ, R120 ;  /* 0x00000078ff30723e */ /* 0x000fc800000010ff */
[----:B------:R-:W-:-:S07]  /*1d20*/  PRMT R44, R48, 0x7610, R44 ;  /* 0x00007610302c7816 */ /* 0x000fce000000002c */
.L_x_45:
[----:B------:R-:W-:Y:S01]  /*1d30*/  SHF.L.U32 R125, R125, 0x10, RZ ;  /* 0x000000107d7d7819 */ /* 0x000fe200000006ff */
[----:B------:R-:W-:Y:S06]  /*1d40*/  @P4 BRA `(.L_x_46) ;  /* 0x0000000000244947 */ /* 0x000fec0003800000 */
[----:B------:R-:W-:-:S04]  /*1d50*/  ISETP.NE.U32.AND P5, PT, RZ, UR12, PT ;  /* 0x0000000cff007c0c */ /* 0x000fc8000bfa5070 */
[----:B------:R-:W-:-:S13]  /*1d60*/  ISETP.NE.AND.EX P5, PT, RZ, UR13, PT, P5 ;  /* 0x0000000dff007c0c */ /* 0x000fda000bfa5350 */
[----:B------:R-:W-:Y:S05]  /*1d70*/  @P5 BRA `(.L_x_47) ;  /* 0x0000000000085947 */ /* 0x000fea0003800000 */
[----:B------:R-:W-:Y:S05]  /*1d80*/  @P0 BRA `(.L_x_48) ;  /* 0x00000000002c0947 */ /* 0x000fea0003800000 */
[----:B------:R-:W-:Y:S05]  /*1d90*/  BRA `(.L_x_49) ;  /* 0x0000000000307947 */ /* 0x000fea0003800000 */
.L_x_47:
[----:B-----5:R-:W-:-:S05]  /*1da0*/  PRMT R48, R40, 0x7632, R48 ;  /* 0x0000763228307816 */ /* 0x020fca0000000030 */
[----:B------:R-:W-:-:S04]  /*1db0*/  IMAD.U32 R48, R48, 0x10000, RZ ;  /* 0x0001000030307824 */ /* 0x000fc800078e00ff */
[----:B------:R-:W-:Y:S01]  /*1dc0*/  FADD.FTZ R125, R48, R125 ;  /* 0x0000007d307d7221 */ /* 0x000fe20000010000 */
[----:B------:R-:W-:Y:S06]  /*1dd0*/  BRA `(.L_x_48) ;  /* 0x0000000000187947 */ /* 0x000fec0003800000 */
.L_x_46:
[----:B-----5:R-:W-:Y:S02]  /*1de0*/  PRMT R48, R36, 0x7632, R48 ;  /* 0x0000763224307816 */ /* 0x020fe40000000030 */
[----:B------:R-:W-:Y:S02]  /*1df0*/  @P3 PRMT R52, R40, 0x7632, R52 ;  /* 0x0000763228343816 */ /* 0x000fe40000000034 */
[----:B------:R-:W-:-:S03]  /*1e00*/  SHF.L.U32 R48, R48, 0x10, RZ ;  /* 0x0000001030307819 */ /* 0x000fc600000006ff */
[----:B------:R-:W-:Y:S02]  /*1e10*/  @P3 IMAD.U32 R52, R52, 0x10000, RZ ;  /* 0x0001000034343824 */ /* 0x000fe400078e00ff */
[----:B------:R-:W-:-:S04]  /*1e20*/  FADD.FTZ R125, R48, R125 ;  /* 0x0000007d307d7221 */ /* 0x000fc80000010000 */
[----:B------:R-:W-:-:S07]  /*1e30*/  @P3 FADD.FTZ R125, R52, R125 ;  /* 0x0000007d347d3221 */ /* 0x000fce0000010000 */
.L_x_48:
[----:B------:R-:W-:-:S04]  /*1e40*/  F2FP.BF16.F32.PACK_AB R48, RZ, R125 ;  /* 0x0000007dff30723e */ /* 0x000fc800000010ff */
[----:B------:R-:W-:-:S07]  /*1e50*/  PRMT R44, R44, 0x5410, R48 ;  /* 0x000054102c2c7816 */ /* 0x000fce0000000030 */
.L_x_49:
[C---:B------:R-:W-:Y:S02]  /*1e60*/  SHF.L.U32 R126, R49.reuse, 0x10, RZ ;  /* 0x00000010317e7819 */ /* 0x040fe400000006ff */
[----:B------:R-:W-:Y:S01]  /*1e70*/  PRMT R49, R49, 0x7632, R49 ;  /* 0x0000763231317816 */ /* 0x000fe20000000031 */
[----:B------:R-:W-:Y:S06]  /*1e80*/  @P4 BRA `(.L_x_50) ;  /* 0x0000000000204947 */ /* 0x000fec0003800000 */
[----:B------:R-:W-:-:S04]  /*1e90*/  ISETP.NE.U32.AND P5, PT, RZ, UR12, PT ;  /* 0x0000000cff007c0c */ /* 0x000fc8000bfa5070 */
[----:B------:R-:W-:-:S13]  /*1ea0*/  ISETP.NE.AND.EX P5, PT, RZ, UR13, PT, P5 ;  /* 0x0000000dff007c0c */ /* 0x000fda000bfa5350 */
[----:B------:R-:W-:Y:S05]  /*1eb0*/  @P5 BRA `(.L_x_51) ;  /* 0x0000000000085947 */ /* 0x000fea0003800000 */
[----:B------:R-:W-:Y:S05]  /*1ec0*/  @P0 BRA `(.L_x_52) ;  /* 0x0000000000200947 */ /* 0x000fea0003800000 */
[----:B------:R-:W-:Y:S05]  /*1ed0*/  BRA `(.L_x_53) ;  /* 0x0000000000247947 */ /* 0x000fea0003800000 */
.L_x_51:
[----:B-----5:R-:W-:-:S04]  /*1ee0*/  IMAD.U32 R53, R41, 0x10000, RZ ;  /* 0x0001000029357824 */ /* 0x020fc800078e00ff */
[----:B------:R-:W-:Y:S01]  /*1ef0*/  FADD.FTZ R126, R53, R126 ;  /* 0x0000007e357e7221 */ /* 0x000fe20000010000 */
[----:B------:R-:W-:Y:S06]  /*1f00*/  BRA `(.L_x_52) ;  /* 0x0000000000107947 */ /* 0x000fec0003800000 */
.L_x_50:
[----:B-----5:R-:W-:Y:S01]  /*1f10*/  SHF.L.U32 R53, R37, 0x10, RZ ;  /* 0x0000001025357819 */ /* 0x020fe200000006ff */
[----:B------:R-:W-:-:S04]  /*1f20*/  @P3 IMAD.U32 R55, R41, 0x10000, RZ ;  /* 0x0001000029373824 */ /* 0x000fc800078e00ff */
[----:B------:R-:W-:-:S04]  /*1f30*/  FADD.FTZ R126, R53, R126 ;  /* 0x0000007e357e7221 */ /* 0x000fc80000010000 */
[----:B------:R-:W-:-:S07]  /*1f40*/  @P3 FADD.FTZ R126, R55, R126 ;  /* 0x0000007e377e3221 */ /* 0x000fce0000010000 */
.L_x_52:
[----:B------:R-:W-:-:S04]  /*1f50*/  F2FP.BF16.F32.PACK_AB R48, RZ, R126 ;  /* 0x0000007eff30723e */ /* 0x000fc800000010ff */
[----:B------:R-:W-:-:S07]  /*1f60*/  PRMT R45, R48, 0x7610, R45 ;  /* 0x00007610302d7816 */ /* 0x000fce000000002d */
.L_x_53:
[----:B------:R-:W-:Y:S01]  /*1f70*/  SHF.L.U32 R129, R49, 0x10, RZ ;  /* 0x0000001031817819 */ /* 0x000fe200000006ff */
[----:B------:R-:W-:Y:S06]  /*1f80*/  @P4 BRA `(.L_x_54) ;  /* 0x0000000000244947 */ /* 0x000fec0003800000 */
[----:B------:R-:W-:-:S04]  /*1f90*/  ISETP.NE.U32.AND P5, PT, RZ, UR12, PT ;  /* 0x0000000cff007c0c */ /* 0x000fc8000bfa5070 */
[----:B------:R-:W-:-:S13]  /*1fa0*/  ISETP.NE.AND.EX P5, PT, RZ, UR13, PT, P5 ;  /* 0x0000000dff007c0c */ /* 0x000fda000bfa5350 */
[----:B------:R-:W-:Y:S05]  /*1fb0*/  @P5 BRA `(.L_x_55) ;  /* 0x0000000000085947 */ /* 0x000fea0003800000 */
[----:B------:R-:W-:Y:S05]  /*1fc0*/  @P0 BRA `(.L_x_56) ;  /* 0x00000000002c0947 */ /* 0x000fea0003800000 */
[----:B------:R-:W-:Y:S05]  /*1fd0*/  BRA `(.L_x_57) ;  /* 0x0000000000307947 */ /* 0x000fea0003800000 */
.L_x_55:
[----:B-----5:R-:W-:-:S05]  /*1fe0*/  PRMT R48, R41, 0x7632, R48 ;  /* 0x0000763229307816 */ /* 0x020fca0000000030 */
[----:B------:R-:W-:-:S04]  /*1ff0*/  IMAD.U32 R48, R48, 0x10000, RZ ;  /* 0x0001000030307824 */ /* 0x000fc800078e00ff */
[----:B------:R-:W-:Y:S01]  /*2000*/  FADD.FTZ R129, R48, R129 ;  /* 0x0000008130817221 */ /* 0x000fe20000010000 */
[----:B------:R-:W-:Y:S06]  /*2010*/  BRA `(.L_x_56) ;  /* 0x0000000000187947 */ /* 0x000fec0003800000 */
.L_x_54:
[----:B-----5:R-:W-:Y:S02]  /*2020*/  PRMT R48, R37, 0x7632, R48 ;  /* 0x0000763225307816 */ /* 0x020fe40000000030 */
[----:B------:R-:W-:Y:S02]  /*2030*/  @P3 PRMT R49, R41, 0x7632, R49 ;  /* 0x0000763229313816 */ /* 0x000fe40000000031 */
[----:B------:R-:W-:-:S03]  /*2040*/  SHF.L.U32 R48, R48, 0x10, RZ ;  /* 0x0000001030307819 */ /* 0x000fc600000006ff */
[----:B------:R-:W-:Y:S02]  /*2050*/  @P3 IMAD.U32 R52, R49, 0x10000, RZ ;  /* 0x0001000031343824 */ /* 0x000fe400078e00ff */
[----:B------:R-:W-:-:S04]  /*2060*/  FADD.FTZ R129, R48, R129 ;  /* 0x0000008130817221 */ /* 0x000fc80000010000 */
[----:B------:R-:W-:-:S07]  /*2070*/  @P3 FADD.FTZ R129, R52, R129 ;  /* 0x0000008134813221 */ /* 0x000fce0000010000 */
.L_x_56:
[----:B------:R-:W-:-:S04]  /*2080*/  F2FP.BF16.F32.PACK_AB R48, RZ, R129 ;  /* 0x00000081ff30723e */ /* 0x000fc800000010ff */
[----:B------:R-:W-:-:S07]  /*2090*/  PRMT R45, R45, 0x5410, R48 ;  /* 0x000054102d2d7816 */ /* 0x000fce0000000030 */
.L_x_57:
        /* <DEDUP_REMOVED lines=8> */
.L_x_59:
[----:B-----5:R-:W-:-:S04]  /*2120*/  IMAD.U32 R49, R42, 0x10000, RZ ;  /* 0x000100002a317824 */ /* 0x020fc800078e00ff */
[----:B------:R-:W-:Y:S01]  /*2130*/  FADD.FTZ R132, R49, R132 ;  /* 0x0000008431847221 */ /* 0x000fe20000010000 */
[----:B------:R-:W-:Y:S06]  /*2140*/  BRA `(.L_x_60) ;  /* 0x0000000000107947 */ /* 0x000fec0003800000 */
.L_x_58:
[----:B-----5:R-:W-:Y:S01]  /*2150*/  SHF.L.U32 R49, R38, 0x10, RZ ;  /* 0x0000001026317819 */ /* 0x020fe200000006ff */
[----:B------:R-:W-:-:S04]  /*2160*/  @P3 IMAD.U32 R53, R42, 0x10000, RZ ;  /* 0x000100002a353824 */ /* 0x000fc800078e00ff */
[----:B------:R-:W-:-:S04]  /*2170*/  FADD.FTZ R132, R49, R132 ;  /* 0x0000008431847221 */ /* 0x000fc80000010000 */
[----:B------:R-:W-:-:S07]  /*2180*/  @P3 FADD.FTZ R132, R53, R132 ;  /* 0x0000008435843221 */ /* 0x000fce0000010000 */
.L_x_60:
[----:B------:R-:W-:-:S04]  /*2190*/  F2FP.BF16.F32.PACK_AB R48, RZ, R132 ;  /* 0x00000084ff30723e */ /* 0x000fc800000010ff */
[----:B------:R-:W-:-:S07]  /*21a0*/  PRMT R46, R48, 0x7610, R46 ;  /* 0x00007610302e7816 */ /* 0x000fce000000002e */
.L_x_61:
[----:B------:R-:W-:Y:S01]  /*21b0*/  SHF.L.U32 R137, R50, 0x10, RZ ;  /* 0x0000001032897819 */ /* 0x000fe200000006ff */
[----:B------:R-:W-:Y:S06]  /*21c0*/  @P4 BRA `(.L_x_62) ;  /* 0x0000000000244947 */ /* 0x000fec0003800000 */
[----:B------:R-:W-:-:S04]  /*21d0*/  ISETP.NE.U32.AND P5, PT, RZ, UR12, PT ;  /* 0x0000000cff007c0c */ /* 0x000fc8000bfa5070 */
[----:B------:R-:W-:-:S13]  /*21e0*/  ISETP.NE.AND.EX P5, PT, RZ, UR13, PT, P5 ;  /* 0x0000000dff007c0c */ /* 0x000fda000bfa5350 */
[----:B------:R-:W-:Y:S05]  /*21f0*/  @P5 BRA `(.L_x_63) ;  /* 0x0000000000085947 */ /* 0x000fea0003800000 */
[----:B------:R-:W-:Y:S05]  /*2200*/  @P0 BRA `(.L_x_64) ;  /* 0x00000000002c0947 */ /* 0x000fea0003800000 */
[----:B------:R-:W-:Y:S05]  /*2210*/  BRA `(.L_x_65) ;  /* 0x0000000000307947 */ /* 0x000fea0003800000 */
.L_x_63:
[----:B-----5:R-:W-:-:S05]  /*2220*/  PRMT R48, R42, 0x7632, R48 ;  /* 0x000076322a307816 */ /* 0x020fca0000000030 */
[----:B------:R-:W-:-:S04]  /*2230*/  IMAD.U32 R48, R48, 0x10000, RZ ;  /* 0x0001000030307824 */ /* 0x000fc800078e00ff */
[----:B------:R-:W-:Y:S01]  /*2240*/  FADD.FTZ R137, R48, R137 ;  /* 0x0000008930897221 */ /* 0x000fe20000010000 */
[----:B------:R-:W-:Y:S06]  /*2250*/  BRA `(.L_x_64) ;  /* 0x0000000000187947 */ /* 0x000fec0003800000 */
.L_x_62:
[----:B-----5:R-:W-:Y:S02]  /*2260*/  PRMT R48, R38, 0x7632, R48 ;  /* 0x0000763226307816 */ /* 0x020fe40000000030 */
[----:B------:R-:W-:Y:S02]  /*2270*/  @P3 PRMT R49, R42, 0x7632, R49 ;  /* 0x000076322a313816 */ /* 0x000fe40000000031 */
[----:B------:R-:W-:-:S03]  /*2280*/  SHF.L.U32 R48, R48, 0x10, RZ ;  /* 0x0000001030307819 */ /* 0x000fc600000006ff */
[----:B------:R-:W-:Y:S02]  /*2290*/  @P3 IMAD.U32 R50, R49, 0x10000, RZ ;  /* 0x0001000031323824 */ /* 0x000fe400078e00ff */
[----:B------:R-:W-:-:S04]  /*22a0*/  FADD.FTZ R137, R48, R137 ;  /* 0x0000008930897221 */ /* 0x000fc80000010000 */
[----:B------:R-:W-:-:S07]  /*22b0*/  @P3 FADD.FTZ R137, R50, R137 ;  /* 0x0000008932893221 */ /* 0x000fce0000010000 */
.L_x_64:
[----:B------:R-:W-:-:S04]  /*22c0*/  F2FP.BF16.F32.PACK_AB R48, RZ, R137 ;  /* 0x00000089ff30723e */ /* 0x000fc800000010ff */
[----:B------:R-:W-:-:S07]  /*22d0*/  PRMT R46, R46, 0x5410, R48 ;  /* 0x000054102e2e7816 */ /* 0x000fce0000000030 */
.L_x_65:
        /* <DEDUP_REMOVED lines=8> */
.L_x_67:
[----:B-----5:R-:W-:-:S04]  /*2360*/  IMAD.U32 R49, R43, 0x10000, RZ ;  /* 0x000100002b317824 */ /* 0x020fc800078e00ff */
[----:B------:R-:W-:Y:S01]  /*2370*/  FADD.FTZ R138, R49, R138 ;  /* 0x0000008a318a7221 */ /* 0x000fe20000010000 */
[----:B------:R-:W-:Y:S06]  /*2380*/  BRA `(.L_x_68) ;  /* 0x0000000000107947 */ /* 0x000fec0003800000 */
.L_x_66:
[----:B-----5:R-:W-:Y:S01]  /*2390*/  SHF.L.U32 R49, R39, 0x10, RZ ;  /* 0x0000001027317819 */ /* 0x020fe200000006ff */
[----:B------:R-:W-:-:S04]  /*23a0*/  @P3 IMAD.U32 R53, R43, 0x10000, RZ ;  /* 0x000100002b353824 */ /* 0x000fc800078e00ff */
[----:B------:R-:W-:-:S04]  /*23b0*/  FADD.FTZ R138, R49, R138 ;  /* 0x0000008a318a7221 */ /* 0x000fc80000010000 */
[----:B------:R-:W-:-:S07]  /*23c0*/  @P3 FADD.FTZ R138, R53, R138 ;  /* 0x0000008a358a3221 */ /* 0x000fce0000010000 */
.L_x_68:
[----:B------:R-:W-:-:S04]  /*23d0*/  F2FP.BF16.F32.PACK_AB R48, RZ, R138 ;  /* 0x0000008aff30723e */ /* 0x000fc800000010ff */
[----:B------:R-:W-:-:S07]  /*23e0*/  PRMT R47, R48, 0x7610, R47 ;  /* 0x00007610302f7816 */ /* 0x000fce000000002f */
.L_x_69:
[----:B------:R-:W-:Y:S01]  /*23f0*/  SHF.L.U32 R142, R51, 0x10, RZ ;  /* 0x00000010338e7819 */ /* 0x000fe200000006ff */
[----:B------:R-:W-:Y:S06]  /*2400*/  @P4 BRA `(.L_x_70) ;  /* 0x0000000000244947 */ /* 0x000fec0003800000 */
[----:B------:R-:W-:-:S04]  /*2410*/  ISETP.NE.U32.AND P3, PT, RZ, UR12, PT ;  /* 0x0000000cff007c0c */ /* 0x000fc8000bf65070 */
[----:B------:R-:W-:-:S13]  /*2420*/  ISETP.NE.AND.EX P3, PT, RZ, UR13, PT, P3 ;  /* 0x0000000dff007c0c */ /* 0x000fda000bf65330 */
[----:B------:R-:W-:Y:S05]  /*2430*/  @P3 BRA `(.L_x_71) ;  /* 0x0000000000083947 */ /* 0x000fea0003800000 */
[----:B------:R-:W-:Y:S05]  /*2440*/  @P0 BRA `(.L_x_72) ;  /* 0x00000000002c0947 */ /* 0x000fea0003800000 */
[----:B------:R-:W-:Y:S05]  /*2450*/  BRA `(.L_x_73) ;  /* 0x0000000000307947 */ /* 0x000fea0003800000 */
.L_x_71:
[----:B-----5:R-:W-:-:S05]  /*2460*/  PRMT R48, R43, 0x7632, R48 ;  /* 0x000076322b307816 */ /* 0x020fca0000000030 */
[----:B------:R-:W-:-:S04]  /*2470*/  IMAD.U32 R49, R48, 0x10000, RZ ;  /* 0x0001000030317824 */ /* 0x000fc800078e00ff */
[----:B------:R-:W-:Y:S01]  /*2480*/  FADD.FTZ R142, R49, R142 ;  /* 0x0000008e318e7221 */ /* 0x000fe20000010000 */
[----:B------:R-:W-:Y:S06]  /*2490*/  BRA `(.L_x_72) ;  /* 0x0000000000187947 */ /* 0x000fec0003800000 */
.L_x_70:
[----:B-----5:R-:W-:Y:S02]  /*24a0*/  PRMT R48, R39, 0x7632, R48 ;  /* 0x0000763227307816 */ /* 0x020fe40000000030 */
[----:B------:R-:W-:Y:S02]  /*24b0*/  @P3 PRMT R50, R43, 0x7632, R50 ;  /* 0x000076322b323816 */ /* 0x000fe40000000032 */
[----:B------:R-:W-:-:S03]  /*24c0*/  SHF.L.U32 R49, R48, 0x10, RZ ;  /* 0x0000001030317819 */ /* 0x000fc600000006ff */
[----:B------:R-:W-:Y:S02]  /*24d0*/  @P3 IMAD.U32 R51, R50, 0x10000, RZ ;  /* 0x0001000032333824 */ /* 0x000fe400078e00ff */
[----:B------:R-:W-:-:S04]  /*24e0*/  FADD.FTZ R142, R49, R142 ;  /* 0x0000008e318e7221 */ /* 0x000fc80000010000 */
[----:B------:R-:W-:-:S07]  /*24f0*/  @P3 FADD.FTZ R142, R51, R142 ;  /* 0x0000008e338e3221 */ /* 0x000fce0000010000 */
.L_x_72:
[----:B------:R-:W-:-:S04]  /*2500*/  F2FP.BF16.F32.PACK_AB R48, RZ, R142 ;  /* 0x0000008eff30723e */ /* 0x000fc800000010ff */
[----:B------:R-:W-:-:S07]  /*2510*/  PRMT R47, R47, 0x5410, R48 ;  /* 0x000054102f2f7816 */ /* 0x000fce0000000030 */
.L_x_73:
[----:B------:R-:W0:Y:S02]  /*2520*/  @P0 LDC.64 R48, c[0x0][0x238] ;  /* 0x00008e00ff300b82 */ /* 0x000e240000000a00 */
[----:B0-----:R-:W-:-:S04]  /*2530*/  @P0 LEA R48, P3, R145, R48, 0x4 ;  /* 0x0000003091300211 */ /* 0x001fc800078620ff */
[C---:B------:R-:W-:Y:S02]  /*2540*/  @P0 LEA.HI.X R49, R145.reuse, R49, RZ, 0x4, P3 ;  /* 0x0000003191310211 */ /* 0x040fe400018f24ff */
[----:B------:R-:W-:-:S03]  /*2550*/  IADD3 R145, R145, 0x20, RZ ;  /* 0x0000002091917810 */ /* 0x000fc60007ffe0ff */
[----:B------:R1:W-:Y:S04]  /*2560*/  @P0 STG.E.128 desc[UR4][R48.64], R44 ;  /* 0x0000002c30000986 */ /* 0x0003e8000c101d04 */
.L_x_41:
[----:B------:R-:W-:Y:S05]  /*2570*/  BSYNC B0 ;  /* 0x0000000000007941 */ /* 0x000fea0003800000 */
.L_x_40:
[----:B------:R-:W-:Y:S04]  /*2580*/  BSSY B0, `(.L_x_74) ;  /* 0x00000a5000007945 */ /* 0x000fe80003800000 */
[----:B------:R-:W-:Y:S05]  /*2590*/  @!P2 BRA `(.L_x_75) ;  /* 0x00000008008ca947 */ /* 0x000fea0003800000 */
[----:B01----:R-:W0:Y:S01]  /*25a0*/  LDC.64 R48, c[0x0][0x220] ;  /* 0x00008800ff307b82 */ /* 0x003e220000000a00 */
        /* <DEDUP_REMOVED lines=22> */
.L_x_77:
[----:B-----5:R-:W-:-:S05]  /*2710*/  SHF.L.U32 R53, R40, 0x10, RZ ;  /* 0x0000001028357819 */ /* 0x020fca00000006ff */
[----:B------:R-:W-:Y:S01]  /*2720*/  FADD.FTZ R122, R53, R122 ;  /* 0x0000007a357a7221 */ /* 0x000fe20000010000 */
[----:B------:R-:W-:Y:S06]  /*2730*/  BRA `(.L_x_78) ;  /* 0x0000000000107947 */ /* 0x000fec0003800000 */
.L_x_76:
[----:B-----5:R-:W-:Y:S01]  /*2740*/  IMAD.U32 R53, R36, 0x10000, RZ ;  /* 0x0001000024357824 */ /* 0x020fe200078e00ff */
[----:B------:R-:W-:-:S03]  /*2750*/  @P3 SHF.L.U32 R55, R40, 0x10, RZ ;  /* 0x0000001028373819 */ /* 0x000fc600000006ff */
[----:B------:R-:W-:-:S04]  /*2760*/  FADD.FTZ R122, R53, R122 ;  /* 0x0000007a357a7221 */ /* 0x000fc80000010000 */
[----:B------:R-:W-:-:S07]  /*2770*/  @P3 FADD.FTZ R122, R55, R122 ;  /* 0x0000007a377a3221 */ /* 0x000fce0000010000 */
.L_x_78:
[----:B------:R-:W-:-:S04]  /*2780*/  F2FP.BF16.F32.PACK_AB R48, RZ, R122 ;  /* 0x0000007aff30723e */ /* 0x000fc800000010ff */
[----:B------:R-:W-:-:S07]  /*2790*/  PRMT R44, R48, 0x7610, R44 ;  /* 0x00007610302c7816 */ /* 0x000fce000000002c */
.L_x_79:
[----:B------:R-:W-:Y:S01]  /*27a0*/  IMAD.U32 R127, R127, 0x10000, RZ ;  /* 0x000100007f7f7824 */ /* 0x000fe200078e00ff */
[----:B------:R-:W-:Y:S06]  /*27b0*/  @P4 BRA `(.L_x_80) ;  /* 0x0000000000244947 */ /* 0x000fec0003800000 */
[----:B------:R-:W-:-:S04]  /*27c0*/  ISETP.NE.U32.AND P5, PT, RZ, UR12, PT ;  /* 0x0000000cff007c0c */ /* 0x000fc8000bfa5070 */
[----:B------:R-:W-:-:S13]  /*27d0*/  ISETP.NE.AND.EX P5, PT, RZ, UR13, PT, P5 ;  /* 0x0000000dff007c0c */ /* 0x000fda000bfa5350 */
[----:B------:R-:W-:Y:S05]  /*27e0*/  @P5 BRA `(.L_x_81) ;  /* 0x0000000000085947 */ /* 0x000fea0003800000 */
[----:B------:R-:W-:Y:S05]  /*27f0*/  @P0 BRA `(.L_x_82) ;  /* 0x00000000002c0947 */ /* 0x000fea0003800000 */
[----:B------:R-:W-:Y:S05]  /*2800*/  BRA `(.L_x_83) ;  /* 0x0000000000307947 */ /* 0x000fea0003800000 */
.L_x_81:
[----:B-----5:R-:W-:-:S04]  /*2810*/  PRMT R48, R40, 0x7632, R48 ;  /* 0x0000763228307816 */ /* 0x020fc80000000030 */
[----:B------:R-:W-:-:S05]  /*2820*/  SHF.L.U32 R48, R48, 0x10, RZ ;  /* 0x0000001030307819 */ /* 0x000fca00000006ff */
[----:B------:R-:W-:Y:S01]  /*2830*/  FADD.FTZ R127, R48, R127 ;  /* 0x0000007f307f7221 */ /* 0x000fe20000010000 */
[----:B------:R-:W-:Y:S06]  /*2840*/  BRA `(.L_x_82) ;  /* 0x0000000000187947 */ /* 0x000fec0003800000 */
.L_x_80:
[----:B-----5:R-:W-:Y:S02]  /*2850*/  PRMT R48, R36, 0x7632, R48 ;  /* 0x0000763224307816 */ /* 0x020fe40000000030 */
[----:B------:R-:W-:-:S03]  /*2860*/  @P3 PRMT R52, R40, 0x7632, R52 ;  /* 0x0000763228343816 */ /* 0x000fc60000000034 */
[----:B------:R-:W-:Y:S01]  /*2870*/  IMAD.U32 R48, R48, 0x10000, RZ ;  /* 0x0001000030307824 */ /* 0x000fe200078e00ff */
[----:B------:R-:W-:-:S03]  /*2880*/  @P3 SHF.L.U32 R52, R52, 0x10, RZ ;  /* 0x0000001034343819 */ /* 0x000fc600000006ff */
[----:B------:R-:W-:-:S04]  /*2890*/  FADD.FTZ R127, R48, R127 ;  /* 0x0000007f307f7221 */ /* 0x000fc80000010000 */
[----:B------:R-:W-:-:S07]  /*28a0*/  @P3 FADD.FTZ R127, R52, R127 ;  /* 0x0000007f347f3221 */ /* 0x000fce0000010000 */
.L_x_82:
[----:B------:R-:W-:-:S04]  /*28b0*/  F2FP.BF16.F32.PACK_AB R48, RZ, R127 ;  /* 0x0000007fff30723e */ /* 0x000fc800000010ff */
[----:B------:R-:W-:-:S07]  /*28c0*/  PRMT R44, R44, 0x5410, R48 ;  /* 0x000054102c2c7816 */ /* 0x000fce0000000030 */
.L_x_83:
        /* <DEDUP_REMOVED lines=8> */
.L_x_85:
[----:B-----5:R-:W-:-:S05]  /*2950*/  SHF.L.U32 R53, R41, 0x10, RZ ;  /* 0x0000001029357819 */ /* 0x020fca00000006ff */
[----:B------:R-:W-:Y:S01]  /*2960*/  FADD.FTZ R128, R53, R128 ;  /* 0x0000008035807221 */ /* 0x000fe20000010000 */
[----:B------:R-:W-:Y:S06]  /*2970*/  BRA `(.L_x_86) ;  /* 0x0000000000107947 */ /* 0x000fec0003800000 */
.L_x_84:
[----:B-----5:R-:W-:Y:S01]  /*2980*/  IMAD.U32 R53, R37, 0x10000, RZ ;  /* 0x0001000025357824 */ /* 0x020fe200078e00ff */
[----:B------:R-:W-:-:S03]  /*2990*/  @P3 SHF.L.U32 R55, R41, 0x10, RZ ;  /* 0x0000001029373819 */ /* 0x000fc600000006ff */
[----:B------:R-:W-:-:S04]  /*29a0*/  FADD.FTZ R128, R53, R128 ;  /* 0x0000008035807221 */ /* 0x000fc80000010000 */
[----:B------:R-:W-:-:S07]  /*29b0*/  @P3 FADD.FTZ R128, R55, R128 ;  /* 0x0000008037803221 */ /* 0x000fce0000010000 */
.L_x_86:
[----:B------:R-:W-:-:S04]  /*29c0*/  F2FP.BF16.F32.PACK_AB R48, RZ, R128 ;  /* 0x00000080ff30723e */ /* 0x000fc800000010ff */
[----:B------:R-:W-:-:S07]  /*29d0*/  PRMT R45, R48, 0x7610, R45 ;  /* 0x00007610302d7816 */ /* 0x000fce000000002d */
.L_x_87:
[----:B------:R-:W-:Y:S01]  /*29e0*/  IMAD.U32 R133, R49, 0x10000, RZ ;  /* 0x0001000031857824 */ /* 0x000fe200078e00ff */
[----:B------:R-:W-:Y:S06]  /*29f0*/  @P4 BRA `(.L_x_88) ;  /* 0x0000000000244947 */ /* 0x000fec0003800000 */
[----:B------:R-:W-:-:S04]  /*2a00*/  ISETP.NE.U32.AND P5, PT, RZ, UR12, PT ;  /* 0x0000000cff007c0c */ /* 0x000fc8000bfa5070 */
[----:B------:R-:W-:-:S13]  /*2a10*/  ISETP.NE.AND.EX P5, PT, RZ, UR13, PT, P5 ;  /* 0x0000000dff007c0c */ /* 0x000fda000bfa5350 */
[----:B------:R-:W-:Y:S05]  /*2a20*/  @P5 BRA `(.L_x_89) ;  /* 0x0000000000085947 */ /* 0x000fea0003800000 */
[----:B------:R-:W-:Y:S05]  /*2a30*/  @P0 BRA `(.L_x_90) ;  /* 0x00000000002c0947 */ /* 0x000fea0003800000 */
[----:B------:R-:W-:Y:S05]  /*2a40*/  BRA `(.L_x_91) ;  /* 0x0000000000307947 */ /* 0x000fea0003800000 */
.L_x_89:
[----:B-----5:R-:W-:-:S04]  /*2a50*/  PRMT R48, R41, 0x7632, R48 ;  /* 0x0000763229307816 */ /* 0x020fc80000000030 */
[----:B------:R-:W-:-:S05]  /*2a60*/  SHF.L.U32 R48, R48, 0x10, RZ ;  /* 0x0000001030307819 */ /* 0x000fca00000006ff */
[----:B------:R-:W-:Y:S01]  /*2a70*/  FADD.FTZ R133, R48, R133 ;  /* 0x0000008530857221 */ /* 0x000fe20000010000 */
[----:B------:R-:W-:Y:S06]  /*2a80*/  BRA `(.L_x_90) ;  /* 0x0000000000187947 */ /* 0x000fec0003800000 */
.L_x_88:
[----:B-----5:R-:W-:Y:S02]  /*2a90*/  PRMT R48, R37, 0x7632, R48 ;  /* 0x0000763225307816 */ /* 0x020fe40000000030 */
[----:B------:R-:W-:-:S03]  /*2aa0*/  @P3 PRMT R49, R41, 0x7632, R49 ;  /* 0x0000763229313816 */ /* 0x000fc60000000031 */
[----:B------:R-:W-:Y:S01]  /*2ab0*/  IMAD.U32 R48, R48, 0x10000, RZ ;  /* 0x0001000030307824 */ /* 0x000fe200078e00ff */
[----:B------:R-:W-:-:S03]  /*2ac0*/  @P3 SHF.L.U32 R52, R49, 0x10, RZ ;  /* 0x0000001031343819 */ /* 0x000fc600000006ff */
[----:B------:R-:W-:-:S04]  /*2ad0*/  FADD.FTZ R133, R48, R133 ;  /* 0x0000008530857221 */ /* 0x000fc80000010000 */
[----:B------:R-:W-:-:S07]  /*2ae0*/  @P3 FADD.FTZ R133, R52, R133 ;  /* 0x0000008534853221 */ /* 0x000fce0000010000 */
.L_x_90:
[----:B------:R-:W-:-:S04]  /*2af0*/  F2FP.BF16.F32.PACK_AB R48, RZ, R133 ;  /* 0x00000085ff30723e */ /* 0x000fc800000010ff */
[----:B------:R-:W-:-:S07]  /*2b00*/  PRMT R45, R45, 0x5410, R48 ;  /* 0x000054102d2d7816 */ /* 0x000fce0000000030 */
.L_x_91:
        /* <DEDUP_REMOVED lines=8> */
.L_x_93:
[----:B-----5:R-:W-:-:S05]  /*2b90*/  SHF.L.U32 R49, R42, 0x10, RZ ;  /* 0x000000102a317819 */ /* 0x020fca00000006ff */
[----:B------:R-:W-:Y:S01]  /*2ba0*/  FADD.FTZ R134, R49, R134 ;  /* 0x0000008631867221 */ /* 0x000fe20000010000 */
[----:B------:R-:W-:Y:S06]  /*2bb0*/  BRA `(.L_x_94) ;  /* 0x0000000000107947 */ /* 0x000fec0003800000 */
.L_x_92:
[----:B-----5:R-:W-:Y:S01]  /*2bc0*/  IMAD.U32 R49, R38, 0x10000, RZ ;  /* 0x0001000026317824 */ /* 0x020fe200078e00ff */
[----:B------:R-:W-:-:S03]  /*2bd0*/  @P3 SHF.L.U32 R53, R42, 0x10, RZ ;  /* 0x000000102a353819 */ /* 0x000fc600000006ff */
[----:B------:R-:W-:-:S04]  /*2be0*/  FADD.FTZ R134, R49, R134 ;  /* 0x0000008631867221 */ /* 0x000fc80000010000 */
[----:B------:R-:W-:-:S07]  /*2bf0*/  @P3 FADD.FTZ R134, R53, R134 ;  /* 0x0000008635863221 */ /* 0x000fce0000010000 */
.L_x_94:
[----:B------:R-:W-:-:S04]  /*2c00*/  F2FP.BF16.F32.PACK_AB R48, RZ, R134 ;  /* 0x00000086ff30723e */ /* 0x000fc800000010ff */
[----:B------:R-:W-:-:S07]  /*2c10*/  PRMT R46, R48, 0x7610, R46 ;  /* 0x00007610302e7816 */ /* 0x000fce000000002e */
.L_x_95:
[----:B------:R-:W-:Y:S01]  /*2c20*/  IMAD.U32 R139, R50, 0x10000, RZ ;  /* 0x00010000328b7824 */ /* 0x000fe200078e00ff */
[----:B------:R-:W-:Y:S06]  /*2c30*/  @P4 BRA `(.L_x_96) ;  /* 0x0000000000244947 */ /* 0x000fec0003800000 */
[----:B------:R-:W-:-:S04]  /*2c40*/  ISETP.NE.U32.AND P5, PT, RZ, UR12, PT ;  /* 0x0000000cff007c0c */ /* 0x000fc8000bfa5070 */
[----:B------:R-:W-:-:S13]  /*2c50*/  ISETP.NE.AND.EX P5, PT, RZ, UR13, PT, P5 ;  /* 0x0000000dff007c0c */ /* 0x000fda000bfa5350 */
[----:B------:R-:W-:Y:S05]  /*2c60*/  @P5 BRA `(.L_x_97) ;  /* 0x0000000000085947 */ /* 0x000fea0003800000 */
[----:B------:R-:W-:Y:S05]  /*2c70*/  @P0 BRA `(.L_x_98) ;  /* 0x00000000002c0947 */ /* 0x000fea0003800000 */
[----:B------:R-:W-:Y:S05]  /*2c80*/  BRA `(.L_x_99) ;  /* 0x0000000000307947 */ /* 0x000fea0003800000 */
.L_x_97:
[----:B-----5:R-:W-:-:S04]  /*2c90*/  PRMT R48, R42, 0x7632, R48 ;  /* 0x000076322a307816 */ /* 0x020fc80000000030 */
[----:B------:R-:W-:-:S05]  /*2ca0*/  SHF.L.U32 R48, R48, 0x10, RZ ;  /* 0x0000001030307819 */ /* 0x000fca00000006ff */
[----:B------:R-:W-:Y:S01]  /*2cb0*/  FADD.FTZ R139, R48, R139 ;  /* 0x0000008b308b7221 */ /* 0x000fe20000010000 */
[----:B------:R-:W-:Y:S06]  /*2cc0*/  BRA `(.L_x_98) ;  /* 0x0000000000187947 */ /* 0x000fec0003800000 */
.L_x_96:
[----:B-----5:R-:W-:Y:S02]  /*2cd0*/  PRMT R48, R38, 0x7632, R48 ;  /* 0x0000763226307816 */ /* 0x020fe40000000030 */
[----:B------:R-:W-:-:S03]  /*2ce0*/  @P3 PRMT R49, R42, 0x7632, R49 ;  /* 0x000076322a313816 */ /* 0x000fc60000000031 */
[----:B------:R-:W-:Y:S01]  /*2cf0*/  IMAD.U32 R48, R48, 0x10000, RZ ;  /* 0x0001000030307824 */ /* 0x000fe200078e00ff */
[----:B------:R-:W-:-:S03]  /*2d00*/  @P3 SHF.L.U32 R50, R49, 0x10, RZ ;  /* 0x0000001031323819 */ /* 0x000fc600000006ff */
[----:B------:R-:W-:-:S04]  /*2d10*/  FADD.FTZ R139, R48, R139 ;  /* 0x0000008b308b7221 */ /* 0x000fc80000010000 */
[----:B------:R-:W-:-:S07]  /*2d20*/  @P3 FADD.FTZ R139, R50, R139 ;  /* 0x0000008b328b3221 */ /* 0x000fce0000010000 */
.L_x_98:
[----:B------:R-:W-:-:S04]  /*2d30*/  F2FP.BF16.F32.PACK_AB R48, RZ, R139 ;  /* 0x0000008bff30723e */ /* 0x000fc800000010ff */
[----:B------:R-:W-:-:S07]  /*2d40*/  PRMT R46, R46, 0x5410, R48 ;  /* 0x000054102e2e7816 */ /* 0x000fce0000000030 */
.L_x_99:
        /* <DEDUP_REMOVED lines=8> */
.L_x_101:
[----:B-----5:R-:W-:-:S05]  /*2dd0*/  SHF.L.U32 R49, R43, 0x10, RZ ;  /* 0x000000102b317819 */ /* 0x020fca00000006ff */
[----:B------:R-:W-:Y:S01]  /*2de0*/  FADD.FTZ R140, R49, R140 ;  /* 0x0000008c318c7221 */ /* 0x000fe20000010000 */
[----:B------:R-:W-:Y:S06]  /*2df0*/  BRA `(.L_x_102) ;  /* 0x0000000000107947 */ /* 0x000fec0003800000 */
.L_x_100:
[----:B-----5:R-:W-:Y:S01]  /*2e00*/  IMAD.U32 R49, R39, 0x10000, RZ ;  /* 0x0001000027317824 */ /* 0x020fe200078e00ff */
[----:B------:R-:W-:-:S03]  /*2e10*/  @P3 SHF.L.U32 R53, R43, 0x10, RZ ;  /* 0x000000102b353819 */ /* 0x000fc600000006ff */
[----:B------:R-:W-:-:S04]  /*2e20*/  FADD.FTZ R140, R49, R140 ;  /* 0x0000008c318c7221 */ /* 0x000fc80000010000 */
[----:B------:R-:W-:-:S07]  /*2e30*/  @P3 FADD.FTZ R140, R53, R140 ;  /* 0x0000008c358c3221 */ /* 0x000fce0000010000 */
.L_x_102:
[----:B------:R-:W-:-:S04]  /*2e40*/  F2FP.BF16.F32.PACK_AB R48, RZ, R140 ;  /* 0x0000008cff30723e */ /* 0x000fc800000010ff */
[----:B------:R-:W-:-:S07]  /*2e50*/  PRMT R47, R48, 0x7610, R47 ;  /* 0x00007610302f7816 */ /* 0x000fce000000002f */
.L_x_103:
[----:B------:R-:W-:Y:S01]  /*2e60*/  IMAD.U32 R143, R51, 0x10000, RZ ;  /* 0x00010000338f7824 */ /* 0x000fe200078e00ff */
[----:B------:R-:W-:Y:S06]  /*2e70*/  @P4 BRA `(.L_x_104) ;  /* 0x0000000000244947 */ /* 0x000fec0003800000 */
[----:B------:R-:W-:-:S04]  /*2e80*/  ISETP.NE.U32.AND P3, PT, RZ, UR12, PT ;  /* 0x0000000cff007c0c */ /* 0x000fc8000bf65070 */
[----:B------:R-:W-:-:S13]  /*2e90*/  ISETP.NE.AND.EX P3, PT, RZ, UR13, PT, P3 ;  /* 0x0000000dff007c0c */ /* 0x000fda000bf65330 */
[----:B------:R-:W-:Y:S05]  /*2ea0*/  @P3 BRA `(.L_x_105) ;  /* 0x0000000000083947 */ /* 0x000fea0003800000 */
[----:B------:R-:W-:Y:S05]  /*2eb0*/  @P0 BRA `(.L_x_106) ;  /* 0x00000000002c0947 */ /* 0x000fea0003800000 */
[----:B------:R-:W-:Y:S05]  /*2ec0*/  BRA `(.L_x_107) ;  /* 0x0000000000307947 */ /* 0x000fea0003800000 */
.L_x_105:
[----:B-----5:R-:W-:-:S04]  /*2ed0*/  PRMT R48, R43, 0x7632, R48 ;  /* 0x000076322b307816 */ /* 0x020fc80000000030 */
[----:B------:R-:W-:-:S05]  /*2ee0*/  SHF.L.U32 R48, R48, 0x10, RZ ;  /* 0x0000001030307819 */ /* 0x000fca00000006ff */
[----:B------:R-:W-:Y:S01]  /*2ef0*/  FADD.FTZ R143, R48, R143 ;  /* 0x0000008f308f7221 */ /* 0x000fe20000010000 */
[----:B------:R-:W-:Y:S06]  /*2f00*/  BRA `(.L_x_106) ;  /* 0x0000000000187947 */ /* 0x000fec0003800000 */
.L_x_104:
[----:B-----5:R-:W-:Y:S02]  /*2f10*/  PRMT R48, R39, 0x7632, R48 ;  /* 0x0000763227307816 */ /* 0x020fe40000000030 */
[----:B------:R-:W-:-:S03]  /*2f20*/  @P3 PRMT R49, R43, 0x7632, R49 ;  /* 0x000076322b313816 */ /* 0x000fc60000000031 */
[----:B------:R-:W-:Y:S01]  /*2f30*/  IMAD.U32 R48, R48, 0x10000, RZ ;  /* 0x0001000030307824 */ /* 0x000fe200078e00ff */
[----:B------:R-:W-:-:S03]  /*2f40*/  @P3 SHF.L.U32 R50, R49, 0x10, RZ ;  /* 0x0000001031323819 */ /* 0x000fc600000006ff */
[----:B------:R-:W-:-:S04]  /*2f50*/  FADD.FTZ R143, R48, R143 ;  /* 0x0000008f308f7221 */ /* 0x000fc80000010000 */
[----:B------:R-:W-:-:S07]  /*2f60*/  @P3 FADD.FTZ R143, R50, R143 ;  /* 0x0000008f328f3221 */ /* 0x000fce0000010000 */
.L_x_106:
[----:B------:R-:W-:-:S04]  /*2f70*/  F2FP.BF16.F32.PACK_AB R48, RZ, R143 ;  /* 0x0000008fff30723e */ /* 0x000fc800000010ff */
[----:B------:R-:W-:-:S07]  /*2f80*/  PRMT R47, R47, 0x5410, R48 ;  /* 0x000054102f2f7816 */ /* 0x000fce0000000030 */
.L_x_107:
[----:B------:R-:W0:Y:S02]  /*2f90*/  @P0 LDC.64 R48, c[0x0][0x238] ;  /* 0x00008e00ff300b82 */ /* 0x000e240000000a00 */
[----:B0-----:R-:W-:-:S04]  /*2fa0*/  @P0 LEA R48, P3, R145, R48, 0x4 ;  /* 0x0000003091300211 */ /* 0x001fc800078620ff */
[----:B------:R-:W-:-:S05]  /*2fb0*/  @P0 LEA.HI.X R49, R145, R49, RZ, 0x4, P3 ;  /* 0x0000003191310211 */ /* 0x000fca00018f24ff */
[----:B------:R2:W-:Y:S04]  /*2fc0*/  @P0 STG.E.128 desc[UR4][R48.64], R44 ;  /* 0x0000002c30000986 */ /* 0x0005e8000c101d04 */
.L_x_75:
[----:B------:R-:W-:Y:S05]  /*2fd0*/  BSYNC B0 ;  /* 0x0000000000007941 */ /* 0x000fea0003800000 */
.L_x_74:
[----:B012---:R-:W-:Y:S01]  /*2fe0*/  FADD.FTZ R49, RZ, R69 ;  /* 0x00000045ff317221 */ /* 0x007fe20000010000 */
[C---:B------:R-:W-:Y:S01]  /*2ff0*/  ISETP.GT.U32.AND P3, PT, R34.reuse, 0x3f, PT ;  /* 0x0000003f2200780c */ /* 0x040fe20003f64070 */
[----:B------:R-:W-:Y:S01]  /*3000*/  UMOV UR6, 0xffffffff ;  /* 0xffffffff00067882 */ /* 0x000fe20000000000 */
[----:B------:R-:W-:Y:S01]  /*3010*/  ISETP.GT.U32.AND P4, PT, R34, 0x5f, PT ;  /* 0x0000005f2200780c */ /* 0x000fe20003f84070 */
[----:B------:R-:W-:Y:S01]  /*3020*/  FADD.FTZ R48, R124, R49 ;  /* 0x000000317c307221 */ /* 0x000fe20000010000 */
[----:B------:R-:W-:-:S03]  /*3030*/  ISETP.NE.AND P5, PT, R32, RZ, PT ;  /* 0x000000ff2000720c */ /* 0x000fc60003fa5270 */
[----:B------:R-:W-:-:S04]  /*3040*/  FADD.FTZ R48, R123, R48 ;  /* 0x000000307b307221 */ /* 0x000fc80000010000 */
[----:B------:R-:W-:-:S04]  /*3050*/  FADD.FTZ R49, R131, R48 ;  /* 0x0000003083317221 */ /* 0x000fc80000010000 */
[----:B------:R-:W-:-:S04]  /*3060*/  FADD.FTZ R48, R130, R49 ;  /* 0x0000003182307221 */ /* 0x000fc80000010000 */
[----:B------:R-:W-:-:S04]  /*3070*/  FADD.FTZ R49, R135, R48 ;  /* 0x0000003087317221 */ /* 0x000fc80000010000 */
[----:B------:R-:W-:-:S04]  /*3080*/  FADD.FTZ R48, R136, R49 ;  /* 0x0000003188307221 */ /* 0x000fc80000010000 */
[----:B------:R-:W-:-:S05]  /*3090*/  FADD.FTZ R48, R141, R48 ;  /* 0x000000308d307221 */ /* 0x000fca0000010000 */
[----:B------:R-:W-:-:S05]  /*30a0*/  FSEL R49, R48, RZ, P1 ;  /* 0x000000ff30317208 */ /* 0x000fca0000800000 */
[----:B------:R-:W-:-:S04]  /*30b0*/  FADD.FTZ R48, R120, R49 ;  /* 0x0000003178307221 */ /* 0x000fc80000010000 */
[----:B------:R-:W-:-:S04]  /*30c0*/  FADD.FTZ R51, R125, R48 ;  /* 0x000000307d337221 */ /* 0x000fc80000010000 */
[----:B------:R-:W-:-:S04]  /*30d0*/  FADD.FTZ R48, R126, R51 ;  /* 0x000000337e307221 */ /* 0x000fc80000010000 */
[----:B------:R-:W-:-:S04]  /*30e0*/  FADD.FTZ R51, R129, R48 ;  /* 0x0000003081337221 */ /* 0x000fc80000010000 */
[----:B------:R-:W-:-:S04]  /*30f0*/  FADD.FTZ R48, R132, R51 ;  /* 0x0000003384307221 */ /* 0x000fc80000010000 */
[----:B------:R-:W-:-:S04]  /*3100*/  FADD.FTZ R51, R137, R48 ;  /* 0x0000003089337221 */ /* 0x000fc80000010000 */
[----:B------:R-:W-:-:S04]  /*3110*/  FADD.FTZ R51, R138, R51 ;  /* 0x000000338a337221 */ /* 0x000fc80000010000 */
[----:B------:R-:W-:-:S04]  /*3120*/  @P3 FADD.FTZ R49, R142, R51 ;  /* 0x000000338e313221 */ /* 0x000fc80000010000 */
[----:B------:R-:W-:-:S04]  /*3130*/  FADD.FTZ R48, R122, R49 ;  /* 0x000000317a307221 */ /* 0x000fc80000010000 */
[----:B------:R-:W-:-:S04]  /*3140*/  FADD.FTZ R51, R127, R48 ;  /* 0x000000307f337221 */ /* 0x000fc80000010000 */
[----:B------:R-:W-:-:S04]  /*3150*/  FADD.FTZ R48, R128, R51 ;  /* 0x0000003380307221 */ /* 0x000fc80000010000 */
[----:B------:R-:W-:-:S04]  /*3160*/  FADD.FTZ R51, R133, R48 ;  /* 0x0000003085337221 */ /* 0x000fc80000010000 */
[----:B------:R-:W-:-:S04]  /*3170*/  FADD.FTZ R48, R134, R51 ;  /* 0x0000003386307221 */ /* 0x000fc80000010000 */
[----:B------:R-:W-:-:S04]  /*3180*/  FADD.FTZ R51, R139, R48 ;  /* 0x000000308b337221 */ /* 0x000fc80000010000 */
[----:B------:R-:W-:-:S04]  /*3190*/  FADD.FTZ R48, R140, R51 ;  /* 0x000000338c307221 */ /* 0x000fc80000010000 */
[----:B------:R-:W-:Y:S01]  /*31a0*/  @P4 FADD.FTZ R49, R143, R48 ;  /* 0x000000308f314221 */ /* 0x000fe20000010000 */
[----:B------:R-:W-:Y:S06]  /*31b0*/  BRA.DIV UR6, `(.L_x_108) ;  /* 0x0000000e06c07947 */ /* 0x000fec000b800000 */
[----:B------:R-:W0:Y:S01]  /*31c0*/  SHFL.BFLY PT, R48, R49, 0x1, 0x1f ;  /* 0x0c201f0031307f89 */ /* 0x000e2200000e0000 */
[----:B------:R-:W1:Y:S01]  /*31d0*/  LDC R52, c[0x0][0x290] ;  /* 0x0000a400ff347b82 */ /* 0x000e620000000800 */
[----:B0-----:R-:W-:-:S05]  /*31e0*/  FADD.FTZ R50, R49, R48 ;  /* 0x0000003031327221 */ /* 0x001fca0000010000 */
[----:B------:R-:W0:Y:S02]  /*31f0*/  SHFL.BFLY PT, R51, R50, 0x2, 0x1f ;  /* 0x0c401f0032337f89 */ /* 0x000e2400000e0000 */
[----:B0-----:R-:W-:-:S05]  /*3200*/  FADD.FTZ R51, R50, R51 ;  /* 0x0000003332337221 */ /* 0x001fca0000010000 */
[----:B------:R-:W0:Y:S02]  /*3210*/  SHFL.BFLY PT, R48, R51, 0x4, 0x1f ;  /* 0x0c801f0033307f89 */ /* 0x000e2400000e0000 */
[----:B0-----:R-:W-:-:S05]  /*3220*/  FADD.FTZ R54, R51, R48 ;  /* 0x0000003033367221 */ /* 0x001fca0000010000 */
[----:B------:R-:W0:Y:S02]  /*3230*/  SHFL.BFLY PT, R53, R54, 0x8, 0x1f ;  /* 0x0d001f0036357f89 */ /* 0x000e2400000e0000 */
[----:B0-----:R-:W-:-:S05]  /*3240*/  FADD.FTZ R55, R54, R53 ;  /* 0x0000003536377221 */ /* 0x001fca0000010000 */
[----:B------:R-:W0:Y:S02]  /*3250*/  SHFL.BFLY PT, R48, R55, 0x10, 0x1f ;  /* 0x0e001f0037307f89 */ /* 0x000e2400000e0000 */
[----:B0-----:R-:W-:-:S04]  /*3260*/  FADD.FTZ R53, R55, R48 ;  /* 0x0000003037357221 */ /* 0x001fc80000010000 */
[----:B-1----:R-:W-:-:S04]  /*3270*/  FMUL.FTZ R53, R53, R52 ;  /* 0x0000003435357220 */ /* 0x002fc80000410000 */
[--C-:B------:R-:W-:Y:S01]  /*3280*/  FADD.FTZ R48, R69, -R53.reuse ;  /* 0x8000003545307221 */ /* 0x100fe20000010000 */
[--C-:B------:R-:W-:Y:S01]  /*3290*/  FADD.FTZ R49, R124, -R53.reuse ;  /* 0x800000357c317221 */ /* 0x100fe20000010000 */
[--C-:B------:R-:W-:Y:S01]  /*32a0*/  FADD.FTZ R51, R123, -R53.reuse ;  /* 0x800000357b337221 */ /* 0x100fe20000010000 */
[--C-:B------:R-:W-:Y:S01]  /*32b0*/  FADD.FTZ R50, R125, -R53.reuse ;  /* 0x800000357d327221 */ /* 0x100fe20000010000 */
[----:B------:R-:W-:Y:S01]  /*32c0*/  FFMA.FTZ R48, R48, R48, RZ ;  /* 0x0000003030307223 */ /* 0x000fe200000100ff */
[----:B------:R-:W-:-:S03]  /*32d0*/  FADD.FTZ R54, R126, -R53 ;  /* 0x800000357e367221 */ /* 0x000fc60000010000 */
[----:B------:R-:W-:Y:S01]  /*32e0*/  FFMA.FTZ R48, R49, R49, R48 ;  /* 0x0000003131307223 */ /* 0x000fe20000010030 */
        /* <DEDUP_REMOVED lines=12> */
[----:B------:R-:W-:-:S04]  /*33b0*/  FADD.FTZ R49, R120, -R53 ;  /* 0x8000003578317221 */ /* 0x000fc80000010000 */
[----:B------:R-:W-:-:S05]  /*33c0*/  FSEL R48, R48, RZ, P1 ;  /* 0x000000ff30307208 */ /* 0x000fca0000800000 */
[----:B------:R-:W-:-:S04]  /*33d0*/  FFMA.FTZ R49, R49, R49, R48 ;  /* 0x0000003131317223 */ /* 0x000fc80000010030 */
        /* <DEDUP_REMOVED lines=12> */
[----:B------:R-:W-:Y:S01]  /*34a0*/  @P3 FFMA.FTZ R48, R50, R50, R49 ;  /* 0x0000003232303223 */ /* 0x000fe20000010031 */
[----:B------:R-:W-:-:S03]  /*34b0*/  FADD.FTZ R50, R127, -R53 ;  /* 0x800000357f327221 */ /* 0x000fc60000010000 */
        /* <DEDUP_REMOVED lines=11> */
[----:B------:R-:W-:-:S04]  /*3570*/  FFMA.FTZ R51, R54, R54, R51 ;  /* 0x0000003636337223 */ /* 0x000fc80000010033 */
[----:B------:R-:W-:-:S05]  /*3580*/  @P4 FFMA.FTZ R48, R50, R50, R51 ;  /* 0x0000003232304223 */ /* 0x000fca0000010033 */
[----:B------:R-:W0:Y:S02]  /*3590*/  SHFL.BFLY PT, R49, R48, 0x1, 0x1f ;  /* 0x0c201f0030317f89 */ /* 0x000e2400000e0000 */
[----:B0-----:R-:W-:-:S05]  /*35a0*/  FADD.FTZ R49, R48, R49 ;  /* 0x0000003130317221 */ /* 0x001fca0000010000 */
[----:B------:R-:W0:Y:S02]  /*35b0*/  SHFL.BFLY PT, R50, R49, 0x2, 0x1f ;  /* 0x0c401f0031327f89 */ /* 0x000e2400000e0000 */
[----:B0-----:R-:W-:-:S05]  /*35c0*/  FADD.FTZ R50, R49, R50 ;  /* 0x0000003231327221 */ /* 0x001fca0000010000 */
[----:B------:R-:W0:Y:S02]  /*35d0*/  SHFL.BFLY PT, R51, R50, 0x4, 0x1f ;  /* 0x0c801f0032337f89 */ /* 0x000e2400000e0000 */
[----:B0-----:R-:W-:-:S05]  /*35e0*/  FADD.FTZ R51, R50, R51 ;  /* 0x0000003332337221 */ /* 0x001fca0000010000 */
[----:B------:R-:W0:Y:S02]  /*35f0*/  SHFL.BFLY PT, R54, R51, 0x8, 0x1f ;  /* 0x0d001f0033367f89 */ /* 0x000e2400000e0000 */
[----:B0-----:R-:W-:-:S05]  /*3600*/  FADD.FTZ R54, R51, R54 ;  /* 0x0000003633367221 */ /* 0x001fca0000010000 */
[----:B------:R0:W1:Y:S02]  /*3610*/  SHFL.BFLY PT, R55, R54, 0x10, 0x1f ;  /* 0x0e001f0036377f89 */ /* 0x00006400000e0000 */
.L_x_127:
[----:B-1----:R-:W-:Y:S01]  /*3620*/  FADD.FTZ R145, R54, R55 ;  /* 0x0000003736917221 */ /* 0x002fe20000010000 */
[----:B0-----:R-:W-:Y:S01]  /*3630*/  FMUL.FTZ R54, R53, R53 ;  /* 0x0000003535367220 */ /* 0x001fe20000410000 */
[----:B------:R-:W0:Y:S01]  /*3640*/  @!P5 LDC.64 R50, c[0x0][0x250] ;  /* 0x00009400ff32db82 */ /* 0x000e220000000a00 */
[----:B------:R-:W-:Y:S01]  /*3650*/  PLOP3.LUT P3, PT, PT, PT, UP0, 0x40, 0x0 ;  /* 0x000000000000781c */ /* 0x000fe20003f6e808 */
[----:B------:R-:W-:Y:S01]  /*3660*/  FFMA.FTZ R52, R145, R52, UR7 ;  /* 0x0000000791347e23 */ /* 0x000fe20008010034 */
[----:B------:R-:W-:Y:S02]  /*3670*/  BSSY B0, `(.L_x_109) ;  /* 0x000003b000007945 */ /* 0x000fe40003800000 */
[----:B------:R-:W-:Y:S02]  /*3680*/  FSEL R55, R54, RZ, !P3 ;  /* 0x000000ff36377208 */ /* 0x000fe40005800000 */
[----:B------:R-:W-:Y:S01]  /*3690*/  PLOP3.LUT P3, PT, PT, PT, UP0, 0x40, 0x0 ;  /* 0x000000000000781c */ /* 0x000fe20003f6e808 */
[----:B------:R-:W1:Y:S02]  /*36a0*/  @!P5 LDC.64 R48, c[0x0][0x258] ;  /* 0x00009600ff30db82 */ /* 0x000e640000000a00 */
[----:B------:R-:W-:Y:S01]  /*36b0*/  FADD.FTZ R52, R52, R55 ;  /* 0x0000003734347221 */ /* 0x000fe20000010000 */
[----:B------:R-:W-:-:S03]  /*36c0*/  FSEL R145, R53, RZ, P3 ;  /* 0x000000ff35917208 */ /* 0x000fc60001800000 */
[----:B------:R-:W2:Y:S01]  /*36d0*/  MUFU.RSQ R150, R52 ;  /* 0x0000003400967308 */ /* 0x000ea20000001400 */
[----:B0-----:R-:W-:-:S05]  /*36e0*/  @!P5 IMAD.WIDE R50, R119, 0x4, R50 ;  /* 0x000000047732d825 */ /* 0x001fca00078e0232 */
[----:B------:R0:W-:Y:S01]  /*36f0*/  @!P5 STG.E desc[UR4][R50.64], R53 ;  /* 0x000000353200d986 */ /* 0x0001e2000c101904 */
[----:B-1----:R-:W-:-:S05]  /*3700*/  @!P5 IMAD.WIDE R48, R119, 0x4, R48 ;  /* 0x000000047730d825 */ /* 0x002fca00078e0230 */
[----:B--2---:R0:W-:Y:S01]  /*3710*/  @!P5 STG.E desc[UR4][R48.64], R150 ;  /* 0x000000963000d986 */ /* 0x0041e2000c101904 */
[----:B------:R-:W-:Y:S05]  /*3720*/  @!P1 BRA `(.L_x_110) ;  /* 0x0000000000bc9947 */ /* 0x000fea0003800000 */
[--C-:B0-----:R-:W-:Y:S01]  /*3730*/  FADD.FTZ R53, R69, -R145.reuse ;  /* 0x8000009145357221 */ /* 0x101fe20000010000 */
[--C-:B------:R-:W-:Y:S01]  /*3740*/  FADD.FTZ R49, R124, -R145.reuse ;  /* 0x800000917c317221 */ /* 0x100fe20000010000 */
[--C-:B------:R-:W-:Y:S01]  /*3750*/  FADD.FTZ R51, R136, -R145.reuse ;  /* 0x8000009188337221 */ /* 0x100fe20000010000 */
[--C-:B------:R-:W-:Y:S01]  /*3760*/  FADD.FTZ R55, R141, -R145.reuse ;  /* 0x800000918d377221 */ /* 0x100fe20000010000 */
[C---:B------:R-:W-:Y:S01]  /*3770*/  FMUL.FTZ R53, R150.reuse, R53 ;  /* 0x0000003596357220 */ /* 0x040fe20000410000 */
[C---:B------:R-:W-:Y:S01]  /*3780*/  FMUL.FTZ R52, R150.reuse, R49 ;  /* 0x0000003196347220 */ /* 0x040fe20000410000 */
[C---:B------:R-:W-:Y:S01]  /*3790*/  FMUL.FTZ R51, R150.reuse, R51 ;  /* 0x0000003396337220 */ /* 0x040fe20000410000 */
[----:B------:R-:W-:Y:S01]  /*37a0*/  FADD.FTZ R147, R131, -R145 ;  /* 0x8000009183937221 */ /* 0x000fe20000010000 */
[----:B------:R-:W-:Y:S01]  /*37b0*/  FMUL.FTZ R54, R150, R55 ;  /* 0x0000003796367220 */ /* 0x000fe20000410000 */
[----:B------:R-:W-:Y:S01]  /*37c0*/  FFMA.FTZ R48, R33, R53, R16 ;  /* 0x0000003521307223 */ /* 0x000fe20000010010 */
[----:B------:R-:W-:Y:S01]  /*37d0*/  FFMA.FTZ R49, R117, R52, R102 ;  /* 0x0000003475317223 */ /* 0x000fe20000010066 */
[-C--:B------:R-:W-:Y:S01]  /*37e0*/  FFMA.FTZ R50, R28, R51.reuse, R13 ;  /* 0x000000331c327223 */ /* 0x080fe2000001000d */
[----:B------:R-:W-:Y:S01]  /*37f0*/  FFMA.FTZ R55, R24, R51, R9 ;  /* 0x0000003318377223 */ /* 0x000fe20000010009 */
[-C--:B------:R-:W-:Y:S01]  /*3800*/  FFMA.FTZ R51, R111, R54.reuse, R96 ;  /* 0x000000366f337223 */ /* 0x080fe20000010060 */
[----:B------:R-:W0:Y:S01]  /*3810*/  LDC.64 R148, c[0x0][0x2b8] ;  /* 0x0000ae00ff947b82 */ /* 0x000e220000000a00 */
[----:B------:R-:W-:Y:S01]  /*3820*/  FMUL.FTZ R152, R150, R147 ;  /* 0x0000009396987220 */ /* 0x000fe20000410000 */
[----:B------:R-:W-:Y:S01]  /*3830*/  FFMA.FTZ R54, R112, R54, R95 ;  /* 0x0000003670367223 */ /* 0x000fe2000001005f */
[----:B------:R-:W-:Y:S01]  /*3840*/  F2FP.BF16.F32.PACK_AB R48, R49, R48 ;  /* 0x000000303130723e */ /* 0x000fe200000010ff */
[--C-:B------:R-:W-:Y:S01]  /*3850*/  FADD.FTZ R49, R123, -R145.reuse ;  /* 0x800000917b317221 */ /* 0x100fe20000010000 */
[--C-:B------:R-:W-:Y:S01]  /*3860*/  FADD.FTZ R151, R130, -R145.reuse ;  /* 0x8000009182977221 */ /* 0x100fe20000010000 */
[----:B------:R-:W-:Y:S01]  /*3870*/  FADD.FTZ R155, R135, -R145 ;  /* 0x80000091879b7221 */ /* 0x000fe20000010000 */
[----:B------:R-:W-:Y:S01]  /*3880*/  F2FP.BF16.F32.PACK_AB R55, R54, R55 ;  /* 0x000000373637723e */ /* 0x000fe200000010ff */
[----:B------:R-:W1:Y:S01]  /*3890*/  LDC.64 R146, c[0x0][0x2c0] ;  /* 0x0000b000ff927b82 */ /* 0x000e620000000a00 */
[C---:B------:R-:W-:Y:S01]  /*38a0*/  FMUL.FTZ R54, R150.reuse, R49 ;  /* 0x0000003196367220 */ /* 0x040fe20000410000 */
[C---:B------:R-:W-:Y:S01]  /*38b0*/  FMUL.FTZ R153, R150.reuse, R151 ;  /* 0x0000009796997220 */ /* 0x040fe20000410000 */
[----:B------:R-:W-:Y:S01]  /*38c0*/  FMUL.FTZ R155, R150, R155 ;  /* 0x0000009b969b7220 */ /* 0x000fe20000410000 */
[----:B------:R-:W-:Y:S01]  /*38d0*/  F2FP.BF16.F32.PACK_AB R51, R51, R50 ;  /* 0x000000323333723e */ /* 0x000fe200000010ff */
[----:B------:R-:W-:Y:S01]  /*38e0*/  FFMA.FTZ R49, R30, R54, R15 ;  /* 0x000000361e317223 */ /* 0x000fe2000001000f */
[-C--:B------:R-:W-:Y:S01]  /*38f0*/  FFMA.FTZ R50, R115, R152.reuse, R100 ;  /* 0x0000009873327223 */ /* 0x080fe20000010064 */
[----:B------:R-:W-:Y:S01]  /*3900*/  FFMA.FTZ R151, R31, R153, R14 ;  /* 0x000000991f977223 */ /* 0x000fe2000001000e */
[-C--:B------:R-:W-:Y:S01]  /*3910*/  FFMA.FTZ R154, R113, R155.reuse, R98 ;  /* 0x0000009b719a7223 */ /* 0x080fe20000010062 */
[----:B------:R-:W-:Y:S01]  /*3920*/  FFMA.FTZ R155, R114, R155, R97 ;  /* 0x0000009b729b7223 */ /* 0x000fe20000010061 */
[----:B------:R-:W-:Y:S01]  /*3930*/  FFMA.FTZ R152, R116, R152, R99 ;  /* 0x0000009874987223 */ /* 0x000fe20000010063 */
[----:B------:R-:W-:Y:S01]  /*3940*/  F2FP.BF16.F32.PACK_AB R49, R50, R49 ;  /* 0x000000313231723e */ /* 0x000fe200000010ff */
[----:B------:R-:W-:Y:S01]  /*3950*/  FFMA.FTZ R52, R118, R52, R101 ;  /* 0x0000003476347223 */ /* 0x000fe20000010065 */
[----:B------:R-:W-:Y:S01]  /*3960*/  F2FP.BF16.F32.PACK_AB R50, R154, R151 ;  /* 0x000000979a32723e */ /* 0x000fe200000010ff */
[----:B------:R-:W-:Y:S01]  /*3970*/  FFMA.FTZ R151, R29, R53, R12 ;  /* 0x000000351d977223 */ /* 0x000fe2000001000c */
[----:B------:R-:W-:Y:S01]  /*3980*/  FFMA.FTZ R53, R26, R54, R11 ;  /* 0x000000361a357223 */ /* 0x000fe2000001000b */
[----:B------:R-:W-:Y:S01]  /*3990*/  FFMA.FTZ R54, R27, R153, R10 ;  /* 0x000000991b367223 */ /* 0x000fe2000001000a */
[----:B0-----:R-:W-:-:S02]  /*39a0*/  IMAD.WIDE.U32 R148, R144, 0x10, R148 ;  /* 0x0000001090947825 */ /* 0x001fc400078e0094 */
[----:B------:R-:W-:Y:S02]  /*39b0*/  F2FP.BF16.F32.PACK_AB R52, R52, R151 ;  /* 0x000000973434723e */ /* 0x000fe400000010ff */
[----:B------:R-:W-:Y:S01]  /*39c0*/  F2FP.BF16.F32.PACK_AB R54, R155, R54 ;  /* 0x000000369b36723e */ /* 0x000fe200000010ff */
[----:B------:R2:W-:Y:S01]  /*39d0*/  STG.E.128 desc[UR4][R148.64], R48 ;  /* 0x0000003094007986 */ /* 0x0005e2000c101d04 */
[----:B------:R-:W-:Y:S01]  /*39e0*/  F2FP.BF16.F32.PACK_AB R53, R152, R53 ;  /* 0x000000359835723e */ /* 0x000fe200000010ff */
[----:B-1----:R-:W-:-:S04]  /*39f0*/  IMAD.WIDE.U32 R146, R144, 0x10, R146 ;  /* 0x0000001090927825 */ /* 0x002fc800078e0092 */
[----:B------:R-:W-:Y:S01]  /*3a00*/  VIADD R144, R144, 0x20 ;  /* 0x0000002090907836 */ /* 0x000fe20000000000 */
[----:B------:R2:W-:Y:S06]  /*3a10*/  STG.E.128 desc[UR4][R146.64], R52 ;  /* 0x0000003492007986 */ /* 0x0005ec000c101d04 */
.L_x_110:
[----:B------:R-:W-:Y:S05]  /*3a20*/  BSYNC B0 ;  /* 0x0000000000007941 */ /* 0x000fea0003800000 */
.L_x_109:
[----:B------:R-:W-:Y:S01]  /*3a30*/  ISETP.GE.U32.AND P3, PT, R34, 0x40, PT ;  /* 0x000000402200780c */ /* 0x000fe20003f66070 */
[----:B------:R-:W-:-:S12]  /*3a40*/  BSSY B0, `(.L_x_111) ;  /* 0x0000031000007945 */ /* 0x000fd80003800000 */
[----:B------:R-:W-:Y:S05]  /*3a50*/  @!P3 BRA `(.L_x_112) ;  /* 0x0000000000bcb947 */ /* 0x000fea0003800000 */
[--C-:B0-2---:R-:W-:Y:S01]  /*3a60*/  FADD.FTZ R53, R120, -R145.reuse ;  /* 0x8000009178357221 */ /* 0x105fe20000010000 */
        /* <DEDUP_REMOVED lines=43> */
[C---:B-1----:R-:W-:Y:S01]  /*3d20*/  IMAD.WIDE.U32 R146, R144.reuse, 0x10, R146 ;  /* 0x0000001090927825 */ /* 0x042fe200078e0092 */
[----:B------:R-:W-:-:S04]  /*3d30*/  IADD3 R144, R144, 0x20, RZ ;  /* 0x0000002090907810 */ /* 0x000fc80007ffe0ff */
[----:B------:R3:W-:Y:S03]  /*3d40*/  STG.E.128 desc[UR4][R146.64], R52 ;  /* 0x0000003492007986 */ /* 0x0007e6000c101d04 */
.L_x_112:
[----:B------:R-:W-:Y:S05]  /*3d50*/  BSYNC B0 ;  /* 0x0000000000007941 */ /* 0x000fea0003800000 */
.L_x_111:
[----:B------:R-:W-:Y:S04]  /*3d60*/  BSSY B0, `(.L_x_113) ;  /* 0x0000030000007945 */ /* 0x000fe80003800000 */
[----:B------:R-:W-:Y:S05]  /*3d70*/  @!P2 BRA `(.L_x_114) ;  /* 0x0000000000b8a947 */ /* 0x000fea0003800000 */
[--C-:B0-23--:R-:W-:Y:S01]  /*3d80*/  FADD.FTZ R53, R134, -R145.reuse ;  /* 0x8000009186357221 */ /* 0x10dfe20000010000 */
[--C-:B------:R-:W-:Y:S01]  /*3d90*/  FADD.FTZ R55, R139, -R145.reuse ;  /* 0x800000918b377221 */ /* 0x100fe20000010000 */
[--C-:B------:R-:W-:Y:S01]  /*3da0*/  FADD.FTZ R147, R140, -R145.reuse ;  /* 0x800000918c937221 */ /* 0x100fe20000010000 */
[--C-:B------:R-:W-:Y:S01]  /*3db0*/  FADD.FTZ R49, R122, -R145.reuse ;  /* 0x800000917a317221 */ /* 0x100fe20000010000 */
[C---:B------:R-:W-:Y:S01]  /*3dc0*/  FMUL.FTZ R53, R150.reuse, R53 ;  /* 0x0000003596357220 */ /* 0x040fe20000410000 */
[C---:B------:R-:W-:Y:S01]  /*3dd0*/  FMUL.FTZ R55, R150.reuse, R55 ;  /* 0x0000003796377220 */ /* 0x040fe20000410000 */
[--C-:B------:R-:W-:Y:S01]  /*3de0*/  FADD.FTZ R153, R143, -R145.reuse ;  /* 0x800000918f997221 */ /* 0x100fe20000010000 */
[C---:B------:R-:W-:Y:S01]  /*3df0*/  FMUL.FTZ R48, R150.reuse, R147 ;  /* 0x0000009396307220 */ /* 0x040fe20000410000 */
[----:B------:R-:W-:Y:S01]  /*3e00*/  FMUL.FTZ R148, R150, R49 ;  /* 0x0000003196947220 */ /* 0x000fe20000410000 */
[-C--:B------:R-:W-:Y:S01]  /*3e10*/  FFMA.FTZ R50, R57, R53.reuse, R62 ;  /* 0x0000003539327223 */ /* 0x080fe2000001003e */
[----:B------:R-:W0:Y:S01]  /*3e20*/  LDC.64 R146, c[0x0][0x2b8] ;  /* 0x0000ae00ff927b82 */ /* 0x000e220000000a00 */
[----:B------:R-:W-:Y:S01]  /*3e30*/  FFMA.FTZ R54, R65, R53, R70 ;  /* 0x0000003541367223 */ /* 0x000fe20000010046 */
[--C-:B------:R-:W-:Y:S01]  /*3e40*/  FADD.FTZ R51, R127, -R145.reuse ;  /* 0x800000917f337221 */ /* 0x100fe20000010000 */
[--C-:B------:R-:W-:Y:S01]  /*3e50*/  FADD.FTZ R151, R128, -R145.reuse ;  /* 0x8000009180977221 */ /* 0x100fe20000010000 */
[----:B------:R-:W-:Y:S01]  /*3e60*/  FADD.FTZ R149, R133, -R145 ;  /* 0x8000009185957221 */ /* 0x000fe20000010000 */
[----:B------:R-:W-:Y:S01]  /*3e70*/  FFMA.FTZ R49, R78, R55, R77 ;  /* 0x000000374e317223 */ /* 0x000fe2000001004d */
[C---:B------:R-:W-:Y:S01]  /*3e80*/  FMUL.FTZ R153, R150.reuse, R153 ;  /* 0x0000009996997220 */ /* 0x040fe20000410000 */
[C---:B------:R-:W-:Y:S01]  /*3e90*/  FMUL.FTZ R145, R150.reuse, R51 ;  /* 0x0000003396917220 */ /* 0x040fe20000410000 */
[----:B------:R-:W1:Y:S01]  /*3ea0*/  LDC.64 R52, c[0x0][0x2c0] ;  /* 0x0000b000ff347b82 */ /* 0x000e620000000a00 */
[C---:B------:R-:W-:Y:S01]  /*3eb0*/  FMUL.FTZ R151, R150.reuse, R151 ;  /* 0x0000009796977220 */ /* 0x040fe20000410000 */
[----:B------:R-:W-:Y:S01]  /*3ec0*/  FMUL.FTZ R149, R150, R149 ;  /* 0x0000009596957220 */ /* 0x000fe20000410000 */
[----:B------:R-:W-:Y:S01]  /*3ed0*/  F2FP.BF16.F32.PACK_AB R50, R49, R50 ;  /* 0x000000323132723e */ /* 0x000fe200000010ff */
[-C--:B------:R-:W-:Y:S01]  /*3ee0*/  FFMA.FTZ R51, R58, R48.reuse, R61 ;  /* 0x000000303a337223 */ /* 0x080fe2000001003d */
[-C--:B------:R-:W-:Y:S01]  /*3ef0*/  FFMA.FTZ R150, R74, R153.reuse, R73 ;  /* 0x000000994a967223 */ /* 0x080fe20000010049 */
[----:B------:R-:W-:Y:S01]  /*3f00*/  FFMA.FTZ R48, R66, R48, R121 ;  /* 0x0000003042307223 */ /* 0x000fe20000010079 */
[----:B------:R-:W-:Y:S01]  /*3f10*/  FFMA.FTZ R153, R72, R153, R71 ;  /* 0x0000009948997223 */ /* 0x000fe20000010047 */
[----:B------:R-:W-:-:S02]  /*3f20*/  FFMA.FTZ R49, R76, R55, R75 ;  /* 0x000000374c317223 */ /* 0x000fc4000001004b */
[----:B------:R-:W-:Y:S01]  /*3f30*/  F2FP.BF16.F32.PACK_AB R51, R150, R51 ;  /* 0x000000339633723e */ /* 0x000fe200000010ff */
[----:B------:R-:W-:Y:S01]  /*3f40*/  FFMA.FTZ R150, R56, R151, R59 ;  /* 0x0000009738967223 */ /* 0x000fe2000001003b */
[----:B------:R-:W-:Y:S01]  /*3f50*/  F2FP.BF16.F32.PACK_AB R55, R153, R48 ;  /* 0x000000309937723e */ /* 0x000fe200000010ff */
[----:B------:R-:W-:Y:S01]  /*3f60*/  FFMA.FTZ R48, R35, R148, R60 ;  /* 0x0000009423307223 */ /* 0x000fe2000001003c */
[----:B------:R-:W-:Y:S01]  /*3f70*/  F2FP.BF16.F32.PACK_AB R54, R49, R54 ;  /* 0x000000363136723e */ /* 0x000fe200000010ff */
[----:B------:R-:W-:Y:S01]  /*3f80*/  FFMA.FTZ R49, R86, R145, R85 ;  /* 0x0000009156317223 */ /* 0x000fe20000010055 */
[----:B------:R-:W-:Y:S01]  /*3f90*/  FFMA.FTZ R153, R82, R149, R81 ;  /* 0x0000009552997223 */ /* 0x000fe20000010051 */
[----:B------:R-:W-:Y:S01]  /*3fa0*/  FFMA.FTZ R148, R63, R148, R68 ;  /* 0x000000943f947223 */ /* 0x000fe20000010044 */
[----:B------:R-:W-:Y:S01]  /*3fb0*/  FFMA.FTZ R151, R64, R151, R67 ;  /* 0x0000009740977223 */ /* 0x000fe20000010043 */
[----:B0-----:R-:W-:Y:S01]  /*3fc0*/  IMAD.WIDE.U32 R146, R144, 0x10, R146 ;  /* 0x0000001090927825 */ /* 0x001fe200078e0092 */
[----:B------:R-:W-:-:S02]  /*3fd0*/  F2FP.BF16.F32.PACK_AB R48, R49, R48 ;  /* 0x000000303130723e */ /* 0x000fc400000010ff */
[----:B------:R-:W-:Y:S01]  /*3fe0*/  F2FP.BF16.F32.PACK_AB R49, R153, R150 ;  /* 0x000000969931723e */ /* 0x000fe200000010ff */
[----:B------:R-:W-:Y:S01]  /*3ff0*/  FFMA.FTZ R150, R80, R149, R79 ;  /* 0x0000009550967223 */ /* 0x000fe2000001004f */
[----:B------:R-:W-:Y:S01]  /*4000*/  FFMA.FTZ R149, R84, R145, R83 ;  /* 0x0000009154957223 */ /* 0x000fe20000010053 */
[----:B-1----:R-:W-:Y:S02]  /*4010*/  IMAD.WIDE.U32 R144, R144, 0x10, R52 ;  /* 0x0000001090907825 */ /* 0x002fe400078e0034 */
[----:B------:R1:W-:Y:S01]  /*4020*/  STG.E.128 desc[UR4][R146.64], R48 ;  /* 0x0000003092007986 */ /* 0x0003e2000c101d04 */
[----:B------:R-:W-:Y:S02]  /*4030*/  F2FP.BF16.F32.PACK_AB R53, R150, R151 ;  /* 0x000000979635723e */ /* 0x000fe400000010ff */
[----:B------:R-:W-:-:S05]  /*4040*/  F2FP.BF16.F32.PACK_AB R52, R149, R148 ;  /* 0x000000949534723e */ /* 0x000fca00000010ff */
[----:B------:R1:W-:Y:S02]  /*4050*/  STG.E.128 desc[UR4][R144.64], R52 ;  /* 0x0000003490007986 */ /* 0x0003e4000c101d04 */
.L_x_114:
[----:B------:R-:W-:Y:S05]  /*4060*/  BSYNC B0 ;  /* 0x0000000000007941 */ /* 0x000fea0003800000 */
.L_x_113:
[----:B0123--:R-:W0:Y:S02]  /*4070*/  LDC.64 R48, c[0x0][0x210] ;  /* 0x00008400ff307b82 */ /* 0x00fe240000000a00 */
[----:B0-----:R-:W-:-:S05]  /*4080*/  IMAD R119, R48, 0x4, R119 ;  /* 0x0000000430777824 */ /* 0x001fca00078e0277 */
[----:B------:R-:W-:-:S13]  /*4090*/  ISETP.GE.AND P3, PT, R119, R49, PT ;  /* 0x000000317700720c */ /* 0x000fda0003f66270 */
[----:B------:R-:W-:Y:S05]  /*40a0*/  @!P3 BRA `(.L_x_115) ;  /* 0xffffffcc00e4b947 */ /* 0x000fea000383ffff */
[----:B------:R-:W-:Y:S05]  /*40b0*/  EXIT ;  /* 0x000000000000794d */ /* 0x000fea0003800000 */
.L_x_108:
[----:B------:R-:W-:Y:S01]  /*40c0*/  HFMA2.MMA R150, -RZ, RZ, 0, 1.847743988037109375e-06 ;  /* 0x0000001fff967435 */ /* 0x000fe200000001ff */
[----:B------:R-:W-:Y:S01]  /*40d0*/  BSSY B0, `(.L_x_116) ;  /* 0x0000007000007945 */ /* 0x000fe20003800000 */
[----:B------:R-:W-:Y:S01]  /*40e0*/  MOV R148, R49 ;  /* 0x0000003100947202 */ /* 0x000fe20000000f00 */
[----:B------:R-:W-:Y:S02]  /*40f0*/  IMAD.MOV.U32 R147, RZ, RZ, 0x1 ;  /* 0x00000001ff937424 */ /* 0x000fe400078e00ff */
[----:B------:R-:W-:-:S07]  /*4100*/  IMAD.MOV.U32 R145, RZ, RZ, -0x1 ;  /* 0xffffffffff917424 */ /* 0x000fce00078e00ff */
[----:B-----5:R-:W-:Y:S05]  /*4110*/  WARPSYNC.COLLECTIVE R145, `(.L_x_117) ;  /* 0x0000000091087348 */ /* 0x020fea0003c00000 */
[----:B------:R0:W1:Y:S02]  /*4120*/  SHFL.BFLY P6, R146, R148, R147, R150 ;  /* 0x0c00009394927389 */ /* 0x00006400000c0096 */
[----:B01---5:R-:W-:Y:S01]  /*4130*/  ENDCOLLECTIVE ;  /* 0x000000000000791b */ /* 0x023fe20003800000 */
.L_x_117:
[----:B------:R-:W-:Y:S05]  /*4140*/  BSYNC B0 ;  /* 0x0000000000007941 */ /* 0x000fea0003800000 */
.L_x_116:
[----:B------:R-:W-:Y:S01]  /*4150*/  MOV R48, R146 ;  /* 0x0000009200307202 */ /* 0x000fe20000000f00 */
[----:B------:R-:W-:Y:S01]  /*4160*/  HFMA2.MMA R147, -RZ, RZ, 0, 1.1920928955078125e-07 ;  /* 0x00000002ff937435 */ /* 0x000fe200000001ff */
[----:B------:R-:W-:Y:S01]  /*4170*/  IMAD.MOV.U32 R150, RZ, RZ, 0x1f ;  /* 0x0000001fff967424 */ /* 0x000fe200078e00ff */
[----:B------:R-:W-:Y:S01]  /*4180*/  MOV R145, 0xffffffff ;  /* 0xffffffff00917802 */ /* 0x000fe20000000f00 */
[----:B------:R-:W0:Y:S01]  /*4190*/  LDC R52, c[0x0][0x290] ;  /* 0x0000a400ff347b82 */ /* 0x000e220000000800 */
[----:B------:R-:W-:-:S04]  /*41a0*/  FADD.FTZ R50, R49, R48 ;  /* 0x0000003031327221 */ /* 0x000fc80000010000 */
[----:B------:R-:W-:-:S07]  /*41b0*/  IMAD.MOV.U32 R148, RZ, RZ, R50 ;  /* 0x000000ffff947224 */ /* 0x000fce00078e0032 */
[----:B0-----:R-:W-:Y:S05]  /*41c0*/  WARPSYNC.COLLECTIVE R145, `(.L_x_118) ;  /* 0x0000000091087348 */ /* 0x001fea0003c00000 */
[----:B------:R1:W2:Y:S02]  /*41d0*/  SHFL.BFLY P6, R146, R148, R147, R150 ;  /* 0x0c00009394927389 */ /* 0x0002a400000c0096 */
[----:B012---:R-:W-:Y:S01]  /*41e0*/  ENDCOLLECTIVE ;  /* 0x000000000000791b */ /* 0x007fe20003800000 */
.L_x_118:
[----:B------:R-:W-:Y:S02]  /*41f0*/  IMAD.MOV.U32 R147, RZ, RZ, 0x4 ;  /* 0x00000004ff937424 */ /* 0x000fe400078e00ff */
[----:B------:R-:W-:-:S04]  /*4200*/  IMAD.MOV.U32 R51, RZ, RZ, R146 ;  /* 0x000000ffff337224 */ /* 0x000fc800078e0092 */
[----:B------:R-:W-:-:S05]  /*4210*/  FADD.FTZ R51, R50, R51 ;  /* 0x0000003332337221 */ /* 0x000fca0000010000 */
[----:B------:R-:W-:-:S07]  /*4220*/  MOV R148, R51 ;  /* 0x0000003300947202 */ /* 0x000fce0000000f00 */
[----:B------:R-:W-:Y:S05]  /*4230*/  WARPSYNC.COLLECTIVE R145, `(.L_x_119) ;  /* 0x0000000091087348 */ /* 0x000fea0003c00000 */
[----:B------:R0:W1:Y:S02]  /*4240*/  SHFL.BFLY P6, R146, R148, R147, R150 ;  /* 0x0c00009394927389 */ /* 0x00006400000c0096 */
[----:B01----:R-:W-:Y:S01]  /*4250*/  ENDCOLLECTIVE ;  /* 0x000000000000791b */ /* 0x003fe20003800000 */
.L_x_119:
[----:B------:R-:W-:Y:S01]  /*4260*/  HFMA2.MMA R147, -RZ, RZ, 0, 4.76837158203125e-07 ;  /* 0x00000008ff937435 */ /* 0x000fe200000001ff */
[----:B------:R-:W-:-:S05]  /*4270*/  MOV R48, R146 ;  /* 0x0000009200307202 */ /* 0x000fca0000000f00 */
[----:B------:R-:W-:-:S04]  /*4280*/  FADD.FTZ R54, R51, R48 ;  /* 0x0000003033367221 */ /* 0x000fc80000010000 */
[----:B------:R-:W-:-:S07]  /*4290*/  IMAD.MOV.U32 R148, RZ, RZ, R54 ;  /* 0x000000ffff947224 */ /* 0x000fce00078e0036 */
[----:B------:R-:W-:Y:S05]  /*42a0*/  WARPSYNC.COLLECTIVE R145, `(.L_x_120) ;  /* 0x0000000091087348 */ /* 0x000fea0003c00000 */
[----:B------:R0:W1:Y:S02]  /*42b0*/  SHFL.BFLY P6, R146, R148, R147, R150 ;  /* 0x0c00009394927389 */ /* 0x00006400000c0096 */
[----:B01----:R-:W-:Y:S01]  /*42c0*/  ENDCOLLECTIVE ;  /* 0x000000000000791b */ /* 0x003fe20003800000 */
.L_x_120:
[----:B------:R-:W-:Y:S02]  /*42d0*/  IMAD.MOV.U32 R147, RZ, RZ, 0x10 ;  /* 0x00000010ff937424 */ /* 0x000fe400078e00ff */
[----:B------:R-:W-:-:S04]  /*42e0*/  IMAD.MOV.U32 R53, RZ, RZ, R146 ;  /* 0x000000ffff357224 */ /* 0x000fc800078e0092 */
[----:B------:R-:W-:-:S05]  /*42f0*/  FADD.FTZ R55, R54, R53 ;  /* 0x0000003536377221 */ /* 0x000fca0000010000 */
[----:B------:R-:W-:-:S07]  /*4300*/  MOV R148, R55 ;  /* 0x0000003700947202 */ /* 0x000fce0000000f00 */
[----:B------:R-:W-:Y:S05]  /*4310*/  WARPSYNC.COLLECTIVE R145, `(.L_x_121) ;  /* 0x0000000091087348 */ /* 0x000fea0003c00000 */
[----:B------:R0:W1:Y:S02]  /*4320*/  SHFL.BFLY P6, R146, R148, R147, R150 ;  /* 0x0c00009394927389 */ /* 0x00006400000c0096 */
[----:B01----:R-:W-:Y:S01]  /*4330*/  ENDCOLLECTIVE ;  /* 0x000000000000791b */ /* 0x003fe20003800000 */
.L_x_121:
[----:B------:R-:W-:Y:S01]  /*4340*/  HFMA2.MMA R147, -RZ, RZ, 0, 5.9604644775390625e-08 ;  /* 0x00000001ff937435 */ /* 0x000fe200000001ff */
[----:B------:R-:W-:-:S05]  /*4350*/  MOV R48, R146 ;  /* 0x0000009200307202 */ /* 0x000fca0000000f00 */
[----:B------:R-:W-:-:S04]  /*4360*/  FADD.FTZ R53, R55, R48 ;  /* 0x0000003037357221 */ /* 0x000fc80000010000 */
[----:B------:R-:W-:-:S04]  /*4370*/  FMUL.FTZ R53, R53, R52 ;  /* 0x0000003435357220 */ /* 0x000fc80000410000 */
[--C-:B------:R-:W-:Y:S01]  /*4380*/  FADD.FTZ R48, R69, -R53.reuse ;  /* 0x8000003545307221 */ /* 0x100fe20000010000 */
[--C-:B------:R-:W-:Y:S01]  /*4390*/  FADD.FTZ R49, R124, -R53.reuse ;  /* 0x800000357c317221 */ /* 0x100fe20000010000 */
[----:B------:R-:W-:Y:S02]  /*43a0*/  FADD.FTZ R50, R125, -R53 ;  /* 0x800000357d327221 */ /* 0x000fe40000010000 */
[----:B------:R-:W-:-:S04]  /*43b0*/  FFMA.FTZ R48, R48, R48, RZ ;  /* 0x0000003030307223 */ /* 0x000fc800000100ff */
[----:B------:R-:W-:Y:S01]  /*43c0*/  FFMA.FTZ R48, R49, R49, R48 ;  /* 0x0000003131307223 */ /* 0x000fe20000010030 */
[----:B------:R-:W-:-:S04]  /*43d0*/  FADD.FTZ R49, R123, -R53 ;  /* 0x800000357b317221 */ /* 0x000fc80000010000 */
        /* <DEDUP_REMOVED lines=12> */
[----:B------:R-:W-:-:S05]  /*44a0*/  FSEL R48, R48, RZ, P1 ;  /* 0x000000ff30307208 */ /* 0x000fca0000800000 */
[----:B------:R-:W-:-:S04]  /*44b0*/  FFMA.FTZ R49, R49, R49, R48 ;  /* 0x0000003131317223 */ /* 0x000fc80000010030 */
        /* <DEDUP_REMOVED lines=12> */
[----:B------:R-:W-:Y:S01]  /*4580*/  @P3 FFMA.FTZ R48, R50, R50, R49 ;  /* 0x0000003232303223 */ /* 0x000fe20000010031 */
[--C-:B------:R-:W-:Y:S01]  /*4590*/  FADD.FTZ R49, R122, -R53.reuse ;  /* 0x800000357a317221 */ /* 0x100fe20000010000 */
[----:B------:R-:W-:-:S03]  /*45a0*/  FADD.FTZ R50, R127, -R53 ;  /* 0x800000357f327221 */ /* 0x000fc60000010000 */
        /* <DEDUP_REMOVED lines=13> */
[----:B------:R-:W-:-:S04]  /*4680*/  @P4 FFMA.FTZ R48, R50, R50, R49 ;  /* 0x0000003232304223 */ /* 0x000fc80000010031 */
[----:B------:R-:W-:-:S07]  /*4690*/  IMAD.MOV.U32 R148, RZ, RZ, R48 ;  /* 0x000000ffff947224 */ /* 0x000fce00078e0030 */
[----:B------:R-:W-:Y:S05]  /*46a0*/  WARPSYNC.COLLECTIVE R145, `(.L_x_122) ;  /* 0x0000000091087348 */ /* 0x000fea0003c00000 */
[----:B------:R0:W1:Y:S02]  /*46b0*/  SHFL.BFLY P6, R146, R148, R147, R150 ;  /* 0x0c00009394927389 */ /* 0x00006400000c0096 */
[----:B01----:R-:W-:Y:S01]  /*46c0*/  ENDCOLLECTIVE ;  /* 0x000000000000791b */ /* 0x003fe20003800000 */
.L_x_122:
[----:B------:R-:W-:Y:S02]  /*46d0*/  IMAD.MOV.U32 R147, RZ, RZ, 0x2 ;  /* 0x00000002ff937424 */ /* 0x000fe400078e00ff */
[----:B------:R-:W-:-:S04]  /*46e0*/  IMAD.MOV.U32 R49, RZ, RZ, R146 ;  /* 0x000000ffff317224 */ /* 0x000fc800078e0092 */
[----:B------:R-:W-:-:S05]  /*46f0*/  FADD.FTZ R49, R48, R49 ;  /* 0x0000003130317221 */ /* 0x000fca0000010000 */
[----:B------:R-:W-:-:S07]  /*4700*/  MOV R148, R49 ;  /* 0x0000003100947202 */ /* 0x000fce0000000f00 */
[----:B------:R-:W-:Y:S05]  /*4710*/  WARPSYNC.COLLECTIVE R145, `(.L_x_123) ;  /* 0x0000000091087348 */ /* 0x000fea0003c00000 */
[----:B------:R0:W1:Y:S02]  /*4720*/  SHFL.BFLY P6, R146, R148, R147, R150 ;  /* 0x0c00009394927389 */ /* 0x00006400000c0096 */
[----:B01----:R-:W-:Y:S01]  /*4730*/  ENDCOLLECTIVE ;  /* 0x000000000000791b */ /* 0x003fe20003800000 */
.L_x_123:
[----:B------:R-:W-:Y:S01]  /*4740*/  HFMA2.MMA R147, -RZ, RZ, 0, 2.384185791015625e-07 ;  /* 0x00000004ff937435 */ /* 0x000fe200000001ff */
[----:B------:R-:W-:-:S05]  /*4750*/  MOV R50, R146 ;  /* 0x0000009200327202 */ /* 0x000fca0000000f00 */
[----:B------:R-:W-:-:S04]  /*4760*/  FADD.FTZ R50, R49, R50 ;  /* 0x0000003231327221 */ /* 0x000fc80000010000 */
[----:B------:R-:W-:-:S07]  /*4770*/  IMAD.MOV.U32 R148, RZ, RZ, R50 ;  /* 0x000000ffff947224 */ /* 0x000fce00078e0032 */
[----:B------:R-:W-:Y:S05]  /*4780*/  WARPSYNC.COLLECTIVE R145, `(.L_x_124) ;  /* 0x0000000091087348 */ /* 0x000fea0003c00000 */
[----:B------:R0:W1:Y:S02]  /*4790*/  SHFL.BFLY P6, R146, R148, R147, R150 ;  /* 0x0c00009394927389 */ /* 0x00006400000c0096 */
[----:B01----:R-:W-:Y:S01]  /*47a0*/  ENDCOLLECTIVE ;  /* 0x000000000000791b */ /* 0x003fe20003800000 */
.L_x_124:
[----:B------:R-:W-:Y:S02]  /*47b0*/  IMAD.MOV.U32 R147, RZ, RZ, 0x8 ;  /* 0x00000008ff937424 */ /* 0x000fe400078e00ff */
[----:B------:R-:W-:-:S04]  /*47c0*/  IMAD.MOV.U32 R51, RZ, RZ, R146 ;  /* 0x000000ffff337224 */ /* 0x000fc800078e0092 */
[----:B------:R-:W-:-:S05]  /*47d0*/  FADD.FTZ R51, R50, R51 ;  /* 0x0000003332337221 */ /* 0x000fca0000010000 */
[----:B------:R-:W-:-:S07]  /*47e0*/  MOV R148, R51 ;  /* 0x0000003300947202 */ /* 0x000fce0000000f00 */
[----:B------:R-:W-:Y:S05]  /*47f0*/  WARPSYNC.COLLECTIVE R145, `(.L_x_125) ;  /* 0x0000000091087348 */ /* 0x000fea0003c00000 */
[----:B------:R0:W1:Y:S02]  /*4800*/  SHFL.BFLY P6, R146, R148, R147, R150 ;  /* 0x0c00009394927389 */ /* 0x00006400000c0096 */
[----:B01----:R-:W-:Y:S01]  /*4810*/  ENDCOLLECTIVE ;  /* 0x000000000000791b */ /* 0x003fe20003800000 */
.L_x_125:
[----:B------:R-:W-:Y:S01]  /*4820*/  HFMA2.MMA R147, -RZ, RZ, 0, 9.5367431640625e-07 ;  /* 0x00000010ff937435 */ /* 0x000fe200000001ff */
[----:B------:R-:W-:-:S05]  /*4830*/  MOV R54, R146 ;  /* 0x0000009200367202 */ /* 0x000fca0000000f00 */
[----:B------:R-:W-:-:S04]  /*4840*/  FADD.FTZ R54, R51, R54 ;  /* 0x0000003633367221 */ /* 0x000fc80000010000 */
[----:B------:R-:W-:-:S07]  /*4850*/  IMAD.MOV.U32 R148, RZ, RZ, R54 ;  /* 0x000000ffff947224 */ /* 0x000fce00078e0036 */
[----:B------:R-:W-:Y:S05]  /*4860*/  WARPSYNC.COLLECTIVE R145, `(.L_x_126) ;  /* 0x0000000091087348 */ /* 0x000fea0003c00000 */
[----:B------:R0:W1:Y:S02]  /*4870*/  SHFL.BFLY P6, R146, R148, R147, R150 ;  /* 0x0c00009394927389 */ /* 0x00006400000c0096 */
[----:B01----:R-:W-:Y:S01]  /*4880*/  ENDCOLLECTIVE ;  /* 0x000000000000791b */ /* 0x003fe20003800000 */
.L_x_126:
[----:B------:R-:W-:Y:S01]  /*4890*/  MOV R55, R146 ;  /* 0x0000009200377202 */ /* 0x000fe20000000f00 */
[----:B------:R-:W-:Y:S06]  /*48a0*/  BRA `(.L_x_127) ;  /* 0xffffffec005c7947 */ /* 0x000fec000383ffff */
.L_x_128:
[----:B------:R-:W-:-:S00]  /*48b0*/  BRA `(.L_x_128) ;  /* 0xfffffffc00fc7947 */ /* 0x000fc0000383ffff */
[----:B------:R-:W-:-:S00]  /*48c0*/  NOP ;  /* 0x0000000000007918 */ /* 0x000fc00000000000 */
        /* <DEDUP_REMOVED lines=11> */
.L_x_20673:


//--------------------- .text._ZN10layer_norm31ln_parallel_residual_fwd_kernelINS_13Kernel_traitsI13__nv_bfloat16S2_S2_S2_fjLj768ELj1ELj4ELj1ELj16ENS_18Kernel_traits_baseILj768ES2_S2_S2_S2_fjLj128EEEEELb0ELb0ELb1EEEvNS_9FwdParamsE --------------------------
	.section	.text._ZN10layer_norm31ln_parallel_residual_fwd_kernelINS_13Kernel_traitsI13__nv_bfloat16S2_S2_S2_fjLj768ELj1ELj4ELj1ELj16ENS_18Kernel_traits_baseILj768ES2_S2_S2_S2_fjLj128EEEEELb0ELb0ELb1EEEvNS_9FwdParamsE,"ax",@progbits
	.align	128
        .global         _ZN10layer_norm31ln_parallel_residual_fwd_kernelINS_13Kernel_traitsI13__nv_bfloat16S2_S2_S2_fjLj768ELj1ELj4ELj1ELj16ENS_18Kernel_traits_baseILj768ES2_S2_S2_S2_fjLj128EEEEELb0ELb0ELb1EEEvNS_9FwdParamsE
        .type           _ZN10layer_norm31ln_parallel_residual_fwd_kernelINS_13Kernel_traitsI13__nv_bfloat16S2_S2_S2_fjLj768ELj1ELj4ELj1ELj16ENS_18Kernel_traits_baseILj768ES2_S2_S2_S2_fjLj128EEEEELb0ELb0ELb1EEEvNS_9FwdParamsE,@function
        .size           _ZN10layer_norm31ln_parallel_residual_fwd_kernelINS_13Kernel_traitsI13__nv_bfloat16S2_S2_S2_fjLj768ELj1ELj4ELj1ELj16ENS_18Kernel_traits_baseILj768ES2_S2_S2_S2_fjLj128EEEEELb0ELb0ELb1EEEvNS_9FwdParamsE,(.L_x_20674 - _ZN10layer_norm31ln_parallel_residual_fwd_kernelINS_13Kernel_traitsI13__nv_bfloat16S2_S2_S2_fjLj768ELj1ELj4ELj1ELj16ENS_18Kernel_traits_baseILj768ES2_S2_S2_S2_fjLj128EEEEELb0ELb0ELb1EEEvNS_9FwdParamsE)
        .other          _ZN10layer_norm31ln_parallel_residual_fwd_kernelINS_13Kernel_traitsI13__nv_bfloat16S2_S2_S2_fjLj768ELj1ELj4ELj1ELj16ENS_18Kernel_traits_baseILj768ES2_S2_S2_S2_fjLj128EEEEELb0ELb0ELb1EEEvNS_9FwdParamsE,@"STO_CUDA_ENTRY STV_DEFAULT"
_ZN10layer_norm31ln_parallel_residual_fwd_kernelINS_13Kernel_traitsI13__nv_bfloat16S2_S2_S2_fjLj768ELj1ELj4ELj1ELj16ENS_18Kernel_traits_baseILj768ES2_S2_S2_S2_fjLj128EEEEELb0ELb0ELb1EEEvNS_9FwdParamsE:
.text._ZN10layer_norm31ln_parallel_residual_fwd_kernelINS_13Kernel_traitsI13__nv_bfloat16S2_S2_S2_fjLj768ELj1ELj4ELj1ELj16ENS_18Kernel_traits_baseILj768ES2_S2_S2_S2_fjLj128EEEEELb0ELb0ELb1EEEvNS_9FwdParamsE:
[----:B------:R-:W-:Y:S01]  /*0000*/  LDC R1, c[0x0][0x28] ;  /* 0x00000a00ff017b82 */ /* 0x000fe20000000800 */
[----:B------:R-:W0:Y:S01]  /*0010*/  S2R R8, SR_TID.X ;  /* 0x0000000000087919 */ /* 0x000e220000002100 */
[----:B------:R-:W-:Y:S01]  /*0020*/  ULDC.64 UR4, c[0x0][0x2c8] ;  /* 0x0000b20000047ab9 */ /* 0x000fe20000000a00 */
[----:B------:R-:W-:Y:S01]  /*0030*/  ULDC.64 UR6, c[0x0][0x2d0] ;  /* 0x0000b40000067ab9 */ /* 0x000fe20000000a00 */
[----:B------:R-:W-:Y:S01]  /*0040*/  ISETP.NE.U32.AND P1, PT, RZ, UR4, PT ;  /* 0x00000004ff007c0c */ /* 0x000fe2000bf25070 */
[----:B------:R-:W1:Y:S01]  /*0050*/  S2R R9, SR_CTAID.X ;  /* 0x0000000000097919 */ /* 0x000e620000002500 */
[----:B------:R-:W-:Y:S02]  /*0060*/  ISETP.NE.U32.AND P2, PT, RZ, UR6, PT ;  /* 0x00000006ff007c0c */ /* 0x000fe4000bf45070 */
[----:B------:R-:W2:Y:S01]  /*0070*/  LDC.64 R2, c[0x0][0x228] ;  /* 0x00008a00ff027b82 */ /* 0x000ea20000000a00 */
[----:B------:R-:W-:Y:S01]  /*0080*/  ISETP.NE.AND.EX P1, PT, RZ, UR5, PT, P1 ;  /* 0x00000005ff007c0c */ /* 0x000fe2000bf25310 */
[----:B------:R-:W-:Y:S01]  /*0090*/  ULDC UR10, c[0x0][0x214] ;  /* 0x00008500000a7ab9 */ /* 0x000fe20000000800 */
[----:B------:R-:W-:Y:S01]  /*00a0*/  ISETP.NE.AND.EX P2, PT, RZ, UR7, PT, P2 ;  /* 0x00000007ff007c0c */ /* 0x000fe2000bf45320 */
[----:B------:R-:W-:Y:S01]  /*00b0*/  ULDC.64 UR8, c[0x0][0x230] ;  /* 0x00008c0000087ab9 */ /* 0x000fe20000000a00 */
[----:B0-----:R-:W-:-:S02]  /*00c0*/  SHF.L.U32 R0, R8, 0x4, RZ ;  /* 0x0000000408007819 */ /* 0x001fc400000006ff */
[----:B------:R-:W-:Y:S02]  /*00d0*/  LOP3.LUT R60, R8, 0x1f, RZ, 0xc0, !PT ;  /* 0x0000001f083c7812 */ /* 0x000fe400078ec0ff */
[----:B------:R-:W-:Y:S02]  /*00e0*/  LOP3.LUT R24, R0, 0x1f0, RZ, 0xc0, !PT ;  /* 0x000001f000187812 */ /* 0x000fe400078ec0ff */
[----:B------:R-:W-:Y:S02]  /*00f0*/  SHF.L.U32 R26, R60, 0x4, RZ ;  /* 0x000000043c1a7819 */ /* 0x000fe400000006ff */
[----:B------:R-:W-:-:S05]  /*0100*/  IADD3 R4, P0, R24, UR4, RZ ;  /* 0x0000000418047c10 */ /* 0x000fca000ff1e0ff */
[----:B------:R-:W-:Y:S01]  /*0110*/  IMAD.X R5, RZ, RZ, UR5, P0 ;  /* 0x00000005ff057e24 */ /* 0x000fe200080e06ff */
[----:B------:R-:W-:Y:S01]  /*0120*/  IADD3 R6, P0, R26, UR6, RZ ;  /* 0x000000061a067c10 */ /* 0x000fe2000ff1e0ff */
[----:B------:R-:W-:Y:S01]  /*0130*/  ULDC.64 UR4, c[0x0][0x208] ;  /* 0x0000820000047ab9 */ /* 0x000fe20000000a00 */
[----:B------:R-:W-:Y:S02]  /*0140*/  SHF.R.U32.HI R0, RZ, 0x5, R8 ;  /* 0x00000005ff007819 */ /* 0x000fe40000011608 */
[----:B------:R0:W5:Y:S01]  /*0150*/  @P1 LDG.E.128 R28, desc[UR4][R4.64] ;  /* 0x00000004041c1981 */ /* 0x000162000c1e1d00 */
[----:B------:R-:W-:Y:S01]  /*0160*/  IMAD.X R7, RZ, RZ, UR7, P0 ;  /* 0x00000007ff077e24 */ /* 0x000fe200080e06ff */
[----:B-1----:R-:W-:Y:S01]  /*0170*/  LEA R130, R9, R0, 0x2 ;  /* 0x0000000009827211 */ /* 0x002fe200078e10ff */
[----:B------:R-:W-:Y:S01]  /*0180*/  ULDC.64 UR6, c[0x0][0x260] ;  /* 0x0000980000067ab9 */ /* 0x000fe20000000a00 */
[----:B------:R0:W5:Y:S04]  /*0190*/  @P1 LDG.E.128 R56, desc[UR4][R4.64+0x200] ;  /* 0x0002000404381981 */ /* 0x000168000c1e1d00 */
[----:B------:R0:W5:Y:S04]  /*01a0*/  @P1 LDG.E.128 R20, desc[UR4][R4.64+0x400] ;  /* 0x0004000404141981 */ /* 0x000168000c1e1d00 */
[----:B------:R0:W5:Y:S04]  /*01b0*/  @P2 LDG.E.128 R16, desc[UR4][R6.64] ;  /* 0x0000000406102981 */ /* 0x000168000c1e1d00 */
[----:B------:R0:W5:Y:S01]  /*01c0*/  @P2 LDG.E.128 R12, desc[UR4][R6.64+0x200] ;  /* 0x00020004060c2981 */ /* 0x000162000c1e1d00 */
[----:B------:R-:W-:-:S02]  /*01d0*/  IADD3 R24, P0, R24, UR6, RZ ;  /* 0x0000000618187c10 */ /* 0x000fc4000ff1e0ff */
[----:B------:R-:W-:Y:S01]  /*01e0*/  ISETP.GE.AND P3, PT, R130, UR10, PT ;  /* 0x0000000a82007c0c */ /* 0x000fe2000bf66270 */
[----:B------:R0:W5:Y:S02]  /*01f0*/  @P2 LDG.E.128 R8, desc[UR4][R6.64+0x400] ;  /* 0x0004000406082981 */ /* 0x000164000c1e1d00 */
[----:B------:R-:W-:Y:S01]  /*0200*/  IMAD.X R25, RZ, RZ, UR7, P0 ;  /* 0x00000007ff197e24 */ /* 0x000fe200080e06ff */
[----:B------:R-:W-:Y:S01]  /*0210*/  ULDC.64 UR6, c[0x0][0x268] ;  /* 0x00009a0000067ab9 */ /* 0x000fe20000000a00 */
[----:B--2---:R-:W-:Y:S02]  /*0220*/  LOP3.LUT P0, RZ, R2, UR8, RZ, 0xfc, !PT ;  /* 0x0000000802ff7c12 */ /* 0x004fe4000f80fcff */
[----:B------:R-:W-:Y:S02]  /*0230*/  IADD3 R26, P4, R26, UR6, RZ ;  /* 0x000000061a1a7c10 */ /* 0x000fe4000ff9e0ff */
[----:B------:R-:W-:Y:S02]  /*0240*/  LOP3.LUT P0, RZ, R3, UR9, RZ, 0xfc, P0 ;  /* 0x0000000903ff7c12 */ /* 0x000fe4000800fcff */
[----:B------:R-:W-:-:S02]  /*0250*/  IADD3.X R27, RZ, UR7, RZ, P4, !PT ;  /* 0x00000007ff1b7c10 */ /* 0x000fc4000a7fe4ff */
[----:B0-----:R-:W-:Y:S09]  /*0260*/  @P3 EXIT ;  /* 0x000000000000394d */ /* 0x001ff20003800000 */
[----:B------:R-:W2:Y:S04]  /*0270*/  LDG.E.128 R4, desc[UR4][R24.64] ;  /* 0x0000000418047981 */ /* 0x000ea8000c1e1d00 */
[----:B------:R-:W3:Y:S04]  /*0280*/  LDG.E.128 R52, desc[UR4][R26.64] ;  /* 0x000000041a347981 */ /* 0x000ee8000c1e1d00 */
[----:B------:R-:W4:Y:S04]  /*0290*/  LDG.E.128 R48, desc[UR4][R24.64+0x200] ;  /* 0x0002000418307981 */ /* 0x000f28000c1e1d00 */
[----:B------:R-:W4:Y:S04]  /*02a0*/  LDG.E.128 R36, desc[UR4][R26.64+0x200] ;  /* 0x000200041a247981 */ /* 0x000f28000c1e1d00 */
[----:B------:R-:W4:Y:S04]  /*02b0*/  LDG.E.128 R40, desc[UR4][R24.64+0x400] ;  /* 0x0004000418287981 */ /* 0x000f28000c1e1d00 */
[----:B------:R0:W4:Y:S01]  /*02c0*/  LDG.E.128 R44, desc[UR4][R26.64+0x400] ;  /* 0x000400041a2c7981 */ /* 0x000122000c1e1d00 */
[----:B-----5:R-:W-:-:S02]  /*02d0*/  @!P1 CS2R R28, SRZ ;  /* 0x00000000001c9805 */ /* 0x020fc4000001ff00 */
[----:B------:R-:W-:Y:S02]  /*02e0*/  @!P1 CS2R R30, SRZ ;  /* 0x00000000001e9805 */ /* 0x000fe4000001ff00 */
[----:B------:R-:W-:Y:S02]  /*02f0*/  @!P1 CS2R R56, SRZ ;  /* 0x0000000000389805 */ /* 0x000fe4000001ff00 */
[----:B------:R-:W-:Y:S02]  /*0300*/  @!P1 CS2R R58, SRZ ;  /* 0x00000000003a9805 */ /* 0x000fe4000001ff00 */
[----:B------:R-:W-:Y:S02]  /*0310*/  @!P1 CS2R R20, SRZ ;  /* 0x0000000000149805 */ /* 0x000fe4000001ff00 */
[----:B------:R-:W-:Y:S02]  /*0320*/  @!P1 CS2R R22, SRZ ;  /* 0x0000000000169805 */ /* 0x000fe4000001ff00 */
[----:B------:R-:W-:-:S02]  /*0330*/  @!P2 CS2R R16, SRZ ;  /* 0x000000000010a805 */ /* 0x000fc4000001ff00 */
[----:B------:R-:W-:Y:S02]  /*0340*/  @!P2 CS2R R18, SRZ ;  /* 0x000000000012a805 */ /* 0x000fe4000001ff00 */
[----:B------:R-:W-:Y:S02]  /*0350*/  @!P2 CS2R R12, SRZ ;  /* 0x00000000000ca805 */ /* 0x000fe4000001ff00 */
[----:B------:R-:W-:Y:S02]  /*0360*/  @!P2 CS2R R14, SRZ ;  /* 0x00000000000ea805 */ /* 0x000fe4000001ff00 */
[----:B------:R-:W-:Y:S02]  /*0370*/  @!P2 CS2R R8, SRZ ;  /* 0x000000000008a805 */ /* 0x000fe4000001ff00 */
[----:B------:R-:W-:Y:S02]  /*0380*/  @!P2 CS2R R10, SRZ ;  /* 0x00000000000aa805 */ /* 0x000fe4000001ff00 */
[----:B------:R-:W-:Y:S01]  /*0390*/  ISETP.NE.U32.AND P3, PT, R2, RZ, PT ;  /* 0x000000ff0200720c */ /* 0x000fe20003f65070 */
[----:B0-----:R-:W-:Y:S01]  /*03a0*/  IMAD.U32 R26, R22, 0x10000, RZ ;  /* 0x00010000161a7824 */ /* 0x001fe200078e00ff */
[C---:B------:R-:W-:Y:S01]  /*03b0*/  PRMT R74, R28.reuse, 0x7632, R74 ;  /* 0x000076321c4a7816 */ /* 0x040fe2000000004a */
[----:B------:R-:W-:Y:S01]  /*03c0*/  IMAD.U32 R61, R28, 0x10000, RZ ;  /* 0x000100001c3d7824 */ /* 0x000fe200078e00ff */
[----:B------:R-:W-:Y:S01]  /*03d0*/  PRMT R76, R29, 0x7632, R76 ;  /* 0x000076321d4c7816 */ /* 0x000fe2000000004c */
[----:B------:R-:W-:Y:S01]  /*03e0*/  IMAD.U32 R28, R20, 0x10000, RZ ;  /* 0x00010000141c7824 */ /* 0x000fe200078e00ff */
[----:B------:R-:W-:Y:S01]  /*03f0*/  PRMT R78, R30, 0x7632, R78 ;  /* 0x000076321e4e7816 */ /* 0x000fe2000000004e */
[----:B------:R-:W-:Y:S01]  /*0400*/  ULDC.U8 UR6, c[0x0][0x2a0] ;  /* 0x0000a80000067ab9 */ /* 0x000fe20000000000 */
[----:B------:R-:W-:Y:S01]  /*0410*/  PRMT R80, R31, 0x7632, R80 ;  /* 0x000076321f507816 */ /* 0x000fe20000000050 */
[----:B------:R-:W-:Y:S01]  /*0420*/  BSSY B0, `(.L_x_129) ;  /* 0x0000372000007945 */ /* 0x000fe20003800000 */
        /* <DEDUP_REMOVED lines=37> */
[----:B------:R-:W-:Y:S01]  /*0680*/  ULDC UR7, c[0x0][0x218] ;  /* 0x0000860000077ab9 */ /* 0x000fe20000000800 */
[----:B------:R-:W-:Y:S01]  /*0690*/  PRMT R91, R8, 0x7632, R91 ;  /* 0x00007632085b7816 */ /* 0x000fe2000000005b */
[----:B------:R-:W-:Y:S01]  /*06a0*/  ULDC UR8, c[0x0][0x2d8] ;  /* 0x0000b60000087ab9 */ /* 0x000fe20000000800 */
[----:B------:R-:W-:Y:S01]  /*06b0*/  PRMT R101, R9, 0x7632, R101 ;  /* 0x0000763209657816 */ /* 0x000fe20000000065 */
[----:B------:R-:W-:Y:S01]  /*06c0*/  ULDC.64 UR16, c[0x0][0x230] ;  /* 0x00008c0000107ab9 */ /* 0x000fe20000000a00 */
[----:B------:R-:W-:Y:S01]  /*06d0*/  PRMT R103, R10, 0x7632, R103 ;  /* 0x000076320a677816 */ /* 0x000fe20000000067 */
[----:B------:R-:W-:Y:S01]  /*06e0*/  ULDC.64 UR14, c[0x0][0x228] ;  /* 0x00008a00000e7ab9 */ /* 0x000fe20000000a00 */
[----:B------:R-:W-:Y:S01]  /*06f0*/  PRMT R105, R11, 0x7632, R105 ;  /* 0x000076320b697816 */ /* 0x000fe20000000069 */
[----:B------:R-:W-:Y:S01]  /*0700*/  ULDC.64 UR10, c[0x0][0x2b8] ;  /* 0x0000ae00000a7ab9 */ /* 0x000fe20000000a00 */
[----:B------:R-:W-:Y:S01]  /*0710*/  SHF.L.U32 R25, R23, 0x10, RZ ;  /* 0x0000001017197819 */ /* 0x000fe200000006ff */
[----:B------:R-:W-:Y:S01]  /*0720*/  IMAD.U32 R23, R16, 0x10000, RZ ;  /* 0x0001000010177824 */ /* 0x000fe200078e00ff */
[----:B------:R-:W-:Y:S01]  /*0730*/  SHF.L.U32 R19, R13, 0x10, RZ ;  /* 0x000000100d137819 */ /* 0x000fe200000006ff */
[----:B------:R-:W-:Y:S01]  /*0740*/  IMAD.U32 R16, R8, 0x10000, RZ ;  /* 0x0001000008107824 */ /* 0x000fe200078e00ff */
[----:B------:R-:W-:Y:S01]  /*0750*/  SHF.L.U32 R17, R15, 0x10, RZ ;  /* 0x000000100f117819 */ /* 0x000fe200000006ff */
[----:B------:R-:W-:Y:S01]  /*0760*/  ULDC.64 UR12, c[0x0][0x2c0] ;  /* 0x0000b000000c7ab9 */ /* 0x000fe20000000a00 */
[----:B------:R-:W-:-:S02]  /*0770*/  SHF.L.U32 R15, R9, 0x10, RZ ;  /* 0x00000010090f7819 */ /* 0x000fc400000006ff */
[----:B------:R-:W-:Y:S02]  /*0780*/  SHF.L.U32 R13, R11, 0x10, RZ ;  /* 0x000000100b0d7819 */ /* 0x000fe400000006ff */
[----:B------:R-:W-:Y:S02]  /*0790*/  SHF.L.U32 R34, R29, 0x10, RZ ;  /* 0x000000101d227819 */ /* 0x000fe400000006ff */
[----:B------:R-:W-:Y:S01]  /*07a0*/  SHF.L.U32 R32, R31, 0x10, RZ ;  /* 0x000000101f207819 */ /* 0x000fe200000006ff */
[----:B------:R-:W-:Y:S01]  /*07b0*/  IMAD.U32 R31, R58, 0x10000, RZ ;  /* 0x000100003a1f7824 */ /* 0x000fe200078e00ff */
[----:B------:R-:W-:Y:S02]  /*07c0*/  ISETP.NE.AND.EX P1, PT, R3, RZ, PT, P3 ;  /* 0x000000ff0300720c */ /* 0x000fe40003f25330 */
[----:B------:R-:W-:Y:S02]  /*07d0*/  SHF.L.U32 R30, R57, 0x10, RZ ;  /* 0x00000010391e7819 */ /* 0x000fe400000006ff */
[----:B------:R-:W-:-:S02]  /*07e0*/  SHF.L.U32 R29, R59, 0x10, RZ ;  /* 0x000000103b1d7819 */ /* 0x000fc400000006ff */
[----:B------:R-:W-:Y:S02]  /*07f0*/  ISETP.NE.AND P5, PT, RZ, UR6, PT ;  /* 0x00000006ff007c0c */ /* 0x000fe4000bfa5270 */
        /* <DEDUP_REMOVED lines=12> */
[C---:B--2---:R-:W-:Y:S01]  /*08c0*/  PRMT R107, R4.reuse, 0x7632, R107 ;  /* 0x00007632046b7816 */ /* 0x044fe2000000006b */
[----:B------:R-:W-:Y:S01]  /*08d0*/  IMAD.U32 R12, R4, 0x10000, RZ ;  /* 0x00010000040c7824 */ /* 0x000fe200078e00ff */
[C---:B------:R-:W-:Y:S01]  /*08e0*/  PRMT R111, R6.reuse, 0x7632, R111 ;  /* 0x00007632066f7816 */ /* 0x040fe2000000006f */
[----:B------:R-:W-:Y:S01]  /*08f0*/  IMAD.U32 R10, R6, 0x10000, RZ ;  /* 0x00010000060a7824 */ /* 0x000fe200078e00ff */
[C---:B---3--:R-:W-:Y:S01]  /*0900*/  PRMT R106, R52.reuse, 0x7632, R106 ;  /* 0x00007632346a7816 */ /* 0x048fe2000000006a */
[----:B------:R-:W-:Y:S01]  /*0910*/  IMAD.U32 R8, R52, 0x10000, RZ ;  /* 0x0001000034087824 */ /* 0x000fe200078e00ff */
[C---:B------:R-:W-:Y:S01]  /*0920*/  PRMT R110, R54.reuse, 0x7632, R110 ;  /* 0x00007632366e7816 */ /* 0x040fe2000000006e */
[----:B------:R-:W-:Y:S01]  /*0930*/  IMAD.U32 R6, R54, 0x10000, RZ ;  /* 0x0001000036067824 */ /* 0x000fe200078e00ff */
[C---:B----4-:R-:W-:Y:S01]  /*0940*/  PRMT R115, R48.reuse, 0x7632, R115 ;  /* 0x0000763230737816 */ /* 0x050fe20000000073 */
[----:B------:R-:W-:Y:S01]  /*0950*/  IMAD.U32 R4, R48, 0x10000, RZ ;  /* 0x0001000030047824 */ /* 0x000fe200078e00ff */
[C---:B------:R-:W-:Y:S01]  /*0960*/  PRMT R119, R50.reuse, 0x7632, R119 ;  /* 0x0000763232777816 */ /* 0x040fe20000000077 */
        /* <DEDUP_REMOVED lines=60> */
[----:B------:R-:W-:-:S07]  /*0d30*/  SHF.L.U32 R128, R128, 0x10, RZ ;  /* 0x0000001080807819 */ /* 0x000fce00000006ff */
.L_x_227:
[----:B-1----:R-:W0:Y:S01]  /*0d40*/  LDC.64 R52, c[0x0][0x220] ;  /* 0x00008800ff347b82 */ /* 0x002e220000000a00 */
[----:B------:R-:W-:Y:S01]  /*0d50*/  IMAD R48, R130, UR7, RZ ;  /* 0x0000000782307c24 */ /* 0x000fe2000f8e02ff */
[----:B------:R-:W-:-:S04]  /*0d60*/  ISETP.NE.U32.AND P2, PT, RZ, UR16, PT ;  /* 0x00000010ff007c0c */ /* 0x000fc8000bf45070 */
[----:B------:R-:W-:Y:S02]  /*0d70*/  SHF.R.S32.HI R49, RZ, 0x1f, R48 ;  /* 0x0000001fff317819 */ /* 0x000fe40000011430 */
[----:B------:R-:W-:Y:S02]  /*0d80*/  ISETP.NE.AND.EX P2, PT, RZ, UR17, PT, P2 ;  /* 0x00000011ff007c0c */ /* 0x000fe4000bf45320 */
[----:B------:R-:W-:-:S04]  /*0d90*/  LEA.HI R49, R49, R48, RZ, 0x3 ;  /* 0x0000003031317211 */ /* 0x000fc800078f18ff */
[----:B------:R-:W-:-:S04]  /*0da0*/  LEA.HI.SX32 R93, R49, R60, 0x1d ;  /* 0x0000003c315d7211 */ /* 0x000fc800078feaff */
[----:B------:R-:W-:-:S03]  /*0db0*/  @P1 LEA R56, P3, R93, UR14, 0x4 ;  /* 0x0000000e5d381c11 */ /* 0x000fc6000f8620ff */
[C---:B------:R-:W-:Y:S02]  /*0dc0*/  @P2 LEA R54, P4, R93.reuse, UR16, 0x4 ;  /* 0x000000105d362c11 */ /* 0x040fe4000f8820ff */
[C---:B------:R-:W-:Y:S01]  /*0dd0*/  @P1 LEA.HI.X R57, R93.reuse, UR15, RZ, 0x4, P3 ;  /* 0x0000000f5d391c11 */ /* 0x040fe200098f24ff */
[C---:B0-----:R-:W-:Y:S01]  /*0de0*/  IMAD.WIDE.U32 R48, R93.reuse, 0x10, R52 ;  /* 0x000000105d307825 */ /* 0x041fe200078e0034 */
[----:B------:R-:W-:-:S03]  /*0df0*/  @P2 LEA.HI.X R55, R93, UR17, RZ, 0x4, P4 ;  /* 0x000000115d372c11 */ /* 0x000fc6000a0f24ff */
[----:B-----5:R0:W5:Y:S04]  /*0e00*/  @P1 LDG.E.128 R36, desc[UR4][R56.64] ;  /* 0x0000000438241981 */ /* 0x020168000c1e1d00 */
        /* <DEDUP_REMOVED lines=12> */
.L_x_131:
[----:B-----5:R-:W-:-:S05]  /*0ed0*/  SHF.L.U32 R55, R40, 0x10, RZ ;  /* 0x0000001028377819 */ /* 0x020fca00000006ff */
[----:B------:R-:W-:Y:S01]  /*0ee0*/  FADD.FTZ R92, R92, R55 ;  /* 0x000000375c5c7221 */ /* 0x000fe20000010000 */
[----:B------:R-:W-:Y:S06]  /*0ef0*/  BRA `(.L_x_132) ;  /* 0x0000000000107947 */ /* 0x000fec0003800000 */
.L_x_130:
[----:B-----5:R-:W-:Y:S01]  /*0f00*/  IMAD.U32 R55, R36, 0x10000, RZ ;  /* 0x0001000024377824 */ /* 0x020fe200078e00ff */
[----:B------:R-:W-:-:S03]  /*0f10*/  @P2 SHF.L.U32 R57, R40, 0x10, RZ ;  /* 0x0000001028392819 */ /* 0x000fc600000006ff */
[----:B------:R-:W-:-:S04]  /*0f20*/  FADD.FTZ R92, R92, R55 ;  /* 0x000000375c5c7221 */ /* 0x000fc80000010000 */
[----:B------:R-:W-:-:S07]  /*0f30*/  @P2 FADD.FTZ R92, R92, R57 ;  /* 0x000000395c5c2221 */ /* 0x000fce0000010000 */
.L_x_132:
[----:B------:R-:W-:-:S04]  /*0f40*/  F2FP.BF16.F32.PACK_AB R48, RZ, R92 ;  /* 0x0000005cff30723e */ /* 0x000fc800000010ff */
[----:B------:R-:W-:-:S07]  /*0f50*/  PRMT R44, R48, 0x7610, R44 ;  /* 0x00007610302c7816 */ /* 0x000fce000000002c */
.L_x_133:
[----:B------:R-:W-:Y:S01]  /*0f60*/  IMAD.U32 R96, R96, 0x10000, RZ ;  /* 0x0001000060607824 */ /* 0x000fe200078e00ff */
[----:B------:R-:W-:Y:S06]  /*0f70*/  @P3 BRA `(.L_x_134) ;  /* 0x0000000000243947 */ /* 0x000fec0003800000 */
[----:B------:R-:W-:-:S04]  /*0f80*/  ISETP.NE.U32.AND P4, PT, RZ, UR16, PT ;  /* 0x00000010ff007c0c */ /* 0x000fc8000bf85070 */
[----:B------:R-:W-:-:S13]  /*0f90*/  ISETP.NE.AND.EX P4, PT, RZ, UR17, PT, P4 ;  /* 0x00000011ff007c0c */ /* 0x000fda000bf85340 */
[----:B------:R-:W-:Y:S05]  /*0fa0*/  @P4 BRA `(.L_x_135) ;  /* 0x0000000000084947 */ /* 0x000fea0003800000 */
[----:B------:R-:W-:Y:S05]  /*0fb0*/  @P0 BRA `(.L_x_136) ;  /* 0x00000000002c0947 */ /* 0x000fea0003800000 */
[----:B------:R-:W-:Y:S05]  /*0fc0*/  BRA `(.L_x_137) ;  /* 0x0000000000307947 */ /* 0x000fea0003800000 */
.L_x_135:
[----:B-----5:R-:W-:-:S04]  /*0fd0*/  PRMT R48, R40, 0x7632, R48 ;  /* 0x0000763228307816 */ /* 0x020fc80000000030 */
[----:B------:R-:W-:-:S05]  /*0fe0*/  SHF.L.U32 R55, R48, 0x10, RZ ;  /* 0x0000001030377819 */ /* 0x000fca00000006ff */
[----:B------:R-:W-:Y:S01]  /*0ff0*/  FADD.FTZ R96, R96, R55 ;  /* 0x0000003760607221 */ /* 0x000fe20000010000 */
[----:B------:R-:W-:Y:S06]  /*1000*/  BRA `(.L_x_136) ;  /* 0x0000000000187947 */ /* 0x000fec0003800000 */
.L_x_134:
[----:B-----5:R-:W-:Y:S02]  /*1010*/  PRMT R48, R36, 0x7632, R48 ;  /* 0x0000763224307816 */ /* 0x020fe40000000030 */
[----:B------:R-:W-:-:S03]  /*1020*/  @P2 PRMT R54, R40, 0x7632, R54 ;  /* 0x0000763228362816 */ /* 0x000fc60000000036 */
[----:B------:R-:W-:Y:S01]  /*1030*/  IMAD.U32 R55, R48, 0x10000, RZ ;  /* 0x0001000030377824 */ /* 0x000fe200078e00ff */
[----:B------:R-:W-:-:S03]  /*1040*/  @P2 SHF.L.U32 R57, R54, 0x10, RZ ;  /* 0x0000001036392819 */ /* 0x000fc600000006ff */
[----:B------:R-:W-:-:S04]  /*1050*/  FADD.FTZ R96, R96, R55 ;  /* 0x0000003760607221 */ /* 0x000fc80000010000 */
[----:B------:R-:W-:-:S07]  /*1060*/  @P2 FADD.FTZ R96, R96, R57 ;  /* 0x0000003960602221 */ /* 0x000fce0000010000 */
.L_x_136:
[----:B------:R-:W-:-:S04]  /*1070*/  F2FP.BF16.F32.PACK_AB R48, RZ, R96 ;  /* 0x00000060ff30723e */ /* 0x000fc800000010ff */
[----:B------:R-:W-:-:S07]  /*1080*/  PRMT R44, R44, 0x5410, R48 ;  /* 0x000054102c2c7816 */ /* 0x000fce0000000030 */
.L_x_137:
        /* <DEDUP_REMOVED lines=8> */
.L_x_139:
[----:B-----5:R-:W-:-:S05]  /*1110*/  SHF.L.U32 R55, R41, 0x10, RZ ;  /* 0x0000001029377819 */ /* 0x020fca00000006ff */
[----:B------:R-:W-:Y:S01]  /*1120*/  FADD.FTZ R94, R94, R55 ;  /* 0x000000375e5e7221 */ /* 0x000fe20000010000 */
[----:B------:R-:W-:Y:S06]  /*1130*/  BRA `(.L_x_140) ;  /* 0x0000000000107947 */ /* 0x000fec0003800000 */
.L_x_138:
[----:B-----5:R-:W-:Y:S01]  /*1140*/  IMAD.U32 R55, R37, 0x10000, RZ ;  /* 0x0001000025377824 */ /* 0x020fe200078e00ff */
[----:B------:R-:W-:-:S03]  /*1150*/  @P2 SHF.L.U32 R57, R41, 0x10, RZ ;  /* 0x0000001029392819 */ /* 0x000fc600000006ff */
[----:B------:R-:W-:-:S04]  /*1160*/  FADD.FTZ R94, R94, R55 ;  /* 0x000000375e5e7221 */ /* 0x000fc80000010000 */
[----:B------:R-:W-:-:S07]  /*1170*/  @P2 FADD.FTZ R94, R94, R57 ;  /* 0x000000395e5e2221 */ /* 0x000fce0000010000 */
.L_x_140:
[----:B------:R-:W-:-:S04]  /*1180*/  F2FP.BF16.F32.PACK_AB R48, RZ, R94 ;  /* 0x0000005eff30723e */ /* 0x000fc800000010ff */
[----:B------:R-:W-:-:S07]  /*1190*/  PRMT R45, R48, 0x7610, R45 ;  /* 0x00007610302d7816 */ /* 0x000fce000000002d */
.L_x_141:
[----:B------:R-:W-:Y:S01]  /*11a0*/  IMAD.U32 R98, R49, 0x10000, RZ ;  /* 0x0001000031627824 */ /* 0x000fe200078e00ff */
[----:B------:R-:W-:Y:S06]  /*11b0*/  @P3 BRA `(.L_x_142) ;  /* 0x0000000000243947 */ /* 0x000fec0003800000 */
[----:B------:R-:W-:-:S04]  /*11c0*/  ISETP.NE.U32.AND P4, PT, RZ, UR16, PT ;  /* 0x00000010ff007c0c */ /* 0x000fc8000bf85070 */
[----:B------:R-:W-:-:S13]  /*11d0*/  ISETP.NE.AND.EX P4, PT, RZ, UR17, PT, P4 ;  /* 0x00000011ff007c0c */ /* 0x000fda000bf85340 */
[----:B------:R-:W-:Y:S05]  /*11e0*/  @P4 BRA `(.L_x_143) ;  /* 0x0000000000084947 */ /* 0x000fea0003800000 */
[----:B------:R-:W-:Y:S05]  /*11f0*/  @P0 BRA `(.L_x_144) ;  /* 0x00000000002c0947 */ /* 0x000fea0003800000 */
[----:B------:R-:W-:Y:S05]  /*1200*/  BRA `(.L_x_145) ;  /* 0x0000000000307947 */ /* 0x000fea0003800000 */
.L_x_143:
[----:B-----5:R-:W-:-:S04]  /*1210*/  PRMT R48, R41, 0x7632, R48 ;  /* 0x0000763229307816 */ /* 0x020fc80000000030 */
[----:B------:R-:W-:-:S05]  /*1220*/  SHF.L.U32 R49, R48, 0x10, RZ ;  /* 0x0000001030317819 */ /* 0x000fca00000006ff */
[----:B------:R-:W-:Y:S01]  /*1230*/  FADD.FTZ R98, R98, R49 ;  /* 0x0000003162627221 */ /* 0x000fe20000010000 */
[----:B------:R-:W-:Y:S06]  /*1240*/  BRA `(.L_x_144) ;  /* 0x0000000000187947 */ /* 0x000fec0003800000 */
.L_x_142:
[----:B-----5:R-:W-:Y:S02]  /*1250*/  PRMT R48, R37, 0x7632, R48 ;  /* 0x0000763225307816 */ /* 0x020fe40000000030 */
[----:B------:R-:W-:-:S03]  /*1260*/  @P2 PRMT R54, R41, 0x7632, R54 ;  /* 0x0000763229362816 */ /* 0x000fc60000000036 */
[----:B------:R-:W-:Y:S01]  /*1270*/  IMAD.U32 R49, R48, 0x10000, RZ ;  /* 0x0001000030317824 */ /* 0x000fe200078e00ff */
[----:B------:R-:W-:-:S03]  /*1280*/  @P2 SHF.L.U32 R55, R54, 0x10, RZ ;  /* 0x0000001036372819 */ /* 0x000fc600000006ff */
[----:B------:R-:W-:-:S04]  /*1290*/  FADD.FTZ R98, R98, R49 ;  /* 0x0000003162627221 */ /* 0x000fc80000010000 */
[----:B------:R-:W-:-:S07]  /*12a0*/  @P2 FADD.FTZ R98, R98, R55 ;  /* 0x0000003762622221 */ /* 0x000fce0000010000 */
.L_x_144:
[----:B------:R-:W-:-:S04]  /*12b0*/  F2FP.BF16.F32.PACK_AB R48, RZ, R98 ;  /* 0x00000062ff30723e */ /* 0x000fc800000010ff */
[----:B------:R-:W-:-:S07]  /*12c0*/  PRMT R45, R45, 0x5410, R48 ;  /* 0x000054102d2d7816 */ /* 0x000fce0000000030 */
.L_x_145:
        /* <DEDUP_REMOVED lines=8> */
.L_x_147:
[----:B-----5:R-:W-:-:S05]  /*1350*/  SHF.L.U32 R48, R42, 0x10, RZ ;  /* 0x000000102a307819 */ /* 0x020fca00000006ff */
[----:B------:R-:W-:Y:S01]  /*1360*/  FADD.FTZ R97, R97, R48 ;  /* 0x0000003061617221 */ /* 0x000fe20000010000 */
[----:B------:R-:W-:Y:S06]  /*1370*/  BRA `(.L_x_148) ;  /* 0x0000000000107947 */ /* 0x000fec0003800000 */
.L_x_146:
[----:B-----5:R-:W-:Y:S01]  /*1380*/  IMAD.U32 R48, R38, 0x10000, RZ ;  /* 0x0001000026307824 */ /* 0x020fe200078e00ff */
[----:B------:R-:W-:-:S03]  /*1390*/  @P2 SHF.L.U32 R54, R42, 0x10, RZ ;  /* 0x000000102a362819 */ /* 0x000fc600000006ff */
[----:B------:R-:W-:-:S04]  /*13a0*/  FADD.FTZ R97, R97, R48 ;  /* 0x0000003061617221 */ /* 0x000fc80000010000 */
[----:B------:R-:W-:-:S07]  /*13b0*/  @P2 FADD.FTZ R97, R97, R54 ;  /* 0x0000003661612221 */ /* 0x000fce0000010000 */
.L_x_148:
[----:B------:R-:W-:-:S04]  /*13c0*/  F2FP.BF16.F32.PACK_AB R48, RZ, R97 ;  /* 0x00000061ff30723e */ /* 0x000fc800000010ff */
[----:B------:R-:W-:-:S07]  /*13d0*/  PRMT R46, R48, 0x7610, R46 ;  /* 0x00007610302e7816 */ /* 0x000fce000000002e */
.L_x_149:
[----:B------:R-:W-:Y:S01]  /*13e0*/  IMAD.U32 R132, R50, 0x10000, RZ ;  /* 0x0001000032847824 */ /* 0x000fe200078e00ff */
[----:B------:R-:W-:Y:S06]  /*13f0*/  @P3 BRA `(.L_x_150) ;  /* 0x0000000000243947 */ /* 0x000fec0003800000 */
[----:B------:R-:W-:-:S04]  /*1400*/  ISETP.NE.U32.AND P4, PT, RZ, UR16, PT ;  /* 0x00000010ff007c0c */ /* 0x000fc8000bf85070 */
[----:B------:R-:W-:-:S13]  /*1410*/  ISETP.NE.AND.EX P4, PT, RZ, UR17, PT, P4 ;  /* 0x00000011ff007c0c */ /* 0x000fda000bf85340 */
[----:B------:R-:W-:Y:S05]  /*1420*/  @P4 BRA `(.L_x_151) ;  /* 0x0000000000084947 */ /* 0x000fea0003800000 */
[----:B------:R-:W-:Y:S05]  /*1430*/  @P0 BRA `(.L_x_152) ;  /* 0x00000000002c0947 */ /* 0x000fea0003800000 */
[----:B------:R-:W-:Y:S05]  /*1440*/  BRA `(.L_x_153) ;  /* 0x0000000000307947 */ /* 0x000fea0003800000 */
.L_x_151:
[----:B-----5:R-:W-:-:S04]  /*1450*/  PRMT R48, R42, 0x7632, R48 ;  /* 0x000076322a307816 */ /* 0x020fc80000000030 */
[----:B------:R-:W-:-:S05]  /*1460*/  SHF.L.U32 R49, R48, 0x10, RZ ;  /* 0x0000001030317819 */ /* 0x000fca00000006ff */
[----:B------:R-:W-:Y:S01]  /*1470*/  FADD.FTZ R132, R132, R49 ;  /* 0x0000003184847221 */ /* 0x000fe20000010000 */
[----:B------:R-:W-:Y:S06]  /*1480*/  BRA `(.L_x_152) ;  /* 0x0000000000187947 */ /* 0x000fec0003800000 */
.L_x_150:
[----:B-----5:R-:W-:Y:S02]  /*1490*/  PRMT R48, R38, 0x7632, R48 ;  /* 0x0000763226307816 */ /* 0x020fe40000000030 */
[----:B------:R-:W-:-:S03]  /*14a0*/  @P2 PRMT R50, R42, 0x7632, R50 ;  /* 0x000076322a322816 */ /* 0x000fc60000000032 */
[----:B------:R-:W-:Y:S01]  /*14b0*/  IMAD.U32 R49, R48, 0x10000, RZ ;  /* 0x0001000030317824 */ /* 0x000fe200078e00ff */
[----:B------:R-:W-:-:S03]  /*14c0*/  @P2 SHF.L.U32 R55, R50, 0x10, RZ ;  /* 0x0000001032372819 */ /* 0x000fc600000006ff */
[----:B------:R-:W-:-:S04]  /*14d0*/  FADD.FTZ R132, R132, R49 ;  /* 0x0000003184847221 */ /* 0x000fc80000010000 */
[----:B------:R-:W-:-:S07]  /*14e0*/  @P2 FADD.FTZ R132, R132, R55 ;  /* 0x0000003784842221 */ /* 0x000fce0000010000 */
.L_x_152:
[----:B------:R-:W-:-:S04]  /*14f0*/  F2FP.BF16.F32.PACK_AB R48, RZ, R132 ;  /* 0x00000084ff30723e */ /* 0x000fc800000010ff */
[----:B------:R-:W-:-:S07]  /*1500*/  PRMT R46, R46, 0x5410, R48 ;  /* 0x000054102e2e7816 */ /* 0x000fce0000000030 */
.L_x_153:
        /* <DEDUP_REMOVED lines=8> */
.L_x_155:
[----:B-----5:R-:W-:-:S05]  /*1590*/  SHF.L.U32 R48, R43, 0x10, RZ ;  /* 0x000000102b307819 */ /* 0x020fca00000006ff */
[----:B------:R-:W-:Y:S01]  /*15a0*/  FADD.FTZ R131, R131, R48 ;  /* 0x0000003083837221 */ /* 0x000fe20000010000 */
[----:B------:R-:W-:Y:S06]  /*15b0*/  BRA `(.L_x_156) ;  /* 0x0000000000107947 */ /* 0x000fec0003800000 */
.L_x_154:
[----:B-----5:R-:W-:Y:S01]  /*15c0*/  IMAD.U32 R48, R39, 0x10000, RZ ;  /* 0x0001000027307824 */ /* 0x020fe200078e00ff */
[----:B------:R-:W-:-:S03]  /*15d0*/  @P2 SHF.L.U32 R50, R43, 0x10, RZ ;  /* 0x000000102b322819 */ /* 0x000fc600000006ff */
[----:B------:R-:W-:-:S04]  /*15e0*/  FADD.FTZ R131, R131, R48 ;  /* 0x0000003083837221 */ /* 0x000fc80000010000 */
[----:B------:R-:W-:-:S07]  /*15f0*/  @P2 FADD.FTZ R131, R131, R50 ;  /* 0x0000003283832221 */ /* 0x000fce0000010000 */
.L_x_156:
[----:B------:R-:W-:-:S04]  /*1600*/  F2FP.BF16.F32.PACK_AB R48, RZ, R131 ;  /* 0x00000083ff30723e */ /* 0x000fc800000010ff */
[----:B------:R-:W-:-:S07]  /*1610*/  PRMT R47, R48, 0x7610, R47 ;  /* 0x00007610302f7816 */ /* 0x000fce000000002f */
.L_x_157:
[----:B------:R-:W-:Y:S01]  /*1620*/  IMAD.U32 R133, R51, 0x10000, RZ ;  /* 0x0001000033857824 */ /* 0x000fe200078e00ff */
[----:B------:R-:W-:Y:S06]  /*1630*/  @P3 BRA `(.L_x_158) ;  /* 0x0000000000243947 */ /* 0x000fec0003800000 */
[----:B------:R-:W-:-:S04]  /*1640*/  ISETP.NE.U32.AND P4, PT, RZ, UR16, PT ;  /* 0x00000010ff007c0c */ /* 0x000fc8000bf85070 */
[----:B------:R-:W-:-:S13]  /*1650*/  ISETP.NE.AND.EX P4, PT, RZ, UR17, PT, P4 ;  /* 0x00000011ff007c0c */ /* 0x000fda000bf85340 */
[----:B------:R-:W-:Y:S05]  /*1660*/  @P4 BRA `(.L_x_159) ;  /* 0x0000000000084947 */ /* 0x000fea0003800000 */
[----:B------:R-:W-:Y:S05]  /*1670*/  @P0 BRA `(.L_x_160) ;  /* 0x00000000002c0947 */ /* 0x000fea0003800000 */
[----:B------:R-:W-:Y:S05]  /*1680*/  BRA `(.L_x_161) ;  /* 0x0000000000307947 */ /* 0x000fea0003800000 */
.L_x_159:
[----:B-----5:R-:W-:-:S04]  /*1690*/  PRMT R48, R43, 0x7632, R48 ;  /* 0x000076322b307816 */ /* 0x020fc80000000030 */
[----:B------:R-:W-:-:S05]  /*16a0*/  SHF.L.U32 R48, R48, 0x10, RZ ;  /* 0x0000001030307819 */ /* 0x000fca00000006ff */
[----:B------:R-:W-:Y:S01]  /*16b0*/  FADD.FTZ R133, R133, R48 ;  /* 0x0000003085857221 */ /* 0x000fe20000010000 */
[----:B------:R-:W-:Y:S06]  /*16c0*/  BRA `(.L_x_160) ;  /* 0x0000000000187947 */ /* 0x000fec0003800000 */
.L_x_158:
[----:B-----5:R-:W-:Y:S02]  /*16d0*/  PRMT R48, R39, 0x7632, R48 ;  /* 0x0000763227307816 */ /* 0x020fe40000000030 */
[----:B------:R-:W-:-:S03]  /*16e0*/  @P2 PRMT R49, R43, 0x7632, R49 ;  /* 0x000076322b312816 */ /* 0x000fc60000000031 */
[----:B------:R-:W-:Y:S01]  /*16f0*/  IMAD.U32 R48, R48, 0x10000, RZ ;  /* 0x0001000030307824 */ /* 0x000fe200078e00ff */
[----:B------:R-:W-:-:S03]  /*1700*/  @P2 SHF.L.U32 R50, R49, 0x10, RZ ;  /* 0x0000001031322819 */ /* 0x000fc600000006ff */
[----:B------:R-:W-:-:S04]  /*1710*/  FADD.FTZ R133, R133, R48 ;  /* 0x0000003085857221 */ /* 0x000fc80000010000 */
[----:B------:R-:W-:-:S07]  /*1720*/  @P2 FADD.FTZ R133, R133, R50 ;  /* 0x0000003285852221 */ /* 0x000fce0000010000 */
.L_x_160:
[----:B------:R-:W-:-:S04]  /*1730*/  F2FP.BF16.F32.PACK_AB R48, RZ, R133 ;  /* 0x00000085ff30723e */ /* 0x000fc800000010ff */
[----:B------:R-:W-:-:S07]  /*1740*/  PRMT R47, R47, 0x5410, R48 ;  /* 0x000054102f2f7816 */ /* 0x000fce0000000030 */
.L_x_161:
[----:B------:R-:W0:Y:S01]  /*1750*/  @P0 LDC.64 R48, c[0x0][0x238] ;  /* 0x00008e00ff300b82 */ /* 0x000e220000000a00 */
[----:B------:R-:W-:-:S05]  /*1760*/  VIADD R95, R93, 0x20 ;  /* 0x000000205d5f7836 */ /* 0x000fca0000000000 */
[----:B------:R-:W-:-:S04]  /*1770*/  @P2 LEA R54, P6, R95, UR16, 0x4 ;  /* 0x000000105f362c11 */ /* 0x000fc8000f8c20ff */
[----:B------:R-:W-:Y:S02]  /*1780*/  @P2 LEA.HI.X R55, R95, UR17, RZ, 0x4, P6 ;  /* 0x000000115f372c11 */ /* 0x000fe4000b0f24ff */
[----:B0-----:R-:W-:-:S04]  /*1790*/  @P0 LEA R58, P4, R93, R48, 0x4 ;  /* 0x000000305d3a0211 */ /* 0x001fc800078820ff */
[----:B------:R-:W-:Y:S01]  /*17a0*/  @P0 LEA.HI.X R59, R93, R49, RZ, 0x4, P4 ;  /* 0x000000315d3b0211 */ /* 0x000fe200020f24ff */
[C---:B------:R-:W-:Y:S01]  /*17b0*/  IMAD.WIDE.U32 R48, R95.reuse, 0x10, R52 ;  /* 0x000000105f307825 */ /* 0x040fe200078e0034 */
[----:B------:R-:W-:-:S03]  /*17c0*/  @P1 LEA R56, P4, R95, UR14, 0x4 ;  /* 0x0000000e5f381c11 */ /* 0x000fc6000f8820ff */
[----:B------:R0:W-:Y:S01]  /*17d0*/  @P0 STG.E.128 desc[UR4][R58.64], R44 ;  /* 0x0000002c3a000986 */ /* 0x0001e2000c101d04 */
[----:B------:R-:W-:-:S03]  /*17e0*/  @P1 LEA.HI.X R57, R95, UR15, RZ, 0x4, P4 ;  /* 0x0000000f5f391c11 */ /* 0x000fc6000a0f24ff */
[----:B------:R-:W2:Y:S04]  /*17f0*/  LDG.E.128 R48, desc[UR4][R48.64] ;  /* 0x0000000430307981 */ /* 0x000ea8000c1e1d00 */
[----:B-----5:R0:W5:Y:S04]  /*1800*/  @P1 LDG.E.128 R36, desc[UR4][R56.64] ;  /* 0x0000000438241981 */ /* 0x020168000c1e1d00 */
[----:B------:R0:W5:Y:S01]  /*1810*/  @P2 LDG.E.128 R40, desc[UR4][R54.64] ;  /* 0x0000000436282981 */ /* 0x000162000c1e1d00 */
[C---:B--2---:R-:W-:Y:S02]  /*1820*/  SHF.L.U32 R134, R48.reuse, 0x10, RZ ;  /* 0x0000001030867819 */ /* 0x044fe400000006ff */
[----:B------:R-:W-:Y:S01]  /*1830*/  PRMT R99, R48, 0x7632, R99 ;  /* 0x0000763230637816 */ /* 0x000fe20000000063 */
[----:B0-----:R-:W-:Y:S06]  /*1840*/  @P3 BRA `(.L_x_162) ;  /* 0x0000000000203947 */ /* 0x001fec0003800000 */
[----:B------:R-:W-:-:S04]  /*1850*/  ISETP.NE.U32.AND P4, PT, RZ, UR16, PT ;  /* 0x00000010ff007c0c */ /* 0x000fc8000bf85070 */
[----:B------:R-:W-:-:S13]  /*1860*/  ISETP.NE.AND.EX P4, PT, RZ, UR17, PT, P4 ;  /* 0x00000011ff007c0c */ /* 0x000fda000bf85340 */
[----:B------:R-:W-:Y:S05]  /*1870*/  @P4 BRA `(.L_x_163) ;  /* 0x0000000000084947 */ /* 0x000fea0003800000 */
[----:B------:R-:W-:Y:S05]  /*1880*/  @P0 BRA `(.L_x_164) ;  /* 0x0000000000200947 */ /* 0x000fea0003800000 */
[----:B------:R-:W-:Y:S05]  /*1890*/  BRA `(.L_x_165) ;  /* 0x0000000000247947 */ /* 0x000fea0003800000 */
.L_x_163:
[----:B-----5:R-:W-:-:S04]  /*18a0*/  IMAD.U32 R55, R40, 0x10000, RZ ;  /* 0x0001000028377824 */ /* 0x020fc800078e00ff */
[----:B------:R-:W-:Y:S01]  /*18b0*/  FADD.FTZ R134, R55, R134 ;  /* 0x0000008637867221 */ /* 0x000fe20000010000 */
[----:B------:R-:W-:Y:S06]  /*18c0*/  BRA `(.L_x_164) ;  /* 0x0000000000107947 */ /* 0x000fec0003800000 */
.L_x_162:
[----:B-----5:R-:W-:Y:S01]  /*18d0*/  SHF.L.U32 R55, R36, 0x10, RZ ;  /* 0x0000001024377819 */ /* 0x020fe200000006ff */
[----:B------:R-:W-:-:S04]  /*18e0*/  @P2 IMAD.U32 R57, R40, 0x10000, RZ ;  /* 0x0001000028392824 */ /* 0x000fc800078e00ff */
[----:B------:R-:W-:-:S04]  /*18f0*/  FADD.FTZ R134, R55, R134 ;  /* 0x0000008637867221 */ /* 0x000fc80000010000 */
[----:B------:R-:W-:-:S07]  /*1900*/  @P2 FADD.FTZ R134, R57, R134 ;  /* 0x0000008639862221 */ /* 0x000fce0000010000 */
.L_x_164:
[----:B------:R-:W-:-:S04]  /*1910*/  F2FP.BF16.F32.PACK_AB R48, RZ, R134 ;  /* 0x00000086ff30723e */ /* 0x000fc800000010ff */
[----:B------:R-:W-:-:S07]  /*1920*/  PRMT R44, R48, 0x7610, R44 ;  /* 0x00007610302c7816 */ /* 0x000fce000000002c */
.L_x_165:
[----:B------:R-:W-:Y:S01]  /*1930*/  SHF.L.U32 R59, R99, 0x10, RZ ;  /* 0x00000010633b7819 */ /* 0x000fe200000006ff */
[----:B------:R-:W-:Y:S06]  /*1940*/  @P3 BRA `(.L_x_166) ;  /* 0x0000000000243947 */ /* 0x000fec0003800000 */
[----:B------:R-:W-:-:S04]  /*1950*/  ISETP.NE.U32.AND P4, PT, RZ, UR16, PT ;  /* 0x00000010ff007c0c */ /* 0x000fc8000bf85070 */
[----:B------:R-:W-:-:S13]  /*1960*/  ISETP.NE.AND.EX P4, PT, RZ, UR17, PT, P4 ;  /* 0x00000011ff007c0c */ /* 0x000fda000bf85340 */
[----:B------:R-:W-:Y:S05]  /*1970*/  @P4 BRA `(.L_x_167) ;  /* 0x0000000000084947 */ /* 0x000fea0003800000 */
[----:B------:R-:W-:Y:S05]  /*1980*/  @P0 BRA `(.L_x_168) ;  /* 0x00000000002c0947 */ /* 0x000fea0003800000 */
[----:B------:R-:W-:Y:S05]  /*1990*/  BRA `(.L_x_169) ;  /* 0x0000000000307947 */ /* 0x000fea0003800000 */
.L_x_167:
[----:B-----5:R-:W-:-:S05]  /*19a0*/  PRMT R48, R40, 0x7632, R48 ;  /* 0x0000763228307816 */ /* 0x020fca0000000030 */
[----:B------:R-:W-:-:S04]  /*19b0*/  IMAD.U32 R48, R48, 0x10000, RZ ;  /* 0x0001000030307824 */ /* 0x000fc800078e00ff */
[----:B------:R-:W-:Y:S01]  /*19c0*/  FADD.FTZ R59, R59, R48 ;  /* 0x000000303b3b7221 */ /* 0x000fe20000010000 */
[----:B------:R-:W-:Y:S06]  /*19d0*/  BRA `(.L_x_168) ;  /* 0x0000000000187947 */ /* 0x000fec0003800000 */
.L_x_166:
[----:B-----5:R-:W-:Y:S02]  /*19e0*/  PRMT R48, R36, 0x7632, R48 ;  /* 0x0000763224307816 */ /* 0x020fe40000000030 */
[----:B------:R-:W-:Y:S02]  /*19f0*/  @P2 PRMT R54, R40, 0x7632, R54 ;  /* 0x0000763228362816 */ /* 0x000fe40000000036 */
[----:B------:R-:W-:-:S03]  /*1a00*/  SHF.L.U32 R48, R48, 0x10, RZ ;  /* 0x0000001030307819 */ /* 0x000fc600000006ff */
[----:B------:R-:W-:Y:S02]  /*1a10*/  @P2 IMAD.U32 R54, R54, 0x10000, RZ ;  /* 0x0001000036362824 */ /* 0x000fe400078e00ff */
[----:B------:R-:W-:-:S04]  /*1a20*/  FADD.FTZ R59, R59, R48 ;  /* 0x000000303b3b7221 */ /* 0x000fc80000010000 */
[----:B------:R-:W-:-:S07]  /*1a30*/  @P2 FADD.FTZ R59, R59, R54 ;  /* 0x000000363b3b2221 */ /* 0x000fce0000010000 */
.L_x_168:
[----:B------:R-:W-:-:S04]  /*1a40*/  F2FP.BF16.F32.PACK_AB R48, RZ, R59 ;  /* 0x0000003bff30723e */ /* 0x000fc800000010ff */
[----:B------:R-:W-:-:S07]  /*1a50*/  PRMT R44, R44, 0x5410, R48 ;  /* 0x000054102c2c7816 */ /* 0x000fce0000000030 */
.L_x_169:
        /* <DEDUP_REMOVED lines=8> */
.L_x_171:
[----:B-----5:R-:W-:-:S04]  /*1ae0*/  IMAD.U32 R55, R41, 0x10000, RZ ;  /* 0x0001000029377824 */ /* 0x020fc800078e00ff */
[----:B------:R-:W-:Y:S01]  /*1af0*/  FADD.FTZ R58, R55, R58 ;  /* 0x0000003a373a7221 */ /* 0x000fe20000010000 */
[----:B------:R-:W-:Y:S06]  /*1b00*/  BRA `(.L_x_172) ;  /* 0x0000000000107947 */ /* 0x000fec0003800000 */
.L_x_170:
[----:B-----5:R-:W-:Y:S01]  /*1b10*/  SHF.L.U32 R55, R37, 0x10, RZ ;  /* 0x0000001025377819 */ /* 0x020fe200000006ff */
[----:B------:R-:W-:-:S04]  /*1b20*/  @P2 IMAD.U32 R57, R41, 0x10000, RZ ;  /* 0x0001000029392824 */ /* 0x000fc800078e00ff */
[----:B------:R-:W-:-:S04]  /*1b30*/  FADD.FTZ R58, R55, R58 ;  /* 0x0000003a373a7221 */ /* 0x000fc80000010000 */
[----:B------:R-:W-:-:S07]  /*1b40*/  @P2 FADD.FTZ R58, R57, R58 ;  /* 0x0000003a393a2221 */ /* 0x000fce0000010000 */
.L_x_172:
[----:B------:R-:W-:-:S04]  /*1b50*/  F2FP.BF16.F32.PACK_AB R48, RZ, R58 ;  /* 0x0000003aff30723e */ /* 0x000fc800000010ff */
[----:B------:R-:W-:-:S07]  /*1b60*/  PRMT R45, R48, 0x7610, R45 ;  /* 0x00007610302d7816 */ /* 0x000fce000000002d */
.L_x_173:
[----:B------:R-:W-:Y:S01]  /*1b70*/  SHF.L.U32 R136, R49, 0x10, RZ ;  /* 0x0000001031887819 */ /* 0x000fe200000006ff */
[----:B------:R-:W-:Y:S06]  /*1b80*/  @P3 BRA `(.L_x_174) ;  /* 0x0000000000243947 */ /* 0x000fec0003800000 */
[----:B------:R-:W-:-:S04]  /*1b90*/  ISETP.NE.U32.AND P4, PT, RZ, UR16, PT ;  /* 0x00000010ff007c0c */ /* 0x000fc8000bf85070 */
[----:B------:R-:W-:-:S13]  /*1ba0*/  ISETP.NE.AND.EX P4, PT, RZ, UR17, PT, P4 ;  /* 0x00000011ff007c0c */ /* 0x000fda000bf85340 */
[----:B------:R-:W-:Y:S05]  /*1bb0*/  @P4 BRA `(.L_x_175) ;  /* 0x0000000000084947 */ /* 0x000fea0003800000 */
[----:B------:R-:W-:Y:S05]  /*1bc0*/  @P0 BRA `(.L_x_176) ;  /* 0x00000000002c0947 */ /* 0x000fea0003800000 */
[----:B------:R-:W-:Y:S05]  /*1bd0*/  BRA `(.L_x_177) ;  /* 0x0000000000307947 */ /* 0x000fea0003800000 */
.L_x_175:
[----:B-----5:R-:W-:-:S05]  /*1be0*/  PRMT R48, R41, 0x7632, R48 ;  /* 0x0000763229307816 */ /* 0x020fca0000000030 */
[----:B------:R-:W-:-:S04]  /*1bf0*/  IMAD.U32 R49, R48, 0x10000, RZ ;  /* 0x0001000030317824 */ /* 0x000fc800078e00ff */
[----:B------:R-:W-:Y:S01]  /*1c00*/  FADD.FTZ R136, R136, R49 ;  /* 0x0000003188887221 */ /* 0x000fe20000010000 */
[----:B------:R-:W-:Y:S06]  /*1c10*/  BRA `(.L_x_176) ;  /* 0x0000000000187947 */ /* 0x000fec0003800000 */
.L_x_174:
[----:B-----5:R-:W-:Y:S02]  /*1c20*/  PRMT R48, R37, 0x7632, R48 ;  /* 0x0000763225307816 */ /* 0x020fe40000000030 */
[----:B------:R-:W-:Y:S02]  /*1c30*/  @P2 PRMT R54, R41, 0x7632, R54 ;  /* 0x0000763229362816 */ /* 0x000fe40000000036 */
[----:B------:R-:W-:-:S03]  /*1c40*/  SHF.L.U32 R49, R48, 0x10, RZ ;  /* 0x0000001030317819 */ /* 0x000fc600000006ff */
[----:B------:R-:W-:Y:S02]  /*1c50*/  @P2 IMAD.U32 R55, R54, 0x10000, RZ ;  /* 0x0001000036372824 */ /* 0x000fe400078e00ff */
[----:B------:R-:W-:-:S04]  /*1c60*/  FADD.FTZ R136, R136, R49 ;  /* 0x0000003188887221 */ /* 0x000fc80000010000 */
[----:B------:R-:W-:-:S07]  /*1c70*/  @P2 FADD.FTZ R136, R136, R55 ;  /* 0x0000003788882221 */ /* 0x000fce0000010000 */
.L_x_176:
[----:B------:R-:W-:-:S04]  /*1c80*/  F2FP.BF16.F32.PACK_AB R48, RZ, R136 ;  /* 0x00000088ff30723e */ /* 0x000fc800000010ff */
[----:B------:R-:W-:-:S07]  /*1c90*/  PRMT R45, R45, 0x5410, R48 ;  /* 0x000054102d2d7816 */ /* 0x000fce0000000030 */
.L_x_177:
        /* <DEDUP_REMOVED lines=8> */
.L_x_179:
[----:B-----5:R-:W-:-:S05]  /*1d20*/  SHF.L.U32 R48, R42, 0x10, RZ ;  /* 0x000000102a307819 */ /* 0x020fca00000006ff */
[----:B------:R-:W-:Y:S01]  /*1d30*/  FADD.FTZ R135, R48, R135 ;  /* 0x0000008730877221 */ /* 0x000fe20000010000 */
[----:B------:R-:W-:Y:S06]  /*1d40*/  BRA `(.L_x_180) ;  /* 0x0000000000107947 */ /* 0x000fec0003800000 */
.L_x_178:
[----:B-----5:R-:W-:Y:S01]  /*1d50*/  IMAD.U32 R48, R38, 0x10000, RZ ;  /* 0x0001000026307824 */ /* 0x020fe200078e00ff */
[----:B------:R-:W-:-:S03]  /*1d60*/  @P2 SHF.L.U32 R54, R42, 0x10, RZ ;  /* 0x000000102a362819 */ /* 0x000fc600000006ff */
[----:B------:R-:W-:-:S04]  /*1d70*/  FADD.FTZ R135, R48, R135 ;  /* 0x0000008730877221 */ /* 0x000fc80000010000 */
[----:B------:R-:W-:-:S07]  /*1d80*/  @P2 FADD.FTZ R135, R54, R135 ;  /* 0x0000008736872221 */ /* 0x000fce0000010000 */
.L_x_180:
[----:B------:R-:W-:-:S04]  /*1d90*/  F2FP.BF16.F32.PACK_AB R48, RZ, R135 ;  /* 0x00000087ff30723e */ /* 0x000fc800000010ff */
[----:B------:R-:W-:-:S07]  /*1da0*/  PRMT R46, R48, 0x7610, R46 ;  /* 0x00007610302e7816 */ /* 0x000fce000000002e */
.L_x_181:
[----:B------:R-:W-:Y:S01]  /*1db0*/  SHF.L.U32 R137, R50, 0x10, RZ ;  /* 0x0000001032897819 */ /* 0x000fe200000006ff */
[----:B------:R-:W-:Y:S06]  /*1dc0*/  @P3 BRA `(.L_x_182) ;  /* 0x0000000000243947 */ /* 0x000fec0003800000 */
[----:B------:R-:W-:-:S04]  /*1dd0*/  ISETP.NE.U32.AND P4, PT, RZ, UR16, PT ;  /* 0x00000010ff007c0c */ /* 0x000fc8000bf85070 */
[----:B------:R-:W-:-:S13]  /*1de0*/  ISETP.NE.AND.EX P4, PT, RZ, UR17, PT, P4 ;  /* 0x00000011ff007c0c */ /* 0x000fda000bf85340 */
[----:B------:R-:W-:Y:S05]  /*1df0*/  @P4 BRA `(.L_x_183) ;  /* 0x0000000000084947 */ /* 0x000fea0003800000 */
[----:B------:R-:W-:Y:S05]  /*1e00*/  @P0 BRA `(.L_x_184) ;  /* 0x00000000002c0947 */ /* 0x000fea0003800000 */
[----:B------:R-:W-:Y:S05]  /*1e10*/  BRA `(.L_x_185) ;  /* 0x0000000000307947 */ /* 0x000fea0003800000 */
.L_x_183:
[----:B-----5:R-:W-:-:S05]  /*1e20*/  PRMT R48, R42, 0x7632, R48 ;  /* 0x000076322a307816 */ /* 0x020fca0000000030 */
[----:B------:R-:W-:-:S04]  /*1e30*/  IMAD.U32 R48, R48, 0x10000, RZ ;  /* 0x0001000030307824 */ /* 0x000fc800078e00ff */
[----:B------:R-:W-:Y:S01]  /*1e40*/  FADD.FTZ R137, R137, R48 ;  /* 0x0000003089897221 */ /* 0x000fe20000010000 */
[----:B------:R-:W-:Y:S06]  /*1e50*/  BRA `(.L_x_184) ;  /* 0x0000000000187947 */ /* 0x000fec0003800000 */
.L_x_182:
[----:B-----5:R-:W-:Y:S02]  /*1e60*/  PRMT R48, R38, 0x7632, R48 ;  /* 0x0000763226307816 */ /* 0x020fe40000000030 */
[----:B------:R-:W-:Y:S02]  /*1e70*/  @P2 PRMT R49, R42, 0x7632, R49 ;  /* 0x000076322a312816 */ /* 0x000fe40000000031 */
[----:B------:R-:W-:Y:S02]  /*1e80*/  SHF.L.U32 R48, R48, 0x10, RZ ;  /* 0x0000001030307819 */ /* 0x000fe400000006ff */
[----:B------:R-:W-:-:S03]  /*1e90*/  @P2 SHF.L.U32 R50, R49, 0x10, RZ ;  /* 0x0000001031322819 */ /* 0x000fc600000006ff */
[----:B------:R-:W-:-:S04]  /*1ea0*/  FADD.FTZ R137, R137, R48 ;  /* 0x0000003089897221 */ /* 0x000fc80000010000 */
[----:B------:R-:W-:-:S07]  /*1eb0*/  @P2 FADD.FTZ R137, R137, R50 ;  /* 0x0000003289892221 */ /* 0x000fce0000010000 */
.L_x_184:
[----:B------:R-:W-:-:S04]  /*1ec0*/  F2FP.BF16.F32.PACK_AB R48, RZ, R137 ;  /* 0x00000089ff30723e */ /* 0x000fc800000010ff */
[----:B------:R-:W-:-:S07]  /*1ed0*/  PRMT R46, R46, 0x5410, R48 ;  /* 0x000054102e2e7816 */ /* 0x000fce0000000030 */
.L_x_185:
        /* <DEDUP_REMOVED lines=8> */
.L_x_187:
[----:B-----5:R-:W-:-:S05]  /*1f60*/  SHF.L.U32 R49, R43, 0x10, RZ ;  /* 0x000000102b317819 */ /* 0x020fca00000006ff */
[----:B------:R-:W-:Y:S01]  /*1f70*/  FADD.FTZ R138, R49, R138 ;  /* 0x0000008a318a7221 */ /* 0x000fe20000010000 */
[----:B------:R-:W-:Y:S06]  /*1f80*/  BRA `(.L_x_188) ;  /* 0x0000000000107947 */ /* 0x000fec0003800000 */
.L_x_186:
[----:B-----5:R-:W-:Y:S01]  /*1f90*/  SHF.L.U32 R49, R39, 0x10, RZ ;  /* 0x0000001027317819 */ /* 0x020fe200000006ff */
[----:B------:R-:W-:-:S04]  /*1fa0*/  @P2 IMAD.U32 R55, R43, 0x10000, RZ ;  /* 0x000100002b372824 */ /* 0x000fc800078e00ff */
[----:B------:R-:W-:-:S04]  /*1fb0*/  FADD.FTZ R138, R49, R138 ;  /* 0x0000008a318a7221 */ /* 0x000fc80000010000 */
[----:B------:R-:W-:-:S07]  /*1fc0*/  @P2 FADD.FTZ R138, R55, R138 ;  /* 0x0000008a378a2221 */ /* 0x000fce0000010000 */
.L_x_188:
[----:B------:R-:W-:-:S04]  /*1fd0*/  F2FP.BF16.F32.PACK_AB R48, RZ, R138 ;  /* 0x0000008aff30723e */ /* 0x000fc800000010ff */
[----:B------:R-:W-:-:S07]  /*1fe0*/  PRMT R47, R48, 0x7610, R47 ;  /* 0x00007610302f7816 */ /* 0x000fce000000002f */
.L_x_189:
[----:B------:R-:W-:Y:S01]  /*1ff0*/  SHF.L.U32 R139, R51, 0x10, RZ ;  /* 0x00000010338b7819 */ /* 0x000fe200000006ff */
[----:B------:R-:W-:Y:S06]  /*2000*/  @P3 BRA `(.L_x_190) ;  /* 0x0000000000243947 */ /* 0x000fec0003800000 */
[----:B------:R-:W-:-:S04]  /*2010*/  ISETP.NE.U32.AND P4, PT, RZ, UR16, PT ;  /* 0x00000010ff007c0c */ /* 0x000fc8000bf85070 */
[----:B------:R-:W-:-:S13]  /*2020*/  ISETP.NE.AND.EX P4, PT, RZ, UR17, PT, P4 ;  /* 0x00000011ff007c0c */ /* 0x000fda000bf85340 */
[----:B------:R-:W-:Y:S05]  /*2030*/  @P4 BRA `(.L_x_191) ;  /* 0x0000000000084947 */ /* 0x000fea0003800000 */
[----:B------:R-:W-:Y:S05]  /*2040*/  @P0 BRA `(.L_x_192) ;  /* 0x00000000002c0947 */ /* 0x000fea0003800000 */
[----:B------:R-:W-:Y:S05]  /*2050*/  BRA `(.L_x_193) ;  /* 0x0000000000307947 */ /* 0x000fea0003800000 */
.L_x_191:
[----:B-----5:R-:W-:-:S04]  /*2060*/  PRMT R48, R43, 0x7632, R48 ;  /* 0x000076322b307816 */ /* 0x020fc80000000030 */
[----:B------:R-:W-:-:S05]  /*2070*/  SHF.L.U32 R48, R48, 0x10, RZ ;  /* 0x0000001030307819 */ /* 0x000fca00000006ff */
[----:B------:R-:W-:Y:S01]  /*2080*/  FADD.FTZ R139, R139, R48 ;  /* 0x000000308b8b7221 */ /* 0x000fe20000010000 */
[----:B------:R-:W-:Y:S06]  /*2090*/  BRA `(.L_x_192) ;  /* 0x0000000000187947 */ /* 0x000fec0003800000 */
.L_x_190:
[----:B-----5:R-:W-:Y:S02]  /*20a0*/  PRMT R48, R39, 0x7632, R48 ;  /* 0x0000763227307816 */ /* 0x020fe40000000030 */
[----:B------:R-:W-:-:S03]  /*20b0*/  @P2 PRMT R49, R43, 0x7632, R49 ;  /* 0x000076322b312816 */ /* 0x000fc60000000031 */
[----:B------:R-:W-:Y:S01]  /*20c0*/  IMAD.U32 R48, R48, 0x10000, RZ ;  /* 0x0001000030307824 */ /* 0x000fe200078e00ff */
[----:B------:R-:W-:-:S03]  /*20d0*/  @P2 SHF.L.U32 R50, R49, 0x10, RZ ;  /* 0x0000001031322819 */ /* 0x000fc600000006ff */
[----:B------:R-:W-:-:S04]  /*20e0*/  FADD.FTZ R139, R139, R48 ;  /* 0x000000308b8b7221 */ /* 0x000fc80000010000 */
[----:B------:R-:W-:-:S07]  /*20f0*/  @P2 FADD.FTZ R139, R139, R50 ;  /* 0x000000328b8b2221 */ /* 0x000fce0000010000 */
.L_x_192:
[----:B------:R-:W-:-:S04]  /*2100*/  F2FP.BF16.F32.PACK_AB R48, RZ, R139 ;  /* 0x0000008bff30723e */ /* 0x000fc800000010ff */
[----:B------:R-:W-:-:S07]  /*2110*/  PRMT R47, R47, 0x5410, R48 ;  /* 0x000054102f2f7816 */ /* 0x000fce0000000030 */
.L_x_193:
[----:B------:R-:W0:Y:S01]  /*2120*/  @P0 LDC.64 R48, c[0x0][0x238] ;  /* 0x00008e00ff300b82 */ /* 0x000e220000000a00 */
[----:B------:R-:W-:Y:S02]  /*2130*/  IADD3 R99, R93, 0x40, RZ ;  /* 0x000000405d637810 */ /* 0x000fe40007ffe0ff */
[----:B0-----:R-:W-:-:S04]  /*2140*/  @P0 LEA R56, P4, R95, R48, 0x4 ;  /* 0x000000305f380211 */ /* 0x001fc800078820ff */
[----:B------:R-:W-:Y:S01]  /*2150*/  @P0 LEA.HI.X R57, R95, R49, RZ, 0x4, P4 ;  /* 0x000000315f390211 */ /* 0x000fe200020f24ff */
[C---:B------:R-:W-:Y:S01]  /*2160*/  IMAD.WIDE.U32 R48, R99.reuse, 0x10, R52 ;  /* 0x0000001063307825 */ /* 0x040fe200078e0034 */
[C---:B------:R-:W-:Y:S02]  /*2170*/  @P1 LEA R54, P4, R99.reuse, UR14, 0x4 ;  /* 0x0000000e63361c11 */ /* 0x040fe4000f8820ff */
[C---:B------:R-:W-:Y:S01]  /*2180*/  @P2 LEA R52, P6, R99.reuse, UR16, 0x4 ;  /* 0x0000001063342c11 */ /* 0x040fe2000f8c20ff */
[----:B------:R0:W-:Y:S01]  /*2190*/  @P0 STG.E.128 desc[UR4][R56.64], R44 ;  /* 0x0000002c38000986 */ /* 0x0001e2000c101d04 */
[C---:B------:R-:W-:Y:S02]  /*21a0*/  @P1 LEA.HI.X R55, R99.reuse, UR15, RZ, 0x4, P4 ;  /* 0x0000000f63371c11 */ /* 0x040fe4000a0f24ff */
[----:B------:R-:W-:Y:S01]  /*21b0*/  @P2 LEA.HI.X R53, R99, UR17, RZ, 0x4, P6 ;  /* 0x0000001163352c11 */ /* 0x000fe2000b0f24ff */
[----:B------:R-:W2:Y:S04]  /*21c0*/  LDG.E.128 R48, desc[UR4][R48.64] ;  /* 0x0000000430307981 */ /* 0x000ea8000c1e1d00 */
[----:B-----5:R0:W5:Y:S04]  /*21d0*/  @P1 LDG.E.128 R36, desc[UR4][R54.64] ;  /* 0x0000000436241981 */ /* 0x020168000c1e1d00 */
[----:B------:R0:W5:Y:S01]  /*21e0*/  @P2 LDG.E.128 R40, desc[UR4][R52.64] ;  /* 0x0000000434282981 */ /* 0x000162000c1e1d00 */
[C---:B--2---:R-:W-:Y:S01]  /*21f0*/  IMAD.U32 R140, R48.reuse, 0x10000, RZ ;  /* 0x00010000308c7824 */ /* 0x044fe200078e00ff */
[----:B------:R-:W-:Y:S01]  /*2200*/  PRMT R141, R48, 0x7632, R141 ;  /* 0x00007632308d7816 */ /* 0x000fe2000000008d */
[----:B0-----:R-:W-:Y:S06]  /*2210*/  @P3 BRA `(.L_x_194) ;  /* 0x0000000000203947 */ /* 0x001fec0003800000 */
[----:B------:R-:W-:-:S04]  /*2220*/  ISETP.NE.U32.AND P4, PT, RZ, UR16, PT ;  /* 0x00000010ff007c0c */ /* 0x000fc8000bf85070 */
[----:B------:R-:W-:-:S13]  /*2230*/  ISETP.NE.AND.EX P4, PT, RZ, UR17, PT, P4 ;  /* 0x00000011ff007c0c */ /* 0x000fda000bf85340 */
[----:B------:R-:W-:Y:S05]  /*2240*/  @P4 BRA `(.L_x_195) ;  /* 0x0000000000084947 */ /* 0x000fea0003800000 */
[----:B------:R-:W-:Y:S05]  /*2250*/  @P0 BRA `(.L_x_196) ;  /* 0x0000000000200947 */ /* 0x000fea0003800000 */
[----:B------:R-:W-:Y:S05]  /*2260*/  BRA `(.L_x_197) ;  /* 0x0000000000247947 */ /* 0x000fea0003800000 */
.L_x_195:
[----:B-----5:R-:W-:-:S05]  /*2270*/  SHF.L.U32 R53, R40, 0x10, RZ ;  /* 0x0000001028357819 */ /* 0x020fca00000006ff */
[----:B------:R-:W-:Y:S01]  /*2280*/  FADD.FTZ R140, R53, R140 ;  /* 0x0000008c358c7221 */ /* 0x000fe20000010000 */
[----:B------:R-:W-:Y:S06]  /*2290*/  BRA `(.L_x_196) ;  /* 0x0000000000107947 */ /* 0x000fec0003800000 */
.L_x_194:
[----:B-----5:R-:W-:Y:S01]  /*22a0*/  SHF.L.U32 R53, R36, 0x10, RZ ;  /* 0x0000001024357819 */ /* 0x020fe200000006ff */
[----:B------:R-:W-:-:S04]  /*22b0*/  @P2 IMAD.U32 R55, R40, 0x10000, RZ ;  /* 0x0001000028372824 */ /* 0x000fc800078e00ff */
[----:B------:R-:W-:-:S04]  /*22c0*/  FADD.FTZ R140, R53, R140 ;  /* 0x0000008c358c7221 */ /* 0x000fc80000010000 */
[----:B------:R-:W-:-:S07]  /*22d0*/  @P2 FADD.FTZ R140, R55, R140 ;  /* 0x0000008c378c2221 */ /* 0x000fce0000010000 */
.L_x_196:
[----:B------:R-:W-:-:S04]  /*22e0*/  F2FP.BF16.F32.PACK_AB R48, RZ, R140 ;  /* 0x0000008cff30723e */ /* 0x000fc800000010ff */
[----:B------:R-:W-:-:S07]  /*22f0*/  PRMT R44, R48, 0x7610, R44 ;  /* 0x00007610302c7816 */ /* 0x000fce000000002c */
.L_x_197:
[----:B------:R-:W-:Y:S01]  /*2300*/  SHF.L.U32 R141, R141, 0x10, RZ ;  /* 0x000000108d8d7819 */ /* 0x000fe200000006ff */
[----:B------:R-:W-:Y:S06]  /*2310*/  @P3 BRA `(.L_x_198) ;  /* 0x0000000000243947 */ /* 0x000fec0003800000 */
[----:B------:R-:W-:-:S04]  /*2320*/  ISETP.NE.U32.AND P4, PT, RZ, UR16, PT ;  /* 0x00000010ff007c0c */ /* 0x000fc8000bf85070 */
[----:B------:R-:W-:-:S13]  /*2330*/  ISETP.NE.AND.EX P4, PT, RZ, UR17, PT, P4 ;  /* 0x00000011ff007c0c */ /* 0x000fda000bf85340 */
[----:B------:R-:W-:Y:S05]  /*2340*/  @P4 BRA `(.L_x_199) ;  /* 0x0000000000084947 */ /* 0x000fea0003800000 */
[----:B------:R-:W-:Y:S05]  /*2350*/  @P0 BRA `(.L_x_200) ;  /* 0x00000000002c0947 */ /* 0x000fea0003800000 */
[----:B------:R-:W-:Y:S05]  /*2360*/  BRA `(.L_x_201) ;  /* 0x0000000000307947 */ /* 0x000fea0003800000 */
.L_x_199:
[----:B-----5:R-:W-:-:S04]  /*2370*/  PRMT R48, R40, 0x7632, R48 ;  /* 0x0000763228307816 */ /* 0x020fc80000000030 */
[----:B------:R-:W-:-:S05]  /*2380*/  SHF.L.U32 R48, R48, 0x10, RZ ;  /* 0x0000001030307819 */ /* 0x000fca00000006ff */
[----:B------:R-:W-:Y:S01]  /*2390*/  FADD.FTZ R141, R141, R48 ;  /* 0x000000308d8d7221 */ /* 0x000fe20000010000 */
[----:B------:R-:W-:Y:S06]  /*23a0*/  BRA `(.L_x_200) ;  /* 0x0000000000187947 */ /* 0x000fec0003800000 */
.L_x_198:
[----:B-----5:R-:W-:Y:S02]  /*23b0*/  PRMT R48, R36, 0x7632, R48 ;  /* 0x0000763224307816 */ /* 0x020fe40000000030 */
[----:B------:R-:W-:-:S03]  /*23c0*/  @P2 PRMT R52, R40, 0x7632, R52 ;  /* 0x0000763228342816 */ /* 0x000fc60000000034 */
[----:B------:R-:W-:Y:S01]  /*23d0*/  IMAD.U32 R48, R48, 0x10000, RZ ;  /* 0x0001000030307824 */ /* 0x000fe200078e00ff */
[----:B------:R-:W-:-:S03]  /*23e0*/  @P2 SHF.L.U32 R52, R52, 0x10, RZ ;  /* 0x0000001034342819 */ /* 0x000fc600000006ff */
[----:B------:R-:W-:-:S04]  /*23f0*/  FADD.FTZ R141, R141, R48 ;  /* 0x000000308d8d7221 */ /* 0x000fc80000010000 */
[----:B------:R-:W-:-:S07]  /*2400*/  @P2 FADD.FTZ R141, R141, R52 ;  /* 0x000000348d8d2221 */ /* 0x000fce0000010000 */
.L_x_200:
[----:B------:R-:W-:-:S04]  /*2410*/  F2FP.BF16.F32.PACK_AB R48, RZ, R141 ;  /* 0x0000008dff30723e */ /* 0x000fc800000010ff */
[----:B------:R-:W-:-:S07]  /*2420*/  PRMT R44, R44, 0x5410, R48 ;  /* 0x000054102c2c7816 */ /* 0x000fce0000000030 */
.L_x_201:
        /* <DEDUP_REMOVED lines=8> */
.L_x_203:
[----:B-----5:R-:W-:-:S04]  /*24b0*/  IMAD.U32 R48, R41, 0x10000, RZ ;  /* 0x0001000029307824 */ /* 0x020fc800078e00ff */
[----:B------:R-:W-:Y:S01]  /*24c0*/  FADD.FTZ R57, R48, R57 ;  /* 0x0000003930397221 */ /* 0x000fe20000010000 */
[----:B------:R-:W-:Y:S06]  /*24d0*/  BRA `(.L_x_204) ;  /* 0x0000000000107947 */ /* 0x000fec0003800000 */
.L_x_202:
[----:B-----5:R-:W-:Y:S02]  /*24e0*/  SHF.L.U32 R48, R37, 0x10, RZ ;  /* 0x0000001025307819 */ /* 0x020fe400000006ff */
[----:B------:R-:W-:-:S03]  /*24f0*/  @P2 SHF.L.U32 R52, R41, 0x10, RZ ;  /* 0x0000001029342819 */ /* 0x000fc600000006ff */
[----:B------:R-:W-:-:S04]  /*2500*/  FADD.FTZ R57, R48, R57 ;  /* 0x0000003930397221 */ /* 0x000fc80000010000 */
[----:B------:R-:W-:-:S07]  /*2510*/  @P2 FADD.FTZ R57, R52, R57 ;  /* 0x0000003934392221 */ /* 0x000fce0000010000 */
.L_x_204:
[----:B------:R-:W-:-:S04]  /*2520*/  F2FP.BF16.F32.PACK_AB R48, RZ, R57 ;  /* 0x00000039ff30723e */ /* 0x000fc800000010ff */
[----:B------:R-:W-:-:S07]  /*2530*/  PRMT R45, R48, 0x7610, R45 ;  /* 0x00007610302d7816 */ /* 0x000fce000000002d */
.L_x_205:
[----:B------:R-:W-:Y:S01]  /*2540*/  IMAD.U32 R56, R49, 0x10000, RZ ;  /* 0x0001000031387824 */ /* 0x000fe200078e00ff */
[----:B------:R-:W-:Y:S06]  /*2550*/  @P3 BRA `(.L_x_206) ;  /* 0x0000000000243947 */ /* 0x000fec0003800000 */
[----:B------:R-:W-:-:S04]  /*2560*/  ISETP.NE.U32.AND P4, PT, RZ, UR16, PT ;  /* 0x00000010ff007c0c */ /* 0x000fc8000bf85070 */
[----:B------:R-:W-:-:S13]  /*2570*/  ISETP.NE.AND.EX P4, PT, RZ, UR17, PT, P4 ;  /* 0x00000011ff007c0c */ /* 0x000fda000bf85340 */
[----:B------:R-:W-:Y:S05]  /*2580*/  @P4 BRA `(.L_x_207) ;  /* 0x0000000000084947 */ /* 0x000fea0003800000 */
[----:B------:R-:W-:Y:S05]  /*2590*/  @P0 BRA `(.L_x_208) ;  /* 0x00000000002c0947 */ /* 0x000fea0003800000 */
[----:B------:R-:W-:Y:S05]  /*25a0*/  BRA `(.L_x_209) ;  /* 0x0000000000307947 */ /* 0x000fea0003800000 */
.L_x_207:
[----:B-----5:R-:W-:-:S04]  /*25b0*/  PRMT R48, R41, 0x7632, R48 ;  /* 0x0000763229307816 */ /* 0x020fc80000000030 */
[----:B------:R-:W-:-:S05]  /*25c0*/  SHF.L.U32 R49, R48, 0x10, RZ ;  /* 0x0000001030317819 */ /* 0x000fca00000006ff */
[----:B------:R-:W-:Y:S01]  /*25d0*/  FADD.FTZ R56, R56, R49 ;  /* 0x0000003138387221 */ /* 0x000fe20000010000 */
[----:B------:R-:W-:Y:S06]  /*25e0*/  BRA `(.L_x_208) ;  /* 0x0000000000187947 */ /* 0x000fec0003800000 */
.L_x_206:
[----:B-----5:R-:W-:Y:S02]  /*25f0*/  PRMT R48, R37, 0x7632, R48 ;  /* 0x0000763225307816 */ /* 0x020fe40000000030 */
[----:B------:R-:W-:Y:S02]  /*2600*/  @P2 PRMT R52, R41, 0x7632, R52 ;  /* 0x0000763229342816 */ /* 0x000fe40000000034 */
[----:B------:R-:W-:-:S03]  /*2610*/  SHF.L.U32 R49, R48, 0x10, RZ ;  /* 0x0000001030317819 */ /* 0x000fc600000006ff */
[----:B------:R-:W-:Y:S02]  /*2620*/  @P2 IMAD.U32 R53, R52, 0x10000, RZ ;  /* 0x0001000034352824 */ /* 0x000fe400078e00ff */
[----:B------:R-:W-:-:S04]  /*2630*/  FADD.FTZ R56, R56, R49 ;  /* 0x0000003138387221 */ /* 0x000fc80000010000 */
[----:B------:R-:W-:-:S07]  /*2640*/  @P2 FADD.FTZ R56, R56, R53 ;  /* 0x0000003538382221 */ /* 0x000fce0000010000 */
.L_x_208:
[----:B------:R-:W-:-:S04]  /*2650*/  F2FP.BF16.F32.PACK_AB R48, RZ, R56 ;  /* 0x00000038ff30723e */ /* 0x000fc800000010ff */
[----:B------:R-:W-:-:S07]  /*2660*/  PRMT R45, R45, 0x5410, R48 ;  /* 0x000054102d2d7816 */ /* 0x000fce0000000030 */
.L_x_209:
        /* <DEDUP_REMOVED lines=8> */
.L_x_211:
[----:B-----5:R-:W-:-:S05]  /*26f0*/  SHF.L.U32 R49, R42, 0x10, RZ ;  /* 0x000000102a317819 */ /* 0x020fca00000006ff */
[----:B------:R-:W-:Y:S01]  /*2700*/  FADD.FTZ R52, R49, R52 ;  /* 0x0000003431347221 */ /* 0x000fe20000010000 */
[----:B------:R-:W-:Y:S06]  /*2710*/  BRA `(.L_x_212) ;  /* 0x0000000000107947 */ /* 0x000fec0003800000 */
.L_x_210:
[----:B-----5:R-:W-:Y:S01]  /*2720*/  IMAD.U32 R49, R38, 0x10000, RZ ;  /* 0x0001000026317824 */ /* 0x020fe200078e00ff */
[----:B------:R-:W-:-:S03]  /*2730*/  @P2 SHF.L.U32 R53, R42, 0x10, RZ ;  /* 0x000000102a352819 */ /* 0x000fc600000006ff */
[----:B------:R-:W-:-:S04]  /*2740*/  FADD.FTZ R52, R49, R52 ;  /* 0x0000003431347221 */ /* 0x000fc80000010000 */
[----:B------:R-:W-:-:S07]  /*2750*/  @P2 FADD.FTZ R52, R53, R52 ;  /* 0x0000003435342221 */ /* 0x000fce0000010000 */
.L_x_212:
[----:B------:R-:W-:-:S04]  /*2760*/  F2FP.BF16.F32.PACK_AB R48, RZ, R52 ;  /* 0x00000034ff30723e */ /* 0x000fc800000010ff */
[----:B------:R-:W-:-:S07]  /*2770*/  PRMT R46, R48, 0x7610, R46 ;  /* 0x00007610302e7816 */ /* 0x000fce000000002e */
.L_x_213:
[----:B------:R-:W-:Y:S01]  /*2780*/  SHF.L.U32 R53, R50, 0x10, RZ ;  /* 0x0000001032357819 */ /* 0x000fe200000006ff */
[----:B------:R-:W-:Y:S06]  /*2790*/  @P3 BRA `(.L_x_214) ;  /* 0x0000000000243947 */ /* 0x000fec0003800000 */
[----:B------:R-:W-:-:S04]  /*27a0*/  ISETP.NE.U32.AND P4, PT, RZ, UR16, PT ;  /* 0x00000010ff007c0c */ /* 0x000fc8000bf85070 */
[----:B------:R-:W-:-:S13]  /*27b0*/  ISETP.NE.AND.EX P4, PT, RZ, UR17, PT, P4 ;  /* 0x00000011ff007c0c */ /* 0x000fda000bf85340 */
[----:B------:R-:W-:Y:S05]  /*27c0*/  @P4 BRA `(.L_x_215) ;  /* 0x0000000000084947 */ /* 0x000fea0003800000 */
[----:B------:R-:W-:Y:S05]  /*27d0*/  @P0 BRA `(.L_x_216) ;  /* 0x00000000002c0947 */ /* 0x000fea0003800000 */
[----:B------:R-:W-:Y:S05]  /*27e0*/  BRA `(.L_x_217) ;  /* 0x0000000000307947 */ /* 0x000fea0003800000 */
.L_x_215:
[----:B-----5:R-:W-:-:S05]  /*27f0*/  PRMT R48, R42, 0x7632, R48 ;  /* 0x000076322a307816 */ /* 0x020fca0000000030 */
[----:B------:R-:W-:-:S04]  /*2800*/  IMAD.U32 R48, R48, 0x10000, RZ ;  /* 0x0001000030307824 */ /* 0x000fc800078e00ff */
[----:B------:R-:W-:Y:S01]  /*2810*/  FADD.FTZ R53, R53, R48 ;  /* 0x0000003035357221 */ /* 0x000fe20000010000 */
[----:B------:R-:W-:Y:S06]  /*2820*/  BRA `(.L_x_216) ;  /* 0x0000000000187947 */ /* 0x000fec0003800000 */
.L_x_214:
[----:B-----5:R-:W-:Y:S02]  /*2830*/  PRMT R48, R38, 0x7632, R48 ;  /* 0x0000763226307816 */ /* 0x020fe40000000030 */
[----:B------:R-:W-:Y:S02]  /*2840*/  @P2 PRMT R49, R42, 0x7632, R49 ;  /* 0x000076322a312816 */ /* 0x000fe40000000031 */
[----:B------:R-:W-:Y:S02]  /*2850*/  SHF.L.U32 R48, R48, 0x10, RZ ;  /* 0x0000001030307819 */ /* 0x000fe400000006ff */
[----:B------:R-:W-:-:S03]  /*2860*/  @P2 SHF.L.U32 R50, R49, 0x10, RZ ;  /* 0x0000001031322819 */ /* 0x000fc600000006ff */
[----:B------:R-:W-:-:S04]  /*2870*/  FADD.FTZ R53, R53, R48 ;  /* 0x0000003035357221 */ /* 0x000fc80000010000 */
[----:B------:R-:W-:-:S07]  /*2880*/  @P2 FADD.FTZ R53, R53, R50 ;  /* 0x0000003235352221 */ /* 0x000fce0000010000 */
.L_x_216:
[----:B------:R-:W-:-:S04]  /*2890*/  F2FP.BF16.F32.PACK_AB R48, RZ, R53 ;  /* 0x00000035ff30723e */ /* 0x000fc800000010ff */
[----:B------:R-:W-:-:S07]  /*28a0*/  PRMT R46, R46, 0x5410, R48 ;  /* 0x000054102e2e7816 */ /* 0x000fce0000000030 */
.L_x_217:
        /* <DEDUP_REMOVED lines=8> */
.L_x_219:
[----:B-----5:R-:W-:-:S05]  /*2930*/  SHF.L.U32 R49, R43, 0x10, RZ ;  /* 0x000000102b317819 */ /* 0x020fca00000006ff */
[----:B------:R-:W-:Y:S01]  /*2940*/  FADD.FTZ R54, R49, R54 ;  /* 0x0000003631367221 */ /* 0x000fe20000010000 */
[----:B------:R-:W-:Y:S06]  /*2950*/  BRA `(.L_x_220) ;  /* 0x0000000000107947 */ /* 0x000fec0003800000 */
.L_x_218:
[----:B-----5:R-:W-:Y:S01]  /*2960*/  SHF.L.U32 R49, R39, 0x10, RZ ;  /* 0x0000001027317819 */ /* 0x020fe200000006ff */
[----:B------:R-:W-:-:S04]  /*2970*/  @P2 IMAD.U32 R55, R43, 0x10000, RZ ;  /* 0x000100002b372824 */ /* 0x000fc800078e00ff */
[----:B------:R-:W-:-:S04]  /*2980*/  FADD.FTZ R54, R49, R54 ;  /* 0x0000003631367221 */ /* 0x000fc80000010000 */
[----:B------:R-:W-:-:S07]  /*2990*/  @P2 FADD.FTZ R54, R55, R54 ;  /* 0x0000003637362221 */ /* 0x000fce0000010000 */
.L_x_220:
[----:B------:R-:W-:-:S04]  /*29a0*/  F2FP.BF16.F32.PACK_AB R48, RZ, R54 ;  /* 0x00000036ff30723e */ /* 0x000fc800000010ff */
[----:B------:R-:W-:-:S07]  /*29b0*/  PRMT R47, R48, 0x7610, R47 ;  /* 0x00007610302f7816 */ /* 0x000fce000000002f */
.L_x_221:
[----:B------:R-:W-:Y:S01]  /*29c0*/  SHF.L.U32 R55, R51, 0x10, RZ ;  /* 0x0000001033377819 */ /* 0x000fe200000006ff */
[----:B------:R-:W-:Y:S06]  /*29d0*/  @P3 BRA `(.L_x_222) ;  /* 0x0000000000243947 */ /* 0x000fec0003800000 */
[----:B------:R-:W-:-:S04]  /*29e0*/  ISETP.NE.U32.AND P2, PT, RZ, UR16, PT ;  /* 0x00000010ff007c0c */ /* 0x000fc8000bf45070 */
[----:B------:R-:W-:-:S13]  /*29f0*/  ISETP.NE.AND.EX P2, PT, RZ, UR17, PT, P2 ;  /* 0x00000011ff007c0c */ /* 0x000fda000bf45320 */
[----:B------:R-:W-:Y:S05]  /*2a00*/  @P2 BRA `(.L_x_223) ;  /* 0x0000000000082947 */ /* 0x000fea0003800000 */
[----:B------:R-:W-:Y:S05]  /*2a10*/  @P0 BRA `(.L_x_224) ;  /* 0x00000000002c0947 */ /* 0x000fea0003800000 */
[----:B------:R-:W-:Y:S05]  /*2a20*/  BRA `(.L_x_225) ;  /* 0x0000000000307947 */ /* 0x000fea0003800000 */
.L_x_223:
[----:B-----5:R-:W-:-:S04]  /*2a30*/  PRMT R48, R43, 0x7632, R48 ;  /* 0x000076322b307816 */ /* 0x020fc80000000030 */
[----:B------:R-:W-:-:S05]  /*2a40*/  SHF.L.U32 R48, R48, 0x10, RZ ;  /* 0x0000001030307819 */ /* 0x000fca00000006ff */
[----:B------:R-:W-:Y:S01]  /*2a50*/  FADD.FTZ R55, R55, R48 ;  /* 0x0000003037377221 */ /* 0x000fe20000010000 */
[----:B------:R-:W-:Y:S06]  /*2a60*/  BRA `(.L_x_224) ;  /* 0x0000000000187947 */ /* 0x000fec0003800000 */
.L_x_222:
[----:B-----5:R-:W-:Y:S02]  /*2a70*/  PRMT R48, R39, 0x7632, R48 ;  /* 0x0000763227307816 */ /* 0x020fe40000000030 */
[----:B------:R-:W-:-:S03]  /*2a80*/  @P2 PRMT R49, R43, 0x7632, R49 ;  /* 0x000076322b312816 */ /* 0x000fc60000000031 */
[----:B------:R-:W-:Y:S01]  /*2a90*/  IMAD.U32 R48, R48, 0x10000, RZ ;  /* 0x0001000030307824 */ /* 0x000fe200078e00ff */
[----:B------:R-:W-:-:S03]  /*2aa0*/  @P2 SHF.L.U32 R50, R49, 0x10, RZ ;  /* 0x0000001031322819 */ /* 0x000fc600000006ff */
[----:B------:R-:W-:-:S04]  /*2ab0*/  FADD.FTZ R55, R55, R48 ;  /* 0x0000003037377221 */ /* 0x000fc80000010000 */
[----:B------:R-:W-:-:S07]  /*2ac0*/  @P2 FADD.FTZ R55, R55, R50 ;  /* 0x0000003237372221 */ /* 0x000fce0000010000 */
.L_x_224:
[----:B------:R-:W-:-:S04]  /*2ad0*/  F2FP.BF16.F32.PACK_AB R48, RZ, R55 ;  /* 0x00000037ff30723e */ /* 0x000fc800000010ff */
[----:B------:R-:W-:-:S07]  /*2ae0*/  PRMT R47, R47, 0x5410, R48 ;  /* 0x000054102f2f7816 */ /* 0x000fce0000000030 */
.L_x_225:
[----:B------:R-:W-:Y:S01]  /*2af0*/  FADD.FTZ R49, RZ, R92 ;  /* 0x0000005cff317221 */ /* 0x000fe20000010000 */
[----:B------:R-:W-:-:S03]  /*2b00*/  UMOV UR6, 0xffffffff ;  /* 0xffffffff00067882 */ /* 0x000fc60000000000 */
[----:B------:R-:W-:-:S04]  /*2b10*/  FADD.FTZ R49, R49, R96 ;  /* 0x0000006031317221 */ /* 0x000fc80000010000 */
        /* <DEDUP_REMOVED lines=8> */
[----:B------:R-:W-:Y:S02]  /*2ba0*/  FADD.FTZ R51, R49, R58 ;  /* 0x0000003a31337221 */ /* 0x000fe40000010000 */
[----:B------:R-:W0:Y:S02]  /*2bb0*/  @P0 LDC.64 R48, c[0x0][0x238] ;  /* 0x00008e00ff300b82 */ /* 0x000e240000000a00 */
[----:B------:R-:W-:-:S04]  /*2bc0*/  FADD.FTZ R50, R51, R136 ;  /* 0x0000008833327221 */ /* 0x000fc80000010000 */
[----:B------:R-:W-:-:S04]  /*2bd0*/  FADD.FTZ R50, R50, R135 ;  /* 0x0000008732327221 */ /* 0x000fc80000010000 */
[----:B------:R-:W-:-:S04]  /*2be0*/  FADD.FTZ R51, R50, R137 ;  /* 0x0000008932337221 */ /* 0x000fc80000010000 */
[----:B------:R-:W-:-:S04]  /*2bf0*/  FADD.FTZ R50, R51, R138 ;  /* 0x0000008a33327221 */ /* 0x000fc80000010000 */
[----:B------:R-:W-:-:S04]  /*2c00*/  FADD.FTZ R51, R50, R139 ;  /* 0x0000008b32337221 */ /* 0x000fc80000010000 */
[----:B------:R-:W-:Y:S01]  /*2c10*/  FADD.FTZ R50, R51, R140 ;  /* 0x0000008c33327221 */ /* 0x000fe20000010000 */
[----:B0-----:R-:W-:-:S03]  /*2c20*/  @P0 LEA R48, P2, R99, R48, 0x4 ;  /* 0x0000003063300211 */ /* 0x001fc600078420ff */
[----:B------:R-:W-:Y:S01]  /*2c30*/  FADD.FTZ R50, R50, R141 ;  /* 0x0000008d32327221 */ /* 0x000fe20000010000 */
[----:B------:R-:W-:-:S03]  /*2c40*/  @P0 LEA.HI.X R49, R99, R49, RZ, 0x4, P2 ;  /* 0x0000003163310211 */ /* 0x000fc600010f24ff */
[----:B------:R-:W-:Y:S01]  /*2c50*/  FADD.FTZ R51, R50, R57 ;  /* 0x0000003932337221 */ /* 0x000fe20000010000 */
[----:B------:R-:W-:Y:S01]  /*2c60*/  ISETP.NE.AND P2, PT, R60, RZ, PT ;  /* 0x000000ff3c00720c */ /* 0x000fe20003f45270 */
[----:B------:R0:W-:Y:S02]  /*2c70*/  @P0 STG.E.128 desc[UR4][R48.64], R44 ;  /* 0x0000002c30000986 */ /* 0x0001e4000c101d04 */
[----:B------:R-:W-:-:S04]  /*2c80*/  FADD.FTZ R51, R51, R56 ;  /* 0x0000003833337221 */ /* 0x000fc80000010000 */
[----:B------:R-:W-:-:S04]  /*2c90*/  FADD.FTZ R50, R51, R52 ;  /* 0x0000003433327221 */ /* 0x000fc80000010000 */
[----:B------:R-:W-:-:S04]  /*2ca0*/  FADD.FTZ R51, R50, R53 ;  /* 0x0000003532337221 */ /* 0x000fc80000010000 */
[----:B------:R-:W-:-:S04]  /*2cb0*/  FADD.FTZ R50, R51, R54 ;  /* 0x0000003633327221 */ /* 0x000fc80000010000 */
[----:B------:R-:W-:Y:S01]  /*2cc0*/  FADD.FTZ R50, R50, R55 ;  /* 0x0000003732327221 */ /* 0x000fe20000010000 */
[----:B0-----:R-:W-:Y:S06]  /*2cd0*/  BRA.DIV UR6, `(.L_x_226) ;  /* 0x0000000e06a07947 */ /* 0x001fec000b800000 */
[----:B------:R-:W0:Y:S02]  /*2ce0*/  SHFL.BFLY PT, R49, R50, 0x1, 0x1f ;  /* 0x0c201f0032317f89 */ /* 0x000e2400000e0000 */
[----:B0-----:R-:W-:-:S05]  /*2cf0*/  FADD.FTZ R51, R50, R49 ;  /* 0x0000003132337221 */ /* 0x001fca0000010000 */
[----:B------:R-:W0:Y:S02]  /*2d00*/  SHFL.BFLY PT, R48, R51, 0x2, 0x1f ;  /* 0x0c401f0033307f89 */ /* 0x000e2400000e0000 */
[----:B0-----:R-:W-:-:S05]  /*2d10*/  FADD.FTZ R142, R51, R48 ;  /* 0x00000030338e7221 */ /* 0x001fca0000010000 */
[----:B------:R-:W0:Y:S02]  /*2d20*/  SHFL.BFLY PT, R49, R142, 0x4, 0x1f ;  /* 0x0c801f008e317f89 */ /* 0x000e2400000e0000 */
[----:B0-----:R-:W-:-:S05]  /*2d30*/  FADD.FTZ R144, R142, R49 ;  /* 0x000000318e907221 */ /* 0x001fca0000010000 */
[----:B------:R-:W0:Y:S02]  /*2d40*/  SHFL.BFLY PT, R49, R144, 0x8, 0x1f ;  /* 0x0d001f0090317f89 */ /* 0x000e2400000e0000 */
[----:B0-----:R-:W-:Y:S02]  /*2d50*/  FADD.FTZ R145, R144, R49 ;  /* 0x0000003190917221 */ /* 0x001fe40000010000 */
[----:B------:R-:W0:Y:S03]  /*2d60*/  LDC R49, c[0x0][0x290] ;  /* 0x0000a400ff317b82 */ /* 0x000e260000000800 */
[----:B------:R-:W1:Y:S02]  /*2d70*/  SHFL.BFLY PT, R48, R145, 0x10, 0x1f ;  /* 0x0e001f0091307f89 */ /* 0x000e6400000e0000 */
[----:B-1----:R-:W-:-:S04]  /*2d80*/  FADD.FTZ R48, R145, R48 ;  /* 0x0000003091307221 */ /* 0x002fc80000010000 */
[----:B0-----:R-:W-:-:S04]  /*2d90*/  FMUL.FTZ R143, R48, R49 ;  /* 0x00000031308f7220 */ /* 0x001fc80000410000 */
[C---:B------:R-:W-:Y:S01]  /*2da0*/  FADD.FTZ R48, -R143.reuse, R92 ;  /* 0x0000005c8f307221 */ /* 0x040fe20000010100 */
[C---:B------:R-:W-:Y:S01]  /*2db0*/  FADD.FTZ R51, -R143.reuse, R96 ;  /* 0x000000608f337221 */ /* 0x040fe20000010100 */
[C---:B------:R-:W-:Y:S01]  /*2dc0*/  FADD.FTZ R147, -R143.reuse, R94 ;  /* 0x0000005e8f937221 */ /* 0x040fe20000010100 */
[----:B------:R-:W-:Y:S01]  /*2dd0*/  FADD.FTZ R145, -R143, R97 ;  /* 0x000000618f917221 */ /* 0x000fe20000010100 */
[----:B------:R-:W-:-:S04]  /*2de0*/  FFMA.FTZ R48, R48, R48, RZ ;  /* 0x0000003030307223 */ /* 0x000fc800000100ff */
[----:B------:R-:W-:Y:S01]  /*2df0*/  FFMA.FTZ R48, R51, R51, R48 ;  /* 0x0000003333307223 */ /* 0x000fe20000010030 */
[----:B------:R-:W-:-:S03]  /*2e00*/  FADD.FTZ R51, -R143, R98 ;  /* 0x000000628f337221 */ /* 0x000fc60000010100 */
[----:B------:R-:W-:-:S04]  /*2e10*/  FFMA.FTZ R48, R147, R147, R48 ;  /* 0x0000009393307223 */ /* 0x000fc80000010030 */
[----:B------:R-:W-:Y:S01]  /*2e20*/  FFMA.FTZ R48, R51, R51, R48 ;  /* 0x0000003333307223 */ /* 0x000fe20000010030 */
[----:B------:R-:W-:-:S03]  /*2e30*/  FADD.FTZ R51, -R143, R132 ;  /* 0x000000848f337221 */ /* 0x000fc60000010100 */
        /* <DEDUP_REMOVED lines=36> */
[----:B------:R-:W-:-:S04]  /*3080*/  FFMA.FTZ R48, R145, R145, R48 ;  /* 0x0000009191307223 */ /* 0x000fc80000010030 */
[----:B------:R-:W-:-:S05]  /*3090*/  FFMA.FTZ R48, R51, R51, R48 ;  /* 0x0000003333307223 */ /* 0x000fca0000010030 */
        /* <DEDUP_REMOVED lines=9> */
.L_x_239:
[C---:B------:R-:W-:Y:S01]  /*3130*/  FMUL.FTZ R48, R143.reuse, R143 ;  /* 0x0000008f8f307220 */ /* 0x040fe20000410000 */
[----:B01----:R-:W-:Y:S01]  /*3140*/  FADD.FTZ R142, R142, R147 ;  /* 0x000000938e8e7221 */ /* 0x003fe20000010000 */
[----:B------:R-:W0:Y:S01]  /*3150*/  @!P2 LDC.64 R50, c[0x0][0x250] ;  /* 0x00009400ff32ab82 */ /* 0x000e220000000a00 */
[----:B------:R-:W-:Y:S02]  /*3160*/  FSEL R145, R143, RZ, !P5 ;  /* 0x000000ff8f917208 */ /* 0x000fe40006800000 */
[----:B------:R-:W-:Y:S01]  /*3170*/  FSEL R48, R48, RZ, P5 ;  /* 0x000000ff30307208 */ /* 0x000fe20002800000 */
[----:B------:R-:W-:Y:S02]  /*3180*/  FFMA.FTZ R49, R142, R49, UR8 ;  /* 0x000000088e317e23 */ /* 0x000fe40008010031 */
[C---:B------:R-:W-:Y:S01]  /*3190*/  FADD.FTZ R158, -R145.reuse, R59 ;  /* 0x0000003b919e7221 */ /* 0x040fe20000010100 */
[----:B------:R-:W-:Y:S01]  /*31a0*/  FADD.FTZ R94, -R145, R94 ;  /* 0x0000005e915e7221 */ /* 0x000fe20000010100 */
[----:B------:R-:W-:Y:S01]  /*31b0*/  FADD.FTZ R147, R49, R48 ;  /* 0x0000003031937221 */ /* 0x000fe20000010000 */
[C---:B------:R-:W-:Y:S01]  /*31c0*/  FADD.FTZ R98, -R145.reuse, R98 ;  /* 0x0000006291627221 */ /* 0x040fe20000010100 */
[----:B------:R-:W1:Y:S01]  /*31d0*/  @!P2 LDC.64 R48, c[0x0][0x258] ;  /* 0x00009600ff30ab82 */ /* 0x000e620000000a00 */
[C---:B------:R-:W-:Y:S01]  /*31e0*/  FADD.FTZ R92, -R145.reuse, R92 ;  /* 0x0000005c915c7221 */ /* 0x040fe20000010100 */
[----:B------:R-:W2:Y:S01]  /*31f0*/  MUFU.RSQ R59, R147 ;  /* 0x00000093003b7308 */ /* 0x000ea20000001400 */
[C---:B------:R-:W-:Y:S01]  /*3200*/  FADD.FTZ R96, -R145.reuse, R96 ;  /* 0x0000006091607221 */ /* 0x040fe20000010100 */
        /* <DEDUP_REMOVED lines=9> */
[----:B------:R-:W-:Y:S01]  /*32a0*/  FADD.FTZ R148, -R145, R135 ;  /* 0x0000008791947221 */ /* 0x000fe20000010100 */
[----:B0-----:R-:W-:-:S04]  /*32b0*/  @!P2 IMAD.WIDE R50, R130, 0x4, R50 ;  /* 0x000000048232a825 */ /* 0x001fc800078e0232 */
[C---:B------:R-:W-:Y:S01]  /*32c0*/  FADD.FTZ R58, -R145.reuse, R57 ;  /* 0x00000039913a7221 */ /* 0x040fe20000010100 */
[C---:B------:R-:W-:Y:S01]  /*32d0*/  FADD.FTZ R56, -R145.reuse, R56 ;  /* 0x0000003891387221 */ /* 0x040fe20000010100 */
[C---:B------:R-:W-:Y:S01]  /*32e0*/  FADD.FTZ R54, -R145.reuse, R54 ;  /* 0x0000003691367221 */ /* 0x040fe20000010100 */
[----:B------:R-:W-:Y:S01]  /*32f0*/  FADD.FTZ R162, -R145, R55 ;  /* 0x0000003791a27221 */ /* 0x000fe20000010100 */
[C---:B--2---:R-:W-:Y:S01]  /*3300*/  FMUL.FTZ R94, R59.reuse, R94 ;  /* 0x0000005e3b5e7220 */ /* 0x044fe20000410000 */
[C---:B------:R-:W-:Y:S01]  /*3310*/  FMUL.FTZ R53, R59.reuse, R98 ;  /* 0x000000623b357220 */ /* 0x040fe20000410000 */
[C---:B------:R-:W-:Y:S01]  /*3320*/  FMUL.FTZ R92, R59.reuse, R92 ;  /* 0x0000005c3b5c7220 */ /* 0x040fe20000410000 */
[C---:B------:R-:W-:Y:S01]  /*3330*/  FMUL.FTZ R96, R59.reuse, R96 ;  /* 0x000000603b607220 */ /* 0x040fe20000410000 */
[----:B------:R-:W-:Y:S01]  /*3340*/  FMUL.FTZ R142, R59, R142 ;  /* 0x0000008e3b8e7220 */ /* 0x000fe20000410000 */
[----:B-1----:R-:W-:-:S04]  /*3350*/  @!P2 IMAD.WIDE R48, R130, 0x4, R48 ;  /* 0x000000048230a825 */ /* 0x002fc800078e0230 */
[C---:B------:R-:W-:Y:S01]  /*3360*/  FMUL.FTZ R57, R59.reuse, R132 ;  /* 0x000000843b397220 */ /* 0x040fe20000410000 */
[C---:B------:R-:W-:Y:S01]  /*3370*/  FMUL.FTZ R144, R59.reuse, R144 ;  /* 0x000000903b907220 */ /* 0x040fe20000410000 */
[C---:B------:R-:W-:Y:S01]  /*3380*/  FMUL.FTZ R146, R59.reuse, R146 ;  /* 0x000000923b927220 */ /* 0x040fe20000410000 */
[----:B------:R-:W-:Y:S01]  /*3390*/  FMUL.FTZ R135, R59, R52 ;  /* 0x000000343b877220 */ /* 0x000fe20000410000 */
[----:B------:R-:W-:Y:S01]  /*33a0*/  FFMA.FTZ R52, R11, R94, R34 ;  /* 0x0000005e0b347223 */ /* 0x000fe20000010022 */
[----:B------:R-:W-:Y:S01]  /*33b0*/  FFMA.FTZ R55, R109, R53, R76 ;  /* 0x000000356d377223 */ /* 0x000fe2000001004c */
[----:B------:R-:W-:Y:S01]  /*33c0*/  FADD.FTZ R134, -R145, R134 ;  /* 0x0000008691867221 */ /* 0x000fe20000010100 */
[----:B------:R0:W-:Y:S01]  /*33d0*/  @!P2 STG.E desc[UR4][R50.64], R143 ;  /* 0x0000008f3200a986 */ /* 0x0001e2000c101904 */
[----:B------:R-:W-:Y:S01]  /*33e0*/  FMUL.FTZ R131, R59, R136 ;  /* 0x000000883b837220 */ /* 0x000fe20000410000 */
[----:B------:R-:W-:Y:S01]  /*33f0*/  FADD.FTZ R156, -R145, R137 ;  /* 0x00000089919c7221 */ /* 0x000fe20000010100 */
[C---:B------:R-:W-:Y:S01]  /*3400*/  FMUL.FTZ R133, R59.reuse, R56 ;  /* 0x000000383b857220 */ /* 0x040fe20000410000 */
[----:B------:R-:W-:Y:S01]  /*3410*/  FMUL.FTZ R136, R59, R54 ;  /* 0x000000363b887220 */ /* 0x000fe20000410000 */
[----:B------:R-:W-:Y:S01]  /*3420*/  FFMA.FTZ R56, R9, R144, R32 ;  /* 0x0000009009387223 */ /* 0x000fe20000010020 */
[----:B------:R-:W-:Y:S01]  /*3430*/  FFMA.FTZ R54, R10, R142, R35 ;  /* 0x0000008e0a367223 */ /* 0x000fe20000010023 */
[-C--:B------:R-:W-:Y:S01]  /*3440*/  FFMA.FTZ R97, R111, R57.reuse, R78 ;  /* 0x000000396f617223 */ /* 0x080fe2000001004e */
[----:B------:R-:W-:Y:S01]  /*3450*/  FFMA.FTZ R137, R113, R146, R80 ;  /* 0x0000009271897223 */ /* 0x000fe20000010050 */
[----:B------:R1:W-:Y:S01]  /*3460*/  @!P2 STG.E desc[UR4][R48.64], R59 ;  /* 0x0000003b3000a986 */ /* 0x0003e2000c101904 */
[C---:B------:R-:W-:Y:S01]  /*3470*/  FADD.FTZ R138, -R145.reuse, R138 ;  /* 0x0000008a918a7221 */ /* 0x040fe20000010100 */
[----:B------:R-:W-:Y:S01]  /*3480*/  FADD.FTZ R152, -R145, R139 ;  /* 0x0000008b91987221 */ /* 0x000fe20000010100 */
[----:B0-----:R-:W-:Y:S01]  /*3490*/  FFMA.FTZ R50, R12, R92, R61 ;  /* 0x0000005c0c327223 */ /* 0x001fe2000001003d */
[----:B------:R-:W-:Y:S01]  /*34a0*/  FFMA.FTZ R51, R107, R96, R74 ;  /* 0x000000606b337223 */ /* 0x000fe2000001004a */
[----:B------:R-:W-:Y:S01]  /*34b0*/  FADD.FTZ R140, -R145, R140 ;  /* 0x0000008c918c7221 */ /* 0x000fe20000010100 */
[C---:B------:R-:W-:Y:S01]  /*34c0*/  FMUL.FTZ R134, R59.reuse, R134 ;  /* 0x000000863b867220 */ /* 0x040fe20000410000 */
[C---:B------:R-:W-:Y:S01]  /*34d0*/  FMUL.FTZ R158, R59.reuse, R158 ;  /* 0x0000009e3b9e7220 */ /* 0x040fe20000410000 */
[C---:B------:R-:W-:Y:S01]  /*34e0*/  FMUL.FTZ R154, R59.reuse, R154 ;  /* 0x0000009a3b9a7220 */ /* 0x040fe20000410000 */
[----:B------:R-:W-:Y:S01]  /*34f0*/  FMUL.FTZ R150, R59, R150 ;  /* 0x000000963b967220 */ /* 0x000fe20000410000 */
[----:B------:R-:W-:Y:S01]  /*3500*/  FFMA.FTZ R144, R5, R144, R22 ;  /* 0x0000009005907223 */ /* 0x000fe20000010016 */
[----:B------:R-:W-:Y:S01]  /*3510*/  FFMA.FTZ R139, R112, R146, R81 ;  /* 0x00000092708b7223 */ /* 0x000fe20000010051 */
[----:B-1----:R-:W-:Y:S01]  /*3520*/  F2FP.BF16.F32.PACK_AB R49, R55, R52 ;  /* 0x000000343731723e */ /* 0x002fe200000010ff */
[----:B------:R-:W-:Y:S01]  /*3530*/  FFMA.FTZ R52, R8, R92, R23 ;  /* 0x0000005c08347223 */ /* 0x000fe20000010017 */
[----:B------:R-:W-:Y:S01]  /*3540*/  F2FP.BF16.F32.PACK_AB R48, R51, R50 ;  /* 0x000000323330723e */ /* 0x000fe200000010ff */
[----:B------:R-:W-:Y:S01]  /*3550*/  FMUL.FTZ R148, R59, R148 ;  /* 0x000000943b947220 */ /* 0x000fe20000410000 */
[----:B------:R-:W-:Y:S01]  /*3560*/  SHF.L.U32 R92, R93, 0x4, RZ ;  /* 0x000000045d5c7819 */ /* 0x000fe200000006ff */
[----:B------:R-:W-:Y:S01]  /*3570*/  FMUL.FTZ R156, R59, R156 ;  /* 0x0000009c3b9c7220 */ /* 0x000fe20000410000 */
[----:B------:R-:W-:Y:S01]  /*3580*/  F2FP.BF16.F32.PACK_AB R50, R97, R54 ;  /* 0x000000366132723e */ /* 0x000fe200000010ff */
[----:B------:R-:W-:Y:S01]  /*3590*/  FMUL.FTZ R138, R59, R138 ;  /* 0x0000008a3b8a7220 */ /* 0x000fe20000410000 */
[----:B------:R-:W-:Y:S01]  /*35a0*/  F2FP.BF16.F32.PACK_AB R51, R137, R56 ;  /* 0x000000388933723e */ /* 0x000fe200000010ff */
[C---:B------:R-:W-:Y:S01]  /*35b0*/  FMUL.FTZ R152, R59.reuse, R152 ;  /* 0x000000983b987220 */ /* 0x040fe20000410000 */
[C---:B------:R-:W-:Y:S01]  /*35c0*/  FMUL.FTZ R98, R59.reuse, R140 ;  /* 0x0000008c3b627220 */ /* 0x040fe20000410000 */
[C---:B------:R-:W-:Y:S01]  /*35d0*/  FMUL.FTZ R132, R59.reuse, R58 ;  /* 0x0000003a3b847220 */ /* 0x040fe20000410000 */
[C---:B------:R-:W-:Y:S01]  /*35e0*/  FMUL.FTZ R160, R59.reuse, R160 ;  /* 0x000000a03ba07220 */ /* 0x040fe20000410000 */
[----:B------:R-:W-:Y:S01]  /*35f0*/  FMUL.FTZ R162, R59, R162 ;  /* 0x000000a23ba27220 */ /* 0x000fe20000410000 */
[----:B------:R-:W-:Y:S01]  /*3600*/  FFMA.FTZ R54, R6, R142, R21 ;  /* 0x0000008e06367223 */ /* 0x000fe20000010015 */
        /* <DEDUP_REMOVED lines=8> */
[----:B------:R-:W-:Y:S01]  /*3690*/  SHF.R.U32.HI R93, RZ, 0x1c, R93 ;  /* 0x0000001cff5d7819 */ /* 0x000fe2000001165d */
[----:B------:R-:W-:Y:S01]  /*36a0*/  FFMA.FTZ R140, R121, R152, R88 ;  /* 0x00000098798c7223 */ /* 0x000fe20000010058 */
[C---:B------:R-:W-:Y:S01]  /*36b0*/  IADD3 R96, P2, R92.reuse, UR10, RZ ;  /* 0x0000000a5c607c10 */ /* 0x040fe2000ff5e0ff */
[----:B------:R-:W-:Y:S01]  /*36c0*/  FFMA.FTZ R134, R63, R134, R20 ;  /* 0x000000863f867223 */ /* 0x000fe20000010014 */
[----:B------:R-:W-:Y:S01]  /*36d0*/  IADD3 R92, P3, R92, UR12, RZ ;  /* 0x0000000c5c5c7c10 */ /* 0x000fe2000ff7e0ff */
[----:B------:R-:W-:Y:S01]  /*36e0*/  FFMA.FTZ R141, R114, R158, R83 ;  /* 0x0000009e728d7223 */ /* 0x000fe20000010053 */
[----:B------:R-:W-:Y:S01]  /*36f0*/  F2FP.BF16.F32.PACK_AB R55, R139, R144 ;  /* 0x000000908b37723e */ /* 0x000fe200000010ff */
[----:B------:R-:W-:Y:S01]  /*3700*/  IMAD.SHL.U32 R139, R95, 0x10, RZ ;  /* 0x000000105f8b7824 */ /* 0x000fe200078e00ff */
[----:B------:R-:W-:Y:S01]  /*3710*/  F2FP.BF16.F32.PACK_AB R54, R57, R54 ;  /* 0x000000363936723e */ /* 0x000fe200000010ff */
[----:B------:R-:W-:Y:S01]  /*3720*/  FFMA.FTZ R154, R62, R154, R19 ;  /* 0x0000009a3e9a7223 */ /* 0x000fe20000010013 */
[----:B------:R-:W-:Y:S01]  /*3730*/  F2FP.BF16.F32.PACK_AB R56, R97, R56 ;  /* 0x000000386138723e */ /* 0x000fe200000010ff */
[----:B------:R-:W-:Y:S01]  /*3740*/  FFMA.FTZ R147, R120, R152, R89 ;  /* 0x0000009878937223 */ /* 0x000fe20000010059 */
[----:B------:R-:W-:Y:S01]  /*3750*/  F2FP.BF16.F32.PACK_AB R52, R59, R52 ;  /* 0x000000343b34723e */ /* 0x000fe200000010ff */
[----:B------:R-:W-:Y:S01]  /*3760*/  FFMA.FTZ R59, R119, R156, R86 ;  /* 0x0000009c773b7223 */ /* 0x000fe20000010056 */
[----:B------:R-:W-:Y:S01]  /*3770*/  F2FP.BF16.F32.PACK_AB R57, R137, R58 ;  /* 0x0000003a8939723e */ /* 0x000fe200000010ff */
[-C--:B------:R-:W-:Y:S01]  /*3780*/  FFMA.FTZ R58, R2, R148.reuse, R31 ;  /* 0x00000094023a7223 */ /* 0x080fe2000001001f */
[----:B------:R-:W-:Y:S01]  /*3790*/  IADD3.X R97, R93, UR11, RZ, P2, !PT ;  /* 0x0000000b5d617c10 */ /* 0x000fe200097fe4ff */
[----:B------:R-:W-:Y:S01]  /*37a0*/  FFMA.FTZ R148, R65, R148, R18 ;  /* 0x0000009441947223 */ /* 0x000fe20000010012 */
[----:B------:R-:W-:Y:S01]  /*37b0*/  F2FP.BF16.F32.PACK_AB R53, R53, R94 ;  /* 0x0000005e3535723e */ /* 0x000fe200000010ff */
[----:B------:R-:W-:Y:S01]  /*37c0*/  FFMA.FTZ R145, R118, R156, R87 ;  /* 0x0000009c76917223 */ /* 0x000fe20000010057 */
[----:B------:R-:W-:Y:S01]  /*37d0*/  SHF.R.U32.HI R137, RZ, 0x1c, R95 ;  /* 0x0000001cff897819 */ /* 0x000fe2000001165f */
[-C--:B------:R-:W-:Y:S01]  /*37e0*/  FFMA.FTZ R95, R0, R138.reuse, R29 ;  /* 0x0000008a005f7223 */ /* 0x080fe2000001001d */
[----:B------:R-:W-:Y:S01]  /*37f0*/  IADD3.X R93, R93, UR13, RZ, P3, !PT ;  /* 0x0000000d5d5d7c10 */ /* 0x000fe20009ffe4ff */
[----:B------:R0:W-:Y:S01]  /*3800*/  STG.E.128 desc[UR4][R96.64], R48 ;  /* 0x0000003060007986 */ /* 0x0001e2000c101d04 */
[----:B------:R-:W-:Y:S01]  /*3810*/  IADD3 R94, P4, R139, UR10, RZ ;  /* 0x0000000a8b5e7c10 */ /* 0x000fe2000ff9e0ff */
[----:B------:R-:W-:Y:S01]  /*3820*/  FFMA.FTZ R138, R64, R138, R17 ;  /* 0x0000008a408a7223 */ /* 0x000fe20000010011 */
[----:B------:R-:W-:Y:S01]  /*3830*/  F2FP.BF16.F32.PACK_AB R58, R59, R58 ;  /* 0x0000003a3b3a723e */ /* 0x000fe200000010ff */
[----:B------:R1:W-:Y:S01]  /*3840*/  STG.E.128 desc[UR4][R92.64], R52 ;  /* 0x000000345c007986 */ /* 0x0003e2000c101d04 */
[----:B------:R-:W-:Y:S01]  /*3850*/  F2FP.BF16.F32.PACK_AB R59, R140, R95 ;  /* 0x0000005f8c3b723e */ /* 0x000fe200000010ff */
[----:B------:R-:W-:Y:S01]  /*3860*/  FFMA.FTZ R143, R116, R150, R85 ;  /* 0x00000096748f7223 */ /* 0x000fe20000010055 */
[----:B------:R-:W-:-:S05]  /*3870*/  IADD3.X R95, R137, UR11, RZ, P4, !PT ;  /* 0x0000000b895f7c10 */ /* 0x000fca000a7fe4ff */
[----:B------:R2:W-:Y:S01]  /*3880*/  STG.E.128 desc[UR4][R94.64], R56 ;  /* 0x000000385e007986 */ /* 0x0005e2000c101d04 */
[----:B0-----:R-:W-:Y:S01]  /*3890*/  FFMA.FTZ R96, R67, R98, R28 ;  /* 0x0000006243607223 */ /* 0x001fe2000001001c */
[----:B------:R-:W-:Y:S02]  /*38a0*/  F2FP.BF16.F32.PACK_AB R51, R147, R138 ;  /* 0x0000008a9333723e */ /* 0x000fe400000010ff */
[----:B------:R-:W-:Y:S01]  /*38b0*/  F2FP.BF16.F32.PACK_AB R50, R145, R148 ;  /* 0x000000949132723e */ /* 0x000fe200000010ff */
[----:B-1----:R-:W-:Y:S01]  /*38c0*/  FFMA.FTZ R53, R123, R131, R90 ;  /* 0x000000837b357223 */ /* 0x002fe2000001005a */
[----:B------:R-:W-:Y:S01]  /*38d0*/  FFMA.FTZ R54, R125, R133, R100 ;  /* 0x000000857d367223 */ /* 0x000fe20000010064 */
[----:B------:R-:W-:Y:S01]  /*38e0*/  FFMA.FTZ R55, R69, R135, R26 ;  /* 0x0000008745377223 */ /* 0x000fe2000001001a */
[-C--:B------:R-:W-:Y:S01]  /*38f0*/  FFMA.FTZ R92, R129, R162.reuse, R104 ;  /* 0x000000a2815c7223 */ /* 0x080fe20000010068 */
[----:B------:R-:W-:Y:S01]  /*3900*/  FFMA.FTZ R93, R128, R162, R105 ;  /* 0x000000a2805d7223 */ /* 0x000fe20000010069 */
[----:B------:R-:W-:Y:S01]  /*3910*/  F2FP.BF16.F32.PACK_AB R52, R53, R96 ;  /* 0x000000603534723e */ /* 0x000fe200000010ff */
[----:B------:R-:W-:Y:S01]  /*3920*/  FFMA.FTZ R53, R66, R132, R27 ;  /* 0x0000008442357223 */ /* 0x000fe2000001001b */
[----:B------:R-:W-:Y:S01]  /*3930*/  FFMA.FTZ R131, R122, R131, R91 ;  /* 0x000000837a837223 */ /* 0x000fe2000001005b */
[----:B--2---:R-:W-:Y:S01]  /*3940*/  FFMA.FTZ R56, R127, R160, R102 ;  /* 0x000000a07f387223 */ /* 0x004fe20000010066 */
[-C--:B------:R-:W-:Y:S01]  /*3950*/  FFMA.FTZ R59, R68, R136.reuse, R25 ;  /* 0x00000088443b7223 */ /* 0x080fe20000010019 */
[----:B------:R-:W-:Y:S01]  /*3960*/  FFMA.FTZ R136, R72, R136, R13 ;  /* 0x0000008848887223 */ /* 0x000fe2000001000d */
[----:B------:R-:W-:Y:S01]  /*3970*/  F2FP.BF16.F32.PACK_AB R53, R54, R53 ;  /* 0x000000353635723e */ /* 0x000fe200000010ff */
[----:B------:R-:W-:Y:S01]  /*3980*/  FFMA.FTZ R58, R73, R135, R14 ;  /* 0x00000087493a7223 */ /* 0x000fe2000001000e */
[----:B------:R-:W-:Y:S01]  /*3990*/  F2FP.BF16.F32.PACK_AB R54, R56, R55 ;  /* 0x000000373836723e */ /* 0x000fe200000010ff */
[----:B------:R-:W-:Y:S01]  /*39a0*/  FFMA.FTZ R57, R126, R160, R103 ;  /* 0x000000a07e397223 */ /* 0x000fe20000010067 */
[----:B------:R-:W-:Y:S01]  /*39b0*/  F2FP.BF16.F32.PACK_AB R55, R92, R59 ;  /* 0x0000003b5c37723e */ /* 0x000fe200000010ff */
[----:B------:R-:W-:Y:S01]  /*39c0*/  FFMA.FTZ R56, R71, R98, R16 ;  /* 0x0000006247387223 */ /* 0x000fe20000010010 */
[----:B------:R-:W-:-:S02]  /*39d0*/  F2FP.BF16.F32.PACK_AB R59, R93, R136 ;  /* 0x000000885d3b723e */ /* 0x000fc400000010ff */
[----:B------:R-:W0:Y:S01]  /*39e0*/  LDC.64 R92, c[0x0][0x210] ;  /* 0x00008400ff5c7b82 */ /* 0x000e220000000a00 */
[----:B------:R-:W-:Y:S02]  /*39f0*/  SHF.L.U32 R95, R99, 0x4, RZ ;  /* 0x00000004635f7819 */ /* 0x000fe400000006ff */
[----:B------:R-:W-:Y:S01]  /*3a00*/  F2FP.BF16.F32.PACK_AB R58, R57, R58 ;  /* 0x0000003a393a723e */ /* 0x000fe200000010ff */
[----:B------:R-:W-:Y:S01]  /*3a10*/  FFMA.FTZ R57, R70, R132, R15 ;  /* 0x0000008446397223 */ /* 0x000fe2000001000f */
[----:B------:R-:W-:Y:S01]  /*3a20*/  IADD3 R94, P2, R139, UR12, RZ ;  /* 0x0000000c8b5e7c10 */ /* 0x000fe2000ff5e0ff */
[----:B------:R-:W-:Y:S01]  /*3a30*/  FFMA.FTZ R132, R124, R133, R101 ;  /* 0x000000857c847223 */ /* 0x000fe20000010065 */
[----:B------:R-:W-:Y:S02]  /*3a40*/  SHF.R.U32.HI R99, RZ, 0x1c, R99 ;  /* 0x0000001cff637819 */ /* 0x000fe40000011663 */
[C---:B------:R-:W-:Y:S02]  /*3a50*/  IADD3 R96, P3, R95.reuse, UR10, RZ ;  /* 0x0000000a5f607c10 */ /* 0x040fe4000ff7e0ff */
[----:B------:R-:W-:-:S02]  /*3a60*/  IADD3 R98, P4, R95, UR12, RZ ;  /* 0x0000000c5f627c10 */ /* 0x000fc4000ff9e0ff */
[----:B------:R-:W-:Y:S02]  /*3a70*/  F2FP.BF16.F32.PACK_AB R49, R143, R154 ;  /* 0x0000009a8f31723e */ /* 0x000fe400000010ff */
[----:B------:R-:W-:Y:S02]  /*3a80*/  F2FP.BF16.F32.PACK_AB R48, R141, R134 ;  /* 0x000000868d30723e */ /* 0x000fe400000010ff */
[----:B------:R-:W-:Y:S02]  /*3a90*/  IADD3.X R95, R137, UR13, RZ, P2, !PT ;  /* 0x0000000d895f7c10 */ /* 0x000fe400097fe4ff */
[----:B------:R-:W-:Y:S02]  /*3aa0*/  IADD3.X R97, R99, UR11, RZ, P3, !PT ;  /* 0x0000000b63617c10 */ /* 0x000fe40009ffe4ff */
[----:B------:R-:W-:Y:S01]  /*3ab0*/  F2FP.BF16.F32.PACK_AB R57, R132, R57 ;  /* 0x000000398439723e */ /* 0x000fe200000010ff */
[----:B------:R1:W-:Y:S01]  /*3ac0*/  STG.E.128 desc[UR4][R94.64], R48 ;  /* 0x000000305e007986 */ /* 0x0003e2000c101d04 */
[----:B------:R-:W-:-:S02]  /*3ad0*/  F2FP.BF16.F32.PACK_AB R56, R131, R56 ;  /* 0x000000388338723e */ /* 0x000fc400000010ff */
[----:B------:R-:W-:Y:S01]  /*3ae0*/  IADD3.X R99, R99, UR13, RZ, P4, !PT ;  /* 0x0000000d63637c10 */ /* 0x000fe2000a7fe4ff */
[----:B------:R1:W-:Y:S01]  /*3af0*/  STG.E.128 desc[UR4][R96.64], R52 ;  /* 0x0000003460007986 */ /* 0x0003e2000c101d04 */
[----:B0-----:R-:W-:-:S03]  /*3b00*/  LEA R130, R92, R130, 0x2 ;  /* 0x000000825c827211 */ /* 0x001fc600078e10ff */
[----:B------:R1:W-:Y:S01]  /*3b10*/  STG.E.128 desc[UR4][R98.64], R56 ;  /* 0x0000003862007986 */ /* 0x0003e2000c101d04 */
[----:B------:R-:W-:-:S13]  /*3b20*/  ISETP.GE.AND P2, PT, R130, R93, PT ;  /* 0x0000005d8200720c */ /* 0x000fda0003f46270 */
[----:B------:R-:W-:Y:S05]  /*3b30*/  @!P2 BRA `(.L_x_227) ;  /* 0xffffffd00080a947 */ /* 0x000fea000383ffff */
[----:B------:R-:W-:Y:S05]  /*3b40*/  BSYNC B0 ;  /* 0x0000000000007941 */ /* 0x000fea0003800000 */
.L_x_129:
[----:B------:R-:W-:Y:S05]  /*3b50*/  EXIT ;  /* 0x000000000000794d */ /* 0x000fea0003800000 */
.L_x_226:
[----:B------:R-:W-:Y:S01]  /*3b60*/  HFMA2.MMA R148, -RZ, RZ, 0, 5.9604644775390625e-08 ;  /* 0x00000001ff947435 */ /* 0x000fe200000001ff */
[----:B------:R-:W-:Y:S01]  /*3b70*/  BSSY B1, `(.L_x_228) ;  /* 0x0000007000017945 */ /* 0x000fe20003800000 */
[----:B------:R-:W-:Y:S01]  /*3b80*/  IMAD.MOV.U32 R149, RZ, RZ, R50 ;  /* 0x000000ffff957224 */ /* 0x000fe200078e0032 */
[----:B------:R-:W-:Y:S01]  /*3b90*/  MOV R151, 0x1f ;  /* 0x0000001f00977802 */ /* 0x000fe20000000f00 */
[----:B------:R-:W-:-:S07]  /*3ba0*/  IMAD.MOV.U32 R146, RZ, RZ, -0x1 ;  /* 0xffffffffff927424 */ /* 0x000fce00078e00ff */
[----:B-----5:R-:W-:Y:S05]  /*3bb0*/  WARPSYNC.COLLECTIVE R146, `(.L_x_229) ;  /* 0x0000000092087348 */ /* 0x020fea0003c00000 */
[----:B------:R0:W1:Y:S02]  /*3bc0*/  SHFL.BFLY P3, R147, R149, R148, R151 ;  /* 0x0c00009495937389 */ /* 0x0000640000060097 */
[----:B01---5:R-:W-:Y:S01]  /*3bd0*/  ENDCOLLECTIVE ;  /* 0x000000000000791b */ /* 0x023fe20003800000 */
.L_x_229:
[----:B------:R-:W-:Y:S05]  /*3be0*/  BSYNC B1 ;  /* 0x0000000000017941 */ /* 0x000fea0003800000 */
.L_x_228:
[----:B------:R-:W-:Y:S01]  /*3bf0*/  MOV R49, R147 ;  /* 0x0000009300317202 */ /* 0x000fe20000000f00 */
[----:B------:R-:W-:Y:S01]  /*3c00*/  HFMA2.MMA R151, -RZ, RZ, 0, 1.847743988037109375e-06 ;  /* 0x0000001fff977435 */ /* 0x000fe200000001ff */
[----:B------:R-:W-:Y:S01]  /*3c10*/  IMAD.MOV.U32 R148, RZ, RZ, 0x2 ;  /* 0x00000002ff947424 */ /* 0x000fe200078e00ff */
[----:B------:R-:W-:Y:S02]  /*3c20*/  MOV R146, 0xffffffff ;  /* 0xffffffff00927802 */ /* 0x000fe40000000f00 */
[----:B------:R-:W-:-:S05]  /*3c30*/  FADD.FTZ R51, R50, R49 ;  /* 0x0000003132337221 */ /* 0x000fca0000010000 */
[----:B------:R-:W-:-:S07]  /*3c40*/  MOV R149, R51 ;  /* 0x0000003300957202 */ /* 0x000fce0000000f00 */
[----:B------:R-:W-:Y:S05]  /*3c50*/  WARPSYNC.COLLECTIVE R146, `(.L_x_230) ;  /* 0x0000000092087348 */ /* 0x000fea0003c00000 */
[----:B------:R0:W1:Y:S02]  /*3c60*/  SHFL.BFLY P3, R147, R149, R148, R151 ;  /* 0x0c00009495937389 */ /* 0x0000640000060097 */
[----:B01----:R-:W-:Y:S01]  /*3c70*/  ENDCOLLECTIVE ;  /* 0x000000000000791b */ /* 0x003fe20003800000 */
.L_x_230:
[----:B------:R-:W-:Y:S01]  /*3c80*/  HFMA2.MMA R148, -RZ, RZ, 0, 2.384185791015625e-07 ;  /* 0x00000004ff947435 */ /* 0x000fe200000001ff */
[----:B------:R-:W-:-:S04]  /*3c90*/  IMAD.MOV.U32 R48, RZ, RZ, R147 ;  /* 0x000000ffff307224 */ /* 0x000fc800078e0093 */
[----:B------:R-:W-:-:S05]  /*3ca0*/  FADD.FTZ R142, R51, R48 ;  /* 0x00000030338e7221 */ /* 0x000fca0000010000 */
[----:B------:R-:W-:-:S07]  /*3cb0*/  MOV R149, R142 ;  /* 0x0000008e00957202 */ /* 0x000fce0000000f00 */
[----:B------:R-:W-:Y:S05]  /*3cc0*/  WARPSYNC.COLLECTIVE R146, `(.L_x_231) ;  /* 0x0000000092087348 */ /* 0x000fea0003c00000 */
[----:B------:R0:W1:Y:S02]  /*3cd0*/  SHFL.BFLY P3, R147, R149, R148, R151 ;  /* 0x0c00009495937389 */ /* 0x0000640000060097 */
[----:B01----:R-:W-:Y:S01]  /*3ce0*/  ENDCOLLECTIVE ;  /* 0x000000000000791b */ /* 0x003fe20003800000 */
.L_x_231:
[----:B------:R-:W-:Y:S01]  /*3cf0*/  HFMA2.MMA R148, -RZ, RZ, 0, 4.76837158203125e-07 ;  /* 0x00000008ff947435 */ /* 0x000fe200000001ff */
[----:B------:R-:W-:-:S04]  /*3d00*/  IMAD.MOV.U32 R49, RZ, RZ, R147 ;  /* 0x000000ffff317224 */ /* 0x000fc800078e0093 */
[----:B------:R-:W-:-:S05]  /*3d10*/  FADD.FTZ R144, R142, R49 ;  /* 0x000000318e907221 */ /* 0x000fca0000010000 */
[----:B------:R-:W-:-:S07]  /*3d20*/  MOV R149, R144 ;  /* 0x0000009000957202 */ /* 0x000fce0000000f00 */
[----:B------:R-:W-:Y:S05]  /*3d30*/  WARPSYNC.COLLECTIVE R146, `(.L_x_232) ;  /* 0x0000000092087348 */ /* 0x000fea0003c00000 */
[----:B------:R0:W1:Y:S02]  /*3d40*/  SHFL.BFLY P3, R147, R149, R148, R151 ;  /* 0x0c00009495937389 */ /* 0x0000640000060097 */
[----:B01----:R-:W-:Y:S01]  /*3d50*/  ENDCOLLECTIVE ;  /* 0x000000000000791b */ /* 0x003fe20003800000 */
.L_x_232:
[----:B------:R-:W-:Y:S01]  /*3d60*/  HFMA2.MMA R148, -RZ, RZ, 0, 9.5367431640625e-07 ;  /* 0x00000010ff947435 */ /* 0x000fe200000001ff */
[----:B------:R-:W-:-:S04]  /*3d70*/  IMAD.MOV.U32 R49, RZ, RZ, R147 ;  /* 0x000000ffff317224 */ /* 0x000fc800078e0093 */
[----:B------:R-:W-:Y:S02]  /*3d80*/  FADD.FTZ R145, R144, R49 ;  /* 0x0000003190917221 */ /* 0x000fe40000010000 */
[----:B------:R-:W0:Y:S03]  /*3d90*/  LDC R49, c[0x0][0x290] ;  /* 0x0000a400ff317b82 */ /* 0x000e260000000800 */
[----:B------:R-:W-:-:S07]  /*3da0*/  MOV R149, R145 ;  /* 0x0000009100957202 */ /* 0x000fce0000000f00 */
[----:B0-----:R-:W-:Y:S05]  /*3db0*/  WARPSYNC.COLLECTIVE R146, `(.L_x_233) ;  /* 0x0000000092087348 */ /* 0x001fea0003c00000 */
[----:B------:R1:W2:Y:S02]  /*3dc0*/  SHFL.BFLY P3, R147, R149, R148, R151 ;  /* 0x0c00009495937389 */ /* 0x0002a40000060097 */
[----:B012---:R-:W-:Y:S01]  /*3dd0*/  ENDCOLLECTIVE ;  /* 0x000000000000791b */ /* 0x007fe20003800000 */
.L_x_233:
[----:B------:R-:W-:Y:S01]  /*3de0*/  HFMA2.MMA R148, -RZ, RZ, 0, 5.9604644775390625e-08 ;  /* 0x00000001ff947435 */ /* 0x000fe200000001ff */
[----:B------:R-:W-:-:S04]  /*3df0*/  IMAD.MOV.U32 R48, RZ, RZ, R147 ;  /* 0x000000ffff307224 */ /* 0x000fc800078e0093 */
[----:B------:R-:W-:-:S04]  /*3e00*/  FADD.FTZ R48, R145, R48 ;  /* 0x0000003091307221 */ /* 0x000fc80000010000 */
[----:B------:R-:W-:-:S04]  /*3e10*/  FMUL.FTZ R143, R48, R49 ;  /* 0x00000031308f7220 */ /* 0x000fc80000410000 */
[C---:B------:R-:W-:Y:S01]  /*3e20*/  FADD.FTZ R48, -R143.reuse, R92 ;  /* 0x0000005c8f307221 */ /* 0x040fe20000010100 */
[----:B------:R-:W-:-:S03]  /*3e30*/  FADD.FTZ R51, -R143, R96 ;  /* 0x000000608f337221 */ /* 0x000fc60000010100 */
[----:B------:R-:W-:-:S04]  /*3e40*/  FFMA.FTZ R48, R48, R48, RZ ;  /* 0x0000003030307223 */ /* 0x000fc800000100ff */
[----:B------:R-:W-:Y:S01]  /*3e50*/  FFMA.FTZ R48, R51, R51, R48 ;  /* 0x0000003333307223 */ /* 0x000fe20000010030 */
[----:B------:R-:W-:-:S04]  /*3e60*/  FADD.FTZ R51, -R143, R94 ;  /* 0x0000005e8f337221 */ /* 0x000fc80000010100 */
        /* <DEDUP_REMOVED lines=42> */
[----:B------:R-:W-:-:S05]  /*4110*/  FFMA.FTZ R48, R51, R51, R48 ;  /* 0x0000003333307223 */ /* 0x000fca0000010030 */
[----:B------:R-:W-:-:S07]  /*4120*/  MOV R149, R48 ;  /* 0x0000003000957202 */ /* 0x000fce0000000f00 */
[----:B------:R-:W-:Y:S05]  /*4130*/  WARPSYNC.COLLECTIVE R146, `(.L_x_234) ;  /* 0x0000000092087348 */ /* 0x000fea0003c00000 */
[----:B------:R0:W1:Y:S02]  /*4140*/  SHFL.BFLY P3, R147, R149, R148, R151 ;  /* 0x0c00009495937389 */ /* 0x0000640000060097 */
[----:B01----:R-:W-:Y:S01]  /*4150*/  ENDCOLLECTIVE ;  /* 0x000000000000791b */ /* 0x003fe20003800000 */
.L_x_234:
[----:B------:R-:W-:Y:S01]  /*4160*/  HFMA2.MMA R148, -RZ, RZ, 0, 1.1920928955078125e-07 ;  /* 0x00000002ff947435 */ /* 0x000fe200000001ff */
[----:B------:R-:W-:-:S04]  /*4170*/  IMAD.MOV.U32 R51, RZ, RZ, R147 ;  /* 0x000000ffff337224 */ /* 0x000fc800078e0093 */
[----:B------:R-:W-:-:S05]  /*4180*/  FADD.FTZ R51, R48, R51 ;  /* 0x0000003330337221 */ /* 0x000fca0000010000 */
[----:B------:R-:W-:-:S07]  /*4190*/  MOV R149, R51 ;  /* 0x0000003300957202 */ /* 0x000fce0000000f00 */
[----:B------:R-:W-:Y:S05]  /*41a0*/  WARPSYNC.COLLECTIVE R146, `(.L_x_235) ;  /* 0x0000000092087348 */ /* 0x000fea0003c00000 */
[----:B------:R0:W1:Y:S02]  /*41b0*/  SHFL.BFLY P3, R147, R149, R148, R151 ;  /* 0x0c00009495937389 */ /* 0x0000640000060097 */
[----:B01----:R-:W-:Y:S01]  /*41c0*/  ENDCOLLECTIVE ;  /* 0x000000000000791b */ /* 0x003fe20003800000 */
.L_x_235:
[----:B------:R-:W-:Y:S01]  /*41d0*/  HFMA2.MMA R148, -RZ, RZ, 0, 2.384185791015625e-07 ;  /* 0x00000004ff947435 */ /* 0x000fe200000001ff */
[----:B------:R-:W-:-:S04]  /*41e0*/  IMAD.MOV.U32 R50, RZ, RZ, R147 ;  /* 0x000000ffff327224 */ /* 0x000fc800078e0093 */
[----:B------:R-:W-:-:S05]  /*41f0*/  FADD.FTZ R50, R51, R50 ;  /* 0x0000003233327221 */ /* 0x000fca0000010000 */
[----:B------:R-:W-:-:S07]  /*4200*/  MOV R149, R50 ;  /* 0x0000003200957202 */ /* 0x000fce0000000f00 */
[----:B------:R-:W-:Y:S05]  /*4210*/  WARPSYNC.COLLECTIVE R146, `(.L_x_236) ;  /* 0x0000000092087348 */ /* 0x000fea0003c00000 */
[----:B------:R0:W1:Y:S02]  /*4220*/  SHFL.BFLY P3, R147, R149, R148, R151 ;  /* 0x0c00009495937389 */ /* 0x0000640000060097 */
[----:B01----:R-:W-:Y:S01]  /*4230*/  ENDCOLLECTIVE ;  /* 0x000000000000791b */ /* 0x003fe20003800000 */
.L_x_236:
[----:B------:R-:W-:Y:S01]  /*4240*/  HFMA2.MMA R148, -RZ, RZ, 0, 4.76837158203125e-07 ;  /* 0x00000008ff947435 */ /* 0x000fe200000001ff */
[----:B------:R-:W-:-:S04]  /*4250*/  IMAD.MOV.U32 R145, RZ, RZ, R147 ;  /* 0x000000ffff917224 */ /* 0x000fc800078e0093 */
[----:B------:R-:W-:-:S05]  /*4260*/  FADD.FTZ R145, R50, R145 ;  /* 0x0000009132917221 */ /* 0x000fca0000010000 */
[----:B------:R-:W-:-:S07]  /*4270*/  MOV R149, R145 ;  /* 0x0000009100957202 */ /* 0x000fce0000000f00 */
[----:B------:R-:W-:Y:S05]  /*4280*/  WARPSYNC.COLLECTIVE R146, `(.L_x_237) ;  /* 0x0000000092087348 */ /* 0x000fea0003c00000 */
[----:B------:R0:W1:Y:S02]  /*4290*/  SHFL.BFLY P3, R147, R149, R148, R151 ;  /* 0x0c00009495937389 */ /* 0x0000640000060097 */
[----:B01----:R-:W-:Y:S01]  /*42a0*/  ENDCOLLECTIVE ;  /* 0x000000000000791b */ /* 0x003fe20003800000 */
.L_x_237:
[----:B------:R-:W-:Y:S01]  /*42b0*/  HFMA2.MMA R148, -RZ, RZ, 0, 9.5367431640625e-07 ;  /* 0x00000010ff947435 */ /* 0x000fe200000001ff */
[----:B------:R-:W-:-:S04]  /*42c0*/  IMAD.MOV.U32 R142, RZ, RZ, R147 ;  /* 0x000000ffff8e7224 */ /* 0x000fc800078e0093 */
[----:B------:R-:W-:-:S05]  /*42d0*/  FADD.FTZ R142, R145, R142 ;  /* 0x0000008e918e7221 */ /* 0x000fca0000010000 */
[----:B------:R-:W-:-:S07]  /*42e0*/  MOV R149, R142 ;  /* 0x0000008e00957202 */ /* 0x000fce0000000f00 */
[----:B------:R-:W-:Y:S05]  /*42f0*/  WARPSYNC.COLLECTIVE R146, `(.L_x_238) ;  /* 0x0000000092087348 */ /* 0x000fea0003c00000 */
[----:B------:R0:W1:Y:S02]  /*4300*/  SHFL.BFLY P3, R147, R149, R148, R151 ;  /* 0x0c00009495937389 */ /* 0x0000640000060097 */
[----:B01----:R-:W-:Y:S01]  /*4310*/  ENDCOLLECTIVE ;  /* 0x000000000000791b */ /* 0x003fe20003800000 */
.L_x_238:
[----:B------:R-:W-:Y:S05]  /*4320*/  BRA `(.L_x_239) ;  /* 0xffffffec00807947 */ /* 0x000fea000383ffff */
.L_x_240:
        /* <DEDUP_REMOVED lines=13> */
.L_x_20674:


//--------------------- .text._ZN10layer_norm31ln_parallel_residual_fwd_kernelINS_13Kernel_traitsI13__nv_bfloat16S2_S2_S2_fjLj768ELj1ELj4ELj1ELj16ENS_18Kernel_traits_baseILj768ES2_S2_S2_S2_fjLj128EEEEELb0ELb1ELb0EEEvNS_9FwdParamsE --------------------------
	.section	.text._ZN10layer_norm31ln_parallel_residual_fwd_kernelINS_13Kernel_traitsI13__nv_bfloat16S2_S2_S2_fjLj768ELj1ELj4ELj1ELj16ENS_18Kernel_traits_baseILj768ES2_S2_S2_S2_fjLj128EEEEELb0ELb1ELb0EEEvNS_9FwdParamsE,"ax",@progbits
	.align	128
        .global         _ZN10layer_norm31ln_parallel_residual_fwd_kernelINS_13Kernel_traitsI13__nv_bfloat16S2_S2_S2_fjLj768ELj1ELj4ELj1ELj16ENS_18Kernel_traits_baseILj768ES2_S2_S2_S2_fjLj128EEEEELb0ELb1ELb0EEEvNS_9FwdParamsE
        .type           _ZN10layer_norm31ln_parallel_residual_fwd_kernelINS_13Kernel_traitsI13__nv_bfloat16S2_S2_S2_fjLj768ELj1ELj4ELj1ELj16ENS_18Kernel_traits_baseILj768ES2_S2_S2_S2_fjLj128EEEEELb0ELb1ELb0EEEvNS_9FwdParamsE,@function
        .size           _ZN10layer_norm31ln_parallel_residual_fwd_kernelINS_13Kernel_traitsI13__nv_bfloat16S2_S2_S2_fjLj768ELj1ELj4ELj1ELj16ENS_18Kernel_traits_baseILj768ES2_S2_S2_S2_fjLj128EEEEELb0ELb1ELb0EEEvNS_9FwdParamsE,(.L_x_20675 - _ZN10layer_norm31ln_parallel_residual_fwd_kernelINS_13Kernel_traitsI13__nv_bfloat16S2_S2_S2_fjLj768ELj1ELj4ELj1ELj16ENS_18Kernel_traits_baseILj768ES2_S2_S2_S2_fjLj128EEEEELb0ELb1ELb0EEEvNS_9FwdParamsE)
        .other          _ZN10layer_norm31ln_parallel_residual_fwd_kernelINS_13Kernel_traitsI13__nv_bfloat16S2_S2_S2_fjLj768ELj1ELj4ELj1ELj16ENS_18Kernel_traits_baseILj768ES2_S2_S2_S2_fjLj128EEEEELb0ELb1ELb0EEEvNS_9FwdParamsE,@"STO_CUDA_ENTRY STV_DEFAULT"
_ZN10layer_norm31ln_parallel_residual_fwd_kernelINS_13Kernel_traitsI13__nv_bfloat16S2_S2_S2_fjLj768ELj1ELj4ELj1ELj16ENS_18Kernel_traits_baseILj768ES2_S2_S2_S2_fjLj128EEEEELb0ELb1ELb0EEEvNS_9FwdParamsE:
.text._ZN10layer_norm31ln_parallel_residual_fwd_kernelINS_13Kernel_traitsI13__nv_bfloat16S2_S2_S2_fjLj768ELj1ELj4ELj1ELj16ENS_18Kernel_traits_baseILj768ES2_S2_S2_S2_fjLj128EEEEELb0ELb1ELb0EEEvNS_9FwdParamsE:
        /* <DEDUP_REMOVED lines=9> */
[----:B0-----:R-:W-:-:S04]  /*0090*/  LOP3.LUT R3, R67, 0x1f, RZ, 0xc, !PT ;  /* 0x0000001f43037812 */ /* 0x001fc800078e0cff */
[----:B------:R-:W-:Y:S02]  /*00a0*/  LEA.HI.SX32 R68, R0, R3, 0x1d ;  /* 0x0000000300447211 */ /* 0x000fe400078feaff */
[----:B------:R-:W-:Y:S02]  /*00b0*/  SHF.R.U32.HI R0, RZ, 0x5, R67 ;  /* 0x00000005ff007819 */ /* 0x000fe40000011643 */
[C---:B------:R-:W-:Y:S02]  /*00c0*/  LOP3.LUT P0, RZ, R68.reuse, 0xffffffe0, RZ, 0xc0, !PT ;  /* 0xffffffe044ff7812 */ /* 0x040fe4000780c0ff */
[----:B------:R-:W-:Y:S02]  /*00d0*/  LOP3.LUT R67, R67, 0x1f, RZ, 0xc0, !PT ;  /* 0x0000001f43437812 */ /* 0x000fe400078ec0ff */
[C---:B------:R-:W-:Y:S02]  /*00e0*/  ISETP.GE.U32.AND P4, PT, R68.reuse, 0x40, PT ;  /* 0x000000404400780c */ /* 0x040fe40003f86070 */
[----:B------:R-:W-:Y:S01]  /*00f0*/  ISETP.GE.U32.AND P1, PT, R68, 0x60, PT ;  /* 0x000000604400780c */ /* 0x000fe20003f26070 */
[----:B------:R-:W-:Y:S01]  /*0100*/  IMAD.MOV.U32 R7, RZ, RZ, R67 ;  /* 0x000000ffff077224 */ /* 0x000fe200078e0043 */
[----:B------:R-:W-:-:S02]  /*0110*/  P2R R2, PR, RZ, 0x10 ;  /* 0x00000010ff027803 */ /* 0x000fc40000000000 */
[----:B--2---:R-:W-:-:S03]  /*0120*/  LEA R9, R9, R0, 0x2 ;  /* 0x0000000009097211 */ /* 0x004fc600078e10ff */
[----:B---3--:R-:W-:Y:S06]  /*0130*/  @!P0 BRA `(.L_x_242) ;  /* 0x0000000000408947 */ /* 0x008fec0003800000 */
[----:B------:R-:W0:Y:S01]  /*0140*/  LDC.64 R2, c[0x0][0x260] ;  /* 0x00009800ff027b82 */ /* 0x000e220000000a00 */
[----:B------:R-:W-:Y:S02]  /*0150*/  ULDC.64 UR6, c[0x0][0x2c8] ;  /* 0x0000b20000067ab9 */ /* 0x000fe40000000a00 */
[----:B------:R-:W-:-:S04]  /*0160*/  ISETP.NE.U32.AND P2, PT, RZ, UR6, PT ;  /* 0x00000006ff007c0c */ /* 0x000fc8000bf45070 */
[----:B------:R-:W-:-:S13]  /*0170*/  ISETP.NE.AND.EX P2, PT, RZ, UR7, PT, P2 ;  /* 0x00000007ff007c0c */ /* 0x000fda000bf45320 */
[C---:B------:R-:W-:Y:S01]  /*0180*/  @P2 LEA R4, P3, R7.reuse, UR6, 0x4 ;  /* 0x0000000607042c11 */ /* 0x040fe2000f8620ff */
[----:B0-----:R-:W-:-:S03]  /*0190*/  IMAD.WIDE.U32 R2, R7, 0x10, R2 ;  /* 0x0000001007027825 */ /* 0x001fc600078e0002 */
[C---:B------:R-:W-:Y:S02]  /*01a0*/  @P2 LEA.HI.X R5, R7.reuse, UR7, RZ, 0x4, P3 ;  /* 0x0000000707052c11 */ /* 0x040fe400098f24ff */
[----:B------:R-:W2:Y:S04]  /*01b0*/  LDG.E.128 R12, desc[UR4][R2.64] ;  /* 0x00000004020c7981 */ /* 0x000ea8000c1e1d00 */
[----:B------:R0:W5:Y:S01]  /*01c0*/  @P2 LDG.E.128 R52, desc[UR4][R4.64] ;  /* 0x0000000404342981 */ /* 0x000162000c1e1d00 */
[----:B------:R-:W-:Y:S02]  /*01d0*/  LOP3.LUT R7, R7, 0x20, RZ, 0xfc, !PT ;  /* 0x0000002007077812 */ /* 0x000fe400078efcff */
[----:B--2---:R-:W-:Y:S02]  /*01e0*/  PRMT R0, R12, 0x7632, R0 ;  /* 0x000076320c007816 */ /* 0x004fe40000000000 */
[----:B------:R-:W-:-:S02]  /*01f0*/  PRMT R8, R13, 0x7632, R8 ;  /* 0x000076320d087816 */ /* 0x000fc40000000008 */
[----:B------:R-:W-:Y:S02]  /*0200*/  PRMT R22, R14, 0x7632, R22 ;  /* 0x000076320e167816 */ /* 0x000fe40000000016 */
[----:B------:R-:W-:Y:S02]  /*0210*/  @!P2 CS2R R52, SRZ ;  /* 0x000000000034a805 */ /* 0x000fe4000001ff00 */
[----:B------:R-:W-:Y:S02]  /*0220*/  PRMT R23, R15, 0x7632, R23 ;  /* 0x000076320f177816 */ /* 0x000fe40000000017 */
[----:B0-----:R-:W-:-:S07]  /*0230*/  @!P2 CS2R R54, SRZ ;  /* 0x000000000036a805 */ /* 0x001fce000001ff00 */
.L_x_242:
[----:B------:R-:W-:Y:S05]  /*0240*/  BSYNC B0 ;  /* 0x0000000000007941 */ /* 0x000fea0003800000 */
.L_x_241:
[----:B------:R-:W-:Y:S04]  /*0250*/  BSSY B0, `(.L_x_243) ;  /* 0x0000012000007945 */ /* 0x000fe80003800000 */
[----:B------:R-:W-:Y:S05]  /*0260*/  @!P4 BRA `(.L_x_244) ;  /* 0x000000000040c947 */ /* 0x000fea0003800000 */
[----:B------:R-:W0:Y:S01]  /*0270*/  LDC.64 R2, c[0x0][0x260] ;  /* 0x00009800ff027b82 */ /* 0x000e220000000a00 */
[----:B------:R-:W-:Y:S02]  /*0280*/  ULDC.64 UR6, c[0x0][0x2c8] ;  /* 0x0000b20000067ab9 */ /* 0x000fe40000000a00 */
[----:B------:R-:W-:-:S04]  /*0290*/  ISETP.NE.U32.AND P2, PT, RZ, UR6, PT ;  /* 0x00000006ff007c0c */ /* 0x000fc8000bf45070 */
[----:B------:R-:W-:Y:S01]  /*02a0*/  ISETP.NE.AND.EX P2, PT, RZ, UR7, PT, P2 ;  /* 0x00000007ff007c0c */ /* 0x000fe2000bf45320 */
[----:B0-----:R-:W-:-:S12]  /*02b0*/  IMAD.WIDE.U32 R4, R7, 0x10, R2 ;  /* 0x0000001007047825 */ /* 0x001fd800078e0002 */
[----:B------:R-:W-:-:S04]  /*02c0*/  @P2 LEA R2, P3, R7, UR6, 0x4 ;  /* 0x0000000607022c11 */ /* 0x000fc8000f8620ff */
[C---:B------:R-:W-:Y:S01]  /*02d0*/  @P2 LEA.HI.X R3, R7.reuse, UR7, RZ, 0x4, P3 ;  /* 0x0000000707032c11 */ /* 0x040fe200098f24ff */
[----:B------:R-:W2:Y:S04]  /*02e0*/  LDG.E.128 R28, desc[UR4][R4.64] ;  /* 0x00000004041c7981 */ /* 0x000ea8000c1e1d00 */
[----:B------:R0:W5:Y:S01]  /*02f0*/  @P2 LDG.E.128 R48, desc[UR4][R2.64] ;  /* 0x0000000402302981 */ /* 0x000162000c1e1d00 */
[----:B------:R-:W-:Y:S02]  /*0300*/  IADD3 R7, R7, 0x20, RZ ;  /* 0x0000002007077810 */ /* 0x000fe40007ffe0ff */
[----:B--2---:R-:W-:Y:S02]  /*0310*/  PRMT R20, R28, 0x7632, R20 ;  /* 0x000076321c147816 */ /* 0x004fe40000000014 */
[----:B------:R-:W-:-:S02]  /*0320*/  PRMT R21, R29, 0x7632, R21 ;  /* 0x000076321d157816 */ /* 0x000fc40000000015 */
[----:B------:R-:W-:Y:S02]  /*0330*/  PRMT R18, R30, 0x7632, R18 ;  /* 0x000076321e127816 */ /* 0x000fe40000000012 */
[----:B------:R-:W-:Y:S02]  /*0340*/  @!P2 CS2R R48, SRZ ;  /* 0x000000000030a805 */ /* 0x000fe4000001ff00 */
[----:B------:R-:W-:Y:S02]  /*0350*/  PRMT R19, R31, 0x7632, R19 ;  /* 0x000076321f137816 */ /* 0x000fe40000000013 */
[----:B0-----:R-:W-:-:S07]  /*0360*/  @!P2 CS2R R50, SRZ ;  /* 0x000000000032a805 */ /* 0x001fce000001ff00 */
.L_x_244:
[----:B------:R-:W-:Y:S05]  /*0370*/  BSYNC B0 ;  /* 0x0000000000007941 */ /* 0x000fea0003800000 */
.L_x_243:
[----:B------:R-:W-:Y:S04]  /*0380*/  BSSY B0, `(.L_x_245) ;  /* 0x000000d000007945 */ /* 0x000fe80003800000 */
[----:B------:R-:W-:Y:S05]  /*0390*/  @!P1 BRA `(.L_x_246) ;  /* 0x00000000002c9947 */ /* 0x000fea0003800000 */
[----:B------:R-:W-:Y:S01]  /*03a0*/  ULDC.64 UR6, c[0x0][0x2c8] ;  /* 0x0000b20000067ab9 */ /* 0x000fe20000000a00 */
[----:B------:R-:W0:Y:S01]  /*03b0*/  LDC.64 R4, c[0x0][0x260] ;  /* 0x00009800ff047b82 */ /* 0x000e220000000a00 */
[----:B------:R-:W-:-:S04]  /*03c0*/  ISETP.NE.U32.AND P2, PT, RZ, UR6, PT ;  /* 0x00000006ff007c0c */ /* 0x000fc8000bf45070 */
[----:B------:R-:W-:-:S13]  /*03d0*/  ISETP.NE.AND.EX P2, PT, RZ, UR7, PT, P2 ;  /* 0x00000007ff007c0c */ /* 0x000fda000bf45320 */
[----:B------:R-:W-:-:S04]  /*03e0*/  @P2 LEA R2, P3, R7, UR6, 0x4 ;  /* 0x0000000607022c11 */ /* 0x000fc8000f8620ff */
[C---:B------:R-:W-:Y:S01]  /*03f0*/  @P2 LEA.HI.X R3, R7.reuse, UR7, RZ, 0x4, P3 ;  /* 0x0000000707032c11 */ /* 0x040fe200098f24ff */
[----:B0-----:R-:W-:-:S04]  /*0400*/  IMAD.WIDE.U32 R4, R7, 0x10, R4 ;  /* 0x0000001007047825 */ /* 0x001fc800078e0004 */
[----:B------:R0:W5:Y:S04]  /*0410*/  @P2 LDG.E.128 R24, desc[UR4][R2.64] ;  /* 0x0000000402182981 */ /* 0x000168000c1e1d00 */
[----:B------:R-:W5:Y:S01]  /*0420*/  LDG.E.128 R4, desc[UR4][R4.64] ;  /* 0x0000000404047981 */ /* 0x000f62000c1e1d00 */
[----:B------:R-:W-:Y:S02]  /*0430*/  @!P2 CS2R R24, SRZ ;  /* 0x000000000018a805 */ /* 0x000fe4000001ff00 */
[----:B0-----:R-:W-:-:S07]  /*0440*/  @!P2 CS2R R26, SRZ ;  /* 0x00000000001aa805 */ /* 0x001fce000001ff00 */
.L_x_246:
[----:B------:R-:W-:Y:S05]  /*0450*/  BSYNC B0 ;  /* 0x0000000000007941 */ /* 0x000fea0003800000 */
.L_x_245:
[----:B------:R-:W-:Y:S02]  /*0460*/  ULDC UR6, c[0x0][0x214] ;  /* 0x0000850000067ab9 */ /* 0x000fe40000000800 */
[----:B------:R-:W-:Y:S01]  /*0470*/  ISETP.GE.AND P3, PT, R9, UR6, PT ;  /* 0x0000000609007c0c */ /* 0x000fe2000bf66270 */
[----:B------:R-:W-:Y:S02]  /*0480*/  ULDC.64 UR6, c[0x0][0x230] ;  /* 0x00008c0000067ab9 */ /* 0x000fe40000000a00 */
[----:B------:R-:W-:-:S04]  /*0490*/  LOP3.LUT P2, RZ, R10, UR6, RZ, 0xfc, !PT ;  /* 0x000000060aff7c12 */ /* 0x000fc8000f84fcff */
[----:B------:R-:W-:-:S06]  /*04a0*/  LOP3.LUT P2, RZ, R11, UR7, RZ, 0xfc, P2 ;  /* 0x000000070bff7c12 */ /* 0x000fcc000904fcff */
[----:B------:R-:W-:Y:S07]  /*04b0*/  @P3 EXIT ;  /* 0x000000000000394d */ /* 0x000fee0003800000 */
[----:B------:R-:W-:Y:S01]  /*04c0*/  IMAD.U32 R65, R12, 0x10000, RZ ;  /* 0x000100000c417824 */ /* 0x000fe200078e00ff */
[C---:B-----5:R-:W-:Y:S01]  /*04d0*/  PRMT R16, R53.reuse, 0x7632, R16 ;  /* 0x0000763235107816 */ /* 0x060fe20000000010 */
        /* <DEDUP_REMOVED lines=13> */
[C---:B------:R-:W-:Y:S01]  /*05b0*/  PRMT R4, R5.reuse, 0x7632, R4 ;  /* 0x0000763205047816 */ /* 0x040fe20000000004 */
[----:B------:R-:W-:Y:S01]  /*05c0*/  ULDC.U8 UR6, c[0x0][0x2a0] ;  /* 0x0000a80000067ab9 */ /* 0x000fe20000000000 */
        /* <DEDUP_REMOVED lines=19> */
[----:B------:R-:W-:Y:S01]  /*0700*/  IMAD.MOV.U32 R26, RZ, RZ, R9 ;  /* 0x000000ffff1a7224 */ /* 0x000fe200078e0009 */
[----:B------:R-:W-:Y:S01]  /*0710*/  PRMT R30, R27, 0x7632, R30 ;  /* 0x000076321b1e7816 */ /* 0x000fe2000000001e */
[----:B------:R-:W-:Y:S01]  /*0720*/  IMAD.U32 R10, R10, 0x10000, RZ ;  /* 0x000100000a0a7824 */ /* 0x000fe200078e00ff */
[----:B------:R-:W-:Y:S01]  /*0730*/  PRMT R15, R54, 0x7632, R15 ;  /* 0x00007632360f7816 */ /* 0x000fe2000000000f */
[C---:B------:R-:W-:Y:S01]  /*0740*/  IMAD.U32 R54, R48.reuse, 0x10000, RZ ;  /* 0x0001000030367824 */ /* 0x040fe200078e00ff */
[----:B------:R-:W-:Y:S01]  /*0750*/  PRMT R13, R48, 0x7632, R13 ;  /* 0x00007632300d7816 */ /* 0x000fe2000000000d */
[----:B------:R-:W-:Y:S01]  /*0760*/  IMAD.U32 R6, R6, 0x10000, RZ ;  /* 0x0001000006067824 */ /* 0x000fe200078e00ff */
[----:B------:R-:W-:Y:S01]  /*0770*/  PRMT R29, R7, 0x7632, R29 ;  /* 0x00007632071d7816 */ /* 0x000fe2000000001d */
[----:B------:R-:W-:Y:S01]  /*0780*/  ULDC UR8, c[0x0][0x218] ;  /* 0x0000860000087ab9 */ /* 0x000fe20000000800 */
[----:B------:R-:W-:Y:S01]  /*0790*/  ISETP.NE.AND P3, PT, RZ, UR6, PT ;  /* 0x00000006ff007c0c */ /* 0x000fe2000bf65270 */
[----:B------:R-:W-:Y:S01]  /*07a0*/  ULDC UR7, c[0x0][0x2d8] ;  /* 0x0000b60000077ab9 */ /* 0x000fe20000000800 */
        /* <DEDUP_REMOVED lines=19> */
[----:B------:R-:W-:Y:S02]  /*08e0*/  P2R R73, PR, RZ, 0x8 ;  /* 0x00000008ff497803 */ /* 0x000fe40000000000 */
[----:B------:R-:W-:Y:S02]  /*08f0*/  SHF.L.U32 R15, R15, 0x10, RZ ;  /* 0x000000100f0f7819 */ /* 0x000fe400000006ff */
[----:B------:R-:W-:Y:S02]  /*0900*/  SHF.L.U32 R13, R13, 0x10, RZ ;  /* 0x000000100d0d7819 */ /* 0x000fe400000006ff */
[----:B------:R-:W-:Y:S02]  /*0910*/  SHF.L.U32 R11, R11, 0x10, RZ ;  /* 0x000000100b0b7819 */ /* 0x000fe400000006ff */
[----:B------:R-:W-:Y:S02]  /*0920*/  SHF.L.U32 R5, R5, 0x10, RZ ;  /* 0x0000001005057819 */ /* 0x000fe400000006ff */
[----:B------:R-:W-:-:S07]  /*0930*/  SHF.L.U32 R3, R29, 0x10, RZ ;  /* 0x000000101d037819 */ /* 0x000fce00000006ff */
.L_x_356:
[----:B------:R-:W-:Y:S01]  /*0940*/  IMAD R40, R26, UR8, RZ ;  /* 0x000000081a287c24 */ /* 0x000fe2000f8e02ff */
[----:B------:R-:W-:Y:S04]  /*0950*/  BSSY B0, `(.L_x_247) ;  /* 0x00000aa000007945 */ /* 0x000fe80003800000 */
[----:B------:R-:W-:-:S04]  /*0960*/  SHF.R.S32.HI R41, RZ, 0x1f, R40 ;  /* 0x0000001fff297819 */ /* 0x000fc80000011428 */
[----:B------:R-:W-:-:S04]  /*0970*/  LEA.HI R40, R41, R40, RZ, 0x3 ;  /* 0x0000002829287211 */ /* 0x000fc800078f18ff */
[----:B------:R-:W-:-:S04]  /*0980*/  LEA.HI.SX32 R95, R40, R67, 0x1d ;  /* 0x00000043285f7211 */ /* 0x000fc800078feaff */
[----:B------:R-:W-:Y:S01]  /*0990*/  MOV R97, R95 ;  /* 0x0000005f00617202 */ /* 0x000fe20000000f00 */
[----:B-----5:R-:W-:Y:S06]  /*09a0*/  @!P0 BRA `(.L_x_248) ;  /* 0x0000000800908947 */ /* 0x020fec0003800000 */
[----:B------:R-:W-:Y:S01]  /*09b0*/  ISETP.NE.U32.AND P3, PT, RZ, UR10, PT ;  /* 0x0000000aff007c0c */ /* 0x000fe2000bf65070 */
[----:B------:R-:W0:Y:S03]  /*09c0*/  LDC.64 R40, c[0x0][0x220] ;  /* 0x00008800ff287b82 */ /* 0x000e260000000a00 */
[----:B------:R-:W-:-:S13]  /*09d0*/  ISETP.NE.AND.EX P3, PT, RZ, UR11, PT, P3 ;  /* 0x0000000bff007c0c */ /* 0x000fda000bf65330 */
[----:B------:R-:W-:-:S04]  /*09e0*/  @P3 LEA R76, P4, R95, UR10, 0x4 ;  /* 0x0000000a5f4c3c11 */ /* 0x000fc8000f8820ff */
[C---:B------:R-:W-:Y:S02]  /*09f0*/  @P3 LEA.HI.X R77, R95.reuse, UR11, RZ, 0x4, P4 ;  /* 0x0000000b5f4d3c11 */ /* 0x040fe4000a0f24ff */
[----:B------:R-:W-:Y:S01]  /*0a00*/  ISETP.NE.U32.AND P4, PT, RZ, UR12, PT ;  /* 0x0000000cff007c0c */ /* 0x000fe2000bf85070 */
[----:B0-----:R-:W-:Y:S02]  /*0a10*/  IMAD.WIDE.U32 R40, R95, 0x10, R40 ;  /* 0x000000105f287825 */ /* 0x001fe400078e0028 */
[----:B------:R0:W5:Y:S01]  /*0a20*/  @P3 LDG.E.128 R32, desc[UR4][R76.64] ;  /* 0x000000044c203981 */ /* 0x000162000c1e1d00 */
[----:B------:R-:W-:-:S03]  /*0a30*/  ISETP.NE.AND.EX P4, PT, RZ, UR13, PT, P4 ;  /* 0x0000000dff007c0c */ /* 0x000fc6000bf85340 */
[----:B------:R-:W2:Y:S10]  /*0a40*/  LDG.E.128 R40, desc[UR4][R40.64] ;  /* 0x0000000428287981 */ /* 0x000eb4000c1e1d00 */
[----:B------:R-:W-:-:S04]  /*0a50*/  @P4 LEA R70, P5, R95, UR12, 0x4 ;  /* 0x0000000c5f464c11 */ /* 0x000fc8000f8a20ff */
[----:B------:R-:W-:-:S05]  /*0a60*/  @P4 LEA.HI.X R71, R95, UR13, RZ, 0x4, P5 ;  /* 0x0000000d5f474c11 */ /* 0x000fca000a8f24ff */
        /* <DEDUP_REMOVED lines=11> */
.L_x_250:
[----:B-----5:R-:W-:-:S05]  /*0b20*/  SHF.L.U32 R71, R28, 0x10, RZ ;  /* 0x000000101c477819 */ /* 0x020fca00000006ff */
[----:B------:R-:W-:Y:S01]  /*0b30*/  FADD.FTZ R0, R71, R0 ;  /* 0x0000000047007221 */ /* 0x000fe20000010000 */
[----:B------:R-:W-:Y:S06]  /*0b40*/  BRA `(.L_x_251) ;  /* 0x0000000000107947 */ /* 0x000fec0003800000 */
.L_x_249:
[----:B-----5:R-:W-:Y:S01]  /*0b50*/  IMAD.U32 R71, R32, 0x10000, RZ ;  /* 0x0001000020477824 */ /* 0x020fe200078e00ff */
[----:B------:R-:W-:-:S03]  /*0b60*/  @P4 SHF.L.U32 R77, R28, 0x10, RZ ;  /* 0x000000101c4d4819 */ /* 0x000fc600000006ff */
[----:B------:R-:W-:-:S04]  /*0b70*/  FADD.FTZ R0, R71, R0 ;  /* 0x0000000047007221 */ /* 0x000fc80000010000 */
[----:B------:R-:W-:-:S07]  /*0b80*/  @P4 FADD.FTZ R0, R77, R0 ;  /* 0x000000004d004221 */ /* 0x000fce0000010000 */
.L_x_251:
[----:B------:R-:W-:-:S04]  /*0b90*/  F2FP.BF16.F32.PACK_AB R40, RZ, R0 ;  /* 0x00000000ff28723e */ /* 0x000fc800000010ff */
[----:B------:R-:W-:-:S07]  /*0ba0*/  PRMT R36, R40, 0x7610, R36 ;  /* 0x0000761028247816 */ /* 0x000fce0000000024 */
.L_x_252:
[----:B------:R-:W-:Y:S01]  /*0bb0*/  IMAD.U32 R77, R84, 0x10000, RZ ;  /* 0x00010000544d7824 */ /* 0x000fe200078e00ff */
[----:B------:R-:W-:Y:S06]  /*0bc0*/  @P5 BRA `(.L_x_253) ;  /* 0x0000000000245947 */ /* 0x000fec0003800000 */
[----:B------:R-:W-:-:S04]  /*0bd0*/  ISETP.NE.U32.AND P3, PT, RZ, UR12, PT ;  /* 0x0000000cff007c0c */ /* 0x000fc8000bf65070 */
[----:B------:R-:W-:-:S13]  /*0be0*/  ISETP.NE.AND.EX P3, PT, RZ, UR13, PT, P3 ;  /* 0x0000000dff007c0c */ /* 0x000fda000bf65330 */
[----:B------:R-:W-:Y:S05]  /*0bf0*/  @P3 BRA `(.L_x_254) ;  /* 0x0000000000083947 */ /* 0x000fea0003800000 */
[----:B------:R-:W-:Y:S05]  /*0c00*/  @P2 BRA `(.L_x_255) ;  /* 0x00000000002c2947 */ /* 0x000fea0003800000 */
[----:B------:R-:W-:Y:S05]  /*0c10*/  BRA `(.L_x_256) ;  /* 0x0000000000307947 */ /* 0x000fea0003800000 */
.L_x_254:
[----:B-----5:R-:W-:-:S04]  /*0c20*/  PRMT R40, R28, 0x7632, R40 ;  /* 0x000076321c287816 */ /* 0x020fc80000000028 */
[----:B------:R-:W-:-:S05]  /*0c30*/  SHF.L.U32 R40, R40, 0x10, RZ ;  /* 0x0000001028287819 */ /* 0x000fca00000006ff */
[----:B------:R-:W-:Y:S01]  /*0c40*/  FADD.FTZ R77, R40, R77 ;  /* 0x0000004d284d7221 */ /* 0x000fe20000010000 */
[----:B------:R-:W-:Y:S06]  /*0c50*/  BRA `(.L_x_255) ;  /* 0x0000000000187947 */ /* 0x000fec0003800000 */
.L_x_253:
[----:B-----5:R-:W-:Y:S02]  /*0c60*/  PRMT R40, R32, 0x7632, R40 ;  /* 0x0000763220287816 */ /* 0x020fe40000000028 */
[----:B------:R-:W-:-:S03]  /*0c70*/  @P4 PRMT R70, R28, 0x7632, R70 ;  /* 0x000076321c464816 */ /* 0x000fc60000000046 */
[----:B------:R-:W-:Y:S01]  /*0c80*/  IMAD.U32 R40, R40, 0x10000, RZ ;  /* 0x0001000028287824 */ /* 0x000fe200078e00ff */
[----:B------:R-:W-:-:S03]  /*0c90*/  @P4 SHF.L.U32 R70, R70, 0x10, RZ ;  /* 0x0000001046464819 */ /* 0x000fc600000006ff */
[----:B------:R-:W-:-:S04]  /*0ca0*/  FADD.FTZ R77, R40, R77 ;  /* 0x0000004d284d7221 */ /* 0x000fc80000010000 */
[----:B------:R-:W-:-:S07]  /*0cb0*/  @P4 FADD.FTZ R77, R70, R77 ;  /* 0x0000004d464d4221 */ /* 0x000fce0000010000 */
.L_x_255:
[----:B------:R-:W-:-:S04]  /*0cc0*/  F2FP.BF16.F32.PACK_AB R40, RZ, R77 ;  /* 0x0000004dff28723e */ /* 0x000fc800000010ff */
[----:B------:R-:W-:-:S07]  /*0cd0*/  PRMT R36, R36, 0x5410, R40 ;  /* 0x0000541024247816 */ /* 0x000fce0000000028 */
.L_x_256:
        /* <DEDUP_REMOVED lines=8> */
.L_x_258:
[----:B-----5:R-:W-:-:S05]  /*0d60*/  SHF.L.U32 R71, R29, 0x10, RZ ;  /* 0x000000101d477819 */ /* 0x020fca00000006ff */
[----:B------:R-:W-:Y:S01]  /*0d70*/  FADD.FTZ R76, R71, R76 ;  /* 0x0000004c474c7221 */ /* 0x000fe20000010000 */
[----:B------:R-:W-:Y:S06]  /*0d80*/  BRA `(.L_x_259) ;  /* 0x0000000000107947 */ /* 0x000fec0003800000 */
.L_x_257:
[----:B-----5:R-:W-:Y:S01]  /*0d90*/  IMAD.U32 R71, R33, 0x10000, RZ ;  /* 0x0001000021477824 */ /* 0x020fe200078e00ff */
[----:B------:R-:W-:-:S03]  /*0da0*/  @P4 SHF.L.U32 R85, R29, 0x10, RZ ;  /* 0x000000101d554819 */ /* 0x000fc600000006ff */
[----:B------:R-:W-:-:S04]  /*0db0*/  FADD.FTZ R76, R71, R76 ;  /* 0x0000004c474c7221 */ /* 0x000fc80000010000 */
[----:B------:R-:W-:-:S07]  /*0dc0*/  @P4 FADD.FTZ R76, R85, R76 ;  /* 0x0000004c554c4221 */ /* 0x000fce0000010000 */
.L_x_259:
[----:B------:R-:W-:-:S04]  /*0dd0*/  F2FP.BF16.F32.PACK_AB R40, RZ, R76 ;  /* 0x0000004cff28723e */ /* 0x000fc800000010ff */
[----:B------:R-:W-:-:S07]  /*0de0*/  PRMT R37, R40, 0x7610, R37 ;  /* 0x0000761028257816 */ /* 0x000fce0000000025 */
.L_x_260:
[----:B------:R-:W-:Y:S01]  /*0df0*/  IMAD.U32 R85, R41, 0x10000, RZ ;  /* 0x0001000029557824 */ /* 0x000fe200078e00ff */
[----:B------:R-:W-:Y:S06]  /*0e00*/  @P5 BRA `(.L_x_261) ;  /* 0x0000000000245947 */ /* 0x000fec0003800000 */
[----:B------:R-:W-:-:S04]  /*0e10*/  ISETP.NE.U32.AND P3, PT, RZ, UR12, PT ;  /* 0x0000000cff007c0c */ /* 0x000fc8000bf65070 */
[----:B------:R-:W-:-:S13]  /*0e20*/  ISETP.NE.AND.EX P3, PT, RZ, UR13, PT, P3 ;  /* 0x0000000dff007c0c */ /* 0x000fda000bf65330 */
[----:B------:R-:W-:Y:S05]  /*0e30*/  @P3 BRA `(.L_x_262) ;  /* 0x0000000000083947 */ /* 0x000fea0003800000 */
[----:B------:R-:W-:Y:S05]  /*0e40*/  @P2 BRA `(.L_x_263) ;  /* 0x00000000002c2947 */ /* 0x000fea0003800000 */
[----:B------:R-:W-:Y:S05]  /*0e50*/  BRA `(.L_x_264) ;  /* 0x0000000000307947 */ /* 0x000fea0003800000 */
.L_x_262:
[----:B-----5:R-:W-:-:S04]  /*0e60*/  PRMT R40, R29, 0x7632, R40 ;  /* 0x000076321d287816 */ /* 0x020fc80000000028 */
[----:B------:R-:W-:-:S05]  /*0e70*/  SHF.L.U32 R40, R40, 0x10, RZ ;  /* 0x0000001028287819 */ /* 0x000fca00000006ff */
[----:B------:R-:W-:Y:S01]  /*0e80*/  FADD.FTZ R85, R40, R85 ;  /* 0x0000005528557221 */ /* 0x000fe20000010000 */
[----:B------:R-:W-:Y:S06]  /*0e90*/  BRA `(.L_x_263) ;  /* 0x0000000000187947 */ /* 0x000fec0003800000 */
.L_x_261:
[----:B-----5:R-:W-:Y:S02]  /*0ea0*/  PRMT R40, R33, 0x7632, R40 ;  /* 0x0000763221287816 */ /* 0x020fe40000000028 */
[----:B------:R-:W-:-:S03]  /*0eb0*/  @P4 PRMT R41, R29, 0x7632, R41 ;  /* 0x000076321d294816 */ /* 0x000fc60000000029 */
[----:B------:R-:W-:Y:S01]  /*0ec0*/  IMAD.U32 R40, R40, 0x10000, RZ ;  /* 0x0001000028287824 */ /* 0x000fe200078e00ff */
[----:B------:R-:W-:-:S03]  /*0ed0*/  @P4 SHF.L.U32 R70, R41, 0x10, RZ ;  /* 0x0000001029464819 */ /* 0x000fc600000006ff */
[----:B------:R-:W-:-:S04]  /*0ee0*/  FADD.FTZ R85, R40, R85 ;  /* 0x0000005528557221 */ /* 0x000fc80000010000 */
[----:B------:R-:W-:-:S07]  /*0ef0*/  @P4 FADD.FTZ R85, R70, R85 ;  /* 0x0000005546554221 */ /* 0x000fce0000010000 */
.L_x_263:
[----:B------:R-:W-:-:S04]  /*0f00*/  F2FP.BF16.F32.PACK_AB R40, RZ, R85 ;  /* 0x00000055ff28723e */ /* 0x000fc800000010ff */
[----:B------:R-:W-:-:S07]  /*0f10*/  PRMT R37, R37, 0x5410, R40 ;  /* 0x0000541025257816 */ /* 0x000fce0000000028 */
.L_x_264:
        /* <DEDUP_REMOVED lines=8> */
.L_x_266:
[----:B-----5:R-:W-:-:S05]  /*0fa0*/  SHF.L.U32 R41, R30, 0x10, RZ ;  /* 0x000000101e297819 */ /* 0x020fca00000006ff */
[----:B------:R-:W-:Y:S01]  /*0fb0*/  FADD.FTZ R84, R41, R84 ;  /* 0x0000005429547221 */ /* 0x000fe20000010000 */
[----:B------:R-:W-:Y:S06]  /*0fc0*/  BRA `(.L_x_267) ;  /* 0x0000000000107947 */ /* 0x000fec0003800000 */
.L_x_265:
[----:B-----5:R-:W-:Y:S01]  /*0fd0*/  IMAD.U32 R41, R34, 0x10000, RZ ;  /* 0x0001000022297824 */ /* 0x020fe200078e00ff */
[----:B------:R-:W-:-:S03]  /*0fe0*/  @P4 SHF.L.U32 R71, R30, 0x10, RZ ;  /* 0x000000101e474819 */ /* 0x000fc600000006ff */
[----:B------:R-:W-:-:S04]  /*0ff0*/  FADD.FTZ R84, R41, R84 ;  /* 0x0000005429547221 */ /* 0x000fc80000010000 */
[----:B------:R-:W-:-:S07]  /*1000*/  @P4 FADD.FTZ R84, R71, R84 ;  /* 0x0000005447544221 */ /* 0x000fce0000010000 */
.L_x_267:
[----:B------:R-:W-:-:S04]  /*1010*/  F2FP.BF16.F32.PACK_AB R40, RZ, R84 ;  /* 0x00000054ff28723e */ /* 0x000fc800000010ff */
[----:B------:R-:W-:-:S07]  /*1020*/  PRMT R38, R40, 0x7610, R38 ;  /* 0x0000761028267816 */ /* 0x000fce0000000026 */
.L_x_268:
[----:B------:R-:W-:Y:S01]  /*1030*/  IMAD.U32 R86, R42, 0x10000, RZ ;  /* 0x000100002a567824 */ /* 0x000fe200078e00ff */
[----:B------:R-:W-:Y:S06]  /*1040*/  @P5 BRA `(.L_x_269) ;  /* 0x0000000000245947 */ /* 0x000fec0003800000 */
[----:B------:R-:W-:-:S04]  /*1050*/  ISETP.NE.U32.AND P3, PT, RZ, UR12, PT ;  /* 0x0000000cff007c0c */ /* 0x000fc8000bf65070 */
[----:B------:R-:W-:-:S13]  /*1060*/  ISETP.NE.AND.EX P3, PT, RZ, UR13, PT, P3 ;  /* 0x0000000dff007c0c */ /* 0x000fda000bf65330 */
[----:B------:R-:W-:Y:S05]  /*1070*/  @P3 BRA `(.L_x_270) ;  /* 0x0000000000083947 */ /* 0x000fea0003800000 */
[----:B------:R-:W-:Y:S05]  /*1080*/  @P2 BRA `(.L_x_271) ;  /* 0x00000000002c2947 */ /* 0x000fea0003800000 */
[----:B------:R-:W-:Y:S05]  /*1090*/  BRA `(.L_x_272) ;  /* 0x0000000000307947 */ /* 0x000fea0003800000 */
.L_x_270:
[----:B-----5:R-:W-:-:S04]  /*10a0*/  PRMT R40, R30, 0x7632, R40 ;  /* 0x000076321e287816 */ /* 0x020fc80000000028 */
[----:B------:R-:W-:-:S05]  /*10b0*/  SHF.L.U32 R41, R40, 0x10, RZ ;  /* 0x0000001028297819 */ /* 0x000fca00000006ff */
[----:B------:R-:W-:Y:S01]  /*10c0*/  FADD.FTZ R86, R41, R86 ;  /* 0x0000005629567221 */ /* 0x000fe20000010000 */
[----:B------:R-:W-:Y:S06]  /*10d0*/  BRA `(.L_x_271) ;  /* 0x0000000000187947 */ /* 0x000fec0003800000 */
.L_x_269:
[----:B-----5:R-:W-:Y:S02]  /*10e0*/  PRMT R40, R34, 0x7632, R40 ;  /* 0x0000763222287816 */ /* 0x020fe40000000028 */
[----:B------:R-:W-:-:S03]  /*10f0*/  @P4 PRMT R42, R30, 0x7632, R42 ;  /* 0x000076321e2a4816 */ /* 0x000fc6000000002a */
[----:B------:R-:W-:Y:S01]  /*1100*/  IMAD.U32 R41, R40, 0x10000, RZ ;  /* 0x0001000028297824 */ /* 0x000fe200078e00ff */
[----:B------:R-:W-:-:S03]  /*1110*/  @P4 SHF.L.U32 R71, R42, 0x10, RZ ;  /* 0x000000102a474819 */ /* 0x000fc600000006ff */
[----:B------:R-:W-:-:S04]  /*1120*/  FADD.FTZ R86, R41, R86 ;  /* 0x0000005629567221 */ /* 0x000fc80000010000 */
[----:B------:R-:W-:-:S07]  /*1130*/  @P4 FADD.FTZ R86, R71, R86 ;  /* 0x0000005647564221 */ /* 0x000fce0000010000 */
.L_x_271:
[----:B------:R-:W-:-:S04]  /*1140*/  F2FP.BF16.F32.PACK_AB R40, RZ, R86 ;  /* 0x00000056ff28723e */ /* 0x000fc800000010ff */
[----:B------:R-:W-:-:S07]  /*1150*/  PRMT R38, R38, 0x5410, R40 ;  /* 0x0000541026267816 */ /* 0x000fce0000000028 */
.L_x_272:
        /* <DEDUP_REMOVED lines=8> */
.L_x_274:
[----:B-----5:R-:W-:-:S05]  /*11e0*/  SHF.L.U32 R40, R31, 0x10, RZ ;  /* 0x000000101f287819 */ /* 0x020fca00000006ff */
[----:B------:R-:W-:Y:S01]  /*11f0*/  FADD.FTZ R87, R40, R87 ;  /* 0x0000005728577221 */ /* 0x000fe20000010000 */
[----:B------:R-:W-:Y:S06]  /*1200*/  BRA `(.L_x_275) ;  /* 0x0000000000107947 */ /* 0x000fec0003800000 */
.L_x_273:
[----:B-----5:R-:W-:Y:S01]  /*1210*/  IMAD.U32 R40, R35, 0x10000, RZ ;  /* 0x0001000023287824 */ /* 0x020fe200078e00ff */
[----:B------:R-:W-:-:S03]  /*1220*/  @P4 SHF.L.U32 R42, R31, 0x10, RZ ;  /* 0x000000101f2a4819 */ /* 0x000fc600000006ff */
[----:B------:R-:W-:-:S04]  /*1230*/  FADD.FTZ R87, R40, R87 ;  /* 0x0000005728577221 */ /* 0x000fc80000010000 */
[----:B------:R-:W-:-:S07]  /*1240*/  @P4 FADD.FTZ R87, R42, R87 ;  /* 0x000000572a574221 */ /* 0x000fce0000010000 */
.L_x_275:
[----:B------:R-:W-:-:S04]  /*1250*/  F2FP.BF16.F32.PACK_AB R40, RZ, R87 ;  /* 0x00000057ff28723e */ /* 0x000fc800000010ff */
[----:B------:R-:W-:-:S07]  /*1260*/  PRMT R39, R40, 0x7610, R39 ;  /* 0x0000761028277816 */ /* 0x000fce0000000027 */
.L_x_276:
[----:B------:R-:W-:Y:S01]  /*1270*/  IMAD.U32 R92, R43, 0x10000, RZ ;  /* 0x000100002b5c7824 */ /* 0x000fe200078e00ff */
[----:B------:R-:W-:Y:S06]  /*1280*/  @P5 BRA `(.L_x_277) ;  /* 0x0000000000245947 */ /* 0x000fec0003800000 */
[----:B------:R-:W-:-:S04]  /*1290*/  ISETP.NE.U32.AND P3, PT, RZ, UR12, PT ;  /* 0x0000000cff007c0c */ /* 0x000fc8000bf65070 */
[----:B------:R-:W-:-:S13]  /*12a0*/  ISETP.NE.AND.EX P3, PT, RZ, UR13, PT, P3 ;  /* 0x0000000dff007c0c */ /* 0x000fda000bf65330 */
[----:B------:R-:W-:Y:S05]  /*12b0*/  @P3 BRA `(.L_x_278) ;  /* 0x0000000000083947 */ /* 0x000fea0003800000 */
[----:B------:R-:W-:Y:S05]  /*12c0*/  @P2 BRA `(.L_x_279) ;  /* 0x00000000002c2947 */ /* 0x000fea0003800000 */
[----:B------:R-:W-:Y:S05]  /*12d0*/  BRA `(.L_x_280) ;  /* 0x0000000000307947 */ /* 0x000fea0003800000 */
.L_x_278:
[----:B-----5:R-:W-:-:S04]  /*12e0*/  PRMT R40, R31, 0x7632, R40 ;  /* 0x000076321f287816 */ /* 0x020fc80000000028 */
[----:B------:R-:W-:-:S05]  /*12f0*/  SHF.L.U32 R41, R40, 0x10, RZ ;  /* 0x0000001028297819 */ /* 0x000fca00000006ff */
[----:B------:R-:W-:Y:S01]  /*1300*/  FADD.FTZ R92, R41, R92 ;  /* 0x0000005c295c7221 */ /* 0x000fe20000010000 */
[----:B------:R-:W-:Y:S06]  /*1310*/  BRA `(.L_x_279) ;  /* 0x0000000000187947 */ /* 0x000fec0003800000 */
.L_x_277:
[----:B-----5:R-:W-:Y:S02]  /*1320*/  PRMT R40, R35, 0x7632, R40 ;  /* 0x0000763223287816 */ /* 0x020fe40000000028 */
[----:B------:R-:W-:-:S03]  /*1330*/  @P4 PRMT R42, R31, 0x7632, R42 ;  /* 0x000076321f2a4816 */ /* 0x000fc6000000002a */
[----:B------:R-:W-:Y:S01]  /*1340*/  IMAD.U32 R41, R40, 0x10000, RZ ;  /* 0x0001000028297824 */ /* 0x000fe200078e00ff */
[----:B------:R-:W-:-:S03]  /*1350*/  @P4 SHF.L.U32 R43, R42, 0x10, RZ ;  /* 0x000000102a2b4819 */ /* 0x000fc600000006ff */
[----:B------:R-:W-:-:S04]  /*1360*/  FADD.FTZ R92, R41, R92 ;  /* 0x0000005c295c7221 */ /* 0x000fc80000010000 */
[----:B------:R-:W-:-:S07]  /*1370*/  @P4 FADD.FTZ R92, R43, R92 ;  /* 0x0000005c2b5c4221 */ /* 0x000fce0000010000 */
.L_x_279:
[----:B------:R-:W-:-:S04]  /*1380*/  F2FP.BF16.F32.PACK_AB R40, RZ, R92 ;  /* 0x0000005cff28723e */ /* 0x000fc800000010ff */
[----:B------:R-:W-:-:S07]  /*1390*/  PRMT R39, R39, 0x5410, R40 ;  /* 0x0000541027277816 */ /* 0x000fce0000000028 */
.L_x_280:
[----:B------:R-:W0:Y:S01]  /*13a0*/  @P2 LDC.64 R40, c[0x0][0x238] ;  /* 0x00008e00ff282b82 */ /* 0x000e220000000a00 */
[C---:B------:R-:W-:Y:S02]  /*13b0*/  IADD3 R97, R95.reuse, 0x20, RZ ;  /* 0x000000205f617810 */ /* 0x040fe40007ffe0ff */
[----:B0-----:R-:W-:-:S04]  /*13c0*/  @P2 LEA R40, P3, R95, R40, 0x4 ;  /* 0x000000285f282211 */ /* 0x001fc800078620ff */
[----:B------:R-:W-:-:S05]  /*13d0*/  @P2 LEA.HI.X R41, R95, R41, RZ, 0x4, P3 ;  /* 0x000000295f292211 */ /* 0x000fca00018f24ff */
[----:B------:R0:W-:Y:S04]  /*13e0*/  @P2 STG.E.128 desc[UR4][R40.64], R36 ;  /* 0x0000002428002986 */ /* 0x0001e8000c101d04 */
.L_x_248:
[----:B------:R-:W-:Y:S05]  /*13f0*/  BSYNC B0 ;  /* 0x0000000000007941 */ /* 0x000fea0003800000 */
.L_x_247:
[----:B------:R-:W-:Y:S01]  /*1400*/  ISETP.GE.U32.AND P3, PT, R68, 0x40, PT ;  /* 0x000000404400780c */ /* 0x000fe20003f66070 */
[----:B------:R-:W-:-:S12]  /*1410*/  BSSY B0, `(.L_x_281) ;  /* 0x00000a6000007945 */ /* 0x000fd80003800000 */
[----:B------:R-:W-:Y:S05]  /*1420*/  @!P3 BRA `(.L_x_282) ;  /* 0x000000080090b947 */ /* 0x000fea0003800000 */
[----:B------:R-:W-:Y:S01]  /*1430*/  ISETP.NE.U32.AND P3, PT, RZ, UR10, PT ;  /* 0x0000000aff007c0c */ /* 0x000fe2000bf65070 */
[----:B0-----:R-:W0:Y:S03]  /*1440*/  LDC.64 R40, c[0x0][0x220] ;  /* 0x00008800ff287b82 */ /* 0x001e260000000a00 */
[----:B------:R-:W-:-:S13]  /*1450*/  ISETP.NE.AND.EX P3, PT, RZ, UR11, PT, P3 ;  /* 0x0000000bff007c0c */ /* 0x000fda000bf65330 */
[----:B------:R-:W-:-:S04]  /*1460*/  @P3 LEA R74, P4, R97, UR10, 0x4 ;  /* 0x0000000a614a3c11 */ /* 0x000fc8000f8820ff */
[C---:B------:R-:W-:Y:S02]  /*1470*/  @P3 LEA.HI.X R75, R97.reuse, UR11, RZ, 0x4, P4 ;  /* 0x0000000b614b3c11 */ /* 0x040fe4000a0f24ff */
[----:B------:R-:W-:Y:S01]  /*1480*/  ISETP.NE.U32.AND P4, PT, RZ, UR12, PT ;  /* 0x0000000cff007c0c */ /* 0x000fe2000bf85070 */
[----:B0-----:R-:W-:Y:S02]  /*1490*/  IMAD.WIDE.U32 R40, R97, 0x10, R40 ;  /* 0x0000001061287825 */ /* 0x001fe400078e0028 */
[----:B-----5:R0:W5:Y:S01]  /*14a0*/  @P3 LDG.E.128 R32, desc[UR4][R74.64] ;  /* 0x000000044a203981 */ /* 0x020162000c1e1d00 */
        /* <DEDUP_REMOVED lines=15> */
.L_x_284:
[----:B-----5:R-:W-:-:S05]  /*15a0*/  SHF.L.U32 R40, R28, 0x10, RZ ;  /* 0x000000101c287819 */ /* 0x020fca00000006ff */
[----:B------:R-:W-:Y:S01]  /*15b0*/  FADD.FTZ R69, R40, R69 ;  /* 0x0000004528457221 */ /* 0x000fe20000010000 */
[----:B------:R-:W-:Y:S06]  /*15c0*/  BRA `(.L_x_285) ;  /* 0x0000000000107947 */ /* 0x000fec0003800000 */
.L_x_283:
[----:B-----5:R-:W-:Y:S01]  /*15d0*/  SHF.L.U32 R40, R32, 0x10, RZ ;  /* 0x0000001020287819 */ /* 0x020fe200000006ff */
[----:B------:R-:W-:-:S04]  /*15e0*/  @P4 IMAD.U32 R70, R28, 0x10000, RZ ;  /* 0x000100001c464824 */ /* 0x000fc800078e00ff */
[----:B------:R-:W-:-:S04]  /*15f0*/  FADD.FTZ R69, R40, R69 ;  /* 0x0000004528457221 */ /* 0x000fc80000010000 */
[----:B------:R-:W-:-:S07]  /*1600*/  @P4 FADD.FTZ R69, R70, R69 ;  /* 0x0000004546454221 */ /* 0x000fce0000010000 */
.L_x_285:
[----:B------:R-:W-:-:S04]  /*1610*/  F2FP.BF16.F32.PACK_AB R40, RZ, R69 ;  /* 0x00000045ff28723e */ /* 0x000fc800000010ff */
[----:B------:R-:W-:-:S07]  /*1620*/  PRMT R36, R40, 0x7610, R36 ;  /* 0x0000761028247816 */ /* 0x000fce0000000024 */
.L_x_286:
[----:B------:R-:W-:Y:S01]  /*1630*/  SHF.L.U32 R75, R82, 0x10, RZ ;  /* 0x00000010524b7819 */ /* 0x000fe200000006ff */
[----:B------:R-:W-:Y:S06]  /*1640*/  @P5 BRA `(.L_x_287) ;  /* 0x0000000000245947 */ /* 0x000fec0003800000 */
[----:B------:R-:W-:-:S04]  /*1650*/  ISETP.NE.U32.AND P3, PT, RZ, UR12, PT ;  /* 0x0000000cff007c0c */ /* 0x000fc8000bf65070 */
[----:B------:R-:W-:-:S13]  /*1660*/  ISETP.NE.AND.EX P3, PT, RZ, UR13, PT, P3 ;  /* 0x0000000dff007c0c */ /* 0x000fda000bf65330 */
[----:B------:R-:W-:Y:S05]  /*1670*/  @P3 BRA `(.L_x_288) ;  /* 0x0000000000083947 */ /* 0x000fea0003800000 */
[----:B------:R-:W-:Y:S05]  /*1680*/  @P2 BRA `(.L_x_289) ;  /* 0x00000000002c2947 */ /* 0x000fea0003800000 */
[----:B------:R-:W-:Y:S05]  /*1690*/  BRA `(.L_x_290) ;  /* 0x0000000000307947 */ /* 0x000fea0003800000 */
.L_x_288:
[----:B-----5:R-:W-:-:S04]  /*16a0*/  PRMT R40, R28, 0x7632, R40 ;  /* 0x000076321c287816 */ /* 0x020fc80000000028 */
[----:B------:R-:W-:-:S05]  /*16b0*/  SHF.L.U32 R40, R40, 0x10, RZ ;  /* 0x0000001028287819 */ /* 0x000fca00000006ff */
[----:B------:R-:W-:Y:S01]  /*16c0*/  FADD.FTZ R75, R40, R75 ;  /* 0x0000004b284b7221 */ /* 0x000fe20000010000 */
[----:B------:R-:W-:Y:S06]  /*16d0*/  BRA `(.L_x_289) ;  /* 0x0000000000187947 */ /* 0x000fec0003800000 */
.L_x_287:
[----:B-----5:R-:W-:Y:S02]  /*16e0*/  PRMT R40, R32, 0x7632, R40 ;  /* 0x0000763220287816 */ /* 0x020fe40000000028 */
[----:B------:R-:W-:-:S03]  /*16f0*/  @P4 PRMT R70, R28, 0x7632, R70 ;  /* 0x000076321c464816 */ /* 0x000fc60000000046 */
[----:B------:R-:W-:Y:S01]  /*1700*/  IMAD.U32 R40, R40, 0x10000, RZ ;  /* 0x0001000028287824 */ /* 0x000fe200078e00ff */
[----:B------:R-:W-:-:S03]  /*1710*/  @P4 SHF.L.U32 R70, R70, 0x10, RZ ;  /* 0x0000001046464819 */ /* 0x000fc600000006ff */
[----:B------:R-:W-:-:S04]  /*1720*/  FADD.FTZ R75, R40, R75 ;  /* 0x0000004b284b7221 */ /* 0x000fc80000010000 */
[----:B------:R-:W-:-:S07]  /*1730*/  @P4 FADD.FTZ R75, R70, R75 ;  /* 0x0000004b464b4221 */ /* 0x000fce0000010000 */
.L_x_289:
[----:B------:R-:W-:-:S04]  /*1740*/  F2FP.BF16.F32.PACK_AB R40, RZ, R75 ;  /* 0x0000004bff28723e */ /* 0x000fc800000010ff */
[----:B------:R-:W-:-:S07]  /*1750*/  PRMT R36, R36, 0x5410, R40 ;  /* 0x0000541024247816 */ /* 0x000fce0000000028 */
.L_x_290:
        /* <DEDUP_REMOVED lines=8> */
.L_x_292:
[----:B-----5:R-:W-:-:S04]  /*17e0*/  IMAD.U32 R71, R29, 0x10000, RZ ;  /* 0x000100001d477824 */ /* 0x020fc800078e00ff */
[----:B------:R-:W-:Y:S01]  /*17f0*/  FADD.FTZ R74, R71, R74 ;  /* 0x0000004a474a7221 */ /* 0x000fe20000010000 */
[----:B------:R-:W-:Y:S06]  /*1800*/  BRA `(.L_x_293) ;  /* 0x0000000000107947 */ /* 0x000fec0003800000 */
.L_x_291:
[----:B-----5:R-:W-:Y:S02]  /*1810*/  SHF.L.U32 R71, R33, 0x10, RZ ;  /* 0x0000001021477819 */ /* 0x020fe400000006ff */
[----:B------:R-:W-:-:S03]  /*1820*/  @P4 SHF.L.U32 R83, R29, 0x10, RZ ;  /* 0x000000101d534819 */ /* 0x000fc600000006ff */
[----:B------:R-:W-:-:S04]  /*1830*/  FADD.FTZ R74, R71, R74 ;  /* 0x0000004a474a7221 */ /* 0x000fc80000010000 */
[----:B------:R-:W-:-:S07]  /*1840*/  @P4 FADD.FTZ R74, R83, R74 ;  /* 0x0000004a534a4221 */ /* 0x000fce0000010000 */
.L_x_293:
[----:B------:R-:W-:-:S04]  /*1850*/  F2FP.BF16.F32.PACK_AB R40, RZ, R74 ;  /* 0x0000004aff28723e */ /* 0x000fc800000010ff */
[----:B------:R-:W-:-:S07]  /*1860*/  PRMT R37, R40, 0x7610, R37 ;  /* 0x0000761028257816 */ /* 0x000fce0000000025 */
.L_x_294:
[----:B------:R-:W-:Y:S01]  /*1870*/  IMAD.U32 R83, R41, 0x10000, RZ ;  /* 0x0001000029537824 */ /* 0x000fe200078e00ff */
[----:B------:R-:W-:Y:S06]  /*1880*/  @P5 BRA `(.L_x_295) ;  /* 0x0000000000245947 */ /* 0x000fec0003800000 */
[----:B------:R-:W-:-:S04]  /*1890*/  ISETP.NE.U32.AND P3, PT, RZ, UR12, PT ;  /* 0x0000000cff007c0c */ /* 0x000fc8000bf65070 */
[----:B------:R-:W-:-:S13]  /*18a0*/  ISETP.NE.AND.EX P3, PT, RZ, UR13, PT, P3 ;  /* 0x0000000dff007c0c */ /* 0x000fda000bf65330 */
[----:B------:R-:W-:Y:S05]  /*18b0*/  @P3 BRA `(.L_x_296) ;  /* 0x0000000000083947 */ /* 0x000fea0003800000 */
[----:B------:R-:W-:Y:S05]  /*18c0*/  @P2 BRA `(.L_x_297) ;  /* 0x00000000002c2947 */ /* 0x000fea0003800000 */
[----:B------:R-:W-:Y:S05]  /*18d0*/  BRA `(.L_x_298) ;  /* 0x0000000000307947 */ /* 0x000fea0003800000 */
.L_x_296:
[----:B-----5:R-:W-:-:S04]  /*18e0*/  PRMT R40, R29, 0x7632, R40 ;  /* 0x000076321d287816 */ /* 0x020fc80000000028 */
[----:B------:R-:W-:-:S05]  /*18f0*/  SHF.L.U32 R40, R40, 0x10, RZ ;  /* 0x0000001028287819 */ /* 0x000fca00000006ff */
[----:B------:R-:W-:Y:S01]  /*1900*/  FADD.FTZ R83, R40, R83 ;  /* 0x0000005328537221 */ /* 0x000fe20000010000 */
[----:B------:R-:W-:Y:S06]  /*1910*/  BRA `(.L_x_297) ;  /* 0x0000000000187947 */ /* 0x000fec0003800000 */
.L_x_295:
[----:B-----5:R-:W-:Y:S02]  /*1920*/  PRMT R40, R33, 0x7632, R40 ;  /* 0x0000763221287816 */ /* 0x020fe40000000028 */
[----:B------:R-:W-:Y:S02]  /*1930*/  @P4 PRMT R41, R29, 0x7632, R41 ;  /* 0x000076321d294816 */ /* 0x000fe40000000029 */
[----:B------:R-:W-:-:S03]  /*1940*/  SHF.L.U32 R40, R40, 0x10, RZ ;  /* 0x0000001028287819 */ /* 0x000fc600000006ff */
[----:B------:R-:W-:Y:S02]  /*1950*/  @P4 IMAD.U32 R70, R41, 0x10000, RZ ;  /* 0x0001000029464824 */ /* 0x000fe400078e00ff */
[----:B------:R-:W-:-:S04]  /*1960*/  FADD.FTZ R83, R40, R83 ;  /* 0x0000005328537221 */ /* 0x000fc80000010000 */
[----:B------:R-:W-:-:S07]  /*1970*/  @P4 FADD.FTZ R83, R70, R83 ;  /* 0x0000005346534221 */ /* 0x000fce0000010000 */
.L_x_297:
[----:B------:R-:W-:-:S04]  /*1980*/  F2FP.BF16.F32.PACK_AB R40, RZ, R83 ;  /* 0x00000053ff28723e */ /* 0x000fc800000010ff */
[----:B------:R-:W-:-:S07]  /*1990*/  PRMT R37, R37, 0x5410, R40 ;  /* 0x0000541025257816 */ /* 0x000fce0000000028 */
.L_x_298:
        /* <DEDUP_REMOVED lines=8> */
.L_x_300:
[----:B-----5:R-:W-:-:S05]  /*1a20*/  SHF.L.U32 R41, R30, 0x10, RZ ;  /* 0x000000101e297819 */ /* 0x020fca00000006ff */
[----:B------:R-:W-:Y:S01]  /*1a30*/  FADD.FTZ R82, R41, R82 ;  /* 0x0000005229527221 */ /* 0x000fe20000010000 */
[----:B------:R-:W-:Y:S06]  /*1a40*/  BRA `(.L_x_301) ;  /* 0x0000000000107947 */ /* 0x000fec0003800000 */
.L_x_299:
[----:B-----5:R-:W-:Y:S01]  /*1a50*/  IMAD.U32 R41, R34, 0x10000, RZ ;  /* 0x0001000022297824 */ /* 0x020fe200078e00ff */
[----:B------:R-:W-:-:S03]  /*1a60*/  @P4 SHF.L.U32 R71, R30, 0x10, RZ ;  /* 0x000000101e474819 */ /* 0x000fc600000006ff */
[----:B------:R-:W-:-:S04]  /*1a70*/  FADD.FTZ R82, R41, R82 ;  /* 0x0000005229527221 */ /* 0x000fc80000010000 */
[----:B------:R-:W-:-:S07]  /*1a80*/  @P4 FADD.FTZ R82, R71, R82 ;  /* 0x0000005247524221 */ /* 0x000fce0000010000 */
.L_x_301:
[----:B------:R-:W-:-:S04]  /*1a90*/  F2FP.BF16.F32.PACK_AB R40, RZ, R82 ;  /* 0x00000052ff28723e */ /* 0x000fc800000010ff */
[----:B------:R-:W-:-:S07]  /*1aa0*/  PRMT R38, R40, 0x7610, R38 ;  /* 0x0000761028267816 */ /* 0x000fce0000000026 */
.L_x_302:
[----:B------:R-:W-:Y:S01]  /*1ab0*/  SHF.L.U32 R88, R42, 0x10, RZ ;  /* 0x000000102a587819 */ /* 0x000fe200000006ff */
[----:B------:R-:W-:Y:S06]  /*1ac0*/  @P5 BRA `(.L_x_303) ;  /* 0x0000000000245947 */ /* 0x000fec0003800000 */
[----:B------:R-:W-:-:S04]  /*1ad0*/  ISETP.NE.U32.AND P3, PT, RZ, UR12, PT ;  /* 0x0000000cff007c0c */ /* 0x000fc8000bf65070 */
[----:B------:R-:W-:-:S13]  /*1ae0*/  ISETP.NE.AND.EX P3, PT, RZ, UR13, PT, P3 ;  /* 0x0000000dff007c0c */ /* 0x000fda000bf65330 */
[----:B------:R-:W-:Y:S05]  /*1af0*/  @P3 BRA `(.L_x_304) ;  /* 0x0000000000083947 */ /* 0x000fea0003800000 */
[----:B------:R-:W-:Y:S05]  /*1b00*/  @P2 BRA `(.L_x_305) ;  /* 0x00000000002c2947 */ /* 0x000fea0003800000 */
[----:B------:R-:W-:Y:S05]  /*1b10*/  BRA `(.L_x_306) ;  /* 0x0000000000307947 */ /* 0x000fea0003800000 */
.L_x_304:
[----:B-----5:R-:W-:-:S05]  /*1b20*/  PRMT R40, R30, 0x7632, R40 ;  /* 0x000076321e287816 */ /* 0x020fca0000000028 */
[----:B------:R-:W-:-:S04]  /*1b30*/  IMAD.U32 R41, R40, 0x10000, RZ ;  /* 0x0001000028297824 */ /* 0x000fc800078e00ff */
[----:B------:R-:W-:Y:S01]  /*1b40*/  FADD.FTZ R88, R41, R88 ;  /* 0x0000005829587221 */ /* 0x000fe20000010000 */
[----:B------:R-:W-:Y:S06]  /*1b50*/  BRA `(.L_x_305) ;  /* 0x0000000000187947 */ /* 0x000fec0003800000 */
.L_x_303:
[----:B-----5:R-:W-:Y:S02]  /*1b60*/  PRMT R40, R34, 0x7632, R40 ;  /* 0x0000763222287816 */ /* 0x020fe40000000028 */
[----:B------:R-:W-:Y:S02]  /*1b70*/  @P4 PRMT R42, R30, 0x7632, R42 ;  /* 0x000076321e2a4816 */ /* 0x000fe4000000002a */
[----:B------:R-:W-:Y:S02]  /*1b80*/  SHF.L.U32 R41, R40, 0x10, RZ ;  /* 0x0000001028297819 */ /* 0x000fe400000006ff */
[----:B------:R-:W-:-:S03]  /*1b90*/  @P4 SHF.L.U32 R71, R42, 0x10, RZ ;  /* 0x000000102a474819 */ /* 0x000fc600000006ff */
[----:B------:R-:W-:-:S04]  /*1ba0*/  FADD.FTZ R88, R41, R88 ;  /* 0x0000005829587221 */ /* 0x000fc80000010000 */
[----:B------:R-:W-:-:S07]  /*1bb0*/  @P4 FADD.FTZ R88, R71, R88 ;  /* 0x0000005847584221 */ /* 0x000fce0000010000 */
.L_x_305:
[----:B------:R-:W-:-:S04]  /*1bc0*/  F2FP.BF16.F32.PACK_AB R40, RZ, R88 ;  /* 0x00000058ff28723e */ /* 0x000fc800000010ff */
[----:B------:R-:W-:-:S07]  /*1bd0*/  PRMT R38, R38, 0x5410, R40 ;  /* 0x0000541026267816 */ /* 0x000fce0000000028 */
.L_x_306:
        /* <DEDUP_REMOVED lines=8> */
.L_x_308:
[----:B-----5:R-:W-:-:S05]  /*1c60*/  SHF.L.U32 R40, R31, 0x10, RZ ;  /* 0x000000101f287819 */ /* 0x020fca00000006ff */
[----:B------:R-:W-:Y:S01]  /*1c70*/  FADD.FTZ R89, R40, R89 ;  /* 0x0000005928597221 */ /* 0x000fe20000010000 */
[----:B------:R-:W-:Y:S06]  /*1c80*/  BRA `(.L_x_309) ;  /* 0x0000000000107947 */ /* 0x000fec0003800000 */
.L_x_307:
[----:B-----5:R-:W-:Y:S01]  /*1c90*/  SHF.L.U32 R40, R35, 0x10, RZ ;  /* 0x0000001023287819 */ /* 0x020fe200000006ff */
[----:B------:R-:W-:-:S04]  /*1ca0*/  @P4 IMAD.U32 R42, R31, 0x10000, RZ ;  /* 0x000100001f2a4824 */ /* 0x000fc800078e00ff */
[----:B------:R-:W-:-:S04]  /*1cb0*/  FADD.FTZ R89, R40, R89 ;  /* 0x0000005928597221 */ /* 0x000fc80000010000 */
[----:B------:R-:W-:-:S07]  /*1cc0*/  @P4 FADD.FTZ R89, R42, R89 ;  /* 0x000000592a594221 */ /* 0x000fce0000010000 */
.L_x_309:
[----:B------:R-:W-:-:S04]  /*1cd0*/  F2FP.BF16.F32.PACK_AB R40, RZ, R89 ;  /* 0x00000059ff28723e */ /* 0x000fc800000010ff */
[----:B------:R-:W-:-:S07]  /*1ce0*/  PRMT R39, R40, 0x7610, R39 ;  /* 0x0000761028277816 */ /* 0x000fce0000000027 */
.L_x_310:
[----:B------:R-:W-:Y:S01]  /*1cf0*/  SHF.L.U32 R93, R43, 0x10, RZ ;  /* 0x000000102b5d7819 */ /* 0x000fe200000006ff */
[----:B------:R-:W-:Y:S06]  /*1d00*/  @P5 BRA `(.L_x_311) ;  /* 0x0000000000245947 */ /* 0x000fec0003800000 */
[----:B------:R-:W-:-:S04]  /*1d10*/  ISETP.NE.U32.AND P3, PT, RZ, UR12, PT ;  /* 0x0000000cff007c0c */ /* 0x000fc8000bf65070 */
[----:B------:R-:W-:-:S13]  /*1d20*/  ISETP.NE.AND.EX P3, PT, RZ, UR13, PT, P3 ;  /* 0x0000000dff007c0c */ /* 0x000fda000bf65330 */
[----:B------:R-:W-:Y:S05]  /*1d30*/  @P3 BRA `(.L_x_312) ;  /* 0x0000000000083947 */ /* 0x000fea0003800000 */
[----:B------:R-:W-:Y:S05]  /*1d40*/  @P2 BRA `(.L_x_313) ;  /* 0x00000000002c2947 */ /* 0x000fea0003800000 */
[----:B------:R-:W-:Y:S05]  /*1d50*/  BRA `(.L_x_314) ;  /* 0x0000000000307947 */ /* 0x000fea0003800000 */
.L_x_312:
[----:B-----5:R-:W-:-:S04]  /*1d60*/  PRMT R40, R31, 0x7632, R40 ;  /* 0x000076321f287816 */ /* 0x020fc80000000028 */
[----:B------:R-:W-:-:S05]  /*1d70*/  SHF.L.U32 R40, R40, 0x10, RZ ;  /* 0x0000001028287819 */ /* 0x000fca00000006ff */
[----:B------:R-:W-:Y:S01]  /*1d80*/  FADD.FTZ R93, R40, R93 ;  /* 0x0000005d285d7221 */ /* 0x000fe20000010000 */
[----:B------:R-:W-:Y:S06]  /*1d90*/  BRA `(.L_x_313) ;  /* 0x0000000000187947 */ /* 0x000fec0003800000 */
.L_x_311:
[----:B-----5:R-:W-:Y:S02]  /*1da0*/  PRMT R40, R35, 0x7632, R40 ;  /* 0x0000763223287816 */ /* 0x020fe40000000028 */
[----:B------:R-:W-:-:S03]  /*1db0*/  @P4 PRMT R41, R31, 0x7632, R41 ;  /* 0x000076321f294816 */ /* 0x000fc60000000029 */
[----:B------:R-:W-:Y:S01]  /*1dc0*/  IMAD.U32 R40, R40, 0x10000, RZ ;  /* 0x0001000028287824 */ /* 0x000fe200078e00ff */
[----:B------:R-:W-:-:S03]  /*1dd0*/  @P4 SHF.L.U32 R42, R41, 0x10, RZ ;  /* 0x00000010292a4819 */ /* 0x000fc600000006ff */
[----:B------:R-:W-:-:S04]  /*1de0*/  FADD.FTZ R93, R40, R93 ;  /* 0x0000005d285d7221 */ /* 0x000fc80000010000 */
[----:B------:R-:W-:-:S07]  /*1df0*/  @P4 FADD.FTZ R93, R42, R93 ;  /* 0x0000005d2a5d4221 */ /* 0x000fce0000010000 */
.L_x_313:
[----:B------:R-:W-:-:S04]  /*1e00*/  F2FP.BF16.F32.PACK_AB R40, RZ, R93 ;  /* 0x0000005dff28723e */ /* 0x000fc800000010ff */
[----:B------:R-:W-:-:S07]  /*1e10*/  PRMT R39, R39, 0x5410, R40 ;  /* 0x0000541027277816 */ /* 0x000fce0000000028 */
.L_x_314:
[----:B------:R-:W0:Y:S02]  /*1e20*/  @P2 LDC.64 R40, c[0x0][0x238] ;  /* 0x00008e00ff282b82 */ /* 0x000e240000000a00 */
[----:B0-----:R-:W-:-:S04]  /*1e30*/  @P2 LEA R40, P3, R97, R40, 0x4 ;  /* 0x0000002861282211 */ /* 0x001fc800078620ff */
[C---:B------:R-:W-:Y:S02]  /*1e40*/  @P2 LEA.HI.X R41, R97.reuse, R41, RZ, 0x4, P3 ;  /* 0x0000002961292211 */ /* 0x040fe400018f24ff */
[----:B------:R-:W-:-:S03]  /*1e50*/  IADD3 R97, R97, 0x20, RZ ;  /* 0x0000002061617810 */ /* 0x000fc60007ffe0ff */
[----:B------:R1:W-:Y:S04]  /*1e60*/  @P2 STG.E.128 desc[UR4][R40.64], R36 ;  /* 0x0000002428002986 */ /* 0x0003e8000c101d04 */
.L_x_282:
[----:B------:R-:W-:Y:S05]  /*1e70*/  BSYNC B0 ;  /* 0x0000000000007941 */ /* 0x000fea0003800000 */
.L_x_281:
[----:B------:R-:W-:Y:S04]  /*1e80*/  BSSY B0, `(.L_x_315) ;  /* 0x00000a5000007945 */ /* 0x000fe80003800000 */
[----:B------:R-:W-:Y:S05]  /*1e90*/  @!P1 BRA `(.L_x_316) ;  /* 0x00000008008c9947 */ /* 0x000fea0003800000 */
[----:B------:R-:W-:Y:S01]  /*1ea0*/  ISETP.NE.U32.AND P3, PT, RZ, UR10, PT ;  /* 0x0000000aff007c0c */ /* 0x000fe2000bf65070 */
[----:B01----:R-:W0:Y:S03]  /*1eb0*/  LDC.64 R40, c[0x0][0x220] ;  /* 0x00008800ff287b82 */ /* 0x003e260000000a00 */
        /* <DEDUP_REMOVED lines=21> */
.L_x_318:
[----:B-----5:R-:W-:-:S05]  /*2010*/  SHF.L.U32 R71, R28, 0x10, RZ ;  /* 0x000000101c477819 */ /* 0x020fca00000006ff */
[----:B------:R-:W-:Y:S01]  /*2020*/  FADD.FTZ R72, R71, R72 ;  /* 0x0000004847487221 */ /* 0x000fe20000010000 */
[----:B------:R-:W-:Y:S06]  /*2030*/  BRA `(.L_x_319) ;  /* 0x0000000000107947 */ /* 0x000fec0003800000 */
.L_x_317:
[----:B-----5:R-:W-:Y:S01]  /*2040*/  SHF.L.U32 R71, R32, 0x10, RZ ;  /* 0x0000001020477819 */ /* 0x020fe200000006ff */
[----:B------:R-:W-:-:S04]  /*2050*/  @P4 IMAD.U32 R79, R28, 0x10000, RZ ;  /* 0x000100001c4f4824 */ /* 0x000fc800078e00ff */
[----:B------:R-:W-:-:S04]  /*2060*/  FADD.FTZ R72, R71, R72 ;  /* 0x0000004847487221 */ /* 0x000fc80000010000 */
[----:B------:R-:W-:-:S07]  /*2070*/  @P4 FADD.FTZ R72, R79, R72 ;  /* 0x000000484f484221 */ /* 0x000fce0000010000 */
.L_x_319:
[----:B------:R-:W-:-:S04]  /*2080*/  F2FP.BF16.F32.PACK_AB R40, RZ, R72 ;  /* 0x00000048ff28723e */ /* 0x000fc800000010ff */
[----:B------:R-:W-:-:S07]  /*2090*/  PRMT R36, R40, 0x7610, R36 ;  /* 0x0000761028247816 */ /* 0x000fce0000000024 */
.L_x_320:
[----:B------:R-:W-:Y:S01]  /*20a0*/  SHF.L.U32 R78, R80, 0x10, RZ ;  /* 0x00000010504e7819 */ /* 0x000fe200000006ff */
[----:B------:R-:W-:Y:S06]  /*20b0*/  @P5 BRA `(.L_x_321) ;  /* 0x0000000000245947 */ /* 0x000fec0003800000 */
[----:B------:R-:W-:-:S04]  /*20c0*/  ISETP.NE.U32.AND P3, PT, RZ, UR12, PT ;  /* 0x0000000cff007c0c */ /* 0x000fc8000bf65070 */
[----:B------:R-:W-:-:S13]  /*20d0*/  ISETP.NE.AND.EX P3, PT, RZ, UR13, PT, P3 ;  /* 0x0000000dff007c0c */ /* 0x000fda000bf65330 */
[----:B------:R-:W-:Y:S05]  /*20e0*/  @P3 BRA `(.L_x_322) ;  /* 0x0000000000083947 */ /* 0x000fea0003800000 */
[----:B------:R-:W-:Y:S05]  /*20f0*/  @P2 BRA `(.L_x_323) ;  /* 0x00000000002c2947 */ /* 0x000fea0003800000 */
[----:B------:R-:W-:Y:S05]  /*2100*/  BRA `(.L_x_324) ;  /* 0x0000000000307947 */ /* 0x000fea0003800000 */
.L_x_322:
[----:B-----5:R-:W-:-:S04]  /*2110*/  PRMT R40, R28, 0x7632, R40 ;  /* 0x000076321c287816 */ /* 0x020fc80000000028 */
[----:B------:R-:W-:-:S05]  /*2120*/  SHF.L.U32 R71, R40, 0x10, RZ ;  /* 0x0000001028477819 */ /* 0x000fca00000006ff */
[----:B------:R-:W-:Y:S01]  /*2130*/  FADD.FTZ R78, R71, R78 ;  /* 0x0000004e474e7221 */ /* 0x000fe20000010000 */
[----:B------:R-:W-:Y:S06]  /*2140*/  BRA `(.L_x_323) ;  /* 0x0000000000187947 */ /* 0x000fec0003800000 */
.L_x_321:
[----:B-----5:R-:W-:Y:S02]  /*2150*/  PRMT R40, R32, 0x7632, R40 ;  /* 0x0000763220287816 */ /* 0x020fe40000000028 */
[----:B------:R-:W-:-:S03]  /*2160*/  @P4 PRMT R70, R28, 0x7632, R70 ;  /* 0x000076321c464816 */ /* 0x000fc60000000046 */
[----:B------:R-:W-:Y:S01]  /*2170*/  IMAD.U32 R71, R40, 0x10000, RZ ;  /* 0x0001000028477824 */ /* 0x000fe200078e00ff */
[----:B------:R-:W-:-:S03]  /*2180*/  @P4 SHF.L.U32 R79, R70, 0x10, RZ ;  /* 0x00000010464f4819 */ /* 0x000fc600000006ff */
[----:B------:R-:W-:-:S04]  /*2190*/  FADD.FTZ R78, R71, R78 ;  /* 0x0000004e474e7221 */ /* 0x000fc80000010000 */
[----:B------:R-:W-:-:S07]  /*21a0*/  @P4 FADD.FTZ R78, R79, R78 ;  /* 0x0000004e4f4e4221 */ /* 0x000fce0000010000 */
.L_x_323:
[----:B------:R-:W-:-:S04]  /*21b0*/  F2FP.BF16.F32.PACK_AB R40, RZ, R78 ;  /* 0x0000004eff28723e */ /* 0x000fc800000010ff */
[----:B------:R-:W-:-:S07]  /*21c0*/  PRMT R36, R36, 0x5410, R40 ;  /* 0x0000541024247816 */ /* 0x000fce0000000028 */
.L_x_324:
        /* <DEDUP_REMOVED lines=8> */
.L_x_326:
[----:B-----5:R-:W-:-:S04]  /*2250*/  IMAD.U32 R40, R29, 0x10000, RZ ;  /* 0x000100001d287824 */ /* 0x020fc800078e00ff */
[----:B------:R-:W-:Y:S01]  /*2260*/  FADD.FTZ R79, R40, R79 ;  /* 0x0000004f284f7221 */ /* 0x000fe20000010000 */
[----:B------:R-:W-:Y:S06]  /*2270*/  BRA `(.L_x_327) ;  /* 0x0000000000107947 */ /* 0x000fec0003800000 */
.L_x_325:
[----:B-----5:R-:W-:Y:S02]  /*2280*/  SHF.L.U32 R40, R33, 0x10, RZ ;  /* 0x0000001021287819 */ /* 0x020fe400000006ff */
[----:B------:R-:W-:-:S03]  /*2290*/  @P4 SHF.L.U32 R70, R29, 0x10, RZ ;  /* 0x000000101d464819 */ /* 0x000fc600000006ff */
[----:B------:R-:W-:-:S04]  /*22a0*/  FADD.FTZ R79, R40, R79 ;  /* 0x0000004f284f7221 */ /* 0x000fc80000010000 */
[----:B------:R-:W-:-:S07]  /*22b0*/  @P4 FADD.FTZ R79, R70, R79 ;  /* 0x0000004f464f4221 */ /* 0x000fce0000010000 */
.L_x_327:
[----:B------:R-:W-:-:S04]  /*22c0*/  F2FP.BF16.F32.PACK_AB R40, RZ, R79 ;  /* 0x0000004fff28723e */ /* 0x000fc800000010ff */
[----:B------:R-:W-:-:S07]  /*22d0*/  PRMT R37, R40, 0x7610, R37 ;  /* 0x0000761028257816 */ /* 0x000fce0000000025 */
.L_x_328:
[----:B------:R-:W-:Y:S01]  /*22e0*/  IMAD.U32 R81, R41, 0x10000, RZ ;  /* 0x0001000029517824 */ /* 0x000fe200078e00ff */
[----:B------:R-:W-:Y:S06]  /*22f0*/  @P5 BRA `(.L_x_329) ;  /* 0x0000000000245947 */ /* 0x000fec0003800000 */
[----:B------:R-:W-:-:S04]  /*2300*/  ISETP.NE.U32.AND P3, PT, RZ, UR12, PT ;  /* 0x0000000cff007c0c */ /* 0x000fc8000bf65070 */
[----:B------:R-:W-:-:S13]  /*2310*/  ISETP.NE.AND.EX P3, PT, RZ, UR13, PT, P3 ;  /* 0x0000000dff007c0c */ /* 0x000fda000bf65330 */
[----:B------:R-:W-:Y:S05]  /*2320*/  @P3 BRA `(.L_x_330) ;  /* 0x0000000000083947 */ /* 0x000fea0003800000 */
[----:B------:R-:W-:Y:S05]  /*2330*/  @P2 BRA `(.L_x_331) ;  /* 0x00000000002c2947 */ /* 0x000fea0003800000 */
[----:B------:R-:W-:Y:S05]  /*2340*/  BRA `(.L_x_332) ;  /* 0x0000000000307947 */ /* 0x000fea0003800000 */
.L_x_330:
[----:B-----5:R-:W-:-:S04]  /*2350*/  PRMT R40, R29, 0x7632, R40 ;  /* 0x000076321d287816 */ /* 0x020fc80000000028 */
[----:B------:R-:W-:-:S05]  /*2360*/  SHF.L.U32 R40, R40, 0x10, RZ ;  /* 0x0000001028287819 */ /* 0x000fca00000006ff */
[----:B------:R-:W-:Y:S01]  /*2370*/  FADD.FTZ R81, R40, R81 ;  /* 0x0000005128517221 */ /* 0x000fe20000010000 */
[----:B------:R-:W-:Y:S06]  /*2380*/  BRA `(.L_x_331) ;  /* 0x0000000000187947 */ /* 0x000fec0003800000 */
.L_x_329:
[----:B-----5:R-:W-:Y:S02]  /*2390*/  PRMT R40, R33, 0x7632, R40 ;  /* 0x0000763221287816 */ /* 0x020fe40000000028 */
[----:B------:R-:W-:Y:S02]  /*23a0*/  @P4 PRMT R41, R29, 0x7632, R41 ;  /* 0x000076321d294816 */ /* 0x000fe40000000029 */
[----:B------:R-:W-:-:S03]  /*23b0*/  SHF.L.U32 R40, R40, 0x10, RZ ;  /* 0x0000001028287819 */ /* 0x000fc600000006ff */
[----:B------:R-:W-:Y:S02]  /*23c0*/  @P4 IMAD.U32 R70, R41, 0x10000, RZ ;  /* 0x0001000029464824 */ /* 0x000fe400078e00ff */
[----:B------:R-:W-:-:S04]  /*23d0*/  FADD.FTZ R81, R40, R81 ;  /* 0x0000005128517221 */ /* 0x000fc80000010000 */
[----:B------:R-:W-:-:S07]  /*23e0*/  @P4 FADD.FTZ R81, R70, R81 ;  /* 0x0000005146514221 */ /* 0x000fce0000010000 */
.L_x_331:
[----:B------:R-:W-:-:S04]  /*23f0*/  F2FP.BF16.F32.PACK_AB R40, RZ, R81 ;  /* 0x00000051ff28723e */ /* 0x000fc800000010ff */
[----:B------:R-:W-:-:S07]  /*2400*/  PRMT R37, R37, 0x5410, R40 ;  /* 0x0000541025257816 */ /* 0x000fce0000000028 */
.L_x_332:
        /* <DEDUP_REMOVED lines=8> */
.L_x_334:
[----:B-----5:R-:W-:-:S05]  /*2490*/  SHF.L.U32 R41, R30, 0x10, RZ ;  /* 0x000000101e297819 */ /* 0x020fca00000006ff */
[----:B------:R-:W-:Y:S01]  /*24a0*/  FADD.FTZ R80, R41, R80 ;  /* 0x0000005029507221 */ /* 0x000fe20000010000 */
[----:B------:R-:W-:Y:S06]  /*24b0*/  BRA `(.L_x_335) ;  /* 0x0000000000107947 */ /* 0x000fec0003800000 */
.L_x_333:
[----:B-----5:R-:W-:Y:S01]  /*24c0*/  IMAD.U32 R41, R34, 0x10000, RZ ;  /* 0x0001000022297824 */ /* 0x020fe200078e00ff */
[----:B------:R-:W-:-:S03]  /*24d0*/  @P4 SHF.L.U32 R71, R30, 0x10, RZ ;  /* 0x000000101e474819 */ /* 0x000fc600000006ff */
[----:B------:R-:W-:-:S04]  /*24e0*/  FADD.FTZ R80, R41, R80 ;  /* 0x0000005029507221 */ /* 0x000fc80000010000 */
[----:B------:R-:W-:-:S07]  /*24f0*/  @P4 FADD.FTZ R80, R71, R80 ;  /* 0x0000005047504221 */ /* 0x000fce0000010000 */
.L_x_335:
[----:B------:R-:W-:-:S04]  /*2500*/  F2FP.BF16.F32.PACK_AB R40, RZ, R80 ;  /* 0x00000050ff28723e */ /* 0x000fc800000010ff */
[----:B------:R-:W-:-:S07]  /*2510*/  PRMT R38, R40, 0x7610, R38 ;  /* 0x0000761028267816 */ /* 0x000fce0000000026 */
.L_x_336:
[----:B------:R-:W-:Y:S01]  /*2520*/  SHF.L.U32 R90, R42, 0x10, RZ ;  /* 0x000000102a5a7819 */ /* 0x000fe200000006ff */
[----:B------:R-:W-:Y:S06]  /*2530*/  @P5 BRA `(.L_x_337) ;  /* 0x0000000000245947 */ /* 0x000fec0003800000 */
[----:B------:R-:W-:-:S04]  /*2540*/  ISETP.NE.U32.AND P3, PT, RZ, UR12, PT ;  /* 0x0000000cff007c0c */ /* 0x000fc8000bf65070 */
[----:B------:R-:W-:-:S13]  /*2550*/  ISETP.NE.AND.EX P3, PT, RZ, UR13, PT, P3 ;  /* 0x0000000dff007c0c */ /* 0x000fda000bf65330 */
[----:B------:R-:W-:Y:S05]  /*2560*/  @P3 BRA `(.L_x_338) ;  /* 0x0000000000083947 */ /* 0x000fea0003800000 */
[----:B------:R-:W-:Y:S05]  /*2570*/  @P2 BRA `(.L_x_339) ;  /* 0x00000000002c2947 */ /* 0x000fea0003800000 */
[----:B------:R-:W-:Y:S05]  /*2580*/  BRA `(.L_x_340) ;  /* 0x0000000000307947 */ /* 0x000fea0003800000 */
.L_x_338:
[----:B-----5:R-:W-:-:S05]  /*2590*/  PRMT R40, R30, 0x7632, R40 ;  /* 0x000076321e287816 */ /* 0x020fca0000000028 */
[----:B------:R-:W-:-:S04]  /*25a0*/  IMAD.U32 R41, R40, 0x10000, RZ ;  /* 0x0001000028297824 */ /* 0x000fc800078e00ff */
[----:B------:R-:W-:Y:S01]  /*25b0*/  FADD.FTZ R90, R41, R90 ;  /* 0x0000005a295a7221 */ /* 0x000fe20000010000 */
[----:B------:R-:W-:Y:S06]  /*25c0*/  BRA `(.L_x_339) ;  /* 0x0000000000187947 */ /* 0x000fec0003800000 */
.L_x_337:
[----:B-----5:R-:W-:Y:S02]  /*25d0*/  PRMT R40, R34, 0x7632, R40 ;  /* 0x0000763222287816 */ /* 0x020fe40000000028 */
[----:B------:R-:W-:Y:S02]  /*25e0*/  @P4 PRMT R42, R30, 0x7632, R42 ;  /* 0x000076321e2a4816 */ /* 0x000fe4000000002a */
[----:B------:R-:W-:Y:S02]  /*25f0*/  SHF.L.U32 R41, R40, 0x10, RZ ;  /* 0x0000001028297819 */ /* 0x000fe400000006ff */
[----:B------:R-:W-:-:S03]  /*2600*/  @P4 SHF.L.U32 R71, R42, 0x10, RZ ;  /* 0x000000102a474819 */ /* 0x000fc600000006ff */
[----:B------:R-:W-:-:S04]  /*2610*/  FADD.FTZ R90, R41, R90 ;  /* 0x0000005a295a7221 */ /* 0x000fc80000010000 */
[----:B------:R-:W-:-:S07]  /*2620*/  @P4 FADD.FTZ R90, R71, R90 ;  /* 0x0000005a475a4221 */ /* 0x000fce0000010000 */
.L_x_339:
[----:B------:R-:W-:-:S04]  /*2630*/  F2FP.BF16.F32.PACK_AB R40, RZ, R90 ;  /* 0x0000005aff28723e */ /* 0x000fc800000010ff */
[----:B------:R-:W-:-:S07]  /*2640*/  PRMT R38, R38, 0x5410, R40 ;  /* 0x0000541026267816 */ /* 0x000fce0000000028 */
.L_x_340:
        /* <DEDUP_REMOVED lines=8> */
.L_x_342:
[----:B-----5:R-:W-:-:S05]  /*26d0*/  SHF.L.U32 R40, R31, 0x10, RZ ;  /* 0x000000101f287819 */ /* 0x020fca00000006ff */
[----:B------:R-:W-:Y:S01]  /*26e0*/  FADD.FTZ R91, R40, R91 ;  /* 0x0000005b285b7221 */ /* 0x000fe20000010000 */
[----:B------:R-:W-:Y:S06]  /*26f0*/  BRA `(.L_x_343) ;  /* 0x0000000000107947 */ /* 0x000fec0003800000 */
.L_x_341:
[----:B-----5:R-:W-:Y:S01]  /*2700*/  SHF.L.U32 R40, R35, 0x10, RZ ;  /* 0x0000001023287819 */ /* 0x020fe200000006ff */
[----:B------:R-:W-:-:S04]  /*2710*/  @P4 IMAD.U32 R42, R31, 0x10000, RZ ;  /* 0x000100001f2a4824 */ /* 0x000fc800078e00ff */
[----:B------:R-:W-:-:S04]  /*2720*/  FADD.FTZ R91, R40, R91 ;  /* 0x0000005b285b7221 */ /* 0x000fc80000010000 */
[----:B------:R-:W-:-:S07]  /*2730*/  @P4 FADD.FTZ R91, R42, R91 ;  /* 0x0000005b2a5b4221 */ /* 0x000fce0000010000 */
.L_x_343:
[----:B------:R-:W-:-:S04]  /*2740*/  F2FP.BF16.F32.PACK_AB R40, RZ, R91 ;  /* 0x0000005bff28723e */ /* 0x000fc800000010ff */
[----:B------:R-:W-:-:S07]  /*2750*/  PRMT R39, R40, 0x7610, R39 ;  /* 0x0000761028277816 */ /* 0x000fce0000000027 */
.L_x_344:
[----:B------:R-:W-:Y:S01]  /*2760*/  SHF.L.U32 R94, R43, 0x10, RZ ;  /* 0x000000102b5e7819 */ /* 0x000fe200000006ff */
[----:B------:R-:W-:Y:S06]  /*2770*/  @P5 BRA `(.L_x_345) ;  /* 0x0000000000245947 */ /* 0x000fec0003800000 */
[----:B------:R-:W-:-:S04]  /*2780*/  ISETP.NE.U32.AND P3, PT, RZ, UR12, PT ;  /* 0x0000000cff007c0c */ /* 0x000fc8000bf65070 */
[----:B------:R-:W-:-:S13]  /*2790*/  ISETP.NE.AND.EX P3, PT, RZ, UR13, PT, P3 ;  /* 0x0000000dff007c0c */ /* 0x000fda000bf65330 */
[----:B------:R-:W-:Y:S05]  /*27a0*/  @P3 BRA `(.L_x_346) ;  /* 0x0000000000083947 */ /* 0x000fea0003800000 */
[----:B------:R-:W-:Y:S05]  /*27b0*/  @P2 BRA `(.L_x_347) ;  /* 0x00000000002c2947 */ /* 0x000fea0003800000 */
[----:B------:R-:W-:Y:S05]  /*27c0*/  BRA `(.L_x_348) ;  /* 0x0000000000307947 */ /* 0x000fea0003800000 */
.L_x_346:
[----:B-----5:R-:W-:-:S04]  /*27d0*/  PRMT R40, R31, 0x7632, R40 ;  /* 0x000076321f287816 */ /* 0x020fc80000000028 */
[----:B------:R-:W-:-:S05]  /*27e0*/  SHF.L.U32 R41, R40, 0x10, RZ ;  /* 0x0000001028297819 */ /* 0x000fca00000006ff */
[----:B------:R-:W-:Y:S01]  /*27f0*/  FADD.FTZ R94, R41, R94 ;  /* 0x0000005e295e7221 */ /* 0x000fe20000010000 */
[----:B------:R-:W-:Y:S06]  /*2800*/  BRA `(.L_x_347) ;  /* 0x0000000000187947 */ /* 0x000fec0003800000 */
.L_x_345:
[----:B-----5:R-:W-:Y:S02]  /*2810*/  PRMT R40, R35, 0x7632, R40 ;  /* 0x0000763223287816 */ /* 0x020fe40000000028 */
[----:B------:R-:W-:-:S03]  /*2820*/  @P4 PRMT R42, R31, 0x7632, R42 ;  /* 0x000076321f2a4816 */ /* 0x000fc6000000002a */
[----:B------:R-:W-:Y:S01]  /*2830*/  IMAD.U32 R41, R40, 0x10000, RZ ;  /* 0x0001000028297824 */ /* 0x000fe200078e00ff */
[----:B------:R-:W-:-:S03]  /*2840*/  @P4 SHF.L.U32 R43, R42, 0x10, RZ ;  /* 0x000000102a2b4819 */ /* 0x000fc600000006ff */
[----:B------:R-:W-:-:S04]  /*2850*/  FADD.FTZ R94, R41, R94 ;  /* 0x0000005e295e7221 */ /* 0x000fc80000010000 */
[----:B------:R-:W-:-:S07]  /*2860*/  @P4 FADD.FTZ R94, R43, R94 ;  /* 0x0000005e2b5e4221 */ /* 0x000fce0000010000 */
.L_x_347:
[----:B------:R-:W-:-:S04]  /*2870*/  F2FP.BF16.F32.PACK_AB R40, RZ, R94 ;  /* 0x0000005eff28723e */ /* 0x000fc800000010ff */
[----:B------:R-:W-:-:S07]  /*2880*/  PRMT R39, R39, 0x5410, R40 ;  /* 0x0000541027277816 */ /* 0x000fce0000000028 */
.L_x_348:
[----:B------:R-:W0:Y:S02]  /*2890*/  @P2 LDC.64 R40, c[0x0][0x238] ;  /* 0x00008e00ff282b82 */ /* 0x000e240000000a00 */
[----:B0-----:R-:W-:-:S04]  /*28a0*/  @P2 LEA R40, P3, R97, R40, 0x4 ;  /* 0x0000002861282211 */ /* 0x001fc800078620ff */
[----:B------:R-:W-:-:S05]  /*28b0*/  @P2 LEA.HI.X R41, R97, R41, RZ, 0x4, P3 ;  /* 0x0000002961292211 */ /* 0x000fca00018f24ff */
[----:B------:R2:W-:Y:S04]  /*28c0*/  @P2 STG.E.128 desc[UR4][R40.64], R36 ;  /* 0x0000002428002986 */ /* 0x0005e8000c101d04 */
.L_x_316:
[----:B------:R-:W-:Y:S05]  /*28d0*/  BSYNC B0 ;  /* 0x0000000000007941 */ /* 0x000fea0003800000 */
.L_x_315:
        /* <DEDUP_REMOVED lines=76> */
[--C-:B------:R-:W-:Y:S01]  /*2da0*/  FADD.FTZ R41, R72, -R71.reuse ;  /* 0x8000004748297221 */ /* 0x100fe20000010000 */
        /* <DEDUP_REMOVED lines=23> */
.L_x_368:
[----:B-1----:R-:W-:Y:S01]  /*2f20*/  FADD.FTZ R99, R96, R97 ;  /* 0x0000006160637221 */ /* 0x002fe20000010000 */
[----:B0-----:R-:W-:Y:S01]  /*2f30*/  FMUL.FTZ R96, R71, R71 ;  /* 0x0000004747607220 */ /* 0x001fe20000410000 */
[----:B------:R-:W-:Y:S01]  /*2f40*/  ISETP.NE.AND P3, PT, R73, RZ, PT ;  /* 0x000000ff4900720c */ /* 0x000fe20003f65270 */
[----:B------:R-:W0:Y:S01]  /*2f50*/  @!P5 LDC.64 R42, c[0x0][0x250] ;  /* 0x00009400ff2adb82 */ /* 0x000e220000000a00 */
[----:B------:R-:W-:Y:S01]  /*2f60*/  FFMA.FTZ R70, R99, R70, UR7 ;  /* 0x0000000763467e23 */ /* 0x000fe20008010046 */
[----:B------:R-:W-:Y:S01]  /*2f70*/  BSSY B0, `(.L_x_350) ;  /* 0x000002b000007945 */ /* 0x000fe20003800000 */
[----:B------:R-:W-:Y:S02]  /*2f80*/  FSEL R97, R96, RZ, P3 ;  /* 0x000000ff60617208 */ /* 0x000fe40001800000 */
[----:B------:R-:W-:-:S03]  /*2f90*/  FSEL R99, R71, RZ, !P3 ;  /* 0x000000ff47637208 */ /* 0x000fc60005800000 */
[----:B------:R-:W1:Y:S01]  /*2fa0*/  @!P5 LDC.64 R40, c[0x0][0x258] ;  /* 0x00009600ff28db82 */ /* 0x000e620000000a00 */
[----:B------:R-:W-:-:S06]  /*2fb0*/  FADD.FTZ R97, R70, R97 ;  /* 0x0000006146617221 */ /* 0x000fcc0000010000 */
[----:B------:R-:W2:Y:S01]  /*2fc0*/  MUFU.RSQ R97, R97 ;  /* 0x0000006100617308 */ /* 0x000ea20000001400 */
[----:B0-----:R-:W-:-:S05]  /*2fd0*/  @!P5 IMAD.WIDE R42, R26, 0x4, R42 ;  /* 0x000000041a2ad825 */ /* 0x001fca00078e022a */
[----:B------:R0:W-:Y:S01]  /*2fe0*/  @!P5 STG.E desc[UR4][R42.64], R71 ;  /* 0x000000472a00d986 */ /* 0x0001e2000c101904 */
[----:B-1----:R-:W-:-:S05]  /*2ff0*/  @!P5 IMAD.WIDE R40, R26, 0x4, R40 ;  /* 0x000000041a28d825 */ /* 0x002fca00078e0228 */
[----:B--2---:R0:W-:Y:S01]  /*3000*/  @!P5 STG.E desc[UR4][R40.64], R97 ;  /* 0x000000612800d986 */ /* 0x0041e2000c101904 */
[----:B------:R-:W-:Y:S05]  /*3010*/  @!P0 BRA `(.L_x_351) ;  /* 0x0000000000808947 */ /* 0x000fea0003800000 */
[----:B0-----:R-:W0:Y:S01]  /*3020*/  LDC.64 R70, c[0x0][0x2b8] ;  /* 0x0000ae00ff467b82 */ /* 0x001e220000000a00 */
[--C-:B------:R-:W-:Y:S01]  /*3030*/  FADD.FTZ R40, R0, -R99.reuse ;  /* 0x8000006300287221 */ /* 0x100fe20000010000 */
[--C-:B------:R-:W-:Y:S01]  /*3040*/  FADD.FTZ R42, R77, -R99.reuse ;  /* 0x800000634d2a7221 */ /* 0x100fe20000010000 */
[--C-:B------:R-:W-:Y:S01]  /*3050*/  FADD.FTZ R96, R76, -R99.reuse ;  /* 0x800000634c607221 */ /* 0x100fe20000010000 */
[--C-:B------:R-:W-:Y:S01]  /*3060*/  FADD.FTZ R98, R85, -R99.reuse ;  /* 0x8000006355627221 */ /* 0x100fe20000010000 */
[--C-:B------:R-:W-:Y:S01]  /*3070*/  FADD.FTZ R100, R84, -R99.reuse ;  /* 0x8000006354647221 */ /* 0x100fe20000010000 */
[--C-:B------:R-:W-:Y:S01]  /*3080*/  FADD.FTZ R102, R86, -R99.reuse ;  /* 0x8000006356667221 */ /* 0x100fe20000010000 */
[--C-:B------:R-:W-:Y:S01]  /*3090*/  FADD.FTZ R104, R87, -R99.reuse ;  /* 0x8000006357687221 */ /* 0x100fe20000010000 */
[----:B------:R-:W-:Y:S01]  /*30a0*/  FADD.FTZ R106, R92, -R99 ;  /* 0x800000635c6a7221 */ /* 0x000fe20000010000 */
[C---:B------:R-:W-:Y:S01]  /*30b0*/  FMUL.FTZ R40, R97.reuse, R40 ;  /* 0x0000002861287220 */ /* 0x040fe20000410000 */
[C---:B------:R-:W-:Y:S01]  /*30c0*/  FMUL.FTZ R42, R97.reuse, R42 ;  /* 0x0000002a612a7220 */ /* 0x040fe20000410000 */
[C---:B------:R-:W-:Y:S01]  /*30d0*/  FMUL.FTZ R96, R97.reuse, R96 ;  /* 0x0000006061607220 */ /* 0x040fe20000410000 */
        /* <DEDUP_REMOVED lines=13> */
[----:B------:R-:W-:Y:S01]  /*31b0*/  F2FP.BF16.F32.PACK_AB R40, R41, R40 ;  /* 0x000000282928723e */ /* 0x000fe200000010ff */
[----:B0-----:R-:W-:Y:S01]  /*31c0*/  IMAD.WIDE.U32 R70, R95, 0x10, R70 ;  /* 0x000000105f467825 */ /* 0x001fe200078e0046 */
[----:B------:R-:W-:-:S02]  /*31d0*/  F2FP.BF16.F32.PACK_AB R41, R43, R96 ;  /* 0x000000602b29723e */ /* 0x000fc400000010ff */
[----:B------:R-:W-:Y:S02]  /*31e0*/  F2FP.BF16.F32.PACK_AB R42, R101, R42 ;  /* 0x0000002a652a723e */ /* 0x000fe400000010ff */
[----:B------:R-:W-:Y:S02]  /*31f0*/  F2FP.BF16.F32.PACK_AB R43, R103, R104 ;  /* 0x00000068672b723e */ /* 0x000fe400000010ff */
[----:B------:R-:W-:-:S03]  /*3200*/  IADD3 R95, R95, 0x20, RZ ;  /* 0x000000205f5f7810 */ /* 0x000fc60007ffe0ff */
[----:B------:R1:W-:Y:S04]  /*3210*/  STG.E.128 desc[UR4][R70.64], R40 ;  /* 0x0000002846007986 */ /* 0x0003e8000c101d04 */
.L_x_351:
[----:B------:R-:W-:Y:S05]  /*3220*/  BSYNC B0 ;  /* 0x0000000000007941 */ /* 0x000fea0003800000 */
.L_x_350:
[----:B------:R-:W-:Y:S01]  /*3230*/  ISETP.GE.U32.AND P3, PT, R68, 0x40, PT ;  /* 0x000000404400780c */ /* 0x000fe20003f66070 */
[----:B------:R-:W-:-:S12]  /*3240*/  BSSY B0, `(.L_x_352) ;  /* 0x0000022000007945 */ /* 0x000fd80003800000 */
[----:B------:R-:W-:Y:S05]  /*3250*/  @!P3 BRA `(.L_x_353) ;  /* 0x000000000080b947 */ /* 0x000fea0003800000 */
[----:B01----:R-:W0:Y:S01]  /*3260*/  LDC.64 R70, c[0x0][0x2b8] ;  /* 0x0000ae00ff467b82 */ /* 0x003e220000000a00 */
        /* <DEDUP_REMOVED lines=27> */
[----:B------:R-:W-:Y:S01]  /*3420*/  F2FP.BF16.F32.PACK_AB R42, R101, R42 ;  /* 0x0000002a652a723e */ /* 0x000fe200000010ff */
[----:B------:R-:W-:Y:S01]  /*3430*/  VIADD R95, R95, 0x20 ;  /* 0x000000205f5f7836 */ /* 0x000fe20000000000 */
[----:B------:R-:W-:-:S05]  /*3440*/  F2FP.BF16.F32.PACK_AB R43, R103, R104 ;  /* 0x00000068672b723e */ /* 0x000fca00000010ff */
[----:B------:R2:W-:Y:S02]  /*3450*/  STG.E.128 desc[UR4][R70.64], R40 ;  /* 0x0000002846007986 */ /* 0x0005e4000c101d04 */
.L_x_353:
[----:B------:R-:W-:Y:S05]  /*3460*/  BSYNC B0 ;  /* 0x0000000000007941 */ /* 0x000fea0003800000 */
.L_x_352:
[----:B------:R-:W-:Y:S04]  /*3470*/  BSSY B0, `(.L_x_354) ;  /* 0x0000021000007945 */ /* 0x000fe80003800000 */
[----:B------:R-:W-:Y:S05]  /*3480*/  @!P1 BRA `(.L_x_355) ;  /* 0x00000000007c9947 */ /* 0x000fea0003800000 */
[----:B012---:R-:W0:Y:S01]  /*3490*/  LDC.64 R70, c[0x0][0x2b8] ;  /* 0x0000ae00ff467b82 */ /* 0x007e220000000a00 */
        /* <DEDUP_REMOVED lines=24> */
[----:B0-----:R-:W-:Y:S01]  /*3620*/  IMAD.WIDE.U32 R70, R95, 0x10, R70 ;  /* 0x000000105f467825 */ /* 0x001fe200078e0046 */
[----:B------:R-:W-:-:S02]  /*3630*/  F2FP.BF16.F32.PACK_AB R43, R106, R43 ;  /* 0x0000002b6a2b723e */ /* 0x000fc400000010ff */
[----:B------:R-:W-:Y:S02]  /*3640*/  F2FP.BF16.F32.PACK_AB R42, R99, R100 ;  /* 0x00000064632a723e */ /* 0x000fe400000010ff */
[----:B------:R-:W-:Y:S02]  /*3650*/  F2FP.BF16.F32.PACK_AB R41, R98, R41 ;  /* 0x000000296229723e */ /* 0x000fe400000010ff */
[----:B------:R-:W-:-:S05]  /*3660*/  F2FP.BF16.F32.PACK_AB R40, R97, R40 ;  /* 0x000000286128723e */ /* 0x000fca00000010ff */
[----:B------:R3:W-:Y:S02]  /*3670*/  STG.E.128 desc[UR4][R70.64], R40 ;  /* 0x0000002846007986 */ /* 0x0007e4000c101d04 */
.L_x_355:
[----:B------:R-:W-:Y:S05]  /*3680*/  BSYNC B0 ;  /* 0x0000000000007941 */ /* 0x000fea0003800000 */
.L_x_354:
[----:B0123--:R-:W0:Y:S02]  /*3690*/  LDC.64 R40, c[0x0][0x210] ;  /* 0x00008400ff287b82 */ /* 0x00fe240000000a00 */
[----:B0-----:R-:W-:-:S04]  /*36a0*/  LEA R26, R40, R26, 0x2 ;  /* 0x0000001a281a7211 */ /* 0x001fc800078e10ff */
[----:B------:R-:W-:-:S13]  /*36b0*/  ISETP.GE.AND P3, PT, R26, R41, PT ;  /* 0x000000291a00720c */ /* 0x000fda0003f66270 */
[----:B------:R-:W-:Y:S05]  /*36c0*/  @!P3 BRA `(.L_x_356) ;  /* 0xffffffd0009cb947 */ /* 0x000fea000383ffff */
[----:B------:R-:W-:Y:S05]  /*36d0*/  EXIT ;  /* 0x000000000000794d */ /* 0x000fea0003800000 */
.L_x_349:
[----:B------:R-:W-:Y:S01]  /*36e0*/  HFMA2.MMA R103, -RZ, RZ, 0, 1.847743988037109375e-06 ;  /* 0x0000001fff677435 */ /* 0x000fe200000001ff */
[----:B------:R-:W-:Y:S01]  /*36f0*/  BSSY B0, `(.L_x_357) ;  /* 0x0000007000007945 */ /* 0x000fe20003800000 */
[----:B------:R-:W-:Y:S01]  /*3700*/  MOV R101, R41 ;  /* 0x0000002900657202 */ /* 0x000fe20000000f00 */
[----:B------:R-:W-:Y:S01]  /*3710*/  IMAD.MOV.U32 R100, RZ, RZ, 0x1 ;  /* 0x00000001ff647424 */ /* 0x000fe200078e00ff */
[----:B------:R-:W-:-:S07]  /*3720*/  MOV R98, 0xffffffff ;  /* 0xffffffff00627802 */ /* 0x000fce0000000f00 */
[----:B-----5:R-:W-:Y:S05]  /*3730*/  WARPSYNC.COLLECTIVE R98, `(.L_x_358) ;  /* 0x0000000062087348 */ /* 0x020fea0003c00000 */
[----:B------:R0:W1:Y:S02]  /*3740*/  SHFL.BFLY P6, R99, R101, R100, R103 ;  /* 0x0c00006465637389 */ /* 0x00006400000c0067 */
[----:B01---5:R-:W-:Y:S01]  /*3750*/  ENDCOLLECTIVE ;  /* 0x000000000000791b */ /* 0x023fe20003800000 */
.L_x_358:
[----:B------:R-:W-:Y:S05]  /*3760*/  BSYNC B0 ;  /* 0x0000000000007941 */ /* 0x000fea0003800000 */
.L_x_357:
[----:B------:R-:W-:Y:S01]  /*3770*/  IMAD.MOV.U32 R40, RZ, RZ, R99 ;  /* 0x000000ffff287224 */ /* 0x000fe200078e0063 */
[----:B------:R-:W-:Y:S01]  /*3780*/  HFMA2.MMA R100, -RZ, RZ, 0, 1.1920928955078125e-07 ;  /* 0x00000002ff647435 */ /* 0x000fe200000001ff */
[----:B------:R-:W-:Y:S01]  /*3790*/  IMAD.MOV.U32 R103, RZ, RZ, 0x1f ;  /* 0x0000001fff677424 */ /* 0x000fe200078e00ff */
[----:B------:R-:W-:Y:S01]  /*37a0*/  MOV R98, 0xffffffff ;  /* 0xffffffff00627802 */ /* 0x000fe20000000f00 */
[----:B------:R-:W-:Y:S01]  /*37b0*/  FADD.FTZ R42, R41, R40 ;  /* 0x00000028292a7221 */ /* 0x000fe20000010000 */
[----:B------:R-:W0:Y:S04]  /*37c0*/  LDC R70, c[0x0][0x290] ;  /* 0x0000a400ff467b82 */ /* 0x000e280000000800 */
[----:B------:R-:W-:-:S07]  /*37d0*/  MOV R101, R42 ;  /* 0x0000002a00657202 */ /* 0x000fce0000000f00 */
[----:B0-----:R-:W-:Y:S05]  /*37e0*/  WARPSYNC.COLLECTIVE R98, `(.L_x_359) ;  /* 0x0000000062087348 */ /* 0x001fea0003c00000 */
[----:B------:R1:W2:Y:S02]  /*37f0*/  SHFL.BFLY P6, R99, R101, R100, R103 ;  /* 0x0c00006465637389 */ /* 0x0002a400000c0067 */
[----:B012---:R-:W-:Y:S01]  /*3800*/  ENDCOLLECTIVE ;  /* 0x000000000000791b */ /* 0x007fe20003800000 */
.L_x_359:
[----:B------:R-:W-:Y:S01]  /*3810*/  HFMA2.MMA R100, -RZ, RZ, 0, 2.384185791015625e-07 ;  /* 0x00000004ff647435 */ /* 0x000fe200000001ff */
[----:B------:R-:W-:-:S05]  /*3820*/  MOV R43, R99 ;  /* 0x00000063002b7202 */ /* 0x000fca0000000f00 */
[----:B------:R-:W-:-:S04]  /*3830*/  FADD.FTZ R43, R42, R43 ;  /* 0x0000002b2a2b7221 */ /* 0x000fc80000010000 */
[----:B------:R-:W-:-:S07]  /*3840*/  IMAD.MOV.U32 R101, RZ, RZ, R43 ;  /* 0x000000ffff657224 */ /* 0x000fce00078e002b */
[----:B------:R-:W-:Y:S05]  /*3850*/  WARPSYNC.COLLECTIVE R98, `(.L_x_360) ;  /* 0x0000000062087348 */ /* 0x000fea0003c00000 */
[----:B------:R0:W1:Y:S02]  /*3860*/  SHFL.BFLY P6, R99, R101, R100, R103 ;  /* 0x0c00006465637389 */ /* 0x00006400000c0067 */
[----:B01----:R-:W-:Y:S01]  /*3870*/  ENDCOLLECTIVE ;  /* 0x000000000000791b */ /* 0x003fe20003800000 */
.L_x_360:
[----:B------:R-:W-:Y:S01]  /*3880*/  HFMA2.MMA R100, -RZ, RZ, 0, 4.76837158203125e-07 ;  /* 0x00000008ff647435 */ /* 0x000fe200000001ff */
[----:B------:R-:W-:-:S05]  /*3890*/  MOV R40, R99 ;  /* 0x0000006300287202 */ /* 0x000fca0000000f00 */
[----:B------:R-:W-:-:S04]  /*38a0*/  FADD.FTZ R96, R43, R40 ;  /* 0x000000282b607221 */ /* 0x000fc80000010000 */
[----:B------:R-:W-:-:S07]  /*38b0*/  IMAD.MOV.U32 R101, RZ, RZ, R96 ;  /* 0x000000ffff657224 */ /* 0x000fce00078e0060 */
[----:B------:R-:W-:Y:S05]  /*38c0*/  WARPSYNC.COLLECTIVE R98, `(.L_x_361) ;  /* 0x0000000062087348 */ /* 0x000fea0003c00000 */
[----:B------:R0:W1:Y:S02]  /*38d0*/  SHFL.BFLY P6, R99, R101, R100, R103 ;  /* 0x0c00006465637389 */ /* 0x00006400000c0067 */
[----:B01----:R-:W-:Y:S01]  /*38e0*/  ENDCOLLECTIVE ;  /* 0x000000000000791b */ /* 0x003fe20003800000 */
.L_x_361:
[----:B------:R-:W-:Y:S01]  /*38f0*/  HFMA2.MMA R100, -RZ, RZ, 0, 9.5367431640625e-07 ;  /* 0x00000010ff647435 */ /* 0x000fe200000001ff */
[----:B------:R-:W-:-:S05]  /*3900*/  MOV R71, R99 ;  /* 0x0000006300477202 */ /* 0x000fca0000000f00 */
[----:B------:R-:W-:-:S04]  /*3910*/  FADD.FTZ R97, R96, R71 ;  /* 0x0000004760617221 */ /* 0x000fc80000010000 */
[----:B------:R-:W-:-:S07]  /*3920*/  IMAD.MOV.U32 R101, RZ, RZ, R97 ;  /* 0x000000ffff657224 */ /* 0x000fce00078e0061 */
[----:B------:R-:W-:Y:S05]  /*3930*/  WARPSYNC.COLLECTIVE R98, `(.L_x_362) ;  /* 0x0000000062087348 */ /* 0x000fea0003c00000 */
[----:B------:R0:W1:Y:S02]  /*3940*/  SHFL.BFLY P6, R99, R101, R100, R103 ;  /* 0x0c00006465637389 */ /* 0x00006400000c0067 */
[----:B01----:R-:W-:Y:S01]  /*3950*/  ENDCOLLECTIVE ;  /* 0x000000000000791b */ /* 0x003fe20003800000 */
.L_x_362:
[----:B------:R-:W-:Y:S01]  /*3960*/  HFMA2.MMA R100, -RZ, RZ, 0, 5.9604644775390625e-08 ;  /* 0x00000001ff647435 */ /* 0x000fe200000001ff */
[----:B------:R-:W-:-:S05]  /*3970*/  MOV R40, R99 ;  /* 0x0000006300287202 */ /* 0x000fca0000000f00 */
[----:B------:R-:W-:-:S04]  /*3980*/  FADD.FTZ R71, R97, R40 ;  /* 0x0000002861477221 */ /* 0x000fc80000010000 */
[----:B------:R-:W-:-:S04]  /*3990*/  FMUL.FTZ R71, R71, R70 ;  /* 0x0000004647477220 */ /* 0x000fc80000410000 */
        /* <DEDUP_REMOVED lines=48> */
[----:B------:R-:W-:-:S04]  /*3ca0*/  @P4 FFMA.FTZ R40, R42, R42, R41 ;  /* 0x0000002a2a284223 */ /* 0x000fc80000010029 */
[----:B------:R-:W-:-:S07]  /*3cb0*/  IMAD.MOV.U32 R101, RZ, RZ, R40 ;  /* 0x000000ffff657224 */ /* 0x000fce00078e0028 */
[----:B------:R-:W-:Y:S05]  /*3cc0*/  WARPSYNC.COLLECTIVE R98, `(.L_x_363) ;  /* 0x0000000062087348 */ /* 0x000fea0003c00000 */
[----:B------:R0:W1:Y:S02]  /*3cd0*/  SHFL.BFLY P6, R99, R101, R100, R103 ;  /* 0x0c00006465637389 */ /* 0x00006400000c0067 */
[----:B01----:R-:W-:Y:S01]  /*3ce0*/  ENDCOLLECTIVE ;  /* 0x000000000000791b */ /* 0x003fe20003800000 */
.L_x_363:
[----:B------:R-:W-:Y:S01]  /*3cf0*/  HFMA2.MMA R100, -RZ, RZ, 0, 1.1920928955078125e-07 ;  /* 0x00000002ff647435 */ /* 0x000fe200000001ff */
[----:B------:R-:W-:-:S05]  /*3d00*/  MOV R41, R99 ;  /* 0x0000006300297202 */ /* 0x000fca0000000f00 */
[----:B------:R-:W-:-:S04]  /*3d10*/  FADD.FTZ R41, R40, R41 ;  /* 0x0000002928297221 */ /* 0x000fc80000010000 */
[----:B------:R-:W-:-:S07]  /*3d20*/  IMAD.MOV.U32 R101, RZ, RZ, R41 ;  /* 0x000000ffff657224 */ /* 0x000fce00078e0029 */
[----:B------:R-:W-:Y:S05]  /*3d30*/  WARPSYNC.COLLECTIVE R98, `(.L_x_364) ;  /* 0x0000000062087348 */ /* 0x000fea0003c00000 */
[----:B------:R0:W1:Y:S02]  /*3d40*/  SHFL.BFLY P6, R99, R101, R100, R103 ;  /* 0x0c00006465637389 */ /* 0x00006400000c0067 */
[----:B01----:R-:W-:Y:S01]  /*3d50*/  ENDCOLLECTIVE ;  /* 0x000000000000791b */ /* 0x003fe20003800000 */
.L_x_364:
[----:B------:R-:W-:Y:S01]  /*3d60*/  HFMA2.MMA R100, -RZ, RZ, 0, 2.384185791015625e-07 ;  /* 0x00000004ff647435 */ /* 0x000fe200000001ff */
[----:B------:R-:W-:-:S05]  /*3d70*/  MOV R42, R99 ;  /* 0x00000063002a7202 */ /* 0x000fca0000000f00 */
[----:B------:R-:W-:-:S04]  /*3d80*/  FADD.FTZ R42, R41, R42 ;  /* 0x0000002a292a7221 */ /* 0x000fc80000010000 */
[----:B------:R-:W-:-:S07]  /*3d90*/  IMAD.MOV.U32 R101, RZ, RZ, R42 ;  /* 0x000000ffff657224 */ /* 0x000fce00078e002a */
[----:B------:R-:W-:Y:S05]  /*3da0*/  WARPSYNC.COLLECTIVE R98, `(.L_x_365) ;  /* 0x0000000062087348 */ /* 0x000fea0003c00000 */
[----:B------:R0:W1:Y:S02]  /*3db0*/  SHFL.BFLY P6, R99, R101, R100, R103 ;  /* 0x0c00006465637389 */ /* 0x00006400000c0067 */
[----:B01----:R-:W-:Y:S01]  /*3dc0*/  ENDCOLLECTIVE ;  /* 0x000000000000791b */ /* 0x003fe20003800000 */
.L_x_365:
[----:B------:R-:W-:Y:S01]  /*3dd0*/  HFMA2.MMA R100, -RZ, RZ, 0, 4.76837158203125e-07 ;  /* 0x00000008ff647435 */ /* 0x000fe200000001ff */
[----:B------:R-:W-:-:S05]  /*3de0*/  MOV R43, R99 ;  /* 0x00000063002b7202 */ /* 0x000fca0000000f00 */
[----:B------:R-:W-:-:S04]  /*3df0*/  FADD.FTZ R43, R42, R43 ;  /* 0x0000002b2a2b7221 */ /* 0x000fc80000010000 */
[----:B------:R-:W-:-:S07]  /*3e00*/  IMAD.MOV.U32 R101, RZ, RZ, R43 ;  /* 0x000000ffff657224 */ /* 0x000fce00078e002b */
[----:B------:R-:W-:Y:S05]  /*3e10*/  WARPSYNC.COLLECTIVE R98, `(.L_x_366) ;  /* 0x0000000062087348 */ /* 0x000fea0003c00000 */
[----:B------:R0:W1:Y:S02]  /*3e20*/  SHFL.BFLY P6, R99, R101, R100, R103 ;  /* 0x0c00006465637389 */ /* 0x00006400000c0067 */
[----:B01----:R-:W-:Y:S01]  /*3e30*/  ENDCOLLECTIVE ;  /* 0x000000000000791b */ /* 0x003fe20003800000 */
.L_x_366:
[----:B------:R-:W-:Y:S01]  /*3e40*/  HFMA2.MMA R100, -RZ, RZ, 0, 9.5367431640625e-07 ;  /* 0x00000010ff647435 */ /* 0x000fe200000001ff */
[----:B------:R-:W-:-:S05]  /*3e50*/  MOV R96, R99 ;  /* 0x0000006300607202 */ /* 0x000fca0000000f00 */
[----:B------:R-:W-:-:S04]  /*3e60*/  FADD.FTZ R96, R43, R96 ;  /* 0x000000602b607221 */ /* 0x000fc80000010000 */
[----:B------:R-:W-:-:S07]  /*3e70*/  IMAD.MOV.U32 R101, RZ, RZ, R96 ;  /* 0x000000ffff657224 */ /* 0x000fce00078e0060 */
[----:B------:R-:W-:Y:S05]  /*3e80*/  WARPSYNC.COLLECTIVE R98, `(.L_x_367) ;  /* 0x0000000062087348 */ /* 0x000fea0003c00000 */
[----:B------:R0:W1:Y:S02]  /*3e90*/  SHFL.BFLY P6, R99, R101, R100, R103 ;  /* 0x0c00006465637389 */ /* 0x00006400000c0067 */
[----:B01----:R-:W-:Y:S01]  /*3ea0*/  ENDCOLLECTIVE ;  /* 0x000000000000791b */ /* 0x003fe20003800000 */
.L_x_367:
[----:B------:R-:W-:Y:S01]  /*3eb0*/  MOV R97, R99 ;  /* 0x0000006300617202 */ /* 0x000fe20000000f00 */
[----:B------:R-:W-:Y:S06]  /*3ec0*/  BRA `(.L_x_368) ;  /* 0xfffffff000147947 */ /* 0x000fec000383ffff */
.L_x_369:
        /* <DEDUP_REMOVED lines=11> */
.L_x_20675:


//--------------------- .text._ZN10layer_norm31ln_parallel_residual_fwd_kernelINS_13Kernel_traitsI13__nv_bfloat16S2_S2_S2_fjLj768ELj1ELj4ELj1ELj16ENS_18Kernel_traits_baseILj768ES2_S2_S2_S2_fjLj128EEEEELb0ELb1ELb1EEEvNS_9FwdParamsE --------------------------
	.section	.text._ZN10layer_norm31ln_parallel_residual_fwd_kernelINS_13Kernel_traitsI13__nv_bfloat16S2_S2_S2_fjLj768ELj1ELj4ELj1ELj16ENS_18Kernel_traits_baseILj768ES2_S2_S2_S2_fjLj128EEEEELb0ELb1ELb1EEEvNS_9FwdParamsE,"ax",@progbits
	.align	128
        .global         _ZN10layer_norm31ln_parallel_residual_fwd_kernelINS_13Kernel_traitsI13__nv_bfloat16S2_S2_S2_fjLj768ELj1ELj4ELj1ELj16ENS_18Kernel_traits_baseILj768ES2_S2_S2_S2_fjLj128EEEEELb0ELb1ELb1EEEvNS_9FwdParamsE
        .type           _ZN10layer_norm31ln_parallel_residual_fwd_kernelINS_13Kernel_traitsI13__nv_bfloat16S2_S2_S2_fjLj768ELj1ELj4ELj1ELj16ENS_18Kernel_traits_baseILj768ES2_S2_S2_S2_fjLj128EEEEELb0ELb1ELb1EEEvNS_9FwdParamsE,@function
        .size           _ZN10layer_norm31ln_parallel_residual_fwd_kernelINS_13Kernel_traitsI13__nv_bfloat16S2_S2_S2_fjLj768ELj1ELj4ELj1ELj16ENS_18Kernel_traits_baseILj768ES2_S2_S2_S2_fjLj128EEEEELb0ELb1ELb1EEEvNS_9FwdParamsE,(.L_x_20676 - _ZN10layer_norm31ln_parallel_residual_fwd_kernelINS_13Kernel_traitsI13__nv_bfloat16S2_S2_S2_fjLj768ELj1ELj4ELj1ELj16ENS_18Kernel_traits_baseILj768ES2_S2_S2_S2_fjLj128EEEEELb0ELb1ELb1EEEvNS_9FwdParamsE)
        .other          _ZN10layer_norm31ln_parallel_residual_fwd_kernelINS_13Kernel_traitsI13__nv_bfloat16S2_S2_S2_fjLj768ELj1ELj4ELj1ELj16ENS_18Kernel_traits_baseILj768ES2_S2_S2_S2_fjLj128EEEEELb0ELb1ELb1EEEvNS_9FwdParamsE,@"STO_CUDA_ENTRY STV_DEFAULT"
_ZN10layer_norm31ln_parallel_residual_fwd_kernelINS_13Kernel_traitsI13__nv_bfloat16S2_S2_S2_fjLj768ELj1ELj4ELj1ELj16ENS_18Kernel_traits_baseILj768ES2_S2_S2_S2_fjLj128EEEEELb0ELb1ELb1EEEvNS_9FwdParamsE:
.text._ZN10layer_norm31ln_parallel_residual_fwd_kernelINS_13Kernel_traitsI13__nv_bfloat16S2_S2_S2_fjLj768ELj1ELj4ELj1ELj16ENS_18Kernel_traits_baseILj768ES2_S2_S2_S2_fjLj128EEEEELb0ELb1ELb1EEEvNS_9FwdParamsE:
[----:B------:R-:W-:Y:S01]  /*0000*/  LDC R1, c[0x0][0x28] ;  /* 0x00000a00ff017b82 */ /* 0x000fe20000000800 */
[----:B------:R-:W0:Y:S01]  /*0010*/  S2R R26, SR_TID.X ;  /* 0x00000000001a7919 */ /* 0x000e220000002100 */
[----:B------:R-:W-:-:S06]  /*0020*/  ULDC.64 UR4, c[0x0][0x2c8] ;  /* 0x0000b20000047ab9 */ /* 0x000fcc0000000a00 */
[----:B------:R-:W1:Y:S01]  /*0030*/  LDC.64 R28, c[0x0][0x228] ;  /* 0x00008a00ff1c7b82 */ /* 0x000e620000000a00 */
[----:B------:R-:W-:Y:S01]  /*0040*/  ISETP.NE.U32.AND P1, PT, RZ, UR4, PT ;  /* 0x00000004ff007c0c */ /* 0x000fe2000bf25070 */
[----:B------:R-:W2:Y:S01]  /*0050*/  S2R R5, SR_CTAID.X ;  /* 0x0000000000057919 */ /* 0x000ea20000002500 */
[----:B------:R-:W-:Y:S02]  /*0060*/  ULDC.64 UR6, c[0x0][0x260] ;  /* 0x0000980000067ab9 */ /* 0x000fe40000000a00 */
[----:B------:R-:W-:Y:S02]  /*0070*/  ISETP.NE.AND.EX P1, PT, RZ, UR5, PT, P1 ;  /* 0x00000005ff007c0c */ /* 0x000fe4000bf25310 */
[----:B0-----:R-:W-:-:S04]  /*0080*/  SHF.L.U32 R0, R26, 0x4, RZ ;  /* 0x000000041a007819 */ /* 0x001fc800000006ff */
[----:B------:R-:W-:-:S04]  /*0090*/  LOP3.LUT R4, R0, 0x1f0, RZ, 0xc0, !PT ;  /* 0x000001f000047812 */ /* 0x000fc800078ec0ff */
[----:B------:R-:W-:-:S04]  /*00a0*/  IADD3 R2, P0, R4, UR4, RZ ;  /* 0x0000000404027c10 */ /* 0x000fc8000ff1e0ff */
[----:B------:R-:W-:Y:S01]  /*00b0*/  IADD3.X R3, RZ, UR5, RZ, P0, !PT ;  /* 0x00000005ff037c10 */ /* 0x000fe200087fe4ff */
[----:B------:R-:W-:-:S04]  /*00c0*/  ULDC.64 UR4, c[0x0][0x208] ;  /* 0x0000820000047ab9 */ /* 0x000fc80000000a00 */
[----:B------:R0:W5:Y:S04]  /*00d0*/  @P1 LDG.E.128 R20, desc[UR4][R2.64] ;  /* 0x0000000402141981 */ /* 0x000168000c1e1d00 */
[----:B------:R0:W5:Y:S01]  /*00e0*/  @P1 LDG.E.128 R8, desc[UR4][R2.64+0x200] ;  /* 0x0002000402081981 */ /* 0x000162000c1e1d00 */
[----:B------:R-:W-:Y:S02]  /*00f0*/  SHF.R.U32.HI R0, RZ, 0x5, R26 ;  /* 0x00000005ff007819 */ /* 0x000fe4000001161a */
[----:B------:R-:W-:Y:S01]  /*0100*/  IADD3 R4, P0, R4, UR6, RZ ;  /* 0x0000000604047c10 */ /* 0x000fe2000ff1e0ff */
[----:B------:R0:W5:Y:S01]  /*0110*/  @P1 LDG.E.128 R12, desc[UR4][R2.64+0x400] ;  /* 0x00040004020c1981 */ /* 0x000162000c1e1d00 */
[----:B------:R-:W-:Y:S01]  /*0120*/  ULDC UR6, c[0x0][0x214] ;  /* 0x0000850000067ab9 */ /* 0x000fe20000000800 */
[----:B--2---:R-:W-:Y:S01]  /*0130*/  IMAD R24, R5, 0x4, R0 ;  /* 0x0000000405187824 */ /* 0x004fe200078e0200 */
[----:B------:R-:W-:-:S04]  /*0140*/  IADD3.X R5, RZ, UR7, RZ, P0, !PT ;  /* 0x00000007ff057c10 */ /* 0x000fc800087fe4ff */
[----:B------:R-:W-:Y:S01]  /*0150*/  ISETP.GE.AND P2, PT, R24, UR6, PT ;  /* 0x0000000618007c0c */ /* 0x000fe2000bf46270 */
[----:B------:R-:W-:Y:S02]  /*0160*/  ULDC.64 UR6, c[0x0][0x230] ;  /* 0x00008c0000067ab9 */ /* 0x000fe40000000a00 */
[----:B-1----:R-:W-:-:S04]  /*0170*/  LOP3.LUT P0, RZ, R28, UR6, RZ, 0xfc, !PT ;  /* 0x000000061cff7c12 */ /* 0x002fc8000f80fcff */
[----:B------:R-:W-:-:S06]  /*0180*/  LOP3.LUT P0, RZ, R29, UR7, RZ, 0xfc, P0 ;  /* 0x000000071dff7c12 */ /* 0x000fcc000800fcff */
[----:B0-----:R-:W-:Y:S07]  /*0190*/  @P2 EXIT ;  /* 0x000000000000294d */ /* 0x001fee0003800000 */
[----:B------:R-:W2:Y:S04]  /*01a0*/  LDG.E.128 R84, desc[UR4][R4.64] ;  /* 0x0000000404547981 */ /* 0x000ea8000c1e1d00 */
[----:B------:R-:W3:Y:S04]  /*01b0*/  LDG.E.128 R72, desc[UR4][R4.64+0x200] ;  /* 0x0002000404487981 */ /* 0x000ee8000c1e1d00 */
[----:B------:R0:W4:Y:S01]  /*01c0*/  LDG.E.128 R16, desc[UR4][R4.64+0x400] ;  /* 0x0004000404107981 */ /* 0x000122000c1e1d00 */
[----:B-----5:R-:W-:Y:S02]  /*01d0*/  @!P1 CS2R R20, SRZ ;  /* 0x0000000000149805 */ /* 0x020fe4000001ff00 */
[----:B------:R-:W-:-:S02]  /*01e0*/  @!P1 CS2R R22, SRZ ;  /* 0x0000000000169805 */ /* 0x000fc4000001ff00 */
[----:B------:R-:W-:Y:S02]  /*01f0*/  @!P1 CS2R R8, SRZ ;  /* 0x0000000000089805 */ /* 0x000fe4000001ff00 */
[----:B------:R-:W-:Y:S02]  /*0200*/  @!P1 CS2R R10, SRZ ;  /* 0x00000000000a9805 */ /* 0x000fe4000001ff00 */
[----:B------:R-:W-:Y:S02]  /*0210*/  @!P1 CS2R R14, SRZ ;  /* 0x00000000000e9805 */ /* 0x000fe4000001ff00 */
[----:B------:R-:W-:Y:S02]  /*0220*/  @!P1 CS2R R12, SRZ ;  /* 0x00000000000c9805 */ /* 0x000fe4000001ff00 */
[C---:B------:R-:W-:Y:S01]  /*0230*/  PRMT R25, R20.reuse, 0x7632, R25 ;  /* 0x0000763214197816 */ /* 0x040fe20000000019 */
[----:B------:R-:W-:Y:S01]  /*0240*/  IMAD.U32 R0, R20, 0x10000, RZ ;  /* 0x0001000014007824 */ /* 0x000fe200078e00ff */
[C---:B------:R-:W-:Y:S01]  /*0250*/  PRMT R20, R21.reuse, 0x7632, R20 ;  /* 0x0000763215147816 */ /* 0x040fe20000000014 */
[C---:B------:R-:W-:Y:S01]  /*0260*/  IMAD.U32 R3, R22.reuse, 0x10000, RZ ;  /* 0x0001000016037824 */ /* 0x040fe200078e00ff */
[----:B------:R-:W-:Y:S01]  /*0270*/  SHF.L.U32 R2, R21, 0x10, RZ ;  /* 0x0000001015027819 */ /* 0x000fe200000006ff */
[----:B------:R-:W-:Y:S01]  /*0280*/  IMAD.U32 R6, R9, 0x10000, RZ ;  /* 0x0001000009067824 */ /* 0x000fe200078e00ff */
[----:B------:R-:W-:Y:S01]  /*0290*/  PRMT R21, R22, 0x7632, R21 ;  /* 0x0000763216157816 */ /* 0x000fe20000000015 */
[----:B------:R-:W-:Y:S01]  /*02a0*/  ULDC.U8 UR6, c[0x0][0x2a0] ;  /* 0x0000a80000067ab9 */ /* 0x000fe20000000000 */
[C---:B------:R-:W-:Y:S01]  /*02b0*/  PRMT R22, R23.reuse, 0x7632, R22 ;  /* 0x0000763217167816 */ /* 0x040fe20000000016 */
[----:B------:R-:W-:Y:S01]  /*02c0*/  ULDC UR7, c[0x0][0x218] ;  /* 0x0000860000077ab9 */ /* 0x000fe20000000800 */
[----:B0-----:R-:W-:Y:S01]  /*02d0*/  SHF.L.U32 R4, R23, 0x10, RZ ;  /* 0x0000001017047819 */ /* 0x001fe200000006ff */
[----:B------:R-:W-:Y:S01]  /*02e0*/  ULDC UR8, c[0x0][0x2d8] ;  /* 0x0000b60000087ab9 */ /* 0x000fe20000000800 */
[----:B------:R-:W-:Y:S01]  /*02f0*/  PRMT R44, R8, 0x7632, R44 ;  /* 0x00007632082c7816 */ /* 0x000fe2000000002c */
[----:B------:R-:W-:Y:S01]  /*0300*/  ULDC.64 UR14, c[0x0][0x230] ;  /* 0x00008c00000e7ab9 */ /* 0x000fe20000000a00 */
[----:B------:R-:W-:Y:S01]  /*0310*/  PRMT R47, R11, 0x7632, R47 ;  /* 0x000076320b2f7816 */ /* 0x000fe2000000002f */
[----:B------:R-:W-:Y:S01]  /*0320*/  ULDC.64 UR12, c[0x0][0x228] ;  /* 0x00008a00000c7ab9 */ /* 0x000fe20000000a00 */
[----:B------:R-:W-:Y:S01]  /*0330*/  PRMT R50, R14, 0x7632, R50 ;  /* 0x000076320e327816 */ /* 0x000fe20000000032 */
[----:B------:R-:W-:Y:S01]  /*0340*/  IMAD.U32 R44, R44, 0x10000, RZ ;  /* 0x000100002c2c7824 */ /* 0x000fe200078e00ff */
[----:B------:R-:W-:Y:S01]  /*0350*/  ISETP.NE.U32.AND P2, PT, R28, RZ, PT ;  /* 0x000000ff1c00720c */ /* 0x000fe20003f45070 */
[----:B------:R-:W-:Y:S01]  /*0360*/  IMAD.U32 R47, R47, 0x10000, RZ ;  /* 0x000100002f2f7824 */ /* 0x000fe200078e00ff */
[----:B------:R-:W-:Y:S01]  /*0370*/  SHF.L.U32 R5, R8, 0x10, RZ ;  /* 0x0000001008057819 */ /* 0x000fe200000006ff */
[----:B------:R-:W-:Y:S01]  /*0380*/  IMAD.U32 R50, R50, 0x10000, RZ ;  /* 0x0001000032327824 */ /* 0x000fe200078e00ff */
[----:B------:R-:W-:Y:S01]  /*0390*/  PRMT R45, R9, 0x7632, R45 ;  /* 0x00007632092d7816 */ /* 0x000fe2000000002d */
[----:B------:R-:W-:Y:S01]  /*03a0*/  IMAD.U32 R9, R12, 0x10000, RZ ;  /* 0x000100000c097824 */ /* 0x000fe200078e00ff */
[----:B------:R-:W-:Y:S01]  /*03b0*/  PRMT R46, R10, 0x7632, R46 ;  /* 0x000076320a2e7816 */ /* 0x000fe2000000002e */
[----:B------:R-:W-:Y:S01]  /*03c0*/  ULDC.64 UR10, c[0x0][0x2b8] ;  /* 0x0000ae00000a7ab9 */ /* 0x000fe20000000a00 */
[----:B------:R-:W-:Y:S01]  /*03d0*/  PRMT R48, R12, 0x7632, R48 ;  /* 0x000076320c307816 */ /* 0x000fe20000000030 */
[----:B------:R-:W-:Y:S01]  /*03e0*/  IMAD.U32 R12, R15, 0x10000, RZ ;  /* 0x000100000f0c7824 */ /* 0x000fe200078e00ff */
[----:B------:R-:W-:-:S02]  /*03f0*/  PRMT R49, R13, 0x7632, R49 ;  /* 0x000076320d317816 */ /* 0x000fc40000000031 */
[----:B------:R-:W-:Y:S02]  /*0400*/  PRMT R51, R15, 0x7632, R51 ;  /* 0x000076320f337816 */ /* 0x000fe40000000033 */
[----:B------:R-:W-:Y:S02]  /*0410*/  SHF.L.U32 R7, R10, 0x10, RZ ;  /* 0x000000100a077819 */ /* 0x000fe400000006ff */
[----:B------:R-:W-:Y:S02]  /*0420*/  SHF.L.U32 R8, R11, 0x10, RZ ;  /* 0x000000100b087819 */ /* 0x000fe400000006ff */
[----:B------:R-:W-:Y:S02]  /*0430*/  SHF.L.U32 R10, R13, 0x10, RZ ;  /* 0x000000100d0a7819 */ /* 0x000fe400000006ff */
[----:B------:R-:W-:Y:S02]  /*0440*/  SHF.L.U32 R11, R14, 0x10, RZ ;  /* 0x000000100e0b7819 */ /* 0x000fe400000006ff */
[----:B------:R-:W-:-:S02]  /*0450*/  ISETP.NE.AND.EX P1, PT, R29, RZ, PT, P2 ;  /* 0x000000ff1d00720c */ /* 0x000fc40003f25320 */
[----:B------:R-:W-:Y:S02]  /*0460*/  MOV R15, R24 ;  /* 0x00000018000f7202 */ /* 0x000fe40000000f00 */
[----:B------:R-:W-:Y:S02]  /*0470*/  ISETP.NE.AND P5, PT, RZ, UR6, PT ;  /* 0x00000006ff007c0c */ /* 0x000fe4000bfa5270 */
[----:B------:R-:W-:Y:S02]  /*0480*/  SHF.L.U32 R45, R45, 0x10, RZ ;  /* 0x000000102d2d7819 */ /* 0x000fe400000006ff */
[----:B------:R-:W-:Y:S02]  /*0490*/  SHF.L.U32 R46, R46, 0x10, RZ ;  /* 0x000000102e2e7819 */ /* 0x000fe400000006ff */
[----:B------:R-:W-:Y:S02]  /*04a0*/  SHF.L.U32 R48, R48, 0x10, RZ ;  /* 0x0000001030307819 */ /* 0x000fe400000006ff */
[----:B------:R-:W-:-:S02]  /*04b0*/  SHF.L.U32 R49, R49, 0x10, RZ ;  /* 0x0000001031317819 */ /* 0x000fc400000006ff */
[----:B------:R-:W-:Y:S02]  /*04c0*/  SHF.L.U32 R51, R51, 0x10, RZ ;  /* 0x0000001033337819 */ /* 0x000fe400000006ff */
[C---:B--2---:R-:W-:Y:S02]  /*04d0*/  PRMT R88, R85.reuse, 0x7632, R88 ;  /* 0x0000763255587816 */ /* 0x044fe40000000058 */
[----:B------:R-:W-:Y:S02]  /*04e0*/  SHF.L.U32 R91, R85, 0x10, RZ ;  /* 0x00000010555b7819 */ /* 0x000fe400000006ff */
[----:B---3--:R-:W-:Y:S01]  /*04f0*/  PRMT R77, R72, 0x7632, R77 ;  /* 0x00007632484d7816 */ /* 0x008fe2000000004d */
[----:B------:R-:W-:Y:S01]  /*0500*/  IMAD.U32 R76, R73, 0x10000, RZ ;  /* 0x00010000494c7824 */ /* 0x000fe200078e00ff */
[----:B------:R-:W-:Y:S01]  /*0510*/  PRMT R67, R75, 0x7632, R67 ;  /* 0x000076324b437816 */ /* 0x000fe20000000043 */
[----:B------:R-:W-:Y:S01]  /*0520*/  IMAD.U32 R88, R88, 0x10000, RZ ;  /* 0x0001000058587824 */ /* 0x000fe200078e00ff */
[----:B----4-:R-:W-:Y:S01]  /*0530*/  PRMT R53, R18, 0x7632, R53 ;  /* 0x0000763212357816 */ /* 0x010fe20000000035 */
[----:B------:R-:W-:Y:S01]  /*0540*/  IMAD.U32 R66, R16, 0x10000, RZ ;  /* 0x0001000010427824 */ /* 0x000fe200078e00ff */
[----:B------:R-:W-:Y:S01]  /*0550*/  PRMT R90, R84, 0x7632, R90 ;  /* 0x00007632545a7816 */ /* 0x000fe2000000005a */
        /* <DEDUP_REMOVED lines=9> */
[----:B------:R-:W-:-:S02]  /*05f0*/  PRMT R65, R16, 0x7632, R65 ;  /* 0x0000763210417816 */ /* 0x000fc40000000041 */
[----:B------:R-:W-:Y:S02]  /*0600*/  PRMT R52, R17, 0x7632, R52 ;  /* 0x0000763211347816 */ /* 0x000fe40000000034 */
[----:B------:R-:W-:Y:S02]  /*0610*/  PRMT R54, R19, 0x7632, R54 ;  /* 0x0000763213367816 */ /* 0x000fe40000000036 */
[----:B------:R-:W-:Y:S02]  /*0620*/  SHF.L.U32 R93, R84, 0x10, RZ ;  /* 0x00000010545d7819 */ /* 0x000fe400000006ff */
[----:B------:R-:W-:Y:S02]  /*0630*/  SHF.L.U32 R68, R75, 0x10, RZ ;  /* 0x000000104b447819 */ /* 0x000fe400000006ff */
[----:B------:R-:W-:Y:S01]  /*0640*/  SHF.L.U32 R64, R17, 0x10, RZ ;  /* 0x0000001011407819 */ /* 0x000fe200000006ff */
        /* <DEDUP_REMOVED lines=15> */
[----:B------:R-:W-:-:S07]  /*0740*/  SHF.L.U32 R54, R54, 0x10, RZ ;  /* 0x0000001036367819 */ /* 0x000fce00000006ff */
.L_x_467:
[----:B------:R-:W0:Y:S01]  /*0750*/  S2R R89, SR_TID.X ;  /* 0x0000000000597919 */ /* 0x000e220000002100 */
[----:B-1----:R-:W1:Y:S01]  /*0760*/  LDC.64 R80, c[0x0][0x220] ;  /* 0x00008800ff507b82 */ /* 0x002e620000000a00 */
[----:B------:R-:W-:Y:S01]  /*0770*/  IMAD R32, R15, UR7, RZ ;  /* 0x000000070f207c24 */ /* 0x000fe2000f8e02ff */
[----:B------:R-:W-:-:S04]  /*0780*/  ISETP.NE.U32.AND P2, PT, RZ, UR14, PT ;  /* 0x0000000eff007c0c */ /* 0x000fc8000bf45070 */
[----:B------:R-:W-:Y:S02]  /*0790*/  SHF.R.S32.HI R33, RZ, 0x1f, R32 ;  /* 0x0000001fff217819 */ /* 0x000fe40000011420 */
[----:B------:R-:W-:Y:S02]  /*07a0*/  ISETP.NE.AND.EX P2, PT, RZ, UR15, PT, P2 ;  /* 0x0000000fff007c0c */ /* 0x000fe4000bf45320 */
[----:B------:R-:W-:Y:S02]  /*07b0*/  LEA.HI R33, R33, R32, RZ, 0x3 ;  /* 0x0000002021217211 */ /* 0x000fe400078f18ff */
[----:B0-----:R-:W-:-:S04]  /*07c0*/  LOP3.LUT R89, R89, 0x1f, RZ, 0xc0, !PT ;  /* 0x0000001f59597812 */ /* 0x001fc800078ec0ff */
[----:B------:R-:W-:-:S05]  /*07d0*/  LEA.HI.SX32 R40, R33, R89, 0x1d ;  /* 0x0000005921287211 */ /* 0x000fca00078feaff */
[C---:B------:R-:W-:Y:S01]  /*07e0*/  @P2 LEA R38, P4, R40.reuse, UR14, 0x4 ;  /* 0x0000000e28262c11 */ /* 0x040fe2000f8820ff */
[C---:B-1----:R-:W-:Y:S01]  /*07f0*/  IMAD.WIDE.U32 R32, R40.reuse, 0x10, R80 ;  /* 0x0000001028207825 */ /* 0x042fe200078e0050 */
[C---:B------:R-:W-:Y:S02]  /*0800*/  @P1 LEA R36, P3, R40.reuse, UR12, 0x4 ;  /* 0x0000000c28241c11 */ /* 0x040fe4000f8620ff */
[C---:B------:R-:W-:Y:S02]  /*0810*/  @P2 LEA.HI.X R39, R40.reuse, UR15, RZ, 0x4, P4 ;  /* 0x0000000f28272c11 */ /* 0x040fe4000a0f24ff */
[----:B------:R-:W-:Y:S01]  /*0820*/  @P1 LEA.HI.X R37, R40, UR13, RZ, 0x4, P3 ;  /* 0x0000000d28251c11 */ /* 0x000fe200098f24ff */
[----:B------:R-:W2:Y:S04]  /*0830*/  LDG.E.128 R32, desc[UR4][R32.64] ;  /* 0x0000000420207981 */ /* 0x000ea8000c1e1d00 */
[----:B-----5:R-:W5:Y:S01]  /*0840*/  @P2 LDG.E.128 R24, desc[UR4][R38.64] ;  /* 0x0000000426182981 */ /* 0x020f62000c1e1d00 */
[----:B------:R-:W-:-:S03]  /*0850*/  ISETP.NE.U32.AND P3, PT, RZ, UR12, PT ;  /* 0x0000000cff007c0c */ /* 0x000fc6000bf65070 */
[----:B------:R2:W5:Y:S01]  /*0860*/  @P1 LDG.E.128 R20, desc[UR4][R36.64] ;  /* 0x0000000424141981 */ /* 0x000562000c1e1d00 */
[----:B------:R-:W-:Y:S02]  /*0870*/  ISETP.NE.AND.EX P3, PT, RZ, UR13, PT, P3 ;  /* 0x0000000dff007c0c */ /* 0x000fe4000bf65330 */
[C---:B--2---:R-:W-:Y:S02]  /*0880*/  SHF.L.U32 R36, R32.reuse, 0x10, RZ ;  /* 0x0000001020247819 */ /* 0x044fe400000006ff */
[----:B------:R-:W-:-:S09]  /*0890*/  PRMT R41, R32, 0x7632, R41 ;  /* 0x0000763220297816 */ /* 0x000fd20000000029 */
[----:B------:R-:W-:Y:S05]  /*08a0*/  @P3 BRA `(.L_x_370) ;  /* 0x0000000000203947 */ /* 0x000fea0003800000 */
[----:B------:R-:W-:-:S04]  /*08b0*/  ISETP.NE.U32.AND P4, PT, RZ, UR14, PT ;  /* 0x0000000eff007c0c */ /* 0x000fc8000bf85070 */
[----:B------:R-:W-:-:S13]  /*08c0*/  ISETP.NE.AND.EX P4, PT, RZ, UR15, PT, P4 ;  /* 0x0000000fff007c0c */ /* 0x000fda000bf85340 */
[----:B------:R-:W-:Y:S05]  /*08d0*/  @P4 BRA `(.L_x_371) ;  /* 0x0000000000084947 */ /* 0x000fea0003800000 */
[----:B------:R-:W-:Y:S05]  /*08e0*/  @P0 BRA `(.L_x_372) ;  /* 0x0000000000200947 */ /* 0x000fea0003800000 */
[----:B------:R-:W-:Y:S05]  /*08f0*/  BRA `(.L_x_373) ;  /* 0x0000000000247947 */ /* 0x000fea0003800000 */
.L_x_371:
[----:B-----5:R-:W-:-:S04]  /*0900*/  IMAD.U32 R37, R24, 0x10000, RZ ;  /* 0x0001000018257824 */ /* 0x020fc800078e00ff */
[----:B------:R-:W-:Y:S01]  /*0910*/  FADD.FTZ R36, R36, R37 ;  /* 0x0000002524247221 */ /* 0x000fe20000010000 */
[----:B------:R-:W-:Y:S06]  /*0920*/  BRA `(.L_x_372) ;  /* 0x0000000000107947 */ /* 0x000fec0003800000 */
.L_x_370:
[----:B-----5:R-:W-:Y:S02]  /*0930*/  SHF.L.U32 R37, R20, 0x10, RZ ;  /* 0x0000001014257819 */ /* 0x020fe400000006ff */
[----:B------:R-:W-:-:S03]  /*0940*/  @P2 SHF.L.U32 R39, R24, 0x10, RZ ;  /* 0x0000001018272819 */ /* 0x000fc600000006ff */
[----:B------:R-:W-:-:S04]  /*0950*/  FADD.FTZ R36, R36, R37 ;  /* 0x0000002524247221 */ /* 0x000fc80000010000 */
[----:B------:R-:W-:-:S07]  /*0960*/  @P2 FADD.FTZ R36, R36, R39 ;  /* 0x0000002724242221 */ /* 0x000fce0000010000 */
.L_x_372:
[----:B------:R-:W-:-:S04]  /*0970*/  F2FP.BF16.F32.PACK_AB R32, RZ, R36 ;  /* 0x00000024ff20723e */ /* 0x000fc800000010ff */
[----:B------:R-:W-:-:S07]  /*0980*/  PRMT R28, R32, 0x7610, R28 ;  /* 0x00007610201c7816 */ /* 0x000fce000000001c */
.L_x_373:
[----:B------:R-:W-:Y:S01]  /*0990*/  IMAD.U32 R38, R41, 0x10000, RZ ;  /* 0x0001000029267824 */ /* 0x000fe200078e00ff */
[----:B------:R-:W-:Y:S06]  /*09a0*/  @P3 BRA `(.L_x_374) ;  /* 0x0000000000243947 */ /* 0x000fec0003800000 */
[----:B------:R-:W-:-:S04]  /*09b0*/  ISETP.NE.U32.AND P4, PT, RZ, UR14, PT ;  /* 0x0000000eff007c0c */ /* 0x000fc8000bf85070 */
[----:B------:R-:W-:-:S13]  /*09c0*/  ISETP.NE.AND.EX P4, PT, RZ, UR15, PT, P4 ;  /* 0x0000000fff007c0c */ /* 0x000fda000bf85340 */
[----:B------:R-:W-:Y:S05]  /*09d0*/  @P4 BRA `(.L_x_375) ;  /* 0x0000000000084947 */ /* 0x000fea0003800000 */
[----:B------:R-:W-:Y:S05]  /*09e0*/  @P0 BRA `(.L_x_376) ;  /* 0x00000000002c0947 */ /* 0x000fea0003800000 */
[----:B------:R-:W-:Y:S05]  /*09f0*/  BRA `(.L_x_377) ;  /* 0x0000000000307947 */ /* 0x000fea0003800000 */
.L_x_375:
[----:B-----5:R-:W-:-:S04]  /*0a00*/  PRMT R32, R24, 0x7632, R32 ;  /* 0x0000763218207816 */ /* 0x020fc80000000020 */
[----:B------:R-:W-:-:S05]  /*0a10*/  SHF.L.U32 R37, R32, 0x10, RZ ;  /* 0x0000001020257819 */ /* 0x000fca00000006ff */
[----:B------:R-:W-:Y:S01]  /*0a20*/  FADD.FTZ R38, R38, R37 ;  /* 0x0000002526267221 */ /* 0x000fe20000010000 */
[----:B------:R-:W-:Y:S06]  /*0a30*/  BRA `(.L_x_376) ;  /* 0x0000000000187947 */ /* 0x000fec0003800000 */
.L_x_374:
[----:B-----5:R-:W-:Y:S02]  /*0a40*/  PRMT R32, R20, 0x7632, R32 ;  /* 0x0000763214207816 */ /* 0x020fe40000000020 */
[----:B------:R-:W-:Y:S02]  /*0a50*/  @P2 PRMT R39, R24, 0x7632, R39 ;  /* 0x0000763218272816 */ /* 0x000fe40000000027 */
[----:B------:R-:W-:-:S03]  /*0a60*/  SHF.L.U32 R37, R32, 0x10, RZ ;  /* 0x0000001020257819 */ /* 0x000fc600000006ff */
[----:B------:R-:W-:Y:S02]  /*0a70*/  @P2 IMAD.U32 R39, R39, 0x10000, RZ ;  /* 0x0001000027272824 */ /* 0x000fe400078e00ff */
[----:B------:R-:W-:-:S04]  /*0a80*/  FADD.FTZ R38, R38, R37 ;  /* 0x0000002526267221 */ /* 0x000fc80000010000 */
[----:B------:R-:W-:-:S07]  /*0a90*/  @P2 FADD.FTZ R38, R38, R39 ;  /* 0x0000002726262221 */ /* 0x000fce0000010000 */
.L_x_376:
[----:B------:R-:W-:-:S04]  /*0aa0*/  F2FP.BF16.F32.PACK_AB R32, RZ, R38 ;  /* 0x00000026ff20723e */ /* 0x000fc800000010ff */
[----:B------:R-:W-:-:S07]  /*0ab0*/  PRMT R28, R28, 0x5410, R32 ;  /* 0x000054101c1c7816 */ /* 0x000fce0000000020 */
.L_x_377:
        /* <DEDUP_REMOVED lines=8> */
.L_x_379:
[----:B-----5:R-:W-:-:S05]  /*0b40*/  SHF.L.U32 R32, R25, 0x10, RZ ;  /* 0x0000001019207819 */ /* 0x020fca00000006ff */
[----:B------:R-:W-:Y:S01]  /*0b50*/  FADD.FTZ R37, R37, R32 ;  /* 0x0000002025257221 */ /* 0x000fe20000010000 */
[----:B------:R-:W-:Y:S06]  /*0b60*/  BRA `(.L_x_380) ;  /* 0x0000000000107947 */ /* 0x000fec0003800000 */
.L_x_378:
[----:B-----5:R-:W-:Y:S01]  /*0b70*/  IMAD.U32 R32, R21, 0x10000, RZ ;  /* 0x0001000015207824 */ /* 0x020fe200078e00ff */
[----:B------:R-:W-:-:S03]  /*0b80*/  @P2 SHF.L.U32 R42, R25, 0x10, RZ ;  /* 0x00000010192a2819 */ /* 0x000fc600000006ff */
[----:B------:R-:W-:-:S04]  /*0b90*/  FADD.FTZ R37, R37, R32 ;  /* 0x0000002025257221 */ /* 0x000fc80000010000 */
[----:B------:R-:W-:-:S07]  /*0ba0*/  @P2 FADD.FTZ R37, R37, R42 ;  /* 0x0000002a25252221 */ /* 0x000fce0000010000 */
.L_x_380:
[----:B------:R-:W-:-:S04]  /*0bb0*/  F2FP.BF16.F32.PACK_AB R32, RZ, R37 ;  /* 0x00000025ff20723e */ /* 0x000fc800000010ff */
[----:B------:R-:W-:-:S07]  /*0bc0*/  PRMT R29, R32, 0x7610, R29 ;  /* 0x00007610201d7816 */ /* 0x000fce000000001d */
.L_x_381:
[----:B------:R-:W-:Y:S01]  /*0bd0*/  SHF.L.U32 R41, R33, 0x10, RZ ;  /* 0x0000001021297819 */ /* 0x000fe200000006ff */
[----:B------:R-:W-:Y:S06]  /*0be0*/  @P3 BRA `(.L_x_382) ;  /* 0x0000000000243947 */ /* 0x000fec0003800000 */
[----:B------:R-:W-:-:S04]  /*0bf0*/  ISETP.NE.U32.AND P4, PT, RZ, UR14, PT ;  /* 0x0000000eff007c0c */ /* 0x000fc8000bf85070 */
[----:B------:R-:W-:-:S13]  /*0c00*/  ISETP.NE.AND.EX P4, PT, RZ, UR15, PT, P4 ;  /* 0x0000000fff007c0c */ /* 0x000fda000bf85340 */
[----:B------:R-:W-:Y:S05]  /*0c10*/  @P4 BRA `(.L_x_383) ;  /* 0x0000000000084947 */ /* 0x000fea0003800000 */
[----:B------:R-:W-:Y:S05]  /*0c20*/  @P0 BRA `(.L_x_384) ;  /* 0x00000000002c0947 */ /* 0x000fea0003800000 */
[----:B------:R-:W-:Y:S05]  /*0c30*/  BRA `(.L_x_385) ;  /* 0x0000000000307947 */ /* 0x000fea0003800000 */
.L_x_383:
[----:B-----5:R-:W-:-:S05]  /*0c40*/  PRMT R32, R25, 0x7632, R32 ;  /* 0x0000763219207816 */ /* 0x020fca0000000020 */
[----:B------:R-:W-:-:S04]  /*0c50*/  IMAD.U32 R32, R32, 0x10000, RZ ;  /* 0x0001000020207824 */ /* 0x000fc800078e00ff */
[----:B------:R-:W-:Y:S01]  /*0c60*/  FADD.FTZ R41, R41, R32 ;  /* 0x0000002029297221 */ /* 0x000fe20000010000 */
[----:B------:R-:W-:Y:S06]  /*0c70*/  BRA `(.L_x_384) ;  /* 0x0000000000187947 */ /* 0x000fec0003800000 */
.L_x_382:
[----:B-----5:R-:W-:Y:S02]  /*0c80*/  PRMT R32, R21, 0x7632, R32 ;  /* 0x0000763215207816 */ /* 0x020fe40000000020 */
[----:B------:R-:W-:Y:S02]  /*0c90*/  @P2 PRMT R33, R25, 0x7632, R33 ;  /* 0x0000763219212816 */ /* 0x000fe40000000021 */
[----:B------:R-:W-:Y:S02]  /*0ca0*/  SHF.L.U32 R32, R32, 0x10, RZ ;  /* 0x0000001020207819 */ /* 0x000fe400000006ff */
[----:B------:R-:W-:-:S03]  /*0cb0*/  @P2 SHF.L.U32 R42, R33, 0x10, RZ ;  /* 0x00000010212a2819 */ /* 0x000fc600000006ff */
[----:B------:R-:W-:-:S04]  /*0cc0*/  FADD.FTZ R41, R41, R32 ;  /* 0x0000002029297221 */ /* 0x000fc80000010000 */
[----:B------:R-:W-:-:S07]  /*0cd0*/  @P2 FADD.FTZ R41, R41, R42 ;  /* 0x0000002a29292221 */ /* 0x000fce0000010000 */
.L_x_384:
[----:B------:R-:W-:-:S04]  /*0ce0*/  F2FP.BF16.F32.PACK_AB R32, RZ, R41 ;  /* 0x00000029ff20723e */ /* 0x000fc800000010ff */
[----:B------:R-:W-:-:S07]  /*0cf0*/  PRMT R29, R29, 0x5410, R32 ;  /* 0x000054101d1d7816 */ /* 0x000fce0000000020 */
.L_x_385:
        /* <DEDUP_REMOVED lines=8> */
.L_x_387:
[----:B-----5:R-:W-:-:S05]  /*0d80*/  SHF.L.U32 R32, R26, 0x10, RZ ;  /* 0x000000101a207819 */ /* 0x020fca00000006ff */
[----:B------:R-:W-:Y:S01]  /*0d90*/  FADD.FTZ R39, R39, R32 ;  /* 0x0000002027277221 */ /* 0x000fe20000010000 */
[----:B------:R-:W-:Y:S06]  /*0da0*/  BRA `(.L_x_388) ;  /* 0x0000000000107947 */ /* 0x000fec0003800000 */
.L_x_386:
[----:B-----5:R-:W-:Y:S01]  /*0db0*/  SHF.L.U32 R32, R22, 0x10, RZ ;  /* 0x0000001016207819 */ /* 0x020fe200000006ff */
[----:B------:R-:W-:-:S04]  /*0dc0*/  @P2 IMAD.U32 R42, R26, 0x10000, RZ ;  /* 0x000100001a2a2824 */ /* 0x000fc800078e00ff */
[----:B------:R-:W-:-:S04]  /*0dd0*/  FADD.FTZ R39, R39, R32 ;  /* 0x0000002027277221 */ /* 0x000fc80000010000 */
[----:B------:R-:W-:-:S07]  /*0de0*/  @P2 FADD.FTZ R39, R39, R42 ;  /* 0x0000002a27272221 */ /* 0x000fce0000010000 */
.L_x_388:
[----:B------:R-:W-:-:S04]  /*0df0*/  F2FP.BF16.F32.PACK_AB R32, RZ, R39 ;  /* 0x00000027ff20723e */ /* 0x000fc800000010ff */
[----:B------:R-:W-:-:S07]  /*0e00*/  PRMT R30, R32, 0x7610, R30 ;  /* 0x00007610201e7816 */ /* 0x000fce000000001e */
.L_x_389:
[----:B------:R-:W-:Y:S01]  /*0e10*/  SHF.L.U32 R59, R34, 0x10, RZ ;  /* 0x00000010223b7819 */ /* 0x000fe200000006ff */
[----:B------:R-:W-:Y:S06]  /*0e20*/  @P3 BRA `(.L_x_390) ;  /* 0x0000000000243947 */ /* 0x000fec0003800000 */
[----:B------:R-:W-:-:S04]  /*0e30*/  ISETP.NE.U32.AND P4, PT, RZ, UR14, PT ;  /* 0x0000000eff007c0c */ /* 0x000fc8000bf85070 */
[----:B------:R-:W-:-:S13]  /*0e40*/  ISETP.NE.AND.EX P4, PT, RZ, UR15, PT, P4 ;  /* 0x0000000fff007c0c */ /* 0x000fda000bf85340 */
[----:B------:R-:W-:Y:S05]  /*0e50*/  @P4 BRA `(.L_x_391) ;  /* 0x0000000000084947 */ /* 0x000fea0003800000 */
[----:B------:R-:W-:Y:S05]  /*0e60*/  @P0 BRA `(.L_x_392) ;  /* 0x00000000002c0947 */ /* 0x000fea0003800000 */
[----:B------:R-:W-:Y:S05]  /*0e70*/  BRA `(.L_x_393) ;  /* 0x0000000000307947 */ /* 0x000fea0003800000 */
.L_x_391:
[----:B-----5:R-:W-:-:S04]  /*0e80*/  PRMT R32, R26, 0x7632, R32 ;  /* 0x000076321a207816 */ /* 0x020fc80000000020 */
[----:B------:R-:W-:-:S05]  /*0e90*/  SHF.L.U32 R32, R32, 0x10, RZ ;  /* 0x0000001020207819 */ /* 0x000fca00000006ff */
[----:B------:R-:W-:Y:S01]  /*0ea0*/  FADD.FTZ R59, R59, R32 ;  /* 0x000000203b3b7221 */ /* 0x000fe20000010000 */
[----:B------:R-:W-:Y:S06]  /*0eb0*/  BRA `(.L_x_392) ;  /* 0x0000000000187947 */ /* 0x000fec0003800000 */
.L_x_390:
[----:B-----5:R-:W-:Y:S02]  /*0ec0*/  PRMT R32, R22, 0x7632, R32 ;  /* 0x0000763216207816 */ /* 0x020fe40000000020 */
[----:B------:R-:W-:-:S03]  /*0ed0*/  @P2 PRMT R33, R26, 0x7632, R33 ;  /* 0x000076321a212816 */ /* 0x000fc60000000021 */
[----:B------:R-:W-:Y:S01]  /*0ee0*/  IMAD.U32 R32, R32, 0x10000, RZ ;  /* 0x0001000020207824 */ /* 0x000fe200078e00ff */
[----:B------:R-:W-:-:S03]  /*0ef0*/  @P2 SHF.L.U32 R34, R33, 0x10, RZ ;  /* 0x0000001021222819 */ /* 0x000fc600000006ff */
[----:B------:R-:W-:-:S04]  /*0f00*/  FADD.FTZ R59, R59, R32 ;  /* 0x000000203b3b7221 */ /* 0x000fc80000010000 */
[----:B------:R-:W-:-:S07]  /*0f10*/  @P2 FADD.FTZ R59, R59, R34 ;  /* 0x000000223b3b2221 */ /* 0x000fce0000010000 */
.L_x_392:
[----:B------:R-:W-:-:S04]  /*0f20*/  F2FP.BF16.F32.PACK_AB R32, RZ, R59 ;  /* 0x0000003bff20723e */ /* 0x000fc800000010ff */
[----:B------:R-:W-:-:S07]  /*0f30*/  PRMT R30, R30, 0x5410, R32 ;  /* 0x000054101e1e7816 */ /* 0x000fce0000000020 */
.L_x_393:
        /* <DEDUP_REMOVED lines=8> */
.L_x_395:
[----:B-----5:R-:W-:-:S04]  /*0fc0*/  IMAD.U32 R33, R27, 0x10000, RZ ;  /* 0x000100001b217824 */ /* 0x020fc800078e00ff */
[----:B------:R-:W-:Y:S01]  /*0fd0*/  FADD.FTZ R58, R58, R33 ;  /* 0x000000213a3a7221 */ /* 0x000fe20000010000 */
[----:B------:R-:W-:Y:S06]  /*0fe0*/  BRA `(.L_x_396) ;  /* 0x0000000000107947 */ /* 0x000fec0003800000 */
.L_x_394:
[----:B-----5:R-:W-:Y:S02]  /*0ff0*/  SHF.L.U32 R33, R23, 0x10, RZ ;  /* 0x0000001017217819 */ /* 0x020fe400000006ff */
[----:B------:R-:W-:-:S03]  /*1000*/  @P2 SHF.L.U32 R43, R27, 0x10, RZ ;  /* 0x000000101b2b2819 */ /* 0x000fc600000006ff */
[----:B------:R-:W-:-:S04]  /*1010*/  FADD.FTZ R58, R58, R33 ;  /* 0x000000213a3a7221 */ /* 0x000fc80000010000 */
[----:B------:R-:W-:-:S07]  /*1020*/  @P2 FADD.FTZ R58, R58, R43 ;  /* 0x0000002b3a3a2221 */ /* 0x000fce0000010000 */
.L_x_396:
[----:B------:R-:W-:-:S04]  /*1030*/  F2FP.BF16.F32.PACK_AB R32, RZ, R58 ;  /* 0x0000003aff20723e */ /* 0x000fc800000010ff */
[----:B------:R-:W-:-:S07]  /*1040*/  PRMT R31, R32, 0x7610, R31 ;  /* 0x00007610201f7816 */ /* 0x000fce000000001f */
.L_x_397:
[----:B------:R-:W-:Y:S01]  /*1050*/  IMAD.U32 R60, R35, 0x10000, RZ ;  /* 0x00010000233c7824 */ /* 0x000fe200078e00ff */
[----:B------:R-:W-:Y:S06]  /*1060*/  @P3 BRA `(.L_x_398) ;  /* 0x0000000000243947 */ /* 0x000fec0003800000 */
[----:B------:R-:W-:-:S04]  /*1070*/  ISETP.NE.U32.AND P4, PT, RZ, UR14, PT ;  /* 0x0000000eff007c0c */ /* 0x000fc8000bf85070 */
[----:B------:R-:W-:-:S13]  /*1080*/  ISETP.NE.AND.EX P4, PT, RZ, UR15, PT, P4 ;  /* 0x0000000fff007c0c */ /* 0x000fda000bf85340 */
[----:B------:R-:W-:Y:S05]  /*1090*/  @P4 BRA `(.L_x_399) ;  /* 0x0000000000084947 */ /* 0x000fea0003800000 */
[----:B------:R-:W-:Y:S05]  /*10a0*/  @P0 BRA `(.L_x_400) ;  /* 0x00000000002c0947 */ /* 0x000fea0003800000 */
[----:B------:R-:W-:Y:S05]  /*10b0*/  BRA `(.L_x_401) ;  /* 0x0000000000307947 */ /* 0x000fea0003800000 */
.L_x_399:
[----:B-----5:R-:W-:-:S04]  /*10c0*/  PRMT R32, R27, 0x7632, R32 ;  /* 0x000076321b207816 */ /* 0x020fc80000000020 */
[----:B------:R-:W-:-:S05]  /*10d0*/  SHF.L.U32 R33, R32, 0x10, RZ ;  /* 0x0000001020217819 */ /* 0x000fca00000006ff */
[----:B------:R-:W-:Y:S01]  /*10e0*/  FADD.FTZ R60, R60, R33 ;  /* 0x000000213c3c7221 */ /* 0x000fe20000010000 */
[----:B------:R-:W-:Y:S06]  /*10f0*/  BRA `(.L_x_400) ;  /* 0x0000000000187947 */ /* 0x000fec0003800000 */
.L_x_398:
[----:B-----5:R-:W-:Y:S02]  /*1100*/  PRMT R32, R23, 0x7632, R32 ;  /* 0x0000763217207816 */ /* 0x020fe40000000020 */
[----:B------:R-:W-:Y:S02]  /*1110*/  @P2 PRMT R34, R27, 0x7632, R34 ;  /* 0x000076321b222816 */ /* 0x000fe40000000022 */
[----:B------:R-:W-:-:S03]  /*1120*/  SHF.L.U32 R33, R32, 0x10, RZ ;  /* 0x0000001020217819 */ /* 0x000fc600000006ff */
[----:B------:R-:W-:Y:S02]  /*1130*/  @P2 IMAD.U32 R35, R34, 0x10000, RZ ;  /* 0x0001000022232824 */ /* 0x000fe400078e00ff */
[----:B------:R-:W-:-:S04]  /*1140*/  FADD.FTZ R60, R60, R33 ;  /* 0x000000213c3c7221 */ /* 0x000fc80000010000 */
[----:B------:R-:W-:-:S07]  /*1150*/  @P2 FADD.FTZ R60, R60, R35 ;  /* 0x000000233c3c2221 */ /* 0x000fce0000010000 */
.L_x_400:
[----:B------:R-:W-:-:S04]  /*1160*/  F2FP.BF16.F32.PACK_AB R32, RZ, R60 ;  /* 0x0000003cff20723e */ /* 0x000fc800000010ff */
[----:B------:R-:W-:-:S07]  /*1170*/  PRMT R31, R31, 0x5410, R32 ;  /* 0x000054101f1f7816 */ /* 0x000fce0000000020 */
.L_x_401:
[----:B------:R-:W0:Y:S01]  /*1180*/  @P0 LDC.64 R32, c[0x0][0x238] ;  /* 0x00008e00ff200b82 */ /* 0x000e220000000a00 */
[----:B------:R-:W-:-:S04]  /*1190*/  IADD3 R55, R40, 0x20, RZ ;  /* 0x0000002028377810 */ /* 0x000fc80007ffe0ff */
[C---:B------:R-:W-:Y:S01]  /*11a0*/  @P2 LEA R56, P6, R55.reuse, UR14, 0x4 ;  /* 0x0000000e37382c11 */ /* 0x040fe2000f8c20ff */
[----:B------:R-:W-:Y:S01]  /*11b0*/  IMAD.WIDE.U32 R34, R55, 0x10, R80 ;  /* 0x0000001037227825 */ /* 0x000fe200078e0050 */
[----:B0-----:R-:W-:-:S04]  /*11c0*/  @P0 LEA R32, P4, R40, R32, 0x4 ;  /* 0x0000002028200211 */ /* 0x001fc800078820ff */
[----:B------:R-:W-:Y:S02]  /*11d0*/  @P0 LEA.HI.X R33, R40, R33, RZ, 0x4, P4 ;  /* 0x0000002128210211 */ /* 0x000fe400020f24ff */
[----:B------:R-:W-:-:S03]  /*11e0*/  @P1 LEA R42, P4, R55, UR12, 0x4 ;  /* 0x0000000c372a1c11 */ /* 0x000fc6000f8820ff */
[----:B------:R0:W-:Y:S01]  /*11f0*/  @P0 STG.E.128 desc[UR4][R32.64], R28 ;  /* 0x0000001c20000986 */ /* 0x0001e2000c101d04 */
[----:B------:R-:W-:-:S05]  /*1200*/  @P1 LEA.HI.X R43, R55, UR13, RZ, 0x4, P4 ;  /* 0x0000000d372b1c11 */ /* 0x000fca000a0f24ff */
[----:B-----5:R-:W5:Y:S04]  /*1210*/  @P1 LDG.E.128 R20, desc[UR4][R42.64] ;  /* 0x000000042a141981 */ /* 0x020f68000c1e1d00 */
[----:B0-----:R-:W2:Y:S01]  /*1220*/  LDG.E.128 R32, desc[UR4][R34.64] ;  /* 0x0000000422207981 */ /* 0x001ea2000c1e1d00 */
[----:B------:R-:W-:-:S05]  /*1230*/  @P2 LEA.HI.X R57, R55, UR15, RZ, 0x4, P6 ;  /* 0x0000000f37392c11 */ /* 0x000fca000b0f24ff */
[----:B------:R2:W5:Y:S02]  /*1240*/  @P2 LDG.E.128 R24, desc[UR4][R56.64] ;  /* 0x0000000438182981 */ /* 0x000564000c1e1d00 */
[C---:B--2---:R-:W-:Y:S02]  /*1250*/  SHF.L.U32 R56, R32.reuse, 0x10, RZ ;  /* 0x0000001020387819 */ /* 0x044fe400000006ff */
[----:B------:R-:W-:Y:S01]  /*1260*/  PRMT R61, R32, 0x7632, R61 ;  /* 0x00007632203d7816 */ /* 0x000fe2000000003d */
[----:B------:R-:W-:Y:S06]  /*1270*/  @P3 BRA `(.L_x_402) ;  /* 0x0000000000203947 */ /* 0x000fec0003800000 */
[----:B------:R-:W-:-:S04]  /*1280*/  ISETP.NE.U32.AND P4, PT, RZ, UR14, PT ;  /* 0x0000000eff007c0c */ /* 0x000fc8000bf85070 */
[----:B------:R-:W-:-:S13]  /*1290*/  ISETP.NE.AND.EX P4, PT, RZ, UR15, PT, P4 ;  /* 0x0000000fff007c0c */ /* 0x000fda000bf85340 */
[----:B------:R-:W-:Y:S05]  /*12a0*/  @P4 BRA `(.L_x_403) ;  /* 0x0000000000084947 */ /* 0x000fea0003800000 */
[----:B------:R-:W-:Y:S05]  /*12b0*/  @P0 BRA `(.L_x_404) ;  /* 0x0000000000200947 */ /* 0x000fea0003800000 */
[----:B------:R-:W-:Y:S05]  /*12c0*/  BRA `(.L_x_405) ;  /* 0x0000000000247947 */ /* 0x000fea0003800000 */
.L_x_403:
[----:B-----5:R-:W-:-:S04]  /*12d0*/  IMAD.U32 R43, R24, 0x10000, RZ ;  /* 0x00010000182b7824 */ /* 0x020fc800078e00ff */
[----:B------:R-:W-:Y:S01]  /*12e0*/  FADD.FTZ R56, R43, R56 ;  /* 0x000000382b387221 */ /* 0x000fe20000010000 */
[----:B------:R-:W-:Y:S06]  /*12f0*/  BRA `(.L_x_404) ;  /* 0x0000000000107947 */ /* 0x000fec0003800000 */
.L_x_402:
[----:B-----5:R-:W-:Y:S02]  /*1300*/  SHF.L.U32 R43, R20, 0x10, RZ ;  /* 0x00000010142b7819 */ /* 0x020fe400000006ff */
[----:B------:R-:W-:-:S03]  /*1310*/  @P2 SHF.L.U32 R57, R24, 0x10, RZ ;  /* 0x0000001018392819 */ /* 0x000fc600000006ff */
[----:B------:R-:W-:-:S04]  /*1320*/  FADD.FTZ R56, R43, R56 ;  /* 0x000000382b387221 */ /* 0x000fc80000010000 */
[----:B------:R-:W-:-:S07]  /*1330*/  @P2 FADD.FTZ R56, R57, R56 ;  /* 0x0000003839382221 */ /* 0x000fce0000010000 */
.L_x_404:
[----:B------:R-:W-:-:S04]  /*1340*/  F2FP.BF16.F32.PACK_AB R32, RZ, R56 ;  /* 0x00000038ff20723e */ /* 0x000fc800000010ff */
[----:B------:R-:W-:-:S07]  /*1350*/  PRMT R28, R32, 0x7610, R28 ;  /* 0x00007610201c7816 */ /* 0x000fce000000001c */
.L_x_405:
[----:B------:R-:W-:Y:S01]  /*1360*/  IMAD.U32 R61, R61, 0x10000, RZ ;  /* 0x000100003d3d7824 */ /* 0x000fe200078e00ff */
[----:B------:R-:W-:Y:S06]  /*1370*/  @P3 BRA `(.L_x_406) ;  /* 0x0000000000243947 */ /* 0x000fec0003800000 */
[----:B------:R-:W-:-:S04]  /*1380*/  ISETP.NE.U32.AND P4, PT, RZ, UR14, PT ;  /* 0x0000000eff007c0c */ /* 0x000fc8000bf85070 */
[----:B------:R-:W-:-:S13]  /*1390*/  ISETP.NE.AND.EX P4, PT, RZ, UR15, PT, P4 ;  /* 0x0000000fff007c0c */ /* 0x000fda000bf85340 */
[----:B------:R-:W-:Y:S05]  /*13a0*/  @P4 BRA `(.L_x_407) ;  /* 0x0000000000084947 */ /* 0x000fea0003800000 */
[----:B------:R-:W-:Y:S05]  /*13b0*/  @P0 BRA `(.L_x_408) ;  /* 0x00000000002c0947 */ /* 0x000fea0003800000 */
[----:B------:R-:W-:Y:S05]  /*13c0*/  BRA `(.L_x_409) ;  /* 0x0000000000307947 */ /* 0x000fea0003800000 */
.L_x_407:
[----:B-----5:R-:W-:-:S04]  /*13d0*/  PRMT R32, R24, 0x7632, R32 ;  /* 0x0000763218207816 */ /* 0x020fc80000000020 */
[----:B------:R-:W-:-:S05]  /*13e0*/  SHF.L.U32 R32, R32, 0x10, RZ ;  /* 0x0000001020207819 */ /* 0x000fca00000006ff */
[----:B------:R-:W-:Y:S01]  /*13f0*/  FADD.FTZ R61, R61, R32 ;  /* 0x000000203d3d7221 */ /* 0x000fe20000010000 */
[----:B------:R-:W-:Y:S06]  /*1400*/  BRA `(.L_x_408) ;  /* 0x0000000000187947 */ /* 0x000fec0003800000 */
.L_x_406:
[----:B-----5:R-:W-:Y:S02]  /*1410*/  PRMT R32, R20, 0x7632, R32 ;  /* 0x0000763214207816 */ /* 0x020fe40000000020 */
[----:B------:R-:W-:Y:S02]  /*1420*/  @P2 PRMT R42, R24, 0x7632, R42 ;  /* 0x00007632182a2816 */ /* 0x000fe4000000002a */
[----:B------:R-:W-:-:S03]  /*1430*/  SHF.L.U32 R32, R32, 0x10, RZ ;  /* 0x0000001020207819 */ /* 0x000fc600000006ff */
[----:B------:R-:W-:Y:S02]  /*1440*/  @P2 IMAD.U32 R42, R42, 0x10000, RZ ;  /* 0x000100002a2a2824 */ /* 0x000fe400078e00ff */
[----:B------:R-:W-:-:S04]  /*1450*/  FADD.FTZ R61, R61, R32 ;  /* 0x000000203d3d7221 */ /* 0x000fc80000010000 */
[----:B------:R-:W-:-:S07]  /*1460*/  @P2 FADD.FTZ R61, R61, R42 ;  /* 0x0000002a3d3d2221 */ /* 0x000fce0000010000 */
.L_x_408:
[----:B------:R-:W-:-:S04]  /*1470*/  F2FP.BF16.F32.PACK_AB R32, RZ, R61 ;  /* 0x0000003dff20723e */ /* 0x000fc800000010ff */
[----:B------:R-:W-:-:S07]  /*1480*/  PRMT R28, R28, 0x5410, R32 ;  /* 0x000054101c1c7816 */ /* 0x000fce0000000020 */
.L_x_409:
        /* <DEDUP_REMOVED lines=8> */
.L_x_411:
[----:B-----5:R-:W-:-:S05]  /*1510*/  SHF.L.U32 R32, R25, 0x10, RZ ;  /* 0x0000001019207819 */ /* 0x020fca00000006ff */
[----:B------:R-:W-:Y:S01]  /*1520*/  FADD.FTZ R57, R32, R57 ;  /* 0x0000003920397221 */ /* 0x000fe20000010000 */
[----:B------:R-:W-:Y:S06]  /*1530*/  BRA `(.L_x_412) ;  /* 0x0000000000107947 */ /* 0x000fec0003800000 */
.L_x_410:
[----:B-----5:R-:W-:Y:S01]  /*1540*/  IMAD.U32 R32, R21, 0x10000, RZ ;  /* 0x0001000015207824 */ /* 0x020fe200078e00ff */
[----:B------:R-:W-:-:S03]  /*1550*/  @P2 SHF.L.U32 R42, R25, 0x10, RZ ;  /* 0x00000010192a2819 */ /* 0x000fc600000006ff */
[----:B------:R-:W-:-:S04]  /*1560*/  FADD.FTZ R57, R32, R57 ;  /* 0x0000003920397221 */ /* 0x000fc80000010000 */
[----:B------:R-:W-:-:S07]  /*1570*/  @P2 FADD.FTZ R57, R42, R57 ;  /* 0x000000392a392221 */ /* 0x000fce0000010000 */
.L_x_412:
[----:B------:R-:W-:-:S04]  /*1580*/  F2FP.BF16.F32.PACK_AB R32, RZ, R57 ;  /* 0x00000039ff20723e */ /* 0x000fc800000010ff */
[----:B------:R-:W-:-:S07]  /*1590*/  PRMT R29, R32, 0x7610, R29 ;  /* 0x00007610201d7816 */ /* 0x000fce000000001d */
.L_x_413:
[----:B------:R-:W-:Y:S01]  /*15a0*/  SHF.L.U32 R70, R33, 0x10, RZ ;  /* 0x0000001021467819 */ /* 0x000fe200000006ff */
[----:B------:R-:W-:Y:S06]  /*15b0*/  @P3 BRA `(.L_x_414) ;  /* 0x0000000000243947 */ /* 0x000fec0003800000 */
[----:B------:R-:W-:-:S04]  /*15c0*/  ISETP.NE.U32.AND P4, PT, RZ, UR14, PT ;  /* 0x0000000eff007c0c */ /* 0x000fc8000bf85070 */
[----:B------:R-:W-:-:S13]  /*15d0*/  ISETP.NE.AND.EX P4, PT, RZ, UR15, PT, P4 ;  /* 0x0000000fff007c0c */ /* 0x000fda000bf85340 */
[----:B------:R-:W-:Y:S05]  /*15e0*/  @P4 BRA `(.L_x_415) ;  /* 0x0000000000084947 */ /* 0x000fea0003800000 */
[----:B------:R-:W-:Y:S05]  /*15f0*/  @P0 BRA `(.L_x_416) ;  /* 0x00000000002c0947 */ /* 0x000fea0003800000 */
[----:B------:R-:W-:Y:S05]  /*1600*/  BRA `(.L_x_417) ;  /* 0x0000000000307947 */ /* 0x000fea0003800000 */
.L_x_415:
[----:B-----5:R-:W-:-:S05]  /*1610*/  PRMT R32, R25, 0x7632, R32 ;  /* 0x0000763219207816 */ /* 0x020fca0000000020 */
[----:B------:R-:W-:-:S04]  /*1620*/  IMAD.U32 R33, R32, 0x10000, RZ ;  /* 0x0001000020217824 */ /* 0x000fc800078e00ff */
[----:B------:R-:W-:Y:S01]  /*1630*/  FADD.FTZ R70, R70, R33 ;  /* 0x0000002146467221 */ /* 0x000fe20000010000 */
[----:B------:R-:W-:Y:S06]  /*1640*/  BRA `(.L_x_416) ;  /* 0x0000000000187947 */ /* 0x000fec0003800000 */
.L_x_414:
[----:B-----5:R-:W-:Y:S02]  /*1650*/  PRMT R32, R21, 0x7632, R32 ;  /* 0x0000763215207816 */ /* 0x020fe40000000020 */
[----:B------:R-:W-:Y:S02]  /*1660*/  @P2 PRMT R42, R25, 0x7632, R42 ;  /* 0x00007632192a2816 */ /* 0x000fe4000000002a */
[----:B------:R-:W-:Y:S02]  /*1670*/  SHF.L.U32 R33, R32, 0x10, RZ ;  /* 0x0000001020217819 */ /* 0x000fe400000006ff */
[----:B------:R-:W-:-:S03]  /*1680*/  @P2 SHF.L.U32 R43, R42, 0x10, RZ ;  /* 0x000000102a2b2819 */ /* 0x000fc600000006ff */
[----:B------:R-:W-:-:S04]  /*1690*/  FADD.FTZ R70, R70, R33 ;  /* 0x0000002146467221 */ /* 0x000fc80000010000 */
[----:B------:R-:W-:-:S07]  /*16a0*/  @P2 FADD.FTZ R70, R70, R43 ;  /* 0x0000002b46462221 */ /* 0x000fce0000010000 */
.L_x_416:
[----:B------:R-:W-:-:S04]  /*16b0*/  F2FP.BF16.F32.PACK_AB R32, RZ, R70 ;  /* 0x00000046ff20723e */ /* 0x000fc800000010ff */
[----:B------:R-:W-:-:S07]  /*16c0*/  PRMT R29, R29, 0x5410, R32 ;  /* 0x000054101d1d7816 */ /* 0x000fce0000000020 */
.L_x_417:
        /* <DEDUP_REMOVED lines=8> */
.L_x_419:
[----:B-----5:R-:W-:-:S05]  /*1750*/  SHF.L.U32 R33, R26, 0x10, RZ ;  /* 0x000000101a217819 */ /* 0x020fca00000006ff */
[----:B------:R-:W-:Y:S01]  /*1760*/  FADD.FTZ R62, R33, R62 ;  /* 0x0000003e213e7221 */ /* 0x000fe20000010000 */
[----:B------:R-:W-:Y:S06]  /*1770*/  BRA `(.L_x_420) ;  /* 0x0000000000107947 */ /* 0x000fec0003800000 */
.L_x_418:
[----:B-----5:R-:W-:Y:S01]  /*1780*/  SHF.L.U32 R33, R22, 0x10, RZ ;  /* 0x0000001016217819 */ /* 0x020fe200000006ff */
[----:B------:R-:W-:-:S04]  /*1790*/  @P2 IMAD.U32 R43, R26, 0x10000, RZ ;  /* 0x000100001a2b2824 */ /* 0x000fc800078e00ff */
[----:B------:R-:W-:-:S04]  /*17a0*/  FADD.FTZ R62, R33, R62 ;  /* 0x0000003e213e7221 */ /* 0x000fc80000010000 */
[----:B------:R-:W-:-:S07]  /*17b0*/  @P2 FADD.FTZ R62, R43, R62 ;  /* 0x0000003e2b3e2221 */ /* 0x000fce0000010000 */
.L_x_420:
[----:B------:R-:W-:-:S04]  /*17c0*/  F2FP.BF16.F32.PACK_AB R32, RZ, R62 ;  /* 0x0000003eff20723e */ /* 0x000fc800000010ff */
[----:B------:R-:W-:-:S07]  /*17d0*/  PRMT R30, R32, 0x7610, R30 ;  /* 0x00007610201e7816 */ /* 0x000fce000000001e */
.L_x_421:
[----:B------:R-:W-:Y:S01]  /*17e0*/  SHF.L.U32 R72, R34, 0x10, RZ ;  /* 0x0000001022487819 */ /* 0x000fe200000006ff */
[----:B------:R-:W-:Y:S06]  /*17f0*/  @P3 BRA `(.L_x_422) ;  /* 0x0000000000243947 */ /* 0x000fec0003800000 */
[----:B------:R-:W-:-:S04]  /*1800*/  ISETP.NE.U32.AND P4, PT, RZ, UR14, PT ;  /* 0x0000000eff007c0c */ /* 0x000fc8000bf85070 */
[----:B------:R-:W-:-:S13]  /*1810*/  ISETP.NE.AND.EX P4, PT, RZ, UR15, PT, P4 ;  /* 0x0000000fff007c0c */ /* 0x000fda000bf85340 */
[----:B------:R-:W-:Y:S05]  /*1820*/  @P4 BRA `(.L_x_423) ;  /* 0x0000000000084947 */ /* 0x000fea0003800000 */
[----:B------:R-:W-:Y:S05]  /*1830*/  @P0 BRA `(.L_x_424) ;  /* 0x00000000002c0947 */ /* 0x000fea0003800000 */
[----:B------:R-:W-:Y:S05]  /*1840*/  BRA `(.L_x_425) ;  /* 0x0000000000307947 */ /* 0x000fea0003800000 */
.L_x_423:
[----:B-----5:R-:W-:-:S04]  /*1850*/  PRMT R32, R26, 0x7632, R32 ;  /* 0x000076321a207816 */ /* 0x020fc80000000020 */
[----:B------:R-:W-:-:S05]  /*1860*/  SHF.L.U32 R33, R32, 0x10, RZ ;  /* 0x0000001020217819 */ /* 0x000fca00000006ff */
[----:B------:R-:W-:Y:S01]  /*1870*/  FADD.FTZ R72, R72, R33 ;  /* 0x0000002148487221 */ /* 0x000fe20000010000 */
[----:B------:R-:W-:Y:S06]  /*1880*/  BRA `(.L_x_424) ;  /* 0x0000000000187947 */ /* 0x000fec0003800000 */
.L_x_422:
[----:B-----5:R-:W-:Y:S02]  /*1890*/  PRMT R32, R22, 0x7632, R32 ;  /* 0x0000763216207816 */ /* 0x020fe40000000020 */
[----:B------:R-:W-:-:S03]  /*18a0*/  @P2 PRMT R34, R26, 0x7632, R34 ;  /* 0x000076321a222816 */ /* 0x000fc60000000022 */
[----:B------:R-:W-:Y:S01]  /*18b0*/  IMAD.U32 R33, R32, 0x10000, RZ ;  /* 0x0001000020217824 */ /* 0x000fe200078e00ff */
[----:B------:R-:W-:-:S03]  /*18c0*/  @P2 SHF.L.U32 R43, R34, 0x10, RZ ;  /* 0x00000010222b2819 */ /* 0x000fc600000006ff */
[----:B------:R-:W-:-:S04]  /*18d0*/  FADD.FTZ R72, R72, R33 ;  /* 0x0000002148487221 */ /* 0x000fc80000010000 */
[----:B------:R-:W-:-:S07]  /*18e0*/  @P2 FADD.FTZ R72, R72, R43 ;  /* 0x0000002b48482221 */ /* 0x000fce0000010000 */
.L_x_424:
[----:B------:R-:W-:-:S04]  /*18f0*/  F2FP.BF16.F32.PACK_AB R32, RZ, R72 ;  /* 0x00000048ff20723e */ /* 0x000fc800000010ff */
[----:B------:R-:W-:-:S07]  /*1900*/  PRMT R30, R30, 0x5410, R32 ;  /* 0x000054101e1e7816 */ /* 0x000fce0000000020 */
.L_x_425:
        /* <DEDUP_REMOVED lines=8> */
.L_x_427:
[----:B-----5:R-:W-:-:S04]  /*1990*/  IMAD.U32 R32, R27, 0x10000, RZ ;  /* 0x000100001b207824 */ /* 0x020fc800078e00ff */
[----:B------:R-:W-:Y:S01]  /*19a0*/  FADD.FTZ R71, R32, R71 ;  /* 0x0000004720477221 */ /* 0x000fe20000010000 */
[----:B------:R-:W-:Y:S06]  /*19b0*/  BRA `(.L_x_428) ;  /* 0x0000000000107947 */ /* 0x000fec0003800000 */
.L_x_426:
[----:B-----5:R-:W-:Y:S02]  /*19c0*/  SHF.L.U32 R32, R23, 0x10, RZ ;  /* 0x0000001017207819 */ /* 0x020fe400000006ff */
[----:B------:R-:W-:-:S03]  /*19d0*/  @P2 SHF.L.U32 R34, R27, 0x10, RZ ;  /* 0x000000101b222819 */ /* 0x000fc600000006ff */
[----:B------:R-:W-:-:S04]  /*19e0*/  FADD.FTZ R71, R32, R71 ;  /* 0x0000004720477221 */ /* 0x000fc80000010000 */
[----:B------:R-:W-:-:S07]  /*19f0*/  @P2 FADD.FTZ R71, R34, R71 ;  /* 0x0000004722472221 */ /* 0x000fce0000010000 */
.L_x_428:
[----:B------:R-:W-:-:S04]  /*1a00*/  F2FP.BF16.F32.PACK_AB R32, RZ, R71 ;  /* 0x00000047ff20723e */ /* 0x000fc800000010ff */
[----:B------:R-:W-:-:S07]  /*1a10*/  PRMT R31, R32, 0x7610, R31 ;  /* 0x00007610201f7816 */ /* 0x000fce000000001f */
.L_x_429:
[----:B------:R-:W-:Y:S01]  /*1a20*/  IMAD.U32 R73, R35, 0x10000, RZ ;  /* 0x0001000023497824 */ /* 0x000fe200078e00ff */
[----:B------:R-:W-:Y:S06]  /*1a30*/  @P3 BRA `(.L_x_430) ;  /* 0x0000000000243947 */ /* 0x000fec0003800000 */
[----:B------:R-:W-:-:S04]  /*1a40*/  ISETP.NE.U32.AND P4, PT, RZ, UR14, PT ;  /* 0x0000000eff007c0c */ /* 0x000fc8000bf85070 */
[----:B------:R-:W-:-:S13]  /*1a50*/  ISETP.NE.AND.EX P4, PT, RZ, UR15, PT, P4 ;  /* 0x0000000fff007c0c */ /* 0x000fda000bf85340 */
[----:B------:R-:W-:Y:S05]  /*1a60*/  @P4 BRA `(.L_x_431) ;  /* 0x0000000000084947 */ /* 0x000fea0003800000 */
[----:B------:R-:W-:Y:S05]  /*1a70*/  @P0 BRA `(.L_x_432) ;  /* 0x00000000002c0947 */ /* 0x000fea0003800000 */
[----:B------:R-:W-:Y:S05]  /*1a80*/  BRA `(.L_x_433) ;  /* 0x0000000000307947 */ /* 0x000fea0003800000 */
.L_x_431:
[----:B-----5:R-:W-:-:S04]  /*1a90*/  PRMT R32, R27, 0x7632, R32 ;  /* 0x000076321b207816 */ /* 0x020fc80000000020 */
[----:B------:R-:W-:-:S05]  /*1aa0*/  SHF.L.U32 R32, R32, 0x10, RZ ;  /* 0x0000001020207819 */ /* 0x000fca00000006ff */
[----:B------:R-:W-:Y:S01]  /*1ab0*/  FADD.FTZ R73, R73, R32 ;  /* 0x0000002049497221 */ /* 0x000fe20000010000 */
[----:B------:R-:W-:Y:S06]  /*1ac0*/  BRA `(.L_x_432) ;  /* 0x0000000000187947 */ /* 0x000fec0003800000 */
.L_x_430:
[----:B-----5:R-:W-:Y:S02]  /*1ad0*/  PRMT R32, R23, 0x7632, R32 ;  /* 0x0000763217207816 */ /* 0x020fe40000000020 */
[----:B------:R-:W-:Y:S02]  /*1ae0*/  @P2 PRMT R33, R27, 0x7632, R33 ;  /* 0x000076321b212816 */ /* 0x000fe40000000021 */
[----:B------:R-:W-:-:S05]  /*1af0*/  SHF.L.U32 R32, R32, 0x10, RZ ;  /* 0x0000001020207819 */ /* 0x000fca00000006ff */
[----:B------:R-:W-:Y:S01]  /*1b00*/  FADD.FTZ R73, R73, R32 ;  /* 0x0000002049497221 */ /* 0x000fe20000010000 */
[----:B------:R-:W-:-:S04]  /*1b10*/  @P2 IMAD.U32 R32, R33, 0x10000, RZ ;  /* 0x0001000021202824 */ /* 0x000fc800078e00ff */
[----:B------:R-:W-:-:S07]  /*1b20*/  @P2 FADD.FTZ R73, R73, R32 ;  /* 0x0000002049492221 */ /* 0x000fce0000010000 */
.L_x_432:
[----:B------:R-:W-:-:S04]  /*1b30*/  F2FP.BF16.F32.PACK_AB R32, RZ, R73 ;  /* 0x00000049ff20723e */ /* 0x000fc800000010ff */
[----:B------:R-:W-:-:S07]  /*1b40*/  PRMT R31, R31, 0x5410, R32 ;  /* 0x000054101f1f7816 */ /* 0x000fce0000000020 */
.L_x_433:
[----:B------:R-:W0:Y:S01]  /*1b50*/  @P0 LDC.64 R32, c[0x0][0x238] ;  /* 0x00008e00ff200b82 */ /* 0x000e220000000a00 */
[----:B------:R-:W-:Y:S02]  /*1b60*/  IADD3 R63, R40, 0x40, RZ ;  /* 0x00000040283f7810 */ /* 0x000fe40007ffe0ff */
[----:B0-----:R-:W-:-:S04]  /*1b70*/  @P0 LEA R32, P4, R55, R32, 0x4 ;  /* 0x0000002037200211 */ /* 0x001fc800078820ff */
[----:B------:R-:W-:-:S05]  /*1b80*/  @P0 LEA.HI.X R33, R55, R33, RZ, 0x4, P4 ;  /* 0x0000002137210211 */ /* 0x000fca00020f24ff */
[----:B------:R0:W-:Y:S02]  /*1b90*/  @P0 STG.E.128 desc[UR4][R32.64], R28 ;  /* 0x0000001c20000986 */ /* 0x0001e4000c101d04 */
[----:B0-----:R-:W-:-:S04]  /*1ba0*/  @P1 LEA R32, P4, R63, UR12, 0x4 ;  /* 0x0000000c3f201c11 */ /* 0x001fc8000f8820ff */
[----:B------:R-:W-:-:S05]  /*1bb0*/  @P1 LEA.HI.X R33, R63, UR13, RZ, 0x4, P4 ;  /* 0x0000000d3f211c11 */ /* 0x000fca000a0f24ff */
[----:B-----5:R0:W5:Y:S01]  /*1bc0*/  @P1 LDG.E.128 R20, desc[UR4][R32.64] ;  /* 0x0000000420141981 */ /* 0x020162000c1e1d00 */
[C---:B------:R-:W-:Y:S01]  /*1bd0*/  @P2 LEA R42, P4, R63.reuse, UR14, 0x4 ;  /* 0x0000000e3f2a2c11 */ /* 0x040fe2000f8820ff */
[----:B0-----:R-:W-:-:S06]  /*1be0*/  IMAD.WIDE.U32 R32, R63, 0x10, R80 ;  /* 0x000000103f207825 */ /* 0x001fcc00078e0050 */
[----:B------:R-:W2:Y:S01]  /*1bf0*/  LDG.E.128 R32, desc[UR4][R32.64] ;  /* 0x0000000420207981 */ /* 0x000ea2000c1e1d00 */
        /* <DEDUP_REMOVED lines=10> */
.L_x_435:
[----:B-----5:R-:W-:-:S04]  /*1ca0*/  IMAD.U32 R43, R24, 0x10000, RZ ;  /* 0x00010000182b7824 */ /* 0x020fc800078e00ff */
[----:B------:R-:W-:Y:S01]  /*1cb0*/  FADD.FTZ R42, R43, R42 ;  /* 0x0000002a2b2a7221 */ /* 0x000fe20000010000 */
[----:B------:R-:W-:Y:S06]  /*1cc0*/  BRA `(.L_x_436) ;  /* 0x0000000000107947 */ /* 0x000fec0003800000 */
.L_x_434:
[----:B-----5:R-:W-:-:S05]  /*1cd0*/  SHF.L.U32 R43, R20, 0x10, RZ ;  /* 0x00000010142b7819 */ /* 0x020fca00000006ff */
[----:B------:R-:W-:Y:S01]  /*1ce0*/  FADD.FTZ R42, R43, R42 ;  /* 0x0000002a2b2a7221 */ /* 0x000fe20000010000 */
[----:B------:R-:W-:-:S05]  /*1cf0*/  @P2 SHF.L.U32 R43, R24, 0x10, RZ ;  /* 0x00000010182b2819 */ /* 0x000fca00000006ff */
[----:B------:R-:W-:-:S07]  /*1d00*/  @P2 FADD.FTZ R42, R43, R42 ;  /* 0x0000002a2b2a2221 */ /* 0x000fce0000010000 */
.L_x_436:
[----:B------:R-:W-:-:S04]  /*1d10*/  F2FP.BF16.F32.PACK_AB R32, RZ, R42 ;  /* 0x0000002aff20723e */ /* 0x000fc800000010ff */
[----:B------:R-:W-:-:S07]  /*1d20*/  PRMT R28, R32, 0x7610, R28 ;  /* 0x00007610201c7816 */ /* 0x000fce000000001c */
.L_x_437:
[----:B------:R-:W-:Y:S01]  /*1d30*/  IMAD.U32 R80, R80, 0x10000, RZ ;  /* 0x0001000050507824 */ /* 0x000fe200078e00ff */
[----:B------:R-:W-:Y:S06]  /*1d40*/  @P3 BRA `(.L_x_438) ;  /* 0x0000000000243947 */ /* 0x000fec0003800000 */
[----:B------:R-:W-:-:S04]  /*1d50*/  ISETP.NE.U32.AND P4, PT, RZ, UR14, PT ;  /* 0x0000000eff007c0c */ /* 0x000fc8000bf85070 */
[----:B------:R-:W-:-:S13]  /*1d60*/  ISETP.NE.AND.EX P4, PT, RZ, UR15, PT, P4 ;  /* 0x0000000fff007c0c */ /* 0x000fda000bf85340 */
[----:B------:R-:W-:Y:S05]  /*1d70*/  @P4 BRA `(.L_x_439) ;  /* 0x0000000000084947 */ /* 0x000fea0003800000 */
[----:B------:R-:W-:Y:S05]  /*1d80*/  @P0 BRA `(.L_x_440) ;  /* 0x00000000002c0947 */ /* 0x000fea0003800000 */
[----:B------:R-:W-:Y:S05]  /*1d90*/  BRA `(.L_x_441) ;  /* 0x0000000000307947 */ /* 0x000fea0003800000 */
.L_x_439:
[----:B-----5:R-:W-:-:S04]  /*1da0*/  PRMT R32, R24, 0x7632, R32 ;  /* 0x0000763218207816 */ /* 0x020fc80000000020 */
[----:B------:R-:W-:-:S05]  /*1db0*/  SHF.L.U32 R43, R32, 0x10, RZ ;  /* 0x00000010202b7819 */ /* 0x000fca00000006ff */
[----:B------:R-:W-:Y:S01]  /*1dc0*/  FADD.FTZ R80, R80, R43 ;  /* 0x0000002b50507221 */ /* 0x000fe20000010000 */
[----:B------:R-:W-:Y:S06]  /*1dd0*/  BRA `(.L_x_440) ;  /* 0x0000000000187947 */ /* 0x000fec0003800000 */
.L_x_438:
[----:B-----5:R-:W-:-:S04]  /*1de0*/  PRMT R32, R20, 0x7632, R32 ;  /* 0x0000763214207816 */ /* 0x020fc80000000020 */
[----:B------:R-:W-:Y:S02]  /*1df0*/  SHF.L.U32 R43, R32, 0x10, RZ ;  /* 0x00000010202b7819 */ /* 0x000fe400000006ff */
[----:B------:R-:W-:-:S03]  /*1e00*/  @P2 PRMT R32, R24, 0x7632, R32 ;  /* 0x0000763218202816 */ /* 0x000fc60000000020 */
[----:B------:R-:W-:Y:S02]  /*1e10*/  FADD.FTZ R80, R80, R43 ;  /* 0x0000002b50507221 */ /* 0x000fe40000010000 */
[----:B------:R-:W-:-:S04]  /*1e20*/  @P2 IMAD.U32 R43, R32, 0x10000, RZ ;  /* 0x00010000202b2824 */ /* 0x000fc800078e00ff */
[----:B------:R-:W-:-:S07]  /*1e30*/  @P2 FADD.FTZ R80, R80, R43 ;  /* 0x0000002b50502221 */ /* 0x000fce0000010000 */
.L_x_440:
[----:B------:R-:W-:-:S04]  /*1e40*/  F2FP.BF16.F32.PACK_AB R32, RZ, R80 ;  /* 0x00000050ff20723e */ /* 0x000fc800000010ff */
[----:B------:R-:W-:-:S07]  /*1e50*/  PRMT R28, R28, 0x5410, R32 ;  /* 0x000054101c1c7816 */ /* 0x000fce0000000020 */
.L_x_441:
        /* <DEDUP_REMOVED lines=8> */
.L_x_443:
[----:B-----5:R-:W-:-:S05]  /*1ee0*/  SHF.L.U32 R32, R25, 0x10, RZ ;  /* 0x0000001019207819 */ /* 0x020fca00000006ff */
[----:B------:R-:W-:Y:S01]  /*1ef0*/  FADD.FTZ R43, R32, R43 ;  /* 0x0000002b202b7221 */ /* 0x000fe20000010000 */
[----:B------:R-:W-:Y:S06]  /*1f00*/  BRA `(.L_x_444) ;  /* 0x0000000000107947 */ /* 0x000fec0003800000 */
.L_x_442:
[----:B-----5:R-:W-:-:S04]  /*1f10*/  IMAD.U32 R32, R21, 0x10000, RZ ;  /* 0x0001000015207824 */ /* 0x020fc800078e00ff */
[----:B------:R-:W-:Y:S01]  /*1f20*/  FADD.FTZ R43, R32, R43 ;  /* 0x0000002b202b7221 */ /* 0x000fe20000010000 */
[----:B------:R-:W-:-:S05]  /*1f30*/  @P2 SHF.L.U32 R32, R25, 0x10, RZ ;  /* 0x0000001019202819 */ /* 0x000fca00000006ff */
[----:B------:R-:W-:-:S07]  /*1f40*/  @P2 FADD.FTZ R43, R32, R43 ;  /* 0x0000002b202b2221 */ /* 0x000fce0000010000 */
.L_x_444:
[----:B------:R-:W-:-:S04]  /*1f50*/  F2FP.BF16.F32.PACK_AB R32, RZ, R43 ;  /* 0x0000002bff20723e */ /* 0x000fc800000010ff */
[----:B------:R-:W-:-:S07]  /*1f60*/  PRMT R29, R32, 0x7610, R29 ;  /* 0x00007610201d7816 */ /* 0x000fce000000001d */
.L_x_445:
[----:B------:R-:W-:Y:S01]  /*1f70*/  SHF.L.U32 R82, R33, 0x10, RZ ;  /* 0x0000001021527819 */ /* 0x000fe200000006ff */
[----:B------:R-:W-:Y:S06]  /*1f80*/  @P3 BRA `(.L_x_446) ;  /* 0x0000000000243947 */ /* 0x000fec0003800000 */
[----:B------:R-:W-:-:S04]  /*1f90*/  ISETP.NE.U32.AND P4, PT, RZ, UR14, PT ;  /* 0x0000000eff007c0c */ /* 0x000fc8000bf85070 */
[----:B------:R-:W-:-:S13]  /*1fa0*/  ISETP.NE.AND.EX P4, PT, RZ, UR15, PT, P4 ;  /* 0x0000000fff007c0c */ /* 0x000fda000bf85340 */
[----:B------:R-:W-:Y:S05]  /*1fb0*/  @P4 BRA `(.L_x_447) ;  /* 0x0000000000084947 */ /* 0x000fea0003800000 */
[----:B------:R-:W-:Y:S05]  /*1fc0*/  @P0 BRA `(.L_x_448) ;  /* 0x00000000002c0947 */ /* 0x000fea0003800000 */
[----:B------:R-:W-:Y:S05]  /*1fd0*/  BRA `(.L_x_449) ;  /* 0x0000000000307947 */ /* 0x000fea0003800000 */
.L_x_447:
[----:B-----5:R-:W-:-:S05]  /*1fe0*/  PRMT R32, R25, 0x7632, R32 ;  /* 0x0000763219207816 */ /* 0x020fca0000000020 */
[----:B------:R-:W-:-:S04]  /*1ff0*/  IMAD.U32 R33, R32, 0x10000, RZ ;  /* 0x0001000020217824 */ /* 0x000fc800078e00ff */
[----:B------:R-:W-:Y:S01]  /*2000*/  FADD.FTZ R82, R82, R33 ;  /* 0x0000002152527221 */ /* 0x000fe20000010000 */
[----:B------:R-:W-:Y:S06]  /*2010*/  BRA `(.L_x_448) ;  /* 0x0000000000187947 */ /* 0x000fec0003800000 */
.L_x_446:
[----:B-----5:R-:W-:-:S04]  /*2020*/  PRMT R32, R21, 0x7632, R32 ;  /* 0x0000763215207816 */ /* 0x020fc80000000020 */
[----:B------:R-:W-:Y:S02]  /*2030*/  SHF.L.U32 R33, R32, 0x10, RZ ;  /* 0x0000001020217819 */ /* 0x000fe400000006ff */
[----:B------:R-:W-:-:S03]  /*2040*/  @P2 PRMT R32, R25, 0x7632, R32 ;  /* 0x0000763219202816 */ /* 0x000fc60000000020 */
[----:B------:R-:W-:Y:S01]  /*2050*/  FADD.FTZ R82, R82, R33 ;  /* 0x0000002152527221 */ /* 0x000fe20000010000 */
[----:B------:R-:W-:-:S05]  /*2060*/  @P2 SHF.L.U32 R33, R32, 0x10, RZ ;  /* 0x0000001020212819 */ /* 0x000fca00000006ff */
[----:B------:R-:W-:-:S07]  /*2070*/  @P2 FADD.FTZ R82, R82, R33 ;  /* 0x0000002152522221 */ /* 0x000fce0000010000 */
.L_x_448:
[----:B------:R-:W-:-:S04]  /*2080*/  F2FP.BF16.F32.PACK_AB R32, RZ, R82 ;  /* 0x00000052ff20723e */ /* 0x000fc800000010ff */
[----:B------:R-:W-:-:S07]  /*2090*/  PRMT R29, R29, 0x5410, R32 ;  /* 0x000054101d1d7816 */ /* 0x000fce0000000020 */
.L_x_449:
        /* <DEDUP_REMOVED lines=8> */
.L_x_451:
[----:B-----5:R-:W-:-:S05]  /*2120*/  SHF.L.U32 R32, R26, 0x10, RZ ;  /* 0x000000101a207819 */ /* 0x020fca00000006ff */
[----:B------:R-:W-:Y:S01]  /*2130*/  FADD.FTZ R81, R32, R81 ;  /* 0x0000005120517221 */ /* 0x000fe20000010000 */
[----:B------:R-:W-:Y:S06]  /*2140*/  BRA `(.L_x_452) ;  /* 0x0000000000107947 */ /* 0x000fec0003800000 */
.L_x_450:
[----:B-----5:R-:W-:-:S05]  /*2150*/  SHF.L.U32 R32, R22, 0x10, RZ ;  /* 0x0000001016207819 */ /* 0x020fca00000006ff */
[----:B------:R-:W-:Y:S01]  /*2160*/  FADD.FTZ R81, R32, R81 ;  /* 0x0000005120517221 */ /* 0x000fe20000010000 */
[----:B------:R-:W-:-:S04]  /*2170*/  @P2 IMAD.U32 R32, R26, 0x10000, RZ ;  /* 0x000100001a202824 */ /* 0x000fc800078e00ff */
[----:B------:R-:W-:-:S07]  /*2180*/  @P2 FADD.FTZ R81, R32, R81 ;  /* 0x0000005120512221 */ /* 0x000fce0000010000 */
.L_x_452:
[----:B------:R-:W-:-:S04]  /*2190*/  F2FP.BF16.F32.PACK_AB R32, RZ, R81 ;  /* 0x00000051ff20723e */ /* 0x000fc800000010ff */
[----:B------:R-:W-:-:S07]  /*21a0*/  PRMT R30, R32, 0x7610, R30 ;  /* 0x00007610201e7816 */ /* 0x000fce000000001e */
.L_x_453:
[----:B------:R-:W-:Y:S01]  /*21b0*/  SHF.L.U32 R83, R34, 0x10, RZ ;  /* 0x0000001022537819 */ /* 0x000fe200000006ff */
[----:B------:R-:W-:Y:S06]  /*21c0*/  @P3 BRA `(.L_x_454) ;  /* 0x0000000000243947 */ /* 0x000fec0003800000 */
[----:B------:R-:W-:-:S04]  /*21d0*/  ISETP.NE.U32.AND P4, PT, RZ, UR14, PT ;  /* 0x0000000eff007c0c */ /* 0x000fc8000bf85070 */
[----:B------:R-:W-:-:S13]  /*21e0*/  ISETP.NE.AND.EX P4, PT, RZ, UR15, PT, P4 ;  /* 0x0000000fff007c0c */ /* 0x000fda000bf85340 */
[----:B------:R-:W-:Y:S05]  /*21f0*/  @P4 BRA `(.L_x_455) ;  /* 0x0000000000084947 */ /* 0x000fea0003800000 */
[----:B------:R-:W-:Y:S05]  /*2200*/  @P0 BRA `(.L_x_456) ;  /* 0x00000000002c0947 */ /* 0x000fea0003800000 */
[----:B------:R-:W-:Y:S05]  /*2210*/  BRA `(.L_x_457) ;  /* 0x0000000000307947 */ /* 0x000fea0003800000 */
.L_x_455:
[----:B-----5:R-:W-:-:S04]  /*2220*/  PRMT R32, R26, 0x7632, R32 ;  /* 0x000076321a207816 */ /* 0x020fc80000000020 */
[----:B------:R-:W-:-:S05]  /*2230*/  SHF.L.U32 R32, R32, 0x10, RZ ;  /* 0x0000001020207819 */ /* 0x000fca00000006ff */
[----:B------:R-:W-:Y:S01]  /*2240*/  FADD.FTZ R83, R83, R32 ;  /* 0x0000002053537221 */ /* 0x000fe20000010000 */
[----:B------:R-:W-:Y:S06]  /*2250*/  BRA `(.L_x_456) ;  /* 0x0000000000187947 */ /* 0x000fec0003800000 */
.L_x_454:
[----:B-----5:R-:W-:-:S05]  /*2260*/  PRMT R32, R22, 0x7632, R32 ;  /* 0x0000763216207816 */ /* 0x020fca0000000020 */
[----:B------:R-:W-:-:S04]  /*2270*/  IMAD.U32 R32, R32, 0x10000, RZ ;  /* 0x0001000020207824 */ /* 0x000fc800078e00ff */
[--C-:B------:R-:W-:Y:S01]  /*2280*/  FADD.FTZ R83, R83, R32.reuse ;  /* 0x0000002053537221 */ /* 0x100fe20000010000 */
[----:B------:R-:W-:-:S04]  /*2290*/  @P2 PRMT R32, R26, 0x7632, R32 ;  /* 0x000076321a202816 */ /* 0x000fc80000000020 */
[----:B------:R-:W-:-:S05]  /*22a0*/  @P2 SHF.L.U32 R32, R32, 0x10, RZ ;  /* 0x0000001020202819 */ /* 0x000fca00000006ff */
[----:B------:R-:W-:-:S07]  /*22b0*/  @P2 FADD.FTZ R83, R83, R32 ;  /* 0x0000002053532221 */ /* 0x000fce0000010000 */
.L_x_456:
[----:B------:R-:W-:-:S04]  /*22c0*/  F2FP.BF16.F32.PACK_AB R32, RZ, R83 ;  /* 0x00000053ff20723e */ /* 0x000fc800000010ff */
[----:B------:R-:W-:-:S07]  /*22d0*/  PRMT R30, R30, 0x5410, R32 ;  /* 0x000054101e1e7816 */ /* 0x000fce0000000020 */
.L_x_457:
        /* <DEDUP_REMOVED lines=8> */
.L_x_459:
[----:B-----5:R-:W-:-:S04]  /*2360*/  IMAD.U32 R33, R27, 0x10000, RZ ;  /* 0x000100001b217824 */ /* 0x020fc800078e00ff */
[----:B------:R-:W-:Y:S01]  /*2370*/  FADD.FTZ R34, R33, R34 ;  /* 0x0000002221227221 */ /* 0x000fe20000010000 */
[----:B------:R-:W-:Y:S06]  /*2380*/  BRA `(.L_x_460) ;  /* 0x0000000000107947 */ /* 0x000fec0003800000 */
.L_x_458:
[----:B-----5:R-:W-:-:S05]  /*2390*/  SHF.L.U32 R33, R23, 0x10, RZ ;  /* 0x0000001017217819 */ /* 0x020fca00000006ff */
[----:B------:R-:W-:Y:S01]  /*23a0*/  FADD.FTZ R34, R33, R34 ;  /* 0x0000002221227221 */ /* 0x000fe20000010000 */
[----:B------:R-:W-:-:S05]  /*23b0*/  @P2 SHF.L.U32 R33, R27, 0x10, RZ ;  /* 0x000000101b212819 */ /* 0x000fca00000006ff */
[----:B------:R-:W-:-:S07]  /*23c0*/  @P2 FADD.FTZ R34, R33, R34 ;  /* 0x0000002221222221 */ /* 0x000fce0000010000 */
.L_x_460:
[----:B------:R-:W-:-:S04]  /*23d0*/  F2FP.BF16.F32.PACK_AB R32, RZ, R34 ;  /* 0x00000022ff20723e */ /* 0x000fc800000010ff */
[----:B------:R-:W-:-:S07]  /*23e0*/  PRMT R31, R32, 0x7610, R31 ;  /* 0x00007610201f7816 */ /* 0x000fce000000001f */
.L_x_461:
[----:B------:R-:W-:Y:S01]  /*23f0*/  IMAD.U32 R35, R35, 0x10000, RZ ;  /* 0x0001000023237824 */ /* 0x000fe200078e00ff */
[----:B------:R-:W-:Y:S06]  /*2400*/  @P3 BRA `(.L_x_462) ;  /* 0x0000000000243947 */ /* 0x000fec0003800000 */
[----:B------:R-:W-:-:S04]  /*2410*/  ISETP.NE.U32.AND P2, PT, RZ, UR14, PT ;  /* 0x0000000eff007c0c */ /* 0x000fc8000bf45070 */
[----:B------:R-:W-:-:S13]  /*2420*/  ISETP.NE.AND.EX P2, PT, RZ, UR15, PT, P2 ;  /* 0x0000000fff007c0c */ /* 0x000fda000bf45320 */
[----:B------:R-:W-:Y:S05]  /*2430*/  @P2 BRA `(.L_x_463) ;  /* 0x0000000000082947 */ /* 0x000fea0003800000 */
[----:B------:R-:W-:Y:S05]  /*2440*/  @P0 BRA `(.L_x_464) ;  /* 0x00000000002c0947 */ /* 0x000fea0003800000 */
[----:B------:R-:W-:Y:S05]  /*2450*/  BRA `(.L_x_465) ;  /* 0x0000000000307947 */ /* 0x000fea0003800000 */
.L_x_463:
[----:B-----5:R-:W-:-:S04]  /*2460*/  PRMT R32, R27, 0x7632, R32 ;  /* 0x000076321b207816 */ /* 0x020fc80000000020 */
[----:B------:R-:W-:-:S05]  /*2470*/  SHF.L.U32 R32, R32, 0x10, RZ ;  /* 0x0000001020207819 */ /* 0x000fca00000006ff */
[----:B------:R-:W-:Y:S01]  /*2480*/  FADD.FTZ R35, R35, R32 ;  /* 0x0000002023237221 */ /* 0x000fe20000010000 */
[----:B------:R-:W-:Y:S06]  /*2490*/  BRA `(.L_x_464) ;  /* 0x0000000000187947 */ /* 0x000fec0003800000 */
.L_x_462:
[----:B-----5:R-:W-:-:S04]  /*24a0*/  PRMT R32, R23, 0x7632, R32 ;  /* 0x0000763217207816 */ /* 0x020fc80000000020 */
[----:B------:R-:W-:-:S05]  /*24b0*/  SHF.L.U32 R32, R32, 0x10, RZ ;  /* 0x0000001020207819 */ /* 0x000fca00000006ff */
[--C-:B------:R-:W-:Y:S01]  /*24c0*/  FADD.FTZ R35, R35, R32.reuse ;  /* 0x0000002023237221 */ /* 0x100fe20000010000 */
[----:B------:R-:W-:-:S05]  /*24d0*/  @P2 PRMT R32, R27, 0x7632, R32 ;  /* 0x000076321b202816 */ /* 0x000fca0000000020 */
[----:B------:R-:W-:-:S04]  /*24e0*/  @P2 IMAD.U32 R32, R32, 0x10000, RZ ;  /* 0x0001000020202824 */ /* 0x000fc800078e00ff */
[----:B------:R-:W-:-:S07]  /*24f0*/  @P2 FADD.FTZ R35, R35, R32 ;  /* 0x0000002023232221 */ /* 0x000fce0000010000 */
.L_x_464:
[----:B------:R-:W-:-:S04]  /*2500*/  F2FP.BF16.F32.PACK_AB R32, RZ, R35 ;  /* 0x00000023ff20723e */ /* 0x000fc800000010ff */
[----:B------:R-:W-:-:S07]  /*2510*/  PRMT R31, R31, 0x5410, R32 ;  /* 0x000054101f1f7816 */ /* 0x000fce0000000020 */
.L_x_465:
[----:B------:R-:W-:Y:S01]  /*2520*/  FADD.FTZ R87, RZ, R36 ;  /* 0x00000024ff577221 */ /* 0x000fe20000010000 */
[----:B------:R-:W0:Y:S01]  /*2530*/  @P0 LDC.64 R32, c[0x0][0x238] ;  /* 0x00008e00ff200b82 */ /* 0x000e220000000a00 */
[----:B------:R-:W-:Y:S02]  /*2540*/  UMOV UR6, 0xffffffff ;  /* 0xffffffff00067882 */ /* 0x000fe40000000000 */
        /* <DEDUP_REMOVED lines=8> */
[----:B------:R-:W-:Y:S02]  /*25d0*/  @P0 LEA.HI.X R33, R63, R33, RZ, 0x4, P2 ;  /* 0x000000213f210211 */ /* 0x000fe400010f24ff */
[----:B------:R-:W-:Y:S01]  /*25e0*/  ISETP.NE.AND P2, PT, R89, RZ, PT ;  /* 0x000000ff5900720c */ /* 0x000fe20003f45270 */
[----:B------:R-:W-:Y:S02]  /*25f0*/  FADD.FTZ R92, R87, R56 ;  /* 0x00000038575c7221 */ /* 0x000fe40000010000 */
[----:B------:R0:W-:Y:S02]  /*2600*/  @P0 STG.E.128 desc[UR4][R32.64], R28 ;  /* 0x0000001c20000986 */ /* 0x0001e4000c101d04 */
[----:B------:R-:W-:-:S04]  /*2610*/  FADD.FTZ R92, R92, R61 ;  /* 0x0000003d5c5c7221 */ /* 0x000fc80000010000 */
[----:B0-----:R-:W-:-:S04]  /*2620*/  FADD.FTZ R33, R92, R57 ;  /* 0x000000395c217221 */ /* 0x001fc80000010000 */
        /* <DEDUP_REMOVED lines=12> */
[----:B------:R-:W-:Y:S01]  /*26f0*/  FADD.FTZ R87, R32, R35 ;  /* 0x0000002320577221 */ /* 0x000fe20000010000 */
        /* <DEDUP_REMOVED lines=70> */
.L_x_479:
[----:B------:R-:W2:Y:S01]  /*2b60*/  LDC R33, c[0x0][0x290] ;  /* 0x0000a400ff217b82 */ /* 0x000ea20000000800 */
[----:B-1----:R-:W-:Y:S01]  /*2b70*/  FADD.FTZ R32, R92, R32 ;  /* 0x000000205c207221 */ /* 0x002fe20000010000 */
[----:B0-----:R-:W-:-:S05]  /*2b80*/  FMUL.FTZ R92, R87, R87 ;  /* 0x00000057575c7220 */ /* 0x001fca0000410000 */
[----:B------:R-:W-:Y:S01]  /*2b90*/  FSEL R92, R92, RZ, P5 ;  /* 0x000000ff5c5c7208 */ /* 0x000fe20002800000 */
[----:B--2---:R-:W-:Y:S02]  /*2ba0*/  FFMA.FTZ R89, R32, R33, UR8 ;  /* 0x0000000820597e23 */ /* 0x004fe40008010021 */
[----:B------:R-:W0:Y:S02]  /*2bb0*/  @!P2 LDC.64 R32, c[0x0][0x250] ;  /* 0x00009400ff20ab82 */ /* 0x000e240000000a00 */
[----:B------:R-:W-:-:S06]  /*2bc0*/  FADD.FTZ R89, R89, R92 ;  /* 0x0000005c59597221 */ /* 0x000fcc0000010000 */
[----:B------:R-:W1:Y:S01]  /*2bd0*/  MUFU.RSQ R89, R89 ;  /* 0x0000005900597308 */ /* 0x000e620000001400 */
[----:B0-----:R-:W-:-:S05]  /*2be0*/  @!P2 IMAD.WIDE R32, R15, 0x4, R32 ;  /* 0x000000040f20a825 */ /* 0x001fca00078e0220 */
[----:B------:R0:W-:Y:S02]  /*2bf0*/  @!P2 STG.E desc[UR4][R32.64], R87 ;  /* 0x000000572000a986 */ /* 0x0001e4000c101904 */
[----:B0-----:R-:W0:Y:S01]  /*2c00*/  @!P2 LDC.64 R32, c[0x0][0x258] ;  /* 0x00009600ff20ab82 */ /* 0x001e220000000a00 */
[----:B------:R-:W-:-:S05]  /*2c10*/  FSEL R87, R87, RZ, !P5 ;  /* 0x000000ff57577208 */ /* 0x000fca0006800000 */
        /* <DEDUP_REMOVED lines=8> */
[C---:B-1----:R-:W-:Y:S01]  /*2ca0*/  FMUL.FTZ R39, R89.reuse, R39 ;  /* 0x0000002759277220 */ /* 0x042fe20000410000 */
[C---:B------:R-:W-:Y:S01]  /*2cb0*/  FMUL.FTZ R37, R89.reuse, R37 ;  /* 0x0000002559257220 */ /* 0x040fe20000410000 */
[C---:B------:R-:W-:Y:S01]  /*2cc0*/  FMUL.FTZ R41, R89.reuse, R41 ;  /* 0x0000002959297220 */ /* 0x040fe20000410000 */
[C---:B------:R-:W-:Y:S01]  /*2cd0*/  FMUL.FTZ R36, R89.reuse, R36 ;  /* 0x0000002459247220 */ /* 0x040fe20000410000 */
[----:B------:R-:W-:Y:S01]  /*2ce0*/  FMUL.FTZ R38, R89, R38 ;  /* 0x0000002659267220 */ /* 0x000fe20000410000 */
[C---:B------:R-:W-:Y:S01]  /*2cf0*/  FADD.FTZ R71, -R87.reuse, R71 ;  /* 0x0000004757477221 */ /* 0x040fe20000010100 */
[C---:B------:R-:W-:Y:S01]  /*2d00*/  FADD.FTZ R73, -R87.reuse, R73 ;  /* 0x0000004957497221 */ /* 0x040fe20000010100 */
[----:B------:R-:W-:Y:S01]  /*2d10*/  FFMA.FTZ R36, R36, R93, R0 ;  /* 0x0000005d24247223 */ /* 0x000fe20000010000 */
[----:B------:R-:W-:Y:S01]  /*2d20*/  FADD.FTZ R62, -R87, R62 ;  /* 0x0000003e573e7221 */ /* 0x000fe20000010100 */
[----:B------:R-:W-:Y:S01]  /*2d30*/  FMUL.FTZ R71, R89, R71 ;  /* 0x0000004759477220 */ /* 0x000fe20000410000 */
[----:B0-----:R-:W-:-:S04]  /*2d40*/  @!P2 IMAD.WIDE R32, R15, 0x4, R32 ;  /* 0x000000040f20a825 */ /* 0x001fc800078e0220 */
[----:B------:R-:W-:Y:S01]  /*2d50*/  FMUL.FTZ R73, R89, R73 ;  /* 0x0000004959497220 */ /* 0x000fe20000410000 */
[C---:B------:R-:W-:Y:S01]  /*2d60*/  FADD.FTZ R72, -R87.reuse, R72 ;  /* 0x0000004857487221 */ /* 0x040fe20000010100 */
[C---:B------:R-:W-:Y:S01]  /*2d70*/  FADD.FTZ R58, -R87.reuse, R58 ;  /* 0x0000003a573a7221 */ /* 0x040fe20000010100 */
[C---:B------:R-:W-:Y:S01]  /*2d80*/  FADD.FTZ R60, -R87.reuse, R60 ;  /* 0x0000003c573c7221 */ /* 0x040fe20000010100 */
[----:B------:R0:W-:Y:S01]  /*2d90*/  @!P2 STG.E desc[UR4][R32.64], R89 ;  /* 0x000000592000a986 */ /* 0x0001e2000c101904 */
        /* <DEDUP_REMOVED lines=10> */
[C---:B------:R-:W-:Y:S01]  /*2e40*/  FMUL.FTZ R62, R89.reuse, R62 ;  /* 0x0000003e593e7220 */ /* 0x040fe20000410000 */
[C---:B0-----:R-:W-:Y:S01]  /*2e50*/  FMUL.FTZ R32, R89.reuse, R59 ;  /* 0x0000003b59207220 */ /* 0x041fe20000410000 */
[C---:B------:R-:W-:Y:S01]  /*2e60*/  FMUL.FTZ R59, R89.reuse, R42 ;  /* 0x0000002a593b7220 */ /* 0x040fe20000410000 */
[----:B------:R-:W-:Y:S01]  /*2e70*/  FMUL.FTZ R42, R89, R34 ;  /* 0x00000022592a7220 */ /* 0x000fe20000410000 */
[----:B------:R-:W-:Y:S01]  /*2e80*/  FFMA.FTZ R34, R39, R86, R3 ;  /* 0x0000005627227223 */ /* 0x000fe20000010003 */
[----:B------:R-:W-:Y:S01]  /*2e90*/  FFMA.FTZ R39, R32, R85, R18 ;  /* 0x0000005520277223 */ /* 0x000fe20000010012 */
[----:B------:R-:W-:Y:S01]  /*2ea0*/  FFMA.FTZ R33, R37, R91, R2 ;  /* 0x0000005b25217223 */ /* 0x000fe20000010002 */
[----:B------:R-:W-:Y:S01]  /*2eb0*/  FFMA.FTZ R32, R41, R88, R17 ;  /* 0x0000005829207223 */ /* 0x000fe20000010011 */
[----:B------:R-:W-:Y:S01]  /*2ec0*/  FFMA.FTZ R37, R38, R90, R16 ;  /* 0x0000005a26257223 */ /* 0x000fe20000010010 */
[----:B------:R-:W-:Y:S01]  /*2ed0*/  FMUL.FTZ R72, R89, R72 ;  /* 0x0000004859487220 */ /* 0x000fe20000410000 */
[----:B------:R-:W-:Y:S01]  /*2ee0*/  F2FP.BF16.F32.PACK_AB R34, R39, R34 ;  /* 0x000000222722723e */ /* 0x000fe200000010ff */
[----:B------:R-:W-:Y:S01]  /*2ef0*/  FFMA.FTZ R39, R71, R68, R8 ;  /* 0x0000004447277223 */ /* 0x000fe20000010008 */
[----:B------:R-:W-:Y:S01]  /*2f00*/  F2FP.BF16.F32.PACK_AB R33, R32, R33 ;  /* 0x000000212021723e */ /* 0x000fe200000010ff */
[----:B------:R-:W-:Y:S01]  /*2f10*/  FMUL.FTZ R58, R89, R58 ;  /* 0x0000003a593a7220 */ /* 0x000fe20000410000 */
[----:B------:R-:W-:Y:S01]  /*2f20*/  F2FP.BF16.F32.PACK_AB R32, R37, R36 ;  /* 0x000000242520723e */ /* 0x000fe200000010ff */
[----:B------:R-:W-:Y:S01]  /*2f30*/  FFMA.FTZ R36, R73, R67, R47 ;  /* 0x0000004349247223 */ /* 0x000fe2000001002f */
[C---:B------:R-:W-:Y:S01]  /*2f40*/  FMUL.FTZ R60, R89.reuse, R60 ;  /* 0x0000003c593c7220 */ /* 0x040fe20000410000 */
        /* <DEDUP_REMOVED lines=12> */
[----:B------:R-:W-:Y:S01]  /*3010*/  F2FP.BF16.F32.PACK_AB R39, R36, R39 ;  /* 0x000000272427723e */ /* 0x000fe200000010ff */
[----:B------:R-:W-:Y:S01]  /*3020*/  FFMA.FTZ R36, R56, R78, R5 ;  /* 0x0000004e38247223 */ /* 0x000fe20000010005 */
        /* <DEDUP_REMOVED lines=8> */
[----:B------:R-:W0:Y:S01]  /*30b0*/  LDC.64 R56, c[0x0][0x210] ;  /* 0x00008400ff387b82 */ /* 0x000e220000000a00 */
[----:B------:R-:W-:Y:S01]  /*30c0*/  FFMA.FTZ R70, R70, R75, R45 ;  /* 0x0000004b46467223 */ /* 0x000fe2000001002d */
[----:B------:R-:W-:Y:S01]  /*30d0*/  FFMA.FTZ R61, R61, R77, R44 ;  /* 0x0000004d3d3d7223 */ /* 0x000fe2000001002c */
[----:B------:R-:W-:Y:S01]  /*30e0*/  FFMA.FTZ R81, R81, R13, R11 ;  /* 0x0000000d51517223 */ /* 0x000fe2000001000b */
[----:B------:R-:W-:Y:S01]  /*30f0*/  F2FP.BF16.F32.PACK_AB R35, R60, R58 ;  /* 0x0000003a3c23723e */ /* 0x000fe200000010ff */
[----:B------:R-:W-:Y:S01]  /*3100*/  FFMA.FTZ R42, R83, R53, R50 ;  /* 0x00000035532a7223 */ /* 0x000fe20000010032 */
[----:B------:R-:W-:Y:S01]  /*3110*/  F2FP.BF16.F32.PACK_AB R37, R70, R37 ;  /* 0x000000254625723e */ /* 0x000fe200000010ff */
[----:B------:R-:W-:Y:S01]  /*3120*/  FFMA.FTZ R82, R82, R52, R49 ;  /* 0x0000003452527223 */ /* 0x000fe20000010031 */
[----:B------:R-:W-:Y:S01]  /*3130*/  LEA R58, P2, R40, UR10, 0x4 ;  /* 0x0000000a283a7c11 */ /* 0x000fe2000f8420ff */
[----:B------:R-:W-:Y:S01]  /*3140*/  FFMA.FTZ R70, R59, R66, R9 ;  /* 0x000000423b467223 */ /* 0x000fe20000010009 */
[----:B------:R-:W-:Y:S01]  /*3150*/  LEA R60, P3, R55, UR10, 0x4 ;  /* 0x0000000a373c7c11 */ /* 0x000fe2000f8620ff */
[----:B------:R-:W-:Y:S01]  /*3160*/  FFMA.FTZ R71, R80, R65, R48 ;  /* 0x0000004150477223 */ /* 0x000fe20000010030 */
[----:B------:R-:W-:-:S02]  /*3170*/  LEA R62, P4, R63, UR10, 0x4 ;  /* 0x0000000a3f3e7c11 */ /* 0x000fc4000f8820ff */
[----:B------:R-:W-:Y:S02]  /*3180*/  F2FP.BF16.F32.PACK_AB R36, R61, R36 ;  /* 0x000000243d24723e */ /* 0x000fe400000010ff */
[----:B------:R-:W-:Y:S02]  /*3190*/  LEA.HI.X R59, R40, UR11, RZ, 0x4, P2 ;  /* 0x0000000b283b7c11 */ /* 0x000fe400090f24ff */
[----:B------:R-:W-:Y:S02]  /*31a0*/  LEA.HI.X R61, R55, UR11, RZ, 0x4, P3 ;  /* 0x0000000b373d7c11 */ /* 0x000fe400098f24ff */
[----:B------:R-:W-:Y:S01]  /*31b0*/  F2FP.BF16.F32.PACK_AB R42, R42, R81 ;  /* 0x000000512a2a723e */ /* 0x000fe200000010ff */
[----:B------:R1:W-:Y:S01]  /*31c0*/  STG.E.128 desc[UR4][R58.64], R32 ;  /* 0x000000203a007986 */ /* 0x0003e2000c101d04 */
[----:B------:R-:W-:Y:S02]  /*31d0*/  F2FP.BF16.F32.PACK_AB R41, R82, R41 ;  /* 0x000000295229723e */ /* 0x000fe400000010ff */
[----:B------:R-:W-:Y:S01]  /*31e0*/  F2FP.BF16.F32.PACK_AB R40, R71, R70 ;  /* 0x000000464728723e */ /* 0x000fe200000010ff */
[----:B------:R1:W-:Y:S01]  /*31f0*/  STG.E.128 desc[UR4][R60.64], R36 ;  /* 0x000000243c007986 */ /* 0x0003e2000c101d04 */
[----:B------:R-:W-:-:S02]  /*3200*/  LEA.HI.X R63, R63, UR11, RZ, 0x4, P4 ;  /* 0x0000000b3f3f7c11 */ /* 0x000fc4000a0f24ff */
[----:B0-----:R-:W-:-:S03]  /*3210*/  LEA R15, R56, R15, 0x2 ;  /* 0x0000000f380f7211 */ /* 0x001fc600078e10ff */
[----:B------:R1:W-:Y:S01]  /*3220*/  STG.E.128 desc[UR4][R62.64], R40 ;  /* 0x000000283e007986 */ /* 0x0003e2000c101d04 */
[----:B------:R-:W-:-:S13]  /*3230*/  ISETP.GE.AND P2, PT, R15, R57, PT ;  /* 0x000000390f00720c */ /* 0x000fda0003f46270 */
[----:B------:R-:W-:Y:S05]  /*3240*/  @!P2 BRA `(.L_x_467) ;  /* 0xffffffd40040a947 */ /* 0x000fea000383ffff */
[----:B------:R-:W-:Y:S05]  /*3250*/  EXIT ;  /* 0x000000000000794d */ /* 0x000fea0003800000 */
.L_x_466:
        /* <DEDUP_REMOVED lines=8> */
.L_x_469:
[----:B------:R-:W-:Y:S05]  /*32e0*/  BSYNC B0 ;  /* 0x0000000000007941 */ /* 0x000fea0003800000 */
.L_x_468:
[----:B------:R-:W-:Y:S01]  /*32f0*/  FADD.FTZ R87, R87, R32 ;  /* 0x0000002057577221 */ /* 0x000fe20000010000 */
[----:B------:R-:W-:Y:S01]  /*3300*/  HFMA2.MMA R89, -RZ, RZ, 0, 1.1920928955078125e-07 ;  /* 0x00000002ff597435 */ /* 0x000fe200000001ff */
[----:B------:R-:W-:Y:S01]  /*3310*/  IMAD.MOV.U32 R32, RZ, RZ, -0x1 ;  /* 0xffffffffff207424 */ /* 0x000fe200078e00ff */
[----:B------:R-:W-:Y:S01]  /*3320*/  MOV R33, 0x1f ;  /* 0x0000001f00217802 */ /* 0x000fe20000000f00 */
[----:B------:R-:W-:-:S08]  /*3330*/  IMAD.MOV.U32 R92, RZ, RZ, R87 ;  /* 0x000000ffff5c7224 */ /* 0x000fd000078e0057 */
[----:B------:R-:W-:Y:S05]  /*3340*/  WARPSYNC.COLLECTIVE R32, `(.L_x_470) ;  /* 0x0000000020087348 */ /* 0x000fea0003c00000 */
[----:B------:R0:W1:Y:S02]  /*3350*/  SHFL.BFLY P3, R32, R92, R89, R33 ;  /* 0x0c0000595c207389 */ /* 0x0000640000060021 */
[----:B01----:R-:W-:Y:S01]  /*3360*/  ENDCOLLECTIVE ;  /* 0x000000000000791b */ /* 0x003fe20003800000 */
.L_x_470:
[----:B------:R-:W-:Y:S01]  /*3370*/  HFMA2.MMA R89, -RZ, RZ, 0, 2.384185791015625e-07 ;  /* 0x00000004ff597435 */ /* 0x000fe200000001ff */
[----:B------:R-:W-:Y:S01]  /*3380*/  FADD.FTZ R87, R87, R32 ;  /* 0x0000002057577221 */ /* 0x000fe20000010000 */
[----:B------:R-:W-:-:S04]  /*3390*/  IMAD.MOV.U32 R32, RZ, RZ, -0x1 ;  /* 0xffffffffff207424 */ /* 0x000fc800078e00ff */
[----:B------:R-:W-:-:S07]  /*33a0*/  MOV R92, R87 ;  /* 0x00000057005c7202 */ /* 0x000fce0000000f00 */
[----:B------:R-:W-:Y:S05]  /*33b0*/  WARPSYNC.COLLECTIVE R32, `(.L_x_471) ;  /* 0x0000000020087348 */ /* 0x000fea0003c00000 */
[----:B------:R0:W1:Y:S02]  /*33c0*/  SHFL.BFLY P3, R32, R92, R89, R33 ;  /* 0x0c0000595c207389 */ /* 0x0000640000060021 */
[----:B01----:R-:W-:Y:S01]  /*33d0*/  ENDCOLLECTIVE ;  /* 0x000000000000791b */ /* 0x003fe20003800000 */
.L_x_471:
[----:B------:R-:W-:Y:S01]  /*33e0*/  HFMA2.MMA R89, -RZ, RZ, 0, 4.76837158203125e-07 ;  /* 0x00000008ff597435 */ /* 0x000fe200000001ff */
[----:B------:R-:W-:Y:S01]  /*33f0*/  FADD.FTZ R87, R87, R32 ;  /* 0x0000002057577221 */ /* 0x000fe20000010000 */
[----:B------:R-:W-:-:S04]  /*3400*/  IMAD.MOV.U32 R32, RZ, RZ, -0x1 ;  /* 0xffffffffff207424 */ /* 0x000fc800078e00ff */
[----:B------:R-:W-:-:S07]  /*3410*/  MOV R92, R87 ;  /* 0x00000057005c7202 */ /* 0x000fce0000000f00 */
[----:B------:R-:W-:Y:S05]  /*3420*/  WARPSYNC.COLLECTIVE R32, `(.L_x_472) ;  /* 0x0000000020087348 */ /* 0x000fea0003c00000 */
[----:B------:R0:W1:Y:S02]  /*3430*/  SHFL.BFLY P3, R32, R92, R89, R33 ;  /* 0x0c0000595c207389 */ /* 0x0000640000060021 */
[----:B01----:R-:W-:Y:S01]  /*3440*/  ENDCOLLECTIVE ;  /* 0x000000000000791b */ /* 0x003fe20003800000 */
.L_x_472:
[----:B------:R-:W-:Y:S01]  /*3450*/  HFMA2.MMA R89, -RZ, RZ, 0, 9.5367431640625e-07 ;  /* 0x00000010ff597435 */ /* 0x000fe200000001ff */
[----:B------:R-:W-:Y:S01]  /*3460*/  FADD.FTZ R87, R87, R32 ;  /* 0x0000002057577221 */ /* 0x000fe20000010000 */
[----:B------:R-:W-:-:S04]  /*3470*/  IMAD.MOV.U32 R32, RZ, RZ, -0x1 ;  /* 0xffffffffff207424 */ /* 0x000fc800078e00ff */
[----:B------:R-:W-:-:S07]  /*3480*/  MOV R92, R87 ;  /* 0x00000057005c7202 */ /* 0x000fce0000000f00 */
[----:B------:R-:W-:Y:S05]  /*3490*/  WARPSYNC.COLLECTIVE R32, `(.L_x_473) ;  /* 0x0000000020087348 */ /* 0x000fea0003c00000 */
[----:B------:R0:W1:Y:S02]  /*34a0*/  SHFL.BFLY P3, R32, R92, R89, R33 ;  /* 0x0c0000595c207389 */ /* 0x0000640000060021 */
[----:B01----:R-:W-:Y:S01]  /*34b0*/  ENDCOLLECTIVE ;  /* 0x000000000000791b */ /* 0x003fe20003800000 */
.L_x_473:
[----:B------:R-:W0:Y:S01]  /*34c0*/  LDC R33, c[0x0][0x290] ;  /* 0x0000a400ff217b82 */ /* 0x000e220000000800 */
[----:B------:R-:W-:Y:S01]  /*34d0*/  MOV R89, 0x1 ;  /* 0x0000000100597802 */ /* 0x000fe20000000f00 */
[----:B------:R-:W-:-:S04]  /*34e0*/  FADD.FTZ R87, R87, R32 ;  /* 0x0000002057577221 */ /* 0x000fc80000010000 */
[----:B0-----:R-:W-:-:S04]  /*34f0*/  FMUL.FTZ R87, R87, R33 ;  /* 0x0000002157577220 */ /* 0x001fc80000410000 */
        /* <DEDUP_REMOVED lines=48> */
[----:B------:R-:W-:Y:S01]  /*3800*/  HFMA2.MMA R33, -RZ, RZ, 0, 1.847743988037109375e-06 ;  /* 0x0000001fff217435 */ /* 0x000fe200000001ff */
[----:B------:R-:W-:-:S10]  /*3810*/  IMAD.MOV.U32 R32, RZ, RZ, -0x1 ;  /* 0xffffffffff207424 */ /* 0x000fd400078e00ff */
[----:B------:R-:W-:Y:S05]  /*3820*/  WARPSYNC.COLLECTIVE R32, `(.L_x_474) ;  /* 0x0000000020087348 */ /* 0x000fea0003c00000 */
[----:B------:R0:W1:Y:S02]  /*3830*/  SHFL.BFLY P3, R32, R92, R89, R33 ;  /* 0x0c0000595c207389 */ /* 0x0000640000060021 */
[----:B01----:R-:W-:Y:S01]  /*3840*/  ENDCOLLECTIVE ;  /* 0x000000000000791b */ /* 0x003fe20003800000 */
.L_x_474:
[----:B------:R-:W-:Y:S01]  /*3850*/  MOV R89, 0x2 ;  /* 0x0000000200597802 */ /* 0x000fe20000000f00 */
[----:B------:R-:W-:Y:S01]  /*3860*/  FADD.FTZ R92, R92, R32 ;  /* 0x000000205c5c7221 */ /* 0x000fe20000010000 */
[----:B------:R-:W-:-:S07]  /*3870*/  MOV R32, 0xffffffff ;  /* 0xffffffff00207802 */ /* 0x000fce0000000f00 */
[----:B------:R-:W-:Y:S05]  /*3880*/  WARPSYNC.COLLECTIVE R32, `(.L_x_475) ;  /* 0x0000000020087348 */ /* 0x000fea0003c00000 */
[----:B------:R0:W1:Y:S02]  /*3890*/  SHFL.BFLY P3, R32, R92, R89, R33 ;  /* 0x0c0000595c207389 */ /* 0x0000640000060021 */
[----:B01----:R-:W-:Y:S01]  /*38a0*/  ENDCOLLECTIVE ;  /* 0x000000000000791b */ /* 0x003fe20003800000 */
.L_x_475:
[----:B------:R-:W-:Y:S02]  /*38b0*/  IMAD.MOV.U32 R89, RZ, RZ, 0x4 ;  /* 0x00000004ff597424 */ /* 0x000fe400078e00ff */
[----:B------:R-:W-:Y:S01]  /*38c0*/  FADD.FTZ R92, R92, R32 ;  /* 0x000000205c5c7221 */ /* 0x000fe20000010000 */
[----:B------:R-:W-:-:S07]  /*38d0*/  MOV R32, 0xffffffff ;  /* 0xffffffff00207802 */ /* 0x000fce0000000f00 */
[----:B------:R-:W-:Y:S05]  /*38e0*/  WARPSYNC.COLLECTIVE R32, `(.L_x_476) ;  /* 0x0000000020087348 */ /* 0x000fea0003c00000 */
[----:B------:R0:W1:Y:S02]  /*38f0*/  SHFL.BFLY P3, R32, R92, R89, R33 ;  /* 0x0c0000595c207389 */ /* 0x0000640000060021 */
[----:B01----:R-:W-:Y:S01]  /*3900*/  ENDCOLLECTIVE ;  /* 0x000000000000791b */ /* 0x003fe20003800000 */
.L_x_476:
[----:B------:R-:W-:Y:S01]  /*3910*/  HFMA2.MMA R89, -RZ, RZ, 0, 4.76837158203125e-07 ;  /* 0x00000008ff597435 */ /* 0x000fe200000001ff */
[----:B------:R-:W-:Y:S01]  /*3920*/  FADD.FTZ R92, R92, R32 ;  /* 0x000000205c5c7221 */ /* 0x000fe20000010000 */
[----:B------:R-:W-:-:S09]  /*3930*/  IMAD.MOV.U32 R32, RZ, RZ, -0x1 ;  /* 0xffffffffff207424 */ /* 0x000fd200078e00ff */
[----:B------:R-:W-:Y:S05]  /*3940*/  WARPSYNC.COLLECTIVE R32, `(.L_x_477) ;  /* 0x0000000020087348 */ /* 0x000fea0003c00000 */
[----:B------:R0:W1:Y:S02]  /*3950*/  SHFL.BFLY P3, R32, R92, R89, R33 ;  /* 0x0c0000595c207389 */ /* 0x0000640000060021 */
[----:B01----:R-:W-:Y:S01]  /*3960*/  ENDCOLLECTIVE ;  /* 0x000000000000791b */ /* 0x003fe20003800000 */
.L_x_477:
[----:B------:R-:W-:Y:S01]  /*3970*/  MOV R89, 0x10 ;  /* 0x0000001000597802 */ /* 0x000fe20000000f00 */
[----:B------:R-:W-:Y:S01]  /*3980*/  FADD.FTZ R92, R92, R32 ;  /* 0x000000205c5c7221 */ /* 0x000fe20000010000 */
[----:B------:R-:W-:-:S07]  /*3990*/  MOV R32, 0xffffffff ;  /* 0xffffffff00207802 */ /* 0x000fce0000000f00 */
[----:B------:R-:W-:Y:S05]  /*39a0*/  WARPSYNC.COLLECTIVE R32, `(.L_x_478) ;  /* 0x0000000020087348 */ /* 0x000fea0003c00000 */
[----:B------:R0:W1:Y:S02]  /*39b0*/  SHFL.BFLY P3, R32, R92, R89, R33 ;  /* 0x0c0000595c207389 */ /* 0x0000640000060021 */
[----:B01----:R-:W-:Y:S01]  /*39c0*/  ENDCOLLECTIVE ;  /* 0x000000000000791b */ /* 0x003fe20003800000 */
.L_x_478:
[----:B------:R-:W-:Y:S05]  /*39d0*/  BRA `(.L_x_479) ;  /* 0xfffffff000607947 */ /* 0x000fea000383ffff */
.L_x_480:
        /* <DEDUP_REMOVED lines=10> */
.L_x_20676:


//--------------------- .text._ZN10layer_norm31ln_parallel_residual_fwd_kernelINS_13Kernel_traitsI13__nv_bfloat16S2_S2_S2_fjLj768ELj1ELj4ELj1ELj16ENS_18Kernel_traits_baseILj768ES2_S2_S2_S2_fjLj128EEEEELb1ELb0ELb0EEEvNS_9FwdParamsE --------------------------
	.section	.text._ZN10layer_norm31ln_parallel_residual_fwd_kernelINS_13Kernel_traitsI13__nv_bfloat16S2_S2_S2_fjLj768ELj1ELj4ELj1ELj16ENS_18Kernel_traits_baseILj768ES2_S2_S2_S2_fjLj128EEEEELb1ELb0ELb0EEEvNS_9FwdParamsE,"ax",@progbits
	.align	128
        .global         _ZN10layer_norm31ln_parallel_residual_fwd_kernelINS_13Kernel_traitsI13__nv_bfloat16S2_S2_S2_fjLj768ELj1ELj4ELj1ELj16ENS_18Kernel_traits_baseILj768ES2_S2_S2_S2_fjLj128EEEEELb1ELb0ELb0EEEvNS_9FwdParamsE
        .type           _ZN10layer_norm31ln_parallel_residual_fwd_kernelINS_13Kernel_traitsI13__nv_bfloat16S2_S2_S2_fjLj768ELj1ELj4ELj1ELj16ENS_18Kernel_traits_baseILj768ES2_S2_S2_S2_fjLj128EEEEELb1ELb0ELb0EEEvNS_9FwdParamsE,@function
        .size           _ZN10layer_norm31ln_parallel_residual_fwd_kernelINS_13Kernel_traitsI13__nv_bfloat16S2_S2_S2_fjLj768ELj1ELj4ELj1ELj16ENS_18Kernel_traits_baseILj768ES2_S2_S2_S2_fjLj128EEEEELb1ELb0ELb0EEEvNS_9FwdParamsE,(.L_x_20677 - _ZN10layer_norm31ln_parallel_residual_fwd_kernelINS_13Kernel_traitsI13__nv_bfloat16S2_S2_S2_fjLj768ELj1ELj4ELj1ELj16ENS_18Kernel_traits_baseILj768ES2_S2_S2_S2_fjLj128EEEEELb1ELb0ELb0EEEvNS_9FwdParamsE)
        .other          _ZN10layer_norm31ln_parallel_residual_fwd_kernelINS_13Kernel_traitsI13__nv_bfloat16S2_S2_S2_fjLj768ELj1ELj4ELj1ELj16ENS_18Kernel_traits_baseILj768ES2_S2_S2_S2_fjLj128EEEEELb1ELb0ELb0EEEvNS_9FwdParamsE,@"STO_CUDA_ENTRY STV_DEFAULT"
_ZN10layer_norm31ln_parallel_residual_fwd_kernelINS_13Kernel_traitsI13__nv_bfloat16S2_S2_S2_fjLj768ELj1ELj4ELj1ELj16ENS_18Kernel_traits_baseILj768ES2_S2_S2_S2_fjLj128EEEEELb1ELb0ELb0EEEvNS_9FwdParamsE:
.text._ZN10layer_norm31ln_parallel_residual_fwd_kernelINS_13Kernel_traitsI13__nv_bfloat16S2_S2_S2_fjLj768ELj1ELj4ELj1ELj16ENS_18Kernel_traits_baseILj768ES2_S2_S2_S2_fjLj128EEEEELb1ELb0ELb0EEEvNS_9FwdParamsE:
[----:B------:R-:W-:Y:S08]  /*0000*/  LDC R1, c[0x0][0x28] ;  /* 0x00000a00ff017b82 */ /* 0x000ff00000000800 */
[----:B------:R-:W0:Y:S01]  /*0010*/  LDC R42, c[0x0][0x2e8] ;  /* 0x0000ba00ff2a7b82 */ /* 0x000e220000000800 */
[----:B------:R-:W-:Y:S01]  /*0020*/  ULDC.U8 UR4, c[0x0][0x2f4] ;  /* 0x0000bd0000047ab9 */ /* 0x000fe20000000000 */
[----:B------:R-:W-:Y:S01]  /*0030*/  ULDC.64 UR6, c[0x0][0x2e0] ;  /* 0x0000b80000067ab9 */ /* 0x000fe20000000a00 */
[----:B------:R-:W-:Y:S01]  /*0040*/  ISETP.NE.AND P0, PT, RZ, UR4, PT ;  /* 0x00000004ff007c0c */ /* 0x000fe2000bf05270 */
[----:B------:R-:W-:Y:S01]  /*0050*/  ULDC.64 UR4, c[0x0][0x208] ;  /* 0x0000820000047ab9 */ /* 0x000fe20000000a00 */
[----:B------:R-:W-:-:S02]  /*0060*/  IMAD.U32 R8, RZ, RZ, UR6 ;  /* 0x00000006ff087e24 */ /* 0x000fc4000f8e00ff */
[----:B------:R-:W-:Y:S01]  /*0070*/  IMAD.U32 R9, RZ, RZ, UR7 ;  /* 0x00000007ff097e24 */ /* 0x000fe2000f8e00ff */
[----:B------:R-:W1:Y:S08]  /*0080*/  LDC R43, c[0x0][0x2ec] ;  /* 0x0000bb00ff2b7b82 */ /* 0x000e700000000800 */
[----:B------:R-:W2:Y:S01]  /*0090*/  @P0 LDG.E.64 R2, desc[UR4][R8.64] ;  /* 0x0000000408020981 */ /* 0x000ea2000c1e1b00 */
[----:B------:R-:W3:Y:S01]  /*00a0*/  @P0 LDC R7, c[0x0][0x2f0] ;  /* 0x0000bc00ff070b82 */ /* 0x000ee20000000800 */
[----:B0-----:R-:W-:Y:S01]  /*00b0*/  @P0 IMAD.MOV.U32 R4, RZ, RZ, R42 ;  /* 0x000000ffff040224 */ /* 0x001fe200078e002a */
[----:B------:R-:W0:Y:S01]  /*00c0*/  S2R R12, SR_TID.X ;  /* 0x00000000000c7919 */ /* 0x000e220000002100 */
[----:B------:R-:W0:Y:S01]  /*00d0*/  S2R R13, SR_CTAID.X ;  /* 0x00000000000d7919 */ /* 0x000e220000002500 */
[----:B------:R-:W-:-:S04]  /*00e0*/  ULDC UR8, c[0x0][0x0] ;  /* 0x0000000000087ab9 */ /* 0x000fc80000000800 */
[----:B------:R-:W4:Y:S01]  /*00f0*/  LDC R15, c[0x0][0x218] ;  /* 0x00008600ff0f7b82 */ /* 0x000f220000000800 */
[----:B-1----:R-:W-:-:S06]  /*0100*/  @P0 MOV R5, R43 ;  /* 0x0000002b00050202 */ /* 0x002fcc0000000f00 */
[----:B------:R-:W3:Y:S01]  /*0110*/  @P0 LDG.E.64 R4, desc[UR4][R4.64] ;  /* 0x0000000404040981 */ /* 0x000ee2000c1e1b00 */
[----:B0-----:R-:W-:Y:S01]  /*0120*/  IMAD R0, R13, UR8, R12 ;  /* 0x000000080d007c24 */ /* 0x001fe2000f8e020c */
[----:B------:R-:W-:Y:S02]  /*0130*/  LOP3.LUT R14, R12, 0x1f, RZ, 0xc0, !PT ;  /* 0x0000001f0c0e7812 */ /* 0x000fe400078ec0ff */
[----:B------:R-:W-:Y:S01]  /*0140*/  LOP3.LUT R54, R54, 0xffffffdf, RZ, 0xc0, !PT ;  /* 0xffffffdf36367812 */ /* 0x000fe200078ec0ff */
[----:B------:R-:W-:Y:S01]  /*0150*/  BSSY B0, `(.L_x_481) ;  /* 0x000006e000007945 */ /* 0x000fe20003800000 */
[----:B--2---:R-:W-:Y:S02]  /*0160*/  @P0 R2UR UR6, R2 ;  /* 0x00000000020602ca */ /* 0x004fe400000e0000 */
[----:B------:R-:W-:Y:S02]  /*0170*/  @P0 R2UR UR7, R3 ;  /* 0x00000000030702ca */ /* 0x000fe400000e0000 */
[----:B---3--:R-:W-:-:S05]  /*0180*/  @P0 IADD3 R42, P1, R4, R7, RZ ;  /* 0x00000007042a0210 */ /* 0x008fca0007f3e0ff */
[----:B------:R-:W-:-:S05]  /*0190*/  @P0 IMAD.X R43, RZ, RZ, R5, P1 ;  /* 0x000000ffff2b0224 */ /* 0x000fca00008e0605 */
[--C-:B------:R-:W-:Y:S01]  /*01a0*/  SHF.R.U64 R2, R42, 0x2, R43.reuse ;  /* 0x000000022a027819 */ /* 0x100fe2000000122b */
[----:B------:R-:W-:Y:S01]  /*01b0*/  IMAD.WIDE.U32 R6, R0, -0x326172a9, RZ ;  /* 0xcd9e8d5700067825 */ /* 0x000fe200078e00ff */
[----:B------:R-:W-:-:S03]  /*01c0*/  SHF.R.U32.HI R3, RZ, 0x2, R43 ;  /* 0x00000002ff037819 */ /* 0x000fc6000001162b */
[----:B------:R-:W-:Y:S01]  /*01d0*/  IMAD.WIDE.U32 R4, R2, -0x2daee0ad, RZ ;  /* 0xd2511f5302047825 */ /* 0x000fe200078e00ff */
[----:B------:R-:W-:Y:S01]  /*01e0*/  LOP3.LUT R8, R7, UR6, R3, 0x96, !PT ;  /* 0x0000000607087c12 */ /* 0x000fe2000f8e9603 */
[----:B------:R-:W-:-:S03]  /*01f0*/  UIADD3 UR19, UR7, -0x4498517b, URZ ;  /* 0xbb67ae8507137890 */ /* 0x000fc6000fffe03f */
[----:B------:R-:W-:Y:S01]  /*0200*/  LOP3.LUT R10, R5, UR7, RZ, 0x3c, !PT ;  /* 0x00000007050a7c12 */ /* 0x000fe2000f8e3cff */
[----:B------:R-:W-:Y:S01]  /*0210*/  IMAD.WIDE.U32 R8, R8, -0x2daee0ad, RZ ;  /* 0xd2511f5308087825 */ /* 0x000fe200078e00ff */
[----:B------:R-:W-:-:S03]  /*0220*/  UIADD3 UR18, UR6, -0x61c88647, URZ ;  /* 0x9e3779b906127890 */ /* 0x000fc6000fffe03f */
[----:B------:R-:W-:Y:S01]  /*0230*/  IMAD.WIDE.U32 R10, R10, -0x326172a9, RZ ;  /* 0xcd9e8d570a0a7825 */ /* 0x000fe200078e00ff */
[----:B------:R-:W-:Y:S01]  /*0240*/  LOP3.LUT R7, R9, UR19, R4, 0x96, !PT ;  /* 0x0000001309077c12 */ /* 0x000fe2000f8e9604 */
[----:B------:R-:W-:-:S03]  /*0250*/  UIADD3 UR20, UR6, 0x3c6ef372, URZ ;  /* 0x3c6ef37206147890 */ /* 0x000fc6000fffe03f */
[----:B------:R-:W-:Y:S01]  /*0260*/  LOP3.LUT R4, R11, UR18, R6, 0x96, !PT ;  /* 0x000000120b047c12 */ /* 0x000fe2000f8e9606 */
[----:B------:R-:W-:Y:S01]  /*0270*/  IMAD.WIDE.U32 R6, R7, -0x326172a9, RZ ;  /* 0xcd9e8d5707067825 */ /* 0x000fe200078e00ff */
[----:B------:R-:W-:-:S03]  /*0280*/  UIADD3 UR21, UR7, 0x76cf5d0a, URZ ;  /* 0x76cf5d0a07157890 */ /* 0x000fc6000fffe03f */
[----:B------:R-:W-:Y:S01]  /*0290*/  IMAD.WIDE.U32 R4, R4, -0x2daee0ad, RZ ;  /* 0xd2511f5304047825 */ /* 0x000fe200078e00ff */
[----:B------:R-:W-:Y:S01]  /*02a0*/  LOP3.LUT R9, R7, UR20, R10, 0x96, !PT ;  /* 0x0000001407097c12 */ /* 0x000fe2000f8e960a */
[----:B------:R-:W-:-:S03]  /*02b0*/  UIADD3 UR23, UR7, 0x32370b8f, URZ ;  /* 0x32370b8f07177890 */ /* 0x000fc6000fffe03f */
[----:B------:R-:W-:Y:S01]  /*02c0*/  LOP3.LUT R10, R5, UR21, R8, 0x96, !PT ;  /* 0x00000015050a7c12 */ /* 0x000fe2000f8e9608 */
[----:B------:R-:W-:Y:S01]  /*02d0*/  IMAD.WIDE.U32 R8, R9, -0x2daee0ad, RZ ;  /* 0xd2511f5309087825 */ /* 0x000fe200078e00ff */
[----:B------:R-:W-:-:S03]  /*02e0*/  UIADD3 UR22, UR6, -0x255992d5, URZ ;  /* 0xdaa66d2b06167890 */ /* 0x000fc6000fffe03f */
[----:B------:R-:W-:Y:S01]  /*02f0*/  IMAD.WIDE.U32 R10, R10, -0x326172a9, RZ ;  /* 0xcd9e8d570a0a7825 */ /* 0x000fe200078e00ff */
[----:B------:R-:W-:Y:S01]  /*0300*/  LOP3.LUT R7, R9, UR23, R4, 0x96, !PT ;  /* 0x0000001709077c12 */ /* 0x000fe2000f8e9604 */
[----:B------:R-:W-:-:S03]  /*0310*/  UIADD3 UR24, UR6, 0x78dde6e4, URZ ;  /* 0x78dde6e406187890 */ /* 0x000fc6000fffe03f */
[----:B------:R-:W-:Y:S01]  /*0320*/  LOP3.LUT R4, R11, UR22, R6, 0x96, !PT ;  /* 0x000000160b047c12 */ /* 0x000fe2000f8e9606 */
[----:B------:R-:W-:Y:S01]  /*0330*/  IMAD.WIDE.U32 R6, R7, -0x326172a9, RZ ;  /* 0xcd9e8d5707067825 */ /* 0x000fe200078e00ff */
[----:B------:R-:W-:-:S03]  /*0340*/  UIADD3 UR25, UR7, -0x126145ec, URZ ;  /* 0xed9eba1407197890 */ /* 0x000fc6000fffe03f */
[----:B------:R-:W-:Y:S01]  /*0350*/  IMAD.WIDE.U32 R4, R4, -0x2daee0ad, RZ ;  /* 0xd2511f5304047825 */ /* 0x000fe200078e00ff */
[----:B------:R-:W-:-:S04]  /*0360*/  LOP3.LUT R9, R7, UR24, R10, 0x96, !PT ;  /* 0x0000001807097c12 */ /* 0x000fc8000f8e960a */
[----:B------:R-:W-:Y:S01]  /*0370*/  LOP3.LUT R10, R5, UR25, R8, 0x96, !PT ;  /* 0x00000019050a7c12 */ /* 0x000fe2000f8e9608 */
[----:B------:R-:W-:Y:S01]  /*0380*/  UIADD3 UR26, UR6, 0x1715609d, URZ ;  /* 0x1715609d061a7890 */ /* 0x000fe2000fffe03f */
[----:B------:R-:W-:Y:S01]  /*0390*/  IMAD.WIDE.U32 R8, R9, -0x2daee0ad, RZ ;  /* 0xd2511f5309087825 */ /* 0x000fe200078e00ff */
[----:B------:R-:W-:-:S03]  /*03a0*/  UIADD3 UR27, UR7, -0x56f99767, URZ ;  /* 0xa9066899071b7890 */ /* 0x000fc6000fffe03f */
[----:B------:R-:W-:-:S03]  /*03b0*/  IMAD.WIDE.U32 R10, R10, -0x326172a9, RZ ;  /* 0xcd9e8d570a0a7825 */ /* 0x000fc600078e00ff */
[----:B------:R-:W-:Y:S02]  /*03c0*/  LOP3.LUT R46, R9, UR27, R4, 0x96, !PT ;  /* 0x0000001b092e7c12 */ /* 0x000fe4000f8e9604 */
[----:B------:R-:W-:Y:S01]  /*03d0*/  LOP3.LUT R44, R11, UR26, R6, 0x96, !PT ;  /* 0x0000001a0b2c7c12 */ /* 0x000fe2000f8e9606 */
[----:B------:R-:W-:Y:S01]  /*03e0*/  IMAD.MOV.U32 R11, RZ, RZ, R14 ;  /* 0x000000ffff0b7224 */ /* 0x000fe200078e000e */
[----:B----4-:R-:W-:-:S04]  /*03f0*/  SHF.R.S32.HI R4, RZ, 0x1f, R15 ;  /* 0x0000001fff047819 */ /* 0x010fc8000001140f */
[----:B------:R-:W-:Y:S02]  /*0400*/  LEA.HI R4, R4, R15, RZ, 0x3 ;  /* 0x0000000f04047211 */ /* 0x000fe400078f18ff */
[----:B------:R-:W-:-:S04]  /*0410*/  LOP3.LUT R5, R11, 0x1f, RZ, 0x3c, !PT ;  /* 0x0000001f0b057812 */ /* 0x000fc800078e3cff */
[----:B------:R-:W-:Y:S01]  /*0420*/  LEA.HI.SX32 R4, R4, R5, 0x1d ;  /* 0x0000000504047211 */ /* 0x000fe200078feaff */
[----:B------:R-:W-:-:S03]  /*0430*/  UIADD3 UR28, UR6, -0x4ab325aa, URZ ;  /* 0xb54cda56061c7890 */ /* 0x000fc6000fffe03f */
[----:B------:R-:W-:Y:S01]  /*0440*/  LOP3.LUT P2, RZ, R4, 0xffffffe0, RZ, 0xc0, !PT ;  /* 0xffffffe004ff7812 */ /* 0x000fe2000784c0ff */
[----:B------:R-:W-:Y:S01]  /*0450*/  IMAD.WIDE.U32 R46, R46, -0x326172a9, RZ ;  /* 0xcd9e8d572e2e7825 */ /* 0x000fe200078e00ff */
[----:B------:R-:W-:Y:S01]  /*0460*/  UIADD3 UR29, UR7, 0x646e171e, URZ ;  /* 0x646e171e071d7890 */ /* 0x000fe2000fffe03f */
[----:B------:R-:W-:Y:S02]  /*0470*/  ISETP.GE.U32.AND P5, PT, R4, 0x40, PT ;  /* 0x000000400400780c */ /* 0x000fe40003fa6070 */
[----:B------:R-:W-:Y:S01]  /*0480*/  IMAD.WIDE.U32 R44, R44, -0x2daee0ad, RZ ;  /* 0xd2511f532c2c7825 */ /* 0x000fe200078e00ff */
[----:B------:R-:W-:Y:S01]  /*0490*/  LOP3.LUT R6, R47, UR28, R10, 0x96, !PT ;  /* 0x0000001c2f067c12 */ /* 0x000fe2000f8e960a */
[----:B------:R-:W-:Y:S01]  /*04a0*/  UIADD3 UR31, UR7, 0x1fd5c5a3, URZ ;  /* 0x1fd5c5a3071f7890 */ /* 0x000fe2000fffe03f */
[----:B------:R-:W-:Y:S02]  /*04b0*/  ISETP.GE.U32.AND P4, PT, R4, 0x60, PT ;  /* 0x000000600400780c */ /* 0x000fe40003f86070 */
[----:B------:R-:W-:Y:S01]  /*04c0*/  LOP3.LUT R8, R45, UR29, R8, 0x96, !PT ;  /* 0x0000001d2d087c12 */ /* 0x000fe2000f8e9608 */
[----:B------:R-:W-:-:S02]  /*04d0*/  IMAD.WIDE.U32 R6, R6, -0x2daee0ad, RZ ;  /* 0xd2511f5306067825 */ /* 0x000fc400078e00ff */
[----:B------:R-:W-:Y:S01]  /*04e0*/  @P2 LOP3.LUT R54, R54, 0x20, RZ, 0xfc, !PT ;  /* 0x0000002036362812 */ /* 0x000fe200078efcff */
[----:B------:R-:W-:Y:S01]  /*04f0*/  UIADD3 UR30, UR6, 0x5384540f, URZ ;  /* 0x5384540f061e7890 */ /* 0x000fe2000fffe03f */
[----:B------:R-:W-:Y:S02]  /*0500*/  IMAD.WIDE.U32 R8, R8, -0x326172a9, RZ ;  /* 0xcd9e8d5708087825 */ /* 0x000fe400078e00ff */
[----:B------:R-:W-:Y:S02]  /*0510*/  LOP3.LUT R54, R54, 0xffffff7f, RZ, 0xc0, !PT ;  /* 0xffffff7f36367812 */ /* 0x000fe400078ec0ff */
[----:B------:R-:W-:Y:S02]  /*0520*/  LOP3.LUT R44, R7, UR31, R44, 0x96, !PT ;  /* 0x0000001f072c7c12 */ /* 0x000fe4000f8e962c */
[----:B------:R-:W-:Y:S01]  /*0530*/  @P5 LOP3.LUT R54, R54, 0x80, RZ, 0xfc, !PT ;  /* 0x0000008036365812 */ /* 0x000fe200078efcff */
[----:B------:R-:W-:Y:S01]  /*0540*/  UIADD3 UR32, UR6, -0xe443238, URZ ;  /* 0xf1bbcdc806207890 */ /* 0x000fe2000fffe03f */
[----:B------:R-:W-:Y:S01]  /*0550*/  LOP3.LUT R46, R9, UR30, R46, 0x96, !PT ;  /* 0x0000001e092e7c12 */ /* 0x000fe2000f8e962e */
[----:B------:R-:W-:Y:S01]  /*0560*/  IMAD.HI.U32 R47, R44, -0x326172a9, RZ ;  /* 0xcd9e8d572c2f7827 */ /* 0x000fe200078e00ff */
[----:B------:R-:W-:Y:S01]  /*0570*/  SHF.R.U32.HI R5, RZ, 0x5, R12 ;  /* 0x00000005ff057819 */ /* 0x000fe2000001160c */
[----:B------:R-:W-:Y:S01]  /*0580*/  UIADD3 UR33, UR7, -0x24c28bd8, URZ ;  /* 0xdb3d742807217890 */ /* 0x000fe2000fffe03f */
[----:B------:R-:W-:Y:S01]  /*0590*/  LOP3.LUT R54, R54, 0xffffffbf, RZ, 0xc0, !PT ;  /* 0xffffffbf36367812 */ /* 0x000fe200078ec0ff */
[----:B------:R-:W-:-:S02]  /*05a0*/  UIADD3 UR34, UR6, -0x700cb87f, URZ ;  /* 0x8ff3478106227890 */ /* 0x000fc4000fffe03f */
[----:B------:R-:W-:Y:S01]  /*05b0*/  UIADD3 UR35, UR7, -0x695add53, URZ ;  /* 0x96a522ad07237890 */ /* 0x000fe2000fffe03f */
[----:B------:R-:W-:Y:S01]  /*05c0*/  IMAD R5, R13, 0x4, R5 ;  /* 0x000000040d057824 */ /* 0x000fe200078e0205 */
[----:B------:R-:W-:Y:S01]  /*05d0*/  @P4 LOP3.LUT R54, R54, 0x40, RZ, 0xfc, !PT ;  /* 0x0000004036364812 */ /* 0x000fe200078efcff */
[----:B------:R-:W-:Y:S01]  /*05e0*/  IMAD.HI.U32 R51, R46, -0x2daee0ad, RZ ;  /* 0xd2511f532e337827 */ /* 0x000fe200078e00ff */
[----:B------:R-:W-:Y:S01]  /*05f0*/  LOP3.LUT R47, R47, UR32, R8, 0x96, !PT ;  /* 0x000000202f2f7c12 */ /* 0x000fe2000f8e9608 */
[----:B------:R-:W-:Y:S07]  /*0600*/  @!P2 BRA `(.L_x_482) ;  /* 0x000000000088a947 */ /* 0x000fee0003800000 */
        /* <DEDUP_REMOVED lines=34> */
.L_x_482:
[----:B------:R-:W-:Y:S05]  /*0830*/  BSYNC B0 ;  /* 0x0000000000007941 */ /* 0x000fea0003800000 */
.L_x_481:
        /* <DEDUP_REMOVED lines=23> */
[----:B------:R-:W-:Y:S01]  /*09b0*/  VIADD R11, R11, 0x20 ;  /* 0x000000200b0b7836 */ /* 0x000fe20000000000 */
[----:B--2---:R-:W-:-:S02]  /*09c0*/  PRMT R45, R96, 0x7632, R45 ;  /* 0x00007632602d7816 */ /* 0x004fc4000000002d */
[----:B------:R-:W-:Y:S02]  /*09d0*/  PRMT R111, R97, 0x7632, R111 ;  /* 0x00007632616f7816 */ /* 0x000fe4000000006f */
[----:B------:R-:W-:Y:S02]  /*09e0*/  PRMT R103, R98, 0x7632, R103 ;  /* 0x0000763262677816 */ /* 0x000fe40000000067 */
[----:B------:R-:W-:Y:S02]  /*09f0*/  PRMT R95, R99, 0x7632, R95 ;  /* 0x00007632635f7816 */ /* 0x000fe4000000005f */
[----:B---3--:R-:W-:Y:S02]  /*0a00*/  PRMT R121, R116, 0x7632, R121 ;  /* 0x0000763274797816 */ /* 0x008fe40000000079 */
[----:B------:R-:W-:Y:S02]  /*0a10*/  PRMT R113, R117, 0x7632, R113 ;  /* 0x0000763275717816 */ /* 0x000fe40000000071 */
[----:B------:R-:W-:-:S02]  /*0a20*/  PRMT R105, R118, 0x7632, R105 ;  /* 0x0000763276697816 */ /* 0x000fc40000000069 */
[----:B------:R-:W-:Y:S02]  /*0a30*/  @!P0 CS2R R28, SRZ ;  /* 0x00000000001c8805 */ /* 0x000fe4000001ff00 */
[----:B------:R-:W-:Y:S02]  /*0a40*/  PRMT R41, R119, 0x7632, R41 ;  /* 0x0000763277297816 */ /* 0x000fe40000000029 */
[----:B------:R-:W-:Y:S02]  /*0a50*/  @!P0 CS2R R30, SRZ ;  /* 0x00000000001e8805 */ /* 0x000fe4000001ff00 */
[----:B------:R-:W-:Y:S02]  /*0a60*/  @!P1 CS2R R24, SRZ ;  /* 0x0000000000189805 */ /* 0x000fe4000001ff00 */
[----:B------:R-:W-:-:S07]  /*0a70*/  @!P1 CS2R R26, SRZ ;  /* 0x00000000001a9805 */ /* 0x000fce000001ff00 */
.L_x_484:
[----:B------:R-:W-:Y:S05]  /*0a80*/  BSYNC B0 ;  /* 0x0000000000007941 */ /* 0x000fea0003800000 */
.L_x_483:
        /* <DEDUP_REMOVED lines=27> */
.L_x_486:
[----:B------:R-:W-:Y:S05]  /*0c40*/  BSYNC B0 ;  /* 0x0000000000007941 */ /* 0x000fea0003800000 */
.L_x_485:
[----:B------:R-:W-:Y:S01]  /*0c50*/  ULDC UR8, c[0x0][0x214] ;  /* 0x0000850000087ab9 */ /* 0x000fe20000000800 */
[----:B------:R-:W-:Y:S02]  /*0c60*/  LOP3.LUT R40, R51, UR33, R6, 0x96, !PT ;  /* 0x0000002133287c12 */ /* 0x000fe4000f8e9606 */
[----:B------:R-:W-:-:S13]  /*0c70*/  ISETP.GE.AND P0, PT, R5, UR8, PT ;  /* 0x0000000805007c0c */ /* 0x000fda000bf06270 */
[----:B------:R-:W-:Y:S05]  /*0c80*/  @P0 EXIT ;  /* 0x000000000000094d */ /* 0x000fea0003800000 */
[----:B------:R-:W-:Y:S01]  /*0c90*/  IMAD.U32 R107, R98, 0x10000, RZ ;  /* 0x00010000626b7824 */ /* 0x000fe200078e00ff */
[C---:B-----5:R-:W-:Y:S01]  /*0ca0*/  PRMT R102, R26.reuse, 0x7632, R102 ;  /* 0x000076321a667816 */ /* 0x060fe20000000066 */
[----:B------:R-:W-:Y:S01]  /*0cb0*/  IMAD.U32 R145, R155, 0x10000, RZ ;  /* 0x000100009b917824 */ /* 0x000fe200078e00ff */
[C---:B------:R-:W-:Y:S01]  /*0cc0*/  PRMT R94, R27.reuse, 0x7632, R94 ;  /* 0x000076321b5e7816 */ /* 0x040fe2000000005e */
[----:B------:R-:W-:Y:S01]  /*0cd0*/  IMAD.U32 R106, R26, 0x10000, RZ ;  /* 0x000100001a6a7824 */ /* 0x000fe200078e00ff */
[----:B------:R-:W-:Y:S01]  /*0ce0*/  SHF.L.U32 R155, R128, 0x10, RZ ;  /* 0x00000010809b7819 */ /* 0x000fe200000006ff */
[----:B------:R-:W-:Y:S01]  /*0cf0*/  IMAD.U32 R98, R27, 0x10000, RZ ;  /* 0x000100001b627824 */ /* 0x000fe200078e00ff */
[----:B------:R-:W-:Y:S01]  /*0d00*/  SHF.L.U32 R123, R96, 0x10, RZ ;  /* 0x00000010607b7819 */ /* 0x000fe200000006ff */
        /* <DEDUP_REMOVED lines=11> */
[----:B------:R-:W-:Y:S01]  /*0dc0*/  SHF.L.U32 R91, R8, 0x10, RZ ;  /* 0x00000010085b7819 */ /* 0x000fe200000006ff */
        /* <DEDUP_REMOVED lines=10> */
[----:B------:R-:W-:Y:S01]  /*0e70*/  IMAD R25, R44, -0x326172a9, RZ ;  /* 0xcd9e8d572c197824 */ /* 0x000fe200078e02ff */
[----:B------:R-:W-:Y:S01]  /*0e80*/  PRMT R30, R9, 0x7632, R30 ;  /* 0x00007632091e7816 */ /* 0x000fe2000000001e */
[----:B------:R-:W-:Y:S01]  /*0e90*/  IMAD.HI.U32 R20, R40, -0x326172a9, RZ ;  /* 0xcd9e8d5728147827 */ /* 0x000fe200078e00ff */
[----:B------:R-:W-:Y:S01]  /*0ea0*/  PRMT R34, R10, 0x7632, R34 ;  /* 0x000076320a227816 */ /* 0x000fe20000000022 */
[----:B------:R-:W-:Y:S01]  /*0eb0*/  BSSY B0, `(.L_x_487) ;  /* 0x00012f5000007945 */ /* 0x000fe20003800000 */
[----:B------:R-:W-:Y:S01]  /*0ec0*/  PRMT R38, R11, 0x7632, R38 ;  /* 0x000076320b267816 */ /* 0x000fe20000000026 */
        /* <DEDUP_REMOVED lines=9> */
[----:B------:R-:W-:Y:S01]  /*0f60*/  SHF.L.U32 R125, R116, 0x10, RZ ;  /* 0x00000010747d7819 */ /* 0x000fe200000006ff */
[----:B------:R-:W-:Y:S01]  /*0f70*/  IMAD R21, R46, -0x2daee0ad, RZ ;  /* 0xd2511f532e157824 */ /* 0x000fe200078e02ff */
[C---:B------:R-:W-:Y:S01]  /*0f80*/  PRMT R142, R36.reuse, 0x7632, R142 ;  /* 0x00007632248e7816 */ /* 0x040fe2000000008e */
[----:B------:R-:W-:Y:S01]  /*0f90*/  IMAD.WIDE.U32 R22, R47, -0x2daee0ad, RZ ;  /* 0xd2511f532f167825 */ /* 0x000fe200078e00ff */
[----:B------:R-:W-:Y:S01]  /*0fa0*/  SHF.L.U32 R156, R36, 0x10, RZ ;  /* 0x00000010249c7819 */ /* 0x000fe200000006ff */
[----:B------:R-:W-:Y:S01]  /*0fb0*/  ULDC.U8 UR8, c[0x0][0x2a0] ;  /* 0x0000a80000087ab9 */ /* 0x000fe20000000000 */
        /* <DEDUP_REMOVED lines=22> */
[C---:B------:R-:W-:Y:S01]  /*1120*/  PRMT R52, R15.reuse, 0x7632, R52 ;  /* 0x000076320f347816 */ /* 0x040fe20000000034 */
[----:B------:R-:W-:Y:S01]  /*1130*/  IMAD.U32 R14, R14, 0x10000, RZ ;  /* 0x000100000e0e7824 */ /* 0x000fe200078e00ff */
        /* <DEDUP_REMOVED lines=8> */
[----:B------:R-:W-:Y:S01]  /*11c0*/  LOP3.LUT R20, R20, UR34, R25, 0x96, !PT ;  /* 0x0000002214147c12 */ /* 0x000fe2000f8e9619 */
[----:B------:R-:W-:Y:S01]  /*11d0*/  HFMA2.MMA R25, -RZ, RZ, 0, 0 ;  /* 0x00000000ff197435 */ /* 0x000fe200000001ff */
[----:B------:R-:W-:Y:S01]  /*11e0*/  SHF.L.U32 R122, R24, 0x10, RZ ;  /* 0x00000010187a7819 */ /* 0x000fe200000006ff */
[----:B------:R-:W-:Y:S01]  /*11f0*/  IMAD.U32 R141, R141, 0x10000, RZ ;  /* 0x000100008d8d7824 */ /* 0x000fe200078e00ff */
[----:B------:R-:W-:Y:S01]  /*1200*/  LOP3.LUT R21, R23, UR35, R21, 0x96, !PT ;  /* 0x0000002317157c12 */ /* 0x000fe2000f8e9615 */
[----:B------:R-:W-:Y:S01]  /*1210*/  IMAD.U32 R139, R139, 0x10000, RZ ;  /* 0x000100008b8b7824 */ /* 0x000fe200078e00ff */
[----:B------:R-:W-:Y:S01]  /*1220*/  SHF.L.U32 R12, R12, 0x10, RZ ;  /* 0x000000100c0c7819 */ /* 0x000fe200000006ff */
[----:B------:R-:W-:Y:S01]  /*1230*/  IMAD.U32 R137, R137, 0x10000, RZ ;  /* 0x0001000089897824 */ /* 0x000fe200078e00ff */
[----:B------:R-:W-:Y:S01]  /*1240*/  SHF.L.U32 R16, R16, 0x10, RZ ;  /* 0x0000001010107819 */ /* 0x000fe200000006ff */
[----:B------:R-:W-:Y:S01]  /*1250*/  IMAD.U32 R133, R133, 0x10000, RZ ;  /* 0x0001000085857824 */ /* 0x000fe200078e00ff */
[----:B------:R-:W-:Y:S01]  /*1260*/  LOP3.LUT R23, R42, 0x3, RZ, 0xc0, !PT ;  /* 0x000000032a177812 */ /* 0x000fe200078ec0ff */
        /* <DEDUP_REMOVED lines=16> */
[----:B------:R-:W-:Y:S01]  /*1370*/  IMAD R24, R40, -0x326172a9, RZ ;  /* 0xcd9e8d5728187824 */ /* 0x000fe200078e02ff */
        /* <DEDUP_REMOVED lines=8> */
[----:B------:R-:W-:Y:S01]  /*1400*/  ULDC UR36, c[0x0][0x218] ;  /* 0x0000860000247ab9 */ /* 0x000fe20000000800 */
[----:B------:R-:W-:Y:S01]  /*1410*/  IMAD.U32 R132, R132, 0x10000, RZ ;  /* 0x0001000084847824 */ /* 0x000fe200078e00ff */
[----:B------:R-:W-:Y:S01]  /*1420*/  ULDC UR9, c[0x0][0x2d8] ;  /* 0x0000b60000097ab9 */ /* 0x000fe20000000800 */
[----:B------:R-:W-:Y:S01]  /*1430*/  IMAD.U32 R128, R128, 0x10000, RZ ;  /* 0x0001000080807824 */ /* 0x000fe200078e00ff */
[----:B------:R-:W-:Y:S01]  /*1440*/  ULDC.64 UR10, c[0x0][0x230] ;  /* 0x00008c00000a7ab9 */ /* 0x000fe20000000a00 */
[----:B------:R-:W-:Y:S01]  /*1450*/  IMAD.U32 R120, R120, 0x10000, RZ ;  /* 0x0001000078787824 */ /* 0x000fe200078e00ff */
[----:B------:R-:W-:Y:S01]  /*1460*/  ULDC.64 UR12, c[0x0][0x238] ;  /* 0x00008e00000c7ab9 */ /* 0x000fe20000000a00 */
[----:B------:R-:W-:Y:S01]  /*1470*/  IMAD.U32 R118, R118, 0x10000, RZ ;  /* 0x0001000076767824 */ /* 0x000fe200078e00ff */
[----:B------:R-:W-:Y:S01]  /*1480*/  UISETP.NE.AND UP0, UPT, UR8, URZ, UPT ;  /* 0x0000003f0800728c */ /* 0x000fe2000bf05270 */
[----:B------:R-:W-:Y:S01]  /*1490*/  IMAD.U32 R112, R112, 0x10000, RZ ;  /* 0x0001000070707824 */ /* 0x000fe200078e00ff */
[----:B------:R-:W-:Y:S01]  /*14a0*/  ULDC.64 UR14, c[0x0][0x240] ;  /* 0x00009000000e7ab9 */ /* 0x000fe20000000a00 */
[----:B------:R-:W-:Y:S01]  /*14b0*/  IMAD.U32 R104, R104, 0x10000, RZ ;  /* 0x0001000068687824 */ /* 0x000fe200078e00ff */
[----:B------:R-:W-:Y:S01]  /*14c0*/  ULDC.64 UR16, c[0x0][0x248] ;  /* 0x0000920000107ab9 */ /* 0x000fe20000000a00 */
[----:B------:R-:W-:-:S02]  /*14d0*/  IMAD.U32 R102, R102, 0x10000, RZ ;  /* 0x0001000066667824 */ /* 0x000fc400078e00ff */
[----:B------:R-:W-:Y:S02]  /*14e0*/  IMAD.U32 R96, R96, 0x10000, RZ ;  /* 0x0001000060607824 */ /* 0x000fe400078e00ff */
[----:B------:R-:W-:Y:S02]  /*14f0*/  IMAD.U32 R26, R26, 0x10000, RZ ;  /* 0x000100001a1a7824 */ /* 0x000fe400078e00ff */
[----:B------:R-:W-:Y:S02]  /*1500*/  IMAD.U32 R27, R27, 0x10000, RZ ;  /* 0x000100001b1b7824 */ /* 0x000fe400078e00ff */
[----:B------:R-:W-:Y:S02]  /*1510*/  IMAD.U32 R28, R28, 0x10000, RZ ;  /* 0x000100001c1c7824 */ /* 0x000fe400078e00ff */
[----:B------:R-:W-:Y:S02]  /*1520*/  IMAD.U32 R30, R30, 0x10000, RZ ;  /* 0x000100001e1e7824 */ /* 0x000fe400078e00ff */
[----:B------:R-:W-:-:S02]  /*1530*/  IMAD.U32 R31, R31, 0x10000, RZ ;  /* 0x000100001f1f7824 */ /* 0x000fc400078e00ff */
[----:B------:R-:W-:Y:S02]  /*1540*/  IMAD.U32 R32, R32, 0x10000, RZ ;  /* 0x0001000020207824 */ /* 0x000fe400078e00ff */
[----:B------:R-:W-:Y:S02]  /*1550*/  IMAD.U32 R34, R34, 0x10000, RZ ;  /* 0x0001000022227824 */ /* 0x000fe400078e00ff */
[----:B------:R-:W-:Y:S02]  /*1560*/  IMAD.U32 R35, R35, 0x10000, RZ ;  /* 0x0001000023237824 */ /* 0x000fe400078e00ff */
[----:B------:R-:W-:Y:S02]  /*1570*/  IMAD.U32 R36, R36, 0x10000, RZ ;  /* 0x0001000024247824 */ /* 0x000fe400078e00ff */
[----:B------:R-:W-:Y:S02]  /*1580*/  IMAD.U32 R38, R38, 0x10000, RZ ;  /* 0x0001000026267824 */ /* 0x000fe400078e00ff */
[----:B------:R-:W-:-:S02]  /*1590*/  IMAD.U32 R39, R39, 0x10000, RZ ;  /* 0x0001000027277824 */ /* 0x000fc400078e00ff */
[----:B------:R-:W-:-:S07]  /*15a0*/  IMAD.U32 R52, R52, 0x10000, RZ ;  /* 0x0001000034347824 */ /* 0x000fce00078e00ff */
.L_x_887:
[----:B0-----:R-:W0:Y:S01]  /*15b0*/  S2R R162, SR_TID.X ;  /* 0x0000000000a27919 */ /* 0x001e220000002100 */
[----:B------:R-:W-:Y:S01]  /*15c0*/  IMAD R48, R5, UR36, RZ ;  /* 0x0000002405307c24 */ /* 0x000fe2000f8e02ff */
[----:B------:R-:W-:Y:S01]  /*15d0*/  LOP3.LUT P0, RZ, R54, 0x20, RZ, 0xc0, !PT ;  /* 0x0000002036ff7812 */ /* 0x000fe2000780c0ff */
[----:B------:R-:W-:Y:S03]  /*15e0*/  BSSY B1, `(.L_x_488) ;  /* 0x00005d3000017945 */ /* 0x000fe60003800000 */
[----:B------:R-:W-:-:S04]  /*15f0*/  SHF.R.S32.HI R49, RZ, 0x1f, R48 ;  /* 0x0000001fff317819 */ /* 0x000fc80000011430 */
[----:B------:R-:W-:Y:S02]  /*1600*/  LEA.HI R49, R49, R48, RZ, 0x3 ;  /* 0x0000003031317211 */ /* 0x000fe400078f18ff */
[----:B0-----:R-:W-:-:S04]  /*1610*/  LOP3.LUT R162, R162, 0x1f, RZ, 0xc0, !PT ;  /* 0x0000001fa2a27812 */ /* 0x001fc800078ec0ff */
[----:B------:R-:W-:-:S05]  /*1620*/  LEA.HI.SX32 R55, R49, R162, 0x1d ;  /* 0x000000a231377211 */ /* 0x000fca00078feaff */
[----:B------:R-:W-:Y:S01]  /*1630*/  IMAD.MOV.U32 R92, RZ, RZ, R55 ;  /* 0x000000ffff5c7224 */ /* 0x000fe200078e0037 */
[----:B------:R-:W-:Y:S06]  /*1640*/  @!P0 BRA `(.L_x_489) ;  /* 0x0000005c00308947 */ /* 0x000fec0003800000 */
[----:B------:R-:W0:Y:S01]  /*1650*/  LDC.64 R64, c[0x0][0x228] ;  /* 0x00008a00ff407b82 */ /* 0x000e220000000a00 */
[----:B------:R-:W-:-:S04]  /*1660*/  ISETP.NE.U32.AND P0, PT, RZ, UR10, PT ;  /* 0x0000000aff007c0c */ /* 0x000fc8000bf05070 */
[----:B------:R-:W-:-:S03]  /*1670*/  ISETP.NE.AND.EX P0, PT, RZ, UR11, PT, P0 ;  /* 0x0000000bff007c0c */ /* 0x000fc6000bf05300 */
[----:B------:R-:W1:Y:S10]  /*1680*/  LDC.64 R50, c[0x0][0x220] ;  /* 0x00008800ff327b82 */ /* 0x000e740000000a00 */
[----:B------:R-:W-:-:S04]  /*1690*/  @P0 LEA R48, P3, R55, UR10, 0x4 ;  /* 0x0000000a37300c11 */ /* 0x000fc8000f8620ff */
[----:B------:R-:W-:Y:S02]  /*16a0*/  @P0 LEA.HI.X R49, R55, UR11, RZ, 0x4, P3 ;  /* 0x0000000b37310c11 */ /* 0x000fe400098f24ff */
[----:B0-----:R-:W-:-:S03]  /*16b0*/  ISETP.NE.U32.AND P1, PT, R64, RZ, PT ;  /* 0x000000ff4000720c */ /* 0x001fc60003f25070 */
[----:B------:R0:W5:Y:S01]  /*16c0*/  @P0 LDG.E.128 R44, desc[UR4][R48.64] ;  /* 0x00000004302c0981 */ /* 0x000162000c1e1d00 */
[----:B------:R-:W-:Y:S01]  /*16d0*/  ISETP.NE.AND.EX P1, PT, R65, RZ, PT, P1 ;  /* 0x000000ff4100720c */ /* 0x000fe20003f25310 */
[----:B-1----:R-:W-:-:S06]  /*16e0*/  IMAD.WIDE.U32 R50, R55, 0x10, R50 ;  /* 0x0000001037327825 */ /* 0x002fcc00078e0032 */
[----:B------:R-:W5:Y:S06]  /*16f0*/  LDG.E.128 R48, desc[UR4][R50.64] ;  /* 0x0000000432307981 */ /* 0x000f6c000c1e1d00 */
[----:B------:R-:W-:-:S04]  /*1700*/  @P1 LEA R70, P2, R55, R64, 0x4 ;  /* 0x0000004037461211 */ /* 0x000fc800078420ff */
[----:B------:R-:W-:-:S05]  /*1710*/  @P1 LEA.HI.X R71, R55, R65, RZ, 0x4, P2 ;  /* 0x0000004137471211 */ /* 0x000fca00010f24ff */
[----:B------:R0:W5:Y:S01]  /*1720*/  @P1 LDG.E.128 R40, desc[UR4][R70.64] ;  /* 0x0000000446281981 */ /* 0x000162000c1e1d00 */
[C---:B------:R-:W-:Y:S01]  /*1730*/  ISETP.NE.AND P2, PT, R23.reuse, 0x1, PT ;  /* 0x000000011700780c */ /* 0x040fe20003f45270 */
[----:B------:R-:W-:Y:S01]  /*1740*/  BSSY B2, `(.L_x_490) ;  /* 0x000000c000027945 */ /* 0x000fe20003800000 */
[----:B------:R-:W-:-:S11]  /*1750*/  VIADD R76, R23, 0x1 ;  /* 0x00000001174c7836 */ /* 0x000fd60000000000 */
[----:B0-----:R-:W-:Y:S05]  /*1760*/  @!P2 BRA `(.L_x_491) ;  /* 0x000000000020a947 */ /* 0x001fea0003800000 */
[----:B------:R-:W-:Y:S01]  /*1770*/  ISETP.NE.AND P2, PT, R23, 0x2, PT ;  /* 0x000000021700780c */ /* 0x000fe20003f45270 */
[----:B------:R-:W-:-:S12]  /*1780*/  IMAD.MOV.U32 R82, RZ, RZ, R21 ;  /* 0x000000ffff527224 */ /* 0x000fd800078e0015 */
[----:B------:R-:W-:Y:S05]  /*1790*/  @!P2 BRA `(.L_x_492) ;  /* 0x000000000018a947 */ /* 0x000fea0003800000 */
[----:B------:R-:W-:Y:S02]  /*17a0*/  ISETP.NE.AND P2, PT, R23, 0x3, PT ;  /* 0x000000031700780c */ /* 0x000fe40003f45270 */
[----:B------:R-:W-:-:S11]  /*17b0*/  MOV R82, R20 ;  /* 0x0000001400527202 */ /* 0x000fd60000000f00 */
[----:B------:R-:W-:Y:S05]  /*17c0*/  @P2 BRA `(.L_x_492) ;  /* 0x00000000000c2947 */ /* 0x000fea0003800000 */
[----:B------:R-:W-:Y:S01]  /*17d0*/  IMAD.MOV.U32 R82, RZ, RZ, R22 ;  /* 0x000000ffff527224 */ /* 0x000fe200078e0016 */
[----:B------:R-:W-:Y:S06]  /*17e0*/  BRA `(.L_x_492) ;  /* 0x0000000000047947 */ /* 0x000fec0003800000 */
.L_x_491:
[----:B------:R-:W-:-:S07]  /*17f0*/  IMAD.MOV.U32 R82, RZ, RZ, R24 ;  /* 0x000000ffff527224 */ /* 0x000fce00078e0018 */
.L_x_492:
[----:B------:R-:W-:Y:S05]  /*1800*/  BSYNC B2 ;  /* 0x0000000000027941 */ /* 0x000fea0003800000 */
.L_x_490:
[----:B------:R-:W-:Y:S01]  /*1810*/  ISETP.NE.AND P2, PT, R76, 0x4, PT ;  /* 0x000000044c00780c */ /* 0x000fe20003f45270 */
[----:B------:R-:W-:-:S12]  /*1820*/  BSSY B2, `(.L_x_493) ;  /* 0x000003b000027945 */ /* 0x000fd80003800000 */
[----:B------:R-:W-:Y:S05]  /*1830*/  @P2 BRA `(.L_x_494) ;  /* 0x0000000000e42947 */ /* 0x000fea0003800000 */
[----:B------:R-:W-:Y:S01]  /*1840*/  VIADD R2, R2, 0x1 ;  /* 0x0000000102027836 */ /* 0x000fe20000000000 */
[----:B------:R-:W-:Y:S03]  /*1850*/  BSSY B3, `(.L_x_495) ;  /* 0x000000c000037945 */ /* 0x000fe60003800000 */
[C---:B------:R-:W-:Y:S01]  /*1860*/  IMAD.HI.U32 R22, R2.reuse, -0x2daee0ad, RZ ;  /* 0xd2511f5302167827 */ /* 0x040fe200078e00ff */
[----:B------:R-:W-:-:S13]  /*1870*/  ISETP.NE.AND P2, PT, R2, RZ, PT ;  /* 0x000000ff0200720c */ /* 0x000fda0003f45270 */
[----:B------:R-:W-:Y:S05]  /*1880*/  @P2 BRA `(.L_x_496) ;  /* 0x0000000000202947 */ /* 0x000fea0003800000 */
[----:B------:R-:W-:-:S04]  /*1890*/  IADD3 R3, R3, 0x1, RZ ;  /* 0x0000000103037810 */ /* 0x000fc80007ffe0ff */
[----:B------:R-:W-:-:S13]  /*18a0*/  ISETP.NE.AND P2, PT, R3, RZ, PT ;  /* 0x000000ff0300720c */ /* 0x000fda0003f45270 */
[----:B------:R-:W-:Y:S01]  /*18b0*/  @!P2 VIADD R0, R0, 0x1 ;  /* 0x000000010000a836 */ /* 0x000fe20000000000 */
[----:B------:R-:W-:Y:S01]  /*18c0*/  @!P2 MOV R3, RZ ;  /* 0x000000ff0003a202 */ /* 0x000fe20000000f00 */
[----:B------:R-:W-:-:S03]  /*18d0*/  @!P2 VIADD R20, R25, 0x1 ;  /* 0x000000011914a836 */ /* 0x000fc60000000000 */
[----:B------:R-:W-:-:S13]  /*18e0*/  ISETP.NE.AND P3, PT, R0, RZ, !P2 ;  /* 0x000000ff0000720c */ /* 0x000fda0005765270 */
[----:B------:R-:W-:-:S04]  /*18f0*/  @P3 IMAD.MOV R20, RZ, RZ, R25 ;  /* 0x000000ffff143224 */ /* 0x000fc800078e0219 */
[----:B------:R-:W-:-:S07]  /*1900*/  @!P2 IMAD.MOV.U32 R25, RZ, RZ, R20 ;  /* 0x000000ffff19a224 */ /* 0x000fce00078e0014 */
.L_x_496:
[----:B------:R-:W-:Y:S05]  /*1910*/  BSYNC B3 ;  /* 0x0000000000037941 */ /* 0x000fea0003800000 */
.L_x_495:
[----:B------:R-:W-:Y:S01]  /*1920*/  IMAD.HI.U32 R20, R0, -0x326172a9, RZ ;  /* 0xcd9e8d5700147827 */ /* 0x000fe200078e00ff */
[----:B------:R-:W-:-:S03]  /*1930*/  LOP3.LUT R22, R22, UR7, R25, 0x96, !PT ;  /* 0x0000000716167c12 */ /* 0x000fc6000f8e9619 */
[----:B------:R-:W-:Y:S01]  /*1940*/  IMAD R21, R0, -0x326172a9, RZ ;  /* 0xcd9e8d5700157824 */ /* 0x000fe200078e02ff */
[----:B------:R-:W-:Y:S01]  /*1950*/  LOP3.LUT R20, R20, UR6, R3, 0x96, !PT ;  /* 0x0000000614147c12 */ /* 0x000fe2000f8e9603 */
[----:B------:R-:W-:-:S04]  /*1960*/  IMAD.WIDE.U32 R22, R22, -0x326172a9, RZ ;  /* 0xcd9e8d5716167825 */ /* 0x000fc800078e00ff */
[----:B------:R-:W-:Y:S01]  /*1970*/  IMAD R71, R2, -0x2daee0ad, RZ ;  /* 0xd2511f5302477824 */ /* 0x000fe200078e02ff */
[----:B------:R-:W-:Y:S01]  /*1980*/  LOP3.LUT R21, R23, UR18, R21, 0x96, !PT ;  /* 0x0000001217157c12 */ /* 0x000fe2000f8e9615 */
[----:B------:R-:W-:-:S04]  /*1990*/  IMAD.WIDE.U32 R76, R20, -0x2daee0ad, RZ ;  /* 0xd2511f53144c7825 */ /* 0x000fc800078e00ff */
[----:B------:R-:W-:Y:S01]  /*19a0*/  IMAD.WIDE.U32 R20, R21, -0x2daee0ad, RZ ;  /* 0xd2511f5315147825 */ /* 0x000fe200078e00ff */
[----:B------:R-:W-:-:S04]  /*19b0*/  LOP3.LUT R71, R77, UR19, R71, 0x96, !PT ;  /* 0x000000134d477c12 */ /* 0x000fc8000f8e9647 */
[----:B------:R-:W-:Y:S01]  /*19c0*/  LOP3.LUT R23, R21, UR21, R76, 0x96, !PT ;  /* 0x0000001515177c12 */ /* 0x000fe2000f8e964c */
[----:B------:R-:W-:-:S05]  /*19d0*/  IMAD.WIDE.U32 R70, R71, -0x326172a9, RZ ;  /* 0xcd9e8d5747467825 */ /* 0x000fca00078e00ff */
[----:B------:R-:W-:Y:S01]  /*19e0*/  LOP3.LUT R76, R71, UR20, R22, 0x96, !PT ;  /* 0x00000014474c7c12 */ /* 0x000fe2000f8e9616 */
[----:B------:R-:W-:-:S04]  /*19f0*/  IMAD.WIDE.U32 R22, R23, -0x326172a9, RZ ;  /* 0xcd9e8d5717167825 */ /* 0x000fc800078e00ff */
[----:B------:R-:W-:Y:S01]  /*1a00*/  IMAD.WIDE.U32 R76, R76, -0x2daee0ad, RZ ;  /* 0xd2511f534c4c7825 */ /* 0x000fe200078e00ff */
[----:B------:R-:W-:-:S04]  /*1a10*/  LOP3.LUT R21, R23, UR22, R70, 0x96, !PT ;  /* 0x0000001617157c12 */ /* 0x000fc8000f8e9646 */
        /* <DEDUP_REMOVED lines=23> */
[----:B------:R-:W-:-:S03]  /*1b90*/  LOP3.LUT R20, R77, UR34, R20, 0x96, !PT ;  /* 0x000000224d147c12 */ /* 0x000fc6000f8e9614 */
[----:B------:R-:W-:Y:S01]  /*1ba0*/  IMAD.MOV.U32 R24, RZ, RZ, R76 ;  /* 0x000000ffff187224 */ /* 0x000fe200078e004c */
[----:B------:R-:W-:Y:S01]  /*1bb0*/  LOP3.LUT R21, R23, UR35, R70, 0x96, !PT ;  /* 0x0000002317157c12 */ /* 0x000fe2000f8e9646 */
[----:B------:R-:W-:-:S07]  /*1bc0*/  IMAD.MOV.U32 R76, RZ, RZ, RZ ;  /* 0x000000ffff4c7224 */ /* 0x000fce00078e00ff */
.L_x_494:
[----:B------:R-:W-:Y:S05]  /*1bd0*/  BSYNC B2 ;  /* 0x0000000000027941 */ /* 0x000fea0003800000 */
.L_x_493:
[----:B------:R-:W0:Y:S01]  /*1be0*/  LDC R88, c[0x0][0x294] ;  /* 0x0000a500ff587b82 */ /* 0x000e220000000800 */
[----:B------:R-:W-:Y:S01]  /*1bf0*/  HFMA2.MMA R92, -RZ, RZ, 0.1171875, 0 ;  /* 0x2f800000ff5c7435 */ /* 0x000fe200000001ff */
[----:B------:R-:W-:Y:S02]  /*1c00*/  I2FP.F32.U32 R23, R82 ;  /* 0x0000005200177245 */ /* 0x000fe40000201000 */
[----:B------:R-:W-:Y:S01]  /*1c10*/  ISETP.NE.U32.AND P2, PT, R64, RZ, PT ;  /* 0x000000ff4000720c */ /* 0x000fe20003f45070 */
[----:B-----5:R-:W-:Y:S01]  /*1c20*/  IMAD.U32 R64, R48, 0x10000, RZ ;  /* 0x0001000030407824 */ /* 0x020fe200078e00ff */
[----:B------:R-:W-:Y:S02]  /*1c30*/  LOP3.LUT R54, R54, 0xffffffef, RZ, 0xc0, !PT ;  /* 0xffffffef36367812 */ /* 0x000fe400078ec0ff */
[----:B------:R-:W1:Y:S01]  /*1c40*/  LDC R89, c[0x0][0x298] ;  /* 0x0000a600ff597b82 */ /* 0x000e620000000800 */
[----:B------:R-:W-:Y:S02]  /*1c50*/  ISETP.NE.AND.EX P2, PT, R65, RZ, PT, P2 ;  /* 0x000000ff4100720c */ /* 0x000fe40003f45320 */
[----:B------:R-:W-:Y:S01]  /*1c60*/  FFMA.FTZ R23, R23, R92, 1.1641532182693481445e-10 ;  /* 0x2f00000017177423 */ /* 0x000fe2000001005c */
[----:B------:R-:W-:-:S04]  /*1c70*/  PRMT R48, R48, 0x7632, R48 ;  /* 0x0000763230307816 */ /* 0x000fc80000000030 */
[----:B0-----:R-:W-:Y:S01]  /*1c80*/  FSETP.GTU.FTZ.AND P3, PT, R23, R88, PT ;  /* 0x000000581700720b */ /* 0x001fe20003f7c000 */
[----:B-1----:R-:W-:-:S12]  /*1c90*/  FMUL.FTZ R64, R64, R89 ;  /* 0x0000005940407220 */ /* 0x002fd80000410000 */
[----:B------:R-:W-:Y:S02]  /*1ca0*/  @P3 LOP3.LUT R54, R54, 0x10, RZ, 0xfc, !PT ;  /* 0x0000001036363812 */ /* 0x000fe400078efcff */
[----:B------:R-:W-:Y:S01]  /*1cb0*/  FSEL R64, R64, RZ, !P3 ;  /* 0x000000ff40407208 */ /* 0x000fe20005800000 */
[----:B------:R-:W-:Y:S06]  /*1cc0*/  @P2 BRA `(.L_x_497) ;  /* 0x0000000000182947 */ /* 0x000fec0003800000 */
[----:B------:R-:W-:Y:S01]  /*1cd0*/  IMAD.MOV.U32 R23, RZ, RZ, R76 ;  /* 0x000000ffff177224 */ /* 0x000fe200078e004c */
[----:B------:R-:W-:Y:S06]  /*1ce0*/  @!P0 BRA `(.L_x_498) ;  /* 0x0000000400648947 */ /* 0x000fec0003800000 */
[----:B------:R-:W-:-:S04]  /*1cf0*/  IMAD.U32 R23, R44, 0x10000, RZ ;  /* 0x000100002c177824 */ /* 0x000fc800078e00ff */
[----:B------:R-:W-:Y:S01]  /*1d00*/  FADD.FTZ R64, R23, R64 ;  /* 0x0000004017407221 */ /* 0x000fe20000010000 */
[----:B------:R-:W-:Y:S01]  /*1d10*/  MOV R23, R76 ;  /* 0x0000004c00177202 */ /* 0x000fe20000000f00 */
[----:B------:R-:W-:Y:S06]  /*1d20*/  BRA `(.L_x_498) ;  /* 0x0000000400547947 */ /* 0x000fec0003800000 */
.L_x_497:
[C---:B------:R-:W-:Y:S01]  /*1d30*/  ISETP.NE.AND P3, PT, R76.reuse, 0x1, PT ;  /* 0x000000014c00780c */ /* 0x040fe20003f65270 */
[----:B------:R-:W-:Y:S01]  /*1d40*/  BSSY B2, `(.L_x_499) ;  /* 0x000000c000027945 */ /* 0x000fe20003800000 */
[----:B------:R-:W-:-:S11]  /*1d50*/  VIADD R23, R76, 0x1 ;  /* 0x000000014c177836 */ /* 0x000fd60000000000 */
[----:B------:R-:W-:Y:S05]  /*1d60*/  @!P3 BRA `(.L_x_500) ;  /* 0x000000000020b947 */ /* 0x000fea0003800000 */
[----:B------:R-:W-:Y:S01]  /*1d70*/  ISETP.NE.AND P3, PT, R76, 0x2, PT ;  /* 0x000000024c00780c */ /* 0x000fe20003f65270 */
[----:B------:R-:W-:-:S12]  /*1d80*/  IMAD.MOV.U32 R56, RZ, RZ, R21 ;  /* 0x000000ffff387224 */ /* 0x000fd800078e0015 */
[----:B------:R-:W-:Y:S05]  /*1d90*/  @!P3 BRA `(.L_x_501) ;  /* 0x000000000018b947 */ /* 0x000fea0003800000 */
[----:B------:R-:W-:Y:S01]  /*1da0*/  ISETP.NE.AND P3, PT, R76, 0x3, PT ;  /* 0x000000034c00780c */ /* 0x000fe20003f65270 */
[----:B------:R-:W-:-:S12]  /*1db0*/  IMAD.MOV.U32 R56, RZ, RZ, R20 ;  /* 0x000000ffff387224 */ /* 0x000fd800078e0014 */
[----:B------:R-:W-:Y:S05]  /*1dc0*/  @P3 BRA `(.L_x_501) ;  /* 0x00000000000c3947 */ /* 0x000fea0003800000 */
[----:B------:R-:W-:Y:S01]  /*1dd0*/  MOV R56, R22 ;  /* 0x0000001600387202 */ /* 0x000fe20000000f00 */
[----:B------:R-:W-:Y:S06]  /*1de0*/  BRA `(.L_x_501) ;  /* 0x0000000000047947 */ /* 0x000fec0003800000 */
.L_x_500:
[----:B------:R-:W-:-:S07]  /*1df0*/  IMAD.MOV.U32 R56, RZ, RZ, R24 ;  /* 0x000000ffff387224 */ /* 0x000fce00078e0018 */
.L_x_501:
[----:B------:R-:W-:Y:S05]  /*1e00*/  BSYNC B2 ;  /* 0x0000000000027941 */ /* 0x000fea0003800000 */
.L_x_499:
        /* <DEDUP_REMOVED lines=8> */
[----:B------:R-:W-:-:S05]  /*1e90*/  VIADD R3, R3, 0x1 ;  /* 0x0000000103037836 */ /* 0x000fca0000000000 */
[----:B------:R-:W-:-:S13]  /*1ea0*/  ISETP.NE.AND P3, PT, R3, RZ, PT ;  /* 0x000000ff0300720c */ /* 0x000fda0003f65270 */
[----:B------:R-:W-:Y:S01]  /*1eb0*/  @!P3 IADD3 R0, R0, 0x1, RZ ;  /* 0x000000010000b810 */ /* 0x000fe20007ffe0ff */
[----:B------:R-:W-:Y:S02]  /*1ec0*/  @!P3 VIADD R20, R25, 0x1 ;  /* 0x000000011914b836 */ /* 0x000fe40000000000 */
[----:B------:R-:W-:Y:S01]  /*1ed0*/  @!P3 IMAD.MOV.U32 R3, RZ, RZ, RZ ;  /* 0x000000ffff03b224 */ /* 0x000fe200078e00ff */
[----:B------:R-:W-:-:S13]  /*1ee0*/  ISETP.NE.AND P4, PT, R0, RZ, !P3 ;  /* 0x000000ff0000720c */ /* 0x000fda0005f85270 */
[----:B------:R-:W-:-:S05]  /*1ef0*/  @P4 IMAD.MOV R20, RZ, RZ, R25 ;  /* 0x000000ffff144224 */ /* 0x000fca00078e0219 */
[----:B------:R-:W-:-:S07]  /*1f00*/  @!P3 MOV R25, R20 ;  /* 0x000000140019b202 */ /* 0x000fce0000000f00 */
.L_x_505:
[----:B------:R-:W-:Y:S05]  /*1f10*/  BSYNC B3 ;  /* 0x0000000000037941 */ /* 0x000fea0003800000 */
.L_x_504:
[----:B------:R-:W-:Y:S01]  /*1f20*/  IMAD.HI.U32 R20, R0, -0x326172a9, RZ ;  /* 0xcd9e8d5700147827 */ /* 0x000fe200078e00ff */
[----:B------:R-:W-:-:S03]  /*1f30*/  LOP3.LUT R22, R22, UR7, R25, 0x96, !PT ;  /* 0x0000000716167c12 */ /* 0x000fc6000f8e9619 */
[----:B------:R-:W-:Y:S01]  /*1f40*/  IMAD R65, R0, -0x326172a9, RZ ;  /* 0xcd9e8d5700417824 */ /* 0x000fe200078e02ff */
[----:B------:R-:W-:Y:S01]  /*1f50*/  LOP3.LUT R20, R20, UR6, R3, 0x96, !PT ;  /* 0x0000000614147c12 */ /* 0x000fe2000f8e9603 */
[----:B------:R-:W-:-:S04]  /*1f60*/  IMAD.WIDE.U32 R22, R22, -0x326172a9, RZ ;  /* 0xcd9e8d5716167825 */ /* 0x000fc800078e00ff */
[----:B------:R-:W-:Y:S01]  /*1f70*/  IMAD R71, R2, -0x2daee0ad, RZ ;  /* 0xd2511f5302477824 */ /* 0x000fe200078e02ff */
[----:B------:R-:W-:Y:S01]  /*1f80*/  LOP3.LUT R65, R23, UR18, R65, 0x96, !PT ;  /* 0x0000001217417c12 */ /* 0x000fe2000f8e9641 */
[----:B------:R-:W-:-:S05]  /*1f90*/  IMAD.WIDE.U32 R20, R20, -0x2daee0ad, RZ ;  /* 0xd2511f5314147825 */ /* 0x000fca00078e00ff */
        /* <DEDUP_REMOVED lines=27> */
[----:B------:R-:W-:-:S04]  /*2150*/  IMAD.WIDE.U32 R20, R21, -0x326172a9, RZ ;  /* 0xcd9e8d5715147825 */ /* 0x000fc800078e00ff */
[----:B------:R-:W-:Y:S01]  /*2160*/  IMAD.WIDE.U32 R76, R76, -0x326172a9, RZ ;  /* 0xcd9e8d574c4c7825 */ /* 0x000fe200078e00ff */
[----:B------:R-:W-:-:S03]  /*2170*/  LOP3.LUT R22, R21, UR32, R22, 0x96, !PT ;  /* 0x0000002015167c12 */ /* 0x000fc6000f8e9616 */
[----:B------:R-:W-:Y:S01]  /*2180*/  IMAD.MOV.U32 R24, RZ, RZ, R76 ;  /* 0x000000ffff187224 */ /* 0x000fe200078e004c */
[----:B------:R-:W-:Y:S01]  /*2190*/  LOP3.LUT R20, R77, UR34, R20, 0x96, !PT ;  /* 0x000000224d147c12 */ /* 0x000fe2000f8e9614 */
[----:B------:R-:W-:-:S05]  /*21a0*/  IMAD.WIDE.U32 R22, R22, -0x2daee0ad, RZ ;  /* 0xd2511f5316167825 */ /* 0x000fca00078e00ff */
[----:B------:R-:W-:Y:S01]  /*21b0*/  LOP3.LUT R21, R23, UR35, R70, 0x96, !PT ;  /* 0x0000002317157c12 */ /* 0x000fe2000f8e9646 */
[----:B------:R-:W-:-:S07]  /*21c0*/  IMAD.MOV.U32 R23, RZ, RZ, RZ ;  /* 0x000000ffff177224 */ /* 0x000fce00078e00ff */
.L_x_503:
[----:B------:R-:W-:Y:S05]  /*21d0*/  BSYNC B2 ;  /* 0x0000000000027941 */ /* 0x000fea0003800000 */
.L_x_502:
[----:B------:R-:W-:Y:S01]  /*21e0*/  I2FP.F32.U32 R65, R56 ;  /* 0x0000003800417245 */ /* 0x000fe20000201000 */
[----:B------:R-:W-:-:S04]  /*21f0*/  IMAD.U32 R56, R40, 0x10000, RZ ;  /* 0x0001000028387824 */ /* 0x000fc800078e00ff */
[----:B------:R-:W-:Y:S01]  /*2200*/  FFMA.FTZ R65, R65, R92, 1.1641532182693481445e-10 ;  /* 0x2f00000041417423 */ /* 0x000fe2000001005c */
[----:B------:R-:W-:-:S04]  /*2210*/  FMUL.FTZ R56, R56, R89 ;  /* 0x0000005938387220 */ /* 0x000fc80000410000 */
[----:B------:R-:W-:-:S04]  /*2220*/  FSETP.GTU.FTZ.AND P3, PT, R65, R88, PT ;  /* 0x000000584100720b */ /* 0x000fc80003f7c000 */
[----:B------:R-:W-:Y:S02]  /*2230*/  FSEL R65, R56, RZ, !P3 ;  /* 0x000000ff38417208 */ /* 0x000fe40005800000 */
[----:B------:R-:W-:-:S03]  /*2240*/  SEL R56, RZ, 0x1, P3 ;  /* 0x00000001ff387807 */ /* 0x000fc60001800000 */
[----:B------:R-:W-:Y:S01]  /*2250*/  FADD.FTZ R64, R65, R64 ;  /* 0x0000004041407221 */ /* 0x000fe20000010000 */
[----:B------:R-:W-:-:S05]  /*2260*/  @P0 SHF.L.U32 R65, R44, 0x10, RZ ;  /* 0x000000102c410819 */ /* 0x000fca00000006ff */
[----:B------:R-:W-:-:S07]  /*2270*/  @P0 FADD.FTZ R64, R65, R64 ;  /* 0x0000004041400221 */ /* 0x000fce0000010000 */
.L_x_498:
        /* <DEDUP_REMOVED lines=12> */
.L_x_507:
[----:B------:R-:W-:-:S07]  /*2340*/  IMAD.MOV.U32 R65, RZ, RZ, R24 ;  /* 0x000000ffff417224 */ /* 0x000fce00078e0018 */
.L_x_508:
[----:B------:R-:W-:Y:S05]  /*2350*/  BSYNC B2 ;  /* 0x0000000000027941 */ /* 0x000fea0003800000 */
.L_x_506:
        /* <DEDUP_REMOVED lines=16> */
.L_x_512:
[----:B------:R-:W-:Y:S05]  /*2460*/  BSYNC B3 ;  /* 0x0000000000037941 */ /* 0x000fea0003800000 */
.L_x_511:
[----:B------:R-:W-:Y:S01]  /*2470*/  LOP3.LUT R22, R20, UR7, R25, 0x96, !PT ;  /* 0x0000000714167c12 */ /* 0x000fe2000f8e9619 */
[----:B------:R-:W-:-:S04]  /*2480*/  IMAD.HI.U32 R20, R0, -0x326172a9, RZ ;  /* 0xcd9e8d5700147827 */ /* 0x000fc800078e00ff */
[----:B------:R-:W-:Y:S01]  /*2490*/  IMAD R21, R0, -0x326172a9, RZ ;  /* 0xcd9e8d5700157824 */ /* 0x000fe200078e02ff */
[----:B------:R-:W-:Y:S01]  /*24a0*/  LOP3.LUT R20, R20, UR6, R3, 0x96, !PT ;  /* 0x0000000614147c12 */ /* 0x000fe2000f8e9603 */
[----:B------:R-:W-:-:S05]  /*24b0*/  IMAD.WIDE.U32 R22, R22, -0x326172a9, RZ ;  /* 0xcd9e8d5716167825 */ /* 0x000fca00078e00ff */
[----:B------:R-:W-:Y:S01]  /*24c0*/  LOP3.LUT R70, R23, UR18, R21, 0x96, !PT ;  /* 0x0000001217467c12 */ /* 0x000fe2000f8e9615 */
[----:B------:R-:W-:Y:S02]  /*24d0*/  IMAD R23, R2, -0x2daee0ad, RZ ;  /* 0xd2511f5302177824 */ /* 0x000fe400078e02ff */
[----:B------:R-:W-:-:S04]  /*24e0*/  IMAD.WIDE.U32 R20, R20, -0x2daee0ad, RZ ;  /* 0xd2511f5314147825 */ /* 0x000fc800078e00ff */
[----:B------:R-:W-:Y:S01]  /*24f0*/  IMAD.WIDE.U32 R70, R70, -0x2daee0ad, RZ ;  /* 0xd2511f5346467825 */ /* 0x000fe200078e00ff */
[----:B------:R-:W-:-:S04]  /*2500*/  LOP3.LUT R21, R21, UR19, R23, 0x96, !PT ;  /* 0x0000001315157c12 */ /* 0x000fc8000f8e9617 */
        /* <DEDUP_REMOVED lines=28> */
[----:B------:R-:W-:Y:S01]  /*26d0*/  IMAD.MOV.U32 R24, RZ, RZ, R22 ;  /* 0x000000ffff187224 */ /* 0x000fe200078e0016 */
[----:B------:R-:W-:Y:S01]  /*26e0*/  LOP3.LUT R20, R23, UR34, R20, 0x96, !PT ;  /* 0x0000002217147c12 */ /* 0x000fe2000f8e9614 */
[----:B------:R-:W-:-:S05]  /*26f0*/  IMAD.WIDE.U32 R22, R21, -0x2daee0ad, RZ ;  /* 0xd2511f5315167825 */ /* 0x000fca00078e00ff */
[----:B------:R-:W-:Y:S01]  /*2700*/  LOP3.LUT R21, R23, UR35, R70, 0x96, !PT ;  /* 0x0000002317157c12 */ /* 0x000fe2000f8e9646 */
[----:B------:R-:W-:-:S07]  /*2710*/  IMAD.MOV.U32 R70, RZ, RZ, RZ ;  /* 0x000000ffff467224 */ /* 0x000fce00078e00ff */
.L_x_510:
[----:B------:R-:W-:Y:S05]  /*2720*/  BSYNC B2 ;  /* 0x0000000000027941 */ /* 0x000fea0003800000 */
.L_x_509:
[----:B------:R-:W-:Y:S01]  /*2730*/  I2FP.F32.U32 R23, R65 ;  /* 0x0000004100177245 */ /* 0x000fe20000201000 */
[----:B------:R-:W-:Y:S01]  /*2740*/  IMAD.U32 R48, R48, 0x10000, RZ ;  /* 0x0001000030307824 */ /* 0x000fe200078e00ff */
[----:B------:R-:W-:-:S03]  /*2750*/  LOP3.LUT R54, R54, 0xfffffff7, RZ, 0xc0, !PT ;  /* 0xfffffff736367812 */ /* 0x000fc600078ec0ff */
[----:B------:R-:W-:Y:S01]  /*2760*/  FFMA.FTZ R23, R23, R92, 1.1641532182693481445e-10 ;  /* 0x2f00000017177423 */ /* 0x000fe2000001005c */
[----:B------:R-:W-:-:S04]  /*2770*/  FMUL.FTZ R48, R48, R89 ;  /* 0x0000005930307220 */ /* 0x000fc80000410000 */
[----:B------:R-:W-:-:S04]  /*2780*/  FSETP.GTU.FTZ.AND P3, PT, R23, R88, PT ;  /* 0x000000581700720b */ /* 0x000fc80003f7c000 */
[----:B------:R-:W-:-:S09]  /*2790*/  FSEL R65, R48, RZ, !P3 ;  /* 0x000000ff30417208 */ /* 0x000fd20005800000 */
[----:B------:R-:W-:Y:S01]  /*27a0*/  @P3 LOP3.LUT R54, R54, 0x8, RZ, 0xfc, !PT ;  /* 0x0000000836363812 */ /* 0x000fe200078efcff */
[----:B------:R-:W-:Y:S06]  /*27b0*/  @P2 BRA `(.L_x_513) ;  /* 0x00000000001c2947 */ /* 0x000fec0003800000 */
[----:B------:R-:W-:Y:S01]  /*27c0*/  MOV R23, R70 ;  /* 0x0000004600177202 */ /* 0x000fe20000000f00 */
[----:B------:R-:W-:Y:S06]  /*27d0*/  @!P0 BRA `(.L_x_514) ;  /* 0x0000000400708947 */ /* 0x000fec0003800000 */
[----:B------:R-:W-:-:S05]  /*27e0*/  PRMT R23, R44, 0x7632, R23 ;  /* 0x000076322c177816 */ /* 0x000fca0000000017 */
[----:B------:R-:W-:Y:S02]  /*27f0*/  IMAD.U32 R48, R23, 0x10000, RZ ;  /* 0x0001000017307824 */ /* 0x000fe400078e00ff */
[----:B------:R-:W-:Y:S02]  /*2800*/  IMAD.MOV.U32 R23, RZ, RZ, R70 ;  /* 0x000000ffff177224 */ /* 0x000fe400078e0046 */
[----:B------:R-:W-:Y:S01]  /*2810*/  FADD.FTZ R65, R48, R65 ;  /* 0x0000004130417221 */ /* 0x000fe20000010000 */
[----:B------:R-:W-:Y:S06]  /*2820*/  BRA `(.L_x_514) ;  /* 0x00000004005c7947 */ /* 0x000fec0003800000 */
.L_x_513:
[C---:B------:R-:W-:Y:S01]  /*2830*/  ISETP.NE.AND P3, PT, R70.reuse, 0x1, PT ;  /* 0x000000014600780c */ /* 0x040fe20003f65270 */
[----:B------:R-:W-:Y:S01]  /*2840*/  BSSY B2, `(.L_x_515) ;  /* 0x000000c000027945 */ /* 0x000fe20003800000 */
[----:B------:R-:W-:-:S11]  /*2850*/  VIADD R23, R70, 0x1 ;  /* 0x0000000146177836 */ /* 0x000fd60000000000 */
[----:B------:R-:W-:Y:S05]  /*2860*/  @!P3 BRA `(.L_x_516) ;  /* 0x000000000020b947 */ /* 0x000fea0003800000 */
[----:B------:R-:W-:Y:S02]  /*2870*/  ISETP.NE.AND P3, PT, R70, 0x2, PT ;  /* 0x000000024600780c */ /* 0x000fe40003f65270 */
[----:B------:R-:W-:-:S11]  /*2880*/  MOV R48, R21 ;  /* 0x0000001500307202 */ /* 0x000fd60000000f00 */
[----:B------:R-:W-:Y:S05]  /*2890*/  @!P3 BRA `(.L_x_517) ;  /* 0x000000000018b947 */ /* 0x000fea0003800000 */
[----:B------:R-:W-:Y:S01]  /*28a0*/  ISETP.NE.AND P3, PT, R70, 0x3, PT ;  /* 0x000000034600780c */ /* 0x000fe20003f65270 */
[----:B------:R-:W-:-:S12]  /*28b0*/  IMAD.MOV.U32 R48, RZ, RZ, R20 ;  /* 0x000000ffff307224 */ /* 0x000fd800078e0014 */
[----:B------:R-:W-:Y:S05]  /*28c0*/  @P3 BRA `(.L_x_517) ;  /* 0x00000000000c3947 */ /* 0x000fea0003800000 */
[----:B------:R-:W-:Y:S01]  /*28d0*/  IMAD.MOV.U32 R48, RZ, RZ, R22 ;  /* 0x000000ffff307224 */ /* 0x000fe200078e0016 */
[----:B------:R-:W-:Y:S06]  /*28e0*/  BRA `(.L_x_517) ;  /* 0x0000000000047947 */ /* 0x000fec0003800000 */
.L_x_516:
[----:B------:R-:W-:-:S07]  /*28f0*/  IMAD.MOV.U32 R48, RZ, RZ, R24 ;  /* 0x000000ffff307224 */ /* 0x000fce00078e0018 */
.L_x_517:
[----:B------:R-:W-:Y:S05]  /*2900*/  BSYNC B2 ;  /* 0x0000000000027941 */ /* 0x000fea0003800000 */
.L_x_515:
[----:B------:R-:W-:Y:S01]  /*2910*/  ISETP.NE.AND P3, PT, R23, 0x4, PT ;  /* 0x000000041700780c */ /* 0x000fe20003f65270 */
[----:B------:R-:W-:-:S12]  /*2920*/  BSSY B2, `(.L_x_518) ;  /* 0x000003b000027945 */ /* 0x000fd80003800000 */
[----:B------:R-:W-:Y:S05]  /*2930*/  @P3 BRA `(.L_x_519) ;  /* 0x0000000000e43947 */ /* 0x000fea0003800000 */
[----:B------:R-:W-:Y:S01]  /*2940*/  IADD3 R2, R2, 0x1, RZ ;  /* 0x0000000102027810 */ /* 0x000fe20007ffe0ff */
[----:B------:R-:W-:Y:S03]  /*2950*/  BSSY B3, `(.L_x_520) ;  /* 0x000000c000037945 */ /* 0x000fe60003800000 */
[C---:B------:R-:W-:Y:S01]  /*2960*/  ISETP.NE.AND P3, PT, R2.reuse, RZ, PT ;  /* 0x000000ff0200720c */ /* 0x040fe20003f65270 */
[----:B------:R-:W-:-:S12]  /*2970*/  IMAD.HI.U32 R22, R2, -0x2daee0ad, RZ ;  /* 0xd2511f5302167827 */ /* 0x000fd800078e00ff */
[----:B------:R-:W-:Y:S05]  /*2980*/  @P3 BRA `(.L_x_521) ;  /* 0x0000000000203947 */ /* 0x000fea0003800000 */
[----:B------:R-:W-:-:S05]  /*2990*/  VIADD R3, R3, 0x1 ;  /* 0x0000000103037836 */ /* 0x000fca0000000000 */
[----:B------:R-:W-:-:S13]  /*29a0*/  ISETP.NE.AND P3, PT, R3, RZ, PT ;  /* 0x000000ff0300720c */ /* 0x000fda0003f65270 */
[----:B------:R-:W-:Y:S02]  /*29b0*/  @!P3 VIADD R0, R0, 0x1 ;  /* 0x000000010000b836 */ /* 0x000fe40000000000 */
[----:B------:R-:W-:Y:S02]  /*29c0*/  @!P3 VIADD R20, R25, 0x1 ;  /* 0x000000011914b836 */ /* 0x000fe40000000000 */
[----:B------:R-:W-:Y:S01]  /*29d0*/  @!P3 IMAD.MOV.U32 R3, RZ, RZ, RZ ;  /* 0x000000ffff03b224 */ /* 0x000fe200078e00ff */
[----:B------:R-:W-:-:S13]  /*29e0*/  ISETP.NE.AND P4, PT, R0, RZ, !P3 ;  /* 0x000000ff0000720c */ /* 0x000fda0005f85270 */
[----:B------:R-:W-:-:S05]  /*29f0*/  @P4 IADD3 R20, R25, RZ, RZ ;  /* 0x000000ff19144210 */ /* 0x000fca0007ffe0ff */
[----:B------:R-:W-:-:S07]  /*2a00*/  @!P3 IMAD.MOV.U32 R25, RZ, RZ, R20 ;  /* 0x000000ffff19b224 */ /* 0x000fce00078e0014 */
.L_x_521:
[----:B------:R-:W-:Y:S05]  /*2a10*/  BSYNC B3 ;  /* 0x0000000000037941 */ /* 0x000fea0003800000 */
.L_x_520:
        /* <DEDUP_REMOVED lines=42> */
[----:B------:R-:W-:-:S11]  /*2cc0*/  HFMA2.MMA R23, -RZ, RZ, 0, 0 ;  /* 0x00000000ff177435 */ /* 0x000fd600000001ff */
.L_x_519:
[----:B------:R-:W-:Y:S05]  /*2cd0*/  BSYNC B2 ;  /* 0x0000000000027941 */ /* 0x000fea0003800000 */
.L_x_518:
[----:B------:R-:W-:Y:S02]  /*2ce0*/  I2FP.F32.U32 R57, R48 ;  /* 0x0000003000397245 */ /* 0x000fe40000201000 */
[----:B------:R-:W-:-:S03]  /*2cf0*/  PRMT R48, R40, 0x7632, R48 ;  /* 0x0000763228307816 */ /* 0x000fc60000000030 */
[----:B------:R-:W-:Y:S02]  /*2d00*/  FFMA.FTZ R57, R57, R92, 1.1641532182693481445e-10 ;  /* 0x2f00000039397423 */ /* 0x000fe4000001005c */
[----:B------:R-:W-:-:S03]  /*2d10*/  IMAD.U32 R48, R48, 0x10000, RZ ;  /* 0x0001000030307824 */ /* 0x000fc600078e00ff */
[----:B------:R-:W-:Y:S01]  /*2d20*/  FSETP.GTU.FTZ.AND P3, PT, R57, R88, PT ;  /* 0x000000583900720b */ /* 0x000fe20003f7c000 */
[----:B------:R-:W-:-:S03]  /*2d30*/  FMUL.FTZ R48, R48, R89 ;  /* 0x0000005930307220 */ /* 0x000fc60000410000 */
[----:B------:R-:W-:Y:S02]  /*2d40*/  SEL R57, RZ, 0x1, P3 ;  /* 0x00000001ff397807 */ /* 0x000fe40001800000 */
[----:B------:R-:W-:-:S05]  /*2d50*/  FSEL R48, R48, RZ, !P3 ;  /* 0x000000ff30307208 */ /* 0x000fca0005800000 */
[----:B------:R-:W-:Y:S01]  /*2d60*/  FADD.FTZ R65, R48, R65 ;  /* 0x0000004130417221 */ /* 0x000fe20000010000 */
[----:B------:R-:W-:-:S05]  /*2d70*/  @P0 PRMT R48, R44, 0x7632, R48 ;  /* 0x000076322c300816 */ /* 0x000fca0000000030 */
[----:B------:R-:W-:-:S04]  /*2d80*/  @P0 IMAD.U32 R48, R48, 0x10000, RZ ;  /* 0x0001000030300824 */ /* 0x000fc800078e00ff */
[----:B------:R-:W-:-:S07]  /*2d90*/  @P0 FADD.FTZ R65, R48, R65 ;  /* 0x0000004130410221 */ /* 0x000fce0000010000 */
.L_x_514:
        /* <DEDUP_REMOVED lines=12> */
.L_x_523:
[----:B------:R-:W-:-:S07]  /*2e60*/  IMAD.MOV.U32 R48, RZ, RZ, R24 ;  /* 0x000000ffff307224 */ /* 0x000fce00078e0018 */
.L_x_524:
[----:B------:R-:W-:Y:S05]  /*2e70*/  BSYNC B2 ;  /* 0x0000000000027941 */ /* 0x000fea0003800000 */
.L_x_522:
        /* <DEDUP_REMOVED lines=10> */
[----:B------:R-:W-:Y:S01]  /*2f20*/  @!P3 VIADD R0, R0, 0x1 ;  /* 0x000000010000b836 */ /* 0x000fe20000000000 */
[----:B------:R-:W-:Y:S01]  /*2f30*/  @!P3 IADD3 R21, R25, 0x1, RZ ;  /* 0x000000011915b810 */ /* 0x000fe20007ffe0ff */
[----:B------:R-:W-:-:S03]  /*2f40*/  @!P3 IMAD.MOV.U32 R3, RZ, RZ, RZ ;  /* 0x000000ffff03b224 */ /* 0x000fc600078e00ff */
[----:B------:R-:W-:-:S13]  /*2f50*/  ISETP.NE.AND P4, PT, R0, RZ, !P3 ;  /* 0x000000ff0000720c */ /* 0x000fda0005f85270 */
[----:B------:R-:W-:-:S05]  /*2f60*/  @P4 IMAD.MOV R21, RZ, RZ, R25 ;  /* 0x000000ffff154224 */ /* 0x000fca00078e0219 */
[----:B------:R-:W-:-:S07]  /*2f70*/  @!P3 MOV R25, R21 ;  /* 0x000000150019b202 */ /* 0x000fce0000000f00 */
.L_x_528:
[----:B------:R-:W-:Y:S05]  /*2f80*/  BSYNC B3 ;  /* 0x0000000000037941 */ /* 0x000fea0003800000 */
.L_x_527:
[----:B------:R-:W-:Y:S01]  /*2f90*/  LOP3.LUT R22, R20, UR7, R25, 0x96, !PT ;  /* 0x0000000714167c12 */ /* 0x000fe2000f8e9619 */
[----:B------:R-:W-:-:S04]  /*2fa0*/  IMAD.HI.U32 R20, R0, -0x326172a9, RZ ;  /* 0xcd9e8d5700147827 */ /* 0x000fc800078e00ff */
[----:B------:R-:W-:Y:S01]  /*2fb0*/  IMAD R21, R0, -0x326172a9, RZ ;  /* 0xcd9e8d5700157824 */ /* 0x000fe200078e02ff */
[----:B------:R-:W-:Y:S01]  /*2fc0*/  LOP3.LUT R20, R20, UR6, R3, 0x96, !PT ;  /* 0x0000000614147c12 */ /* 0x000fe2000f8e9603 */
[----:B------:R-:W-:-:S04]  /*2fd0*/  IMAD.WIDE.U32 R22, R22, -0x326172a9, RZ ;  /* 0xcd9e8d5716167825 */ /* 0x000fc800078e00ff */
[----:B------:R-:W-:Y:S01]  /*2fe0*/  IMAD.MOV.U32 R76, RZ, RZ, RZ ;  /* 0x000000ffff4c7224 */ /* 0x000fe200078e00ff */
        /* <DEDUP_REMOVED lines=36> */
[----:B------:R-:W-:-:S07]  /*3230*/  LOP3.LUT R21, R23, UR35, R70, 0x96, !PT ;  /* 0x0000002317157c12 */ /* 0x000fce000f8e9646 */
.L_x_526:
[----:B------:R-:W-:Y:S05]  /*3240*/  BSYNC B2 ;  /* 0x0000000000027941 */ /* 0x000fea0003800000 */
.L_x_525:
[----:B------:R-:W-:Y:S02]  /*3250*/  I2FP.F32.U32 R23, R48 ;  /* 0x0000003000177245 */ /* 0x000fe40000201000 */
[----:B------:R-:W-:Y:S02]  /*3260*/  SHF.L.U32 R48, R49, 0x10, RZ ;  /* 0x0000001031307819 */ /* 0x000fe400000006ff */
[----:B------:R-:W-:Y:S01]  /*3270*/  LOP3.LUT R54, R54, 0xfffffffb, RZ, 0xc0, !PT ;  /* 0xfffffffb36367812 */ /* 0x000fe200078ec0ff */
[----:B------:R-:W-:Y:S01]  /*3280*/  FFMA.FTZ R23, R23, R92, 1.1641532182693481445e-10 ;  /* 0x2f00000017177423 */ /* 0x000fe2000001005c */
[----:B------:R-:W-:Y:S01]  /*3290*/  PRMT R71, R49, 0x7632, R71 ;  /* 0x0000763231477816 */ /* 0x000fe20000000047 */
[----:B------:R-:W-:-:S03]  /*32a0*/  FMUL.FTZ R48, R48, R89 ;  /* 0x0000005930307220 */ /* 0x000fc60000410000 */
[----:B------:R-:W-:-:S04]  /*32b0*/  FSETP.GTU.FTZ.AND P3, PT, R23, R88, PT ;  /* 0x000000581700720b */ /* 0x000fc80003f7c000 */
[----:B------:R-:W-:-:S09]  /*32c0*/  FSEL R70, R48, RZ, !P3 ;  /* 0x000000ff30467208 */ /* 0x000fd20005800000 */
[----:B------:R-:W-:Y:S01]  /*32d0*/  @P3 LOP3.LUT R54, R54, 0x4, RZ, 0xfc, !PT ;  /* 0x0000000436363812 */ /* 0x000fe200078efcff */
[----:B------:R-:W-:Y:S06]  /*32e0*/  @P2 BRA `(.L_x_529) ;  /* 0x0000000000182947 */ /* 0x000fec0003800000 */
[----:B------:R-:W-:Y:S01]  /*32f0*/  IMAD.MOV.U32 R23, RZ, RZ, R76 ;  /* 0x000000ffff177224 */ /* 0x000fe200078e004c */
[----:B------:R-:W-:Y:S06]  /*3300*/  @!P0 BRA `(.L_x_530) ;  /* 0x0000000400648947 */ /* 0x000fec0003800000 */
[----:B------:R-:W-:-:S04]  /*3310*/  IMAD.U32 R23, R45, 0x10000, RZ ;  /* 0x000100002d177824 */ /* 0x000fc800078e00ff */
[----:B------:R-:W-:Y:S01]  /*3320*/  FADD.FTZ R70, R23, R70 ;  /* 0x0000004617467221 */ /* 0x000fe20000010000 */
[----:B------:R-:W-:Y:S01]  /*3330*/  MOV R23, R76 ;  /* 0x0000004c00177202 */ /* 0x000fe20000000f00 */
[----:B------:R-:W-:Y:S06]  /*3340*/  BRA `(.L_x_530) ;  /* 0x0000000400547947 */ /* 0x000fec0003800000 */
.L_x_529:
[C---:B------:R-:W-:Y:S01]  /*3350*/  ISETP.NE.AND P3, PT, R76.reuse, 0x1, PT ;  /* 0x000000014c00780c */ /* 0x040fe20003f65270 */
[----:B------:R-:W-:Y:S01]  /*3360*/  BSSY B2, `(.L_x_531) ;  /* 0x000000c000027945 */ /* 0x000fe20003800000 */
[----:B------:R-:W-:-:S11]  /*3370*/  VIADD R23, R76, 0x1 ;  /* 0x000000014c177836 */ /* 0x000fd60000000000 */
[----:B------:R-:W-:Y:S05]  /*3380*/  @!P3 BRA `(.L_x_532) ;  /* 0x000000000020b947 */ /* 0x000fea0003800000 */
        /* <DEDUP_REMOVED lines=8> */
.L_x_532:
[----:B------:R-:W-:-:S07]  /*3410*/  IMAD.MOV.U32 R58, RZ, RZ, R24 ;  /* 0x000000ffff3a7224 */ /* 0x000fce00078e0018 */
.L_x_533:
[----:B------:R-:W-:Y:S05]  /*3420*/  BSYNC B2 ;  /* 0x0000000000027941 */ /* 0x000fea0003800000 */
.L_x_531:
        /* <DEDUP_REMOVED lines=16> */
.L_x_537:
[----:B------:R-:W-:Y:S05]  /*3530*/  BSYNC B3 ;  /* 0x0000000000037941 */ /* 0x000fea0003800000 */
.L_x_536:
        /* <DEDUP_REMOVED lines=43> */
.L_x_535:
[----:B------:R-:W-:Y:S05]  /*37f0*/  BSYNC B2 ;  /* 0x0000000000027941 */ /* 0x000fea0003800000 */
.L_x_534:
[----:B------:R-:W-:Y:S02]  /*3800*/  I2FP.F32.U32 R49, R58 ;  /* 0x0000003a00317245 */ /* 0x000fe40000201000 */
[----:B------:R-:W-:-:S03]  /*3810*/  SHF.L.U32 R48, R41, 0x10, RZ ;  /* 0x0000001029307819 */ /* 0x000fc600000006ff */
[----:B------:R-:W-:Y:S02]  /*3820*/  FFMA.FTZ R49, R49, R92, 1.1641532182693481445e-10 ;  /* 0x2f00000031317423 */ /* 0x000fe4000001005c */
[----:B------:R-:W-:-:S03]  /*3830*/  FMUL.FTZ R48, R48, R89 ;  /* 0x0000005930307220 */ /* 0x000fc60000410000 */
[----:B------:R-:W-:-:S04]  /*3840*/  FSETP.GTU.FTZ.AND P3, PT, R49, R88, PT ;  /* 0x000000583100720b */ /* 0x000fc80003f7c000 */
[----:B------:R-:W-:Y:S02]  /*3850*/  FSEL R49, R48, RZ, !P3 ;  /* 0x000000ff30317208 */ /* 0x000fe40005800000 */
[----:B------:R-:W-:-:S03]  /*3860*/  SEL R58, RZ, 0x1, P3 ;  /* 0x00000001ff3a7807 */ /* 0x000fc60001800000 */
[----:B------:R-:W-:Y:S01]  /*3870*/  FADD.FTZ R70, R49, R70 ;  /* 0x0000004631467221 */ /* 0x000fe20000010000 */
[----:B------:R-:W-:-:S04]  /*3880*/  @P0 IMAD.U32 R49, R45, 0x10000, RZ ;  /* 0x000100002d310824 */ /* 0x000fc800078e00ff */
[----:B------:R-:W-:-:S07]  /*3890*/  @P0 FADD.FTZ R70, R49, R70 ;  /* 0x0000004631460221 */ /* 0x000fce0000010000 */
.L_x_530:
        /* <DEDUP_REMOVED lines=12> */
.L_x_539:
[----:B------:R-:W-:-:S07]  /*3960*/  MOV R76, R24 ;  /* 0x00000018004c7202 */ /* 0x000fce0000000f00 */
.L_x_540:
[----:B------:R-:W-:Y:S05]  /*3970*/  BSYNC B2 ;  /* 0x0000000000027941 */ /* 0x000fea0003800000 */
.L_x_538:
        /* <DEDUP_REMOVED lines=11> */
[----:B------:R-:W-:Y:S01]  /*3a30*/  @!P3 VIADD R21, R25, 0x1 ;  /* 0x000000011915b836 */ /* 0x000fe20000000000 */
[----:B------:R-:W-:Y:S02]  /*3a40*/  @!P3 MOV R3, RZ ;  /* 0x000000ff0003b202 */ /* 0x000fe40000000f00 */
[----:B------:R-:W-:-:S13]  /*3a50*/  ISETP.NE.AND P4, PT, R0, RZ, !P3 ;  /* 0x000000ff0000720c */ /* 0x000fda0005f85270 */
[----:B------:R-:W-:-:S04]  /*3a60*/  @P4 IMAD.MOV R21, RZ, RZ, R25 ;  /* 0x000000ffff154224 */ /* 0x000fc800078e0219 */
[----:B------:R-:W-:-:S07]  /*3a70*/  @!P3 IMAD.MOV.U32 R25, RZ, RZ, R21 ;  /* 0x000000ffff19b224 */ /* 0x000fce00078e0015 */
.L_x_544:
[----:B------:R-:W-:Y:S05]  /*3a80*/  BSYNC B3 ;  /* 0x0000000000037941 */ /* 0x000fea0003800000 */
.L_x_543:
        /* <DEDUP_REMOVED lines=42> */
[----:B------:R-:W-:-:S11]  /*3d30*/  HFMA2.MMA R48, -RZ, RZ, 0, 0 ;  /* 0x00000000ff307435 */ /* 0x000fd600000001ff */
.L_x_542:
[----:B------:R-:W-:Y:S05]  /*3d40*/  BSYNC B2 ;  /* 0x0000000000027941 */ /* 0x000fea0003800000 */
.L_x_541:
        /* <DEDUP_REMOVED lines=9> */
[----:B------:R-:W-:Y:S01]  /*3de0*/  IMAD.MOV.U32 R23, RZ, RZ, R48 ;  /* 0x000000ffff177224 */ /* 0x000fe200078e0030 */
[----:B------:R-:W-:Y:S06]  /*3df0*/  @!P0 BRA `(.L_x_546) ;  /* 0x0000000400708947 */ /* 0x000fec0003800000 */
[----:B------:R-:W-:-:S04]  /*3e00*/  PRMT R23, R45, 0x7632, R23 ;  /* 0x000076322d177816 */ /* 0x000fc80000000017 */
[----:B------:R-:W-:Y:S01]  /*3e10*/  SHF.L.U32 R76, R23, 0x10, RZ ;  /* 0x00000010174c7819 */ /* 0x000fe200000006ff */
[----:B------:R-:W-:-:S04]  /*3e20*/  IMAD.MOV.U32 R23, RZ, RZ, R48 ;  /* 0x000000ffff177224 */ /* 0x000fc800078e0030 */
[----:B------:R-:W-:Y:S01]  /*3e30*/  FADD.FTZ R71, R76, R71 ;  /* 0x000000474c477221 */ /* 0x000fe20000010000 */
[----:B------:R-:W-:Y:S06]  /*3e40*/  BRA `(.L_x_546) ;  /* 0x00000004005c7947 */ /* 0x000fec0003800000 */
.L_x_545:
        /* <DEDUP_REMOVED lines=12> */
.L_x_548:
[----:B------:R-:W-:-:S07]  /*3f10*/  MOV R59, R24 ;  /* 0x00000018003b7202 */ /* 0x000fce0000000f00 */
.L_x_549:
[----:B------:R-:W-:Y:S05]  /*3f20*/  BSYNC B2 ;  /* 0x0000000000027941 */ /* 0x000fea0003800000 */
.L_x_547:
        /* <DEDUP_REMOVED lines=16> */
.L_x_553:
[----:B------:R-:W-:Y:S05]  /*4030*/  BSYNC B3 ;  /* 0x0000000000037941 */ /* 0x000fea0003800000 */
.L_x_552:
        /* <DEDUP_REMOVED lines=43> */
.L_x_551:
[----:B------:R-:W-:Y:S05]  /*42f0*/  BSYNC B2 ;  /* 0x0000000000027941 */ /* 0x000fea0003800000 */
.L_x_550:
        /* <DEDUP_REMOVED lines=12> */
.L_x_546:
[C---:B------:R-:W-:Y:S01]  /*43c0*/  ISETP.NE.AND P3, PT, R23.reuse, 0x1, PT ;  /* 0x000000011700780c */ /* 0x040fe20003f65270 */
[----:B------:R-:W-:Y:S01]  /*43d0*/  BSSY B2, `(.L_x_554) ;  /* 0x000000c000027945 */ /* 0x000fe20003800000 */
[----:B------:R-:W-:-:S11]  /*43e0*/  IADD3 R48, R23, 0x1, RZ ;  /* 0x0000000117307810 */ /* 0x000fd60007ffe0ff */
        /* <DEDUP_REMOVED lines=9> */
.L_x_555:
[----:B------:R-:W-:-:S07]  /*4480*/  IMAD.MOV.U32 R76, RZ, RZ, R24 ;  /* 0x000000ffff4c7224 */ /* 0x000fce00078e0018 */
.L_x_556:
[----:B------:R-:W-:Y:S05]  /*4490*/  BSYNC B2 ;  /* 0x0000000000027941 */ /* 0x000fea0003800000 */
.L_x_554:
        /* <DEDUP_REMOVED lines=10> */
[----:B------:R-:W-:Y:S02]  /*4540*/  @!P3 VIADD R0, R0, 0x1 ;  /* 0x000000010000b836 */ /* 0x000fe40000000000 */
[----:B------:R-:W-:Y:S02]  /*4550*/  @!P3 VIADD R21, R25, 0x1 ;  /* 0x000000011915b836 */ /* 0x000fe40000000000 */
[----:B------:R-:W-:Y:S01]  /*4560*/  @!P3 IMAD.MOV.U32 R3, RZ, RZ, RZ ;  /* 0x000000ffff03b224 */ /* 0x000fe200078e00ff */
[----:B------:R-:W-:-:S13]  /*4570*/  ISETP.NE.AND P4, PT, R0, RZ, !P3 ;  /* 0x000000ff0000720c */ /* 0x000fda0005f85270 */
[----:B------:R-:W-:-:S05]  /*4580*/  @P4 IADD3 R21, R25, RZ, RZ ;  /* 0x000000ff19154210 */ /* 0x000fca0007ffe0ff */
[----:B------:R-:W-:-:S07]  /*4590*/  @!P3 IMAD.MOV.U32 R25, RZ, RZ, R21 ;  /* 0x000000ffff19b224 */ /* 0x000fce00078e0015 */
.L_x_560:
[----:B------:R-:W-:Y:S05]  /*45a0*/  BSYNC B3 ;  /* 0x0000000000037941 */ /* 0x000fea0003800000 */
.L_x_559:
        /* <DEDUP_REMOVED lines=38> */
[----:B------:R-:W-:Y:S02]  /*4810*/  LOP3.LUT R20, R23, UR34, R20, 0x96, !PT ;  /* 0x0000002217147c12 */ /* 0x000fe4000f8e9614 */
[----:B------:R-:W-:Y:S01]  /*4820*/  MOV R24, R22 ;  /* 0x0000001600187202 */ /* 0x000fe20000000f00 */
[----:B------:R-:W-:-:S05]  /*4830*/  IMAD.WIDE.U32 R22, R21, -0x2daee0ad, RZ ;  /* 0xd2511f5315167825 */ /* 0x000fca00078e00ff */
[----:B------:R-:W-:Y:S01]  /*4840*/  LOP3.LUT R21, R23, UR35, R48, 0x96, !PT ;  /* 0x0000002317157c12 */ /* 0x000fe2000f8e9630 */
[----:B------:R-:W-:-:S07]  /*4850*/  IMAD.MOV.U32 R48, RZ, RZ, RZ ;  /* 0x000000ffff307224 */ /* 0x000fce00078e00ff */
.L_x_558:
[----:B------:R-:W-:Y:S05]  /*4860*/  BSYNC B2 ;  /* 0x0000000000027941 */ /* 0x000fea0003800000 */
.L_x_557:
[----:B------:R-:W-:Y:S01]  /*4870*/  I2FP.F32.U32 R23, R76 ;  /* 0x0000004c00177245 */ /* 0x000fe20000201000 */
[----:B------:R-:W-:Y:S01]  /*4880*/  IMAD.U32 R76, R50, 0x10000, RZ ;  /* 0x00010000324c7824 */ /* 0x000fe200078e00ff */
[----:B------:R-:W-:Y:S02]  /*4890*/  LOP3.LUT R54, R54, 0xfffffffe, RZ, 0xc0, !PT ;  /* 0xfffffffe36367812 */ /* 0x000fe400078ec0ff */
[----:B------:R-:W-:Y:S01]  /*48a0*/  PRMT R50, R50, 0x7632, R50 ;  /* 0x0000763232327816 */ /* 0x000fe20000000032 */
        /* <DEDUP_REMOVED lines=8> */
[----:B------:R-:W-:-:S04]  /*4930*/  IMAD.U32 R23, R46, 0x10000, RZ ;  /* 0x000100002e177824 */ /* 0x000fc800078e00ff */
[----:B------:R-:W-:Y:S01]  /*4940*/  FADD.FTZ R76, R23, R76 ;  /* 0x0000004c174c7221 */ /* 0x000fe20000010000 */
[----:B------:R-:W-:Y:S01]  /*4950*/  IMAD.MOV.U32 R23, RZ, RZ, R48 ;  /* 0x000000ffff177224 */ /* 0x000fe200078e0030 */
[----:B------:R-:W-:Y:S06]  /*4960*/  BRA `(.L_x_562) ;  /* 0x0000000400547947 */ /* 0x000fec0003800000 */
.L_x_561:
        /* <DEDUP_REMOVED lines=12> */
.L_x_564:
[----:B------:R-:W-:-:S07]  /*4a30*/  IMAD.MOV.U32 R60, RZ, RZ, R24 ;  /* 0x000000ffff3c7224 */ /* 0x000fce00078e0018 */
.L_x_565:
[----:B------:R-:W-:Y:S05]  /*4a40*/  BSYNC B2 ;  /* 0x0000000000027941 */ /* 0x000fea0003800000 */
.L_x_563:
        /* <DEDUP_REMOVED lines=16> */
.L_x_569:
[----:B------:R-:W-:Y:S05]  /*4b50*/  BSYNC B3 ;  /* 0x0000000000037941 */ /* 0x000fea0003800000 */
.L_x_568:
        /* <DEDUP_REMOVED lines=43> */
.L_x_567:
[----:B------:R-:W-:Y:S05]  /*4e10*/  BSYNC B2 ;  /* 0x0000000000027941 */ /* 0x000fea0003800000 */
.L_x_566:
        /* <DEDUP_REMOVED lines=10> */
.L_x_562:
        /* <DEDUP_REMOVED lines=12> */
.L_x_571:
[----:B------:R-:W-:-:S07]  /*4f80*/  IMAD.MOV.U32 R77, RZ, RZ, R24 ;  /* 0x000000ffff4d7224 */ /* 0x000fce00078e0018 */
.L_x_572:
[----:B------:R-:W-:Y:S05]  /*4f90*/  BSYNC B2 ;  /* 0x0000000000027941 */ /* 0x000fea0003800000 */
.L_x_570:
        /* <DEDUP_REMOVED lines=16> */
.L_x_576:
[----:B------:R-:W-:Y:S05]  /*50a0*/  BSYNC B3 ;  /* 0x0000000000037941 */ /* 0x000fea0003800000 */
.L_x_575:
        /* <DEDUP_REMOVED lines=43> */
.L_x_574:
[----:B------:R-:W-:Y:S05]  /*5360*/  BSYNC B2 ;  /* 0x0000000000027941 */ /* 0x000fea0003800000 */
.L_x_573:
[----:B------:R-:W-:Y:S02]  /*5370*/  I2FP.F32.U32 R23, R77 ;  /* 0x0000004d00177245 */ /* 0x000fe40000201000 */
[----:B------:R-:W-:-:S03]  /*5380*/  SHF.L.U32 R50, R50, 0x10, RZ ;  /* 0x0000001032327819 */ /* 0x000fc600000006ff */
[----:B------:R-:W-:Y:S02]  /*5390*/  FFMA.FTZ R23, R23, R92, 1.1641532182693481445e-10 ;  /* 0x2f00000017177423 */ /* 0x000fe4000001005c */
[----:B------:R-:W-:-:S03]  /*53a0*/  FMUL.FTZ R50, R50, R89 ;  /* 0x0000005932327220 */ /* 0x000fc60000410000 */
[----:B------:R-:W-:-:S04]  /*53b0*/  FSETP.GTU.FTZ.AND P3, PT, R23, R88, PT ;  /* 0x000000581700720b */ /* 0x000fc80003f7c000 */
[----:B------:R-:W-:Y:S01]  /*53c0*/  FSEL R77, R50, RZ, !P3 ;  /* 0x000000ff324d7208 */ /* 0x000fe20005800000 */
[----:B------:R-:W-:Y:S08]  /*53d0*/  @P2 BRA `(.L_x_577) ;  /* 0x00000000001c2947 */ /* 0x000ff00003800000 */
[----:B------:R-:W-:Y:S01]  /*53e0*/  IMAD.MOV.U32 R23, RZ, RZ, R48 ;  /* 0x000000ffff177224 */ /* 0x000fe200078e0030 */
[----:B------:R-:W-:Y:S06]  /*53f0*/  @!P0 BRA `(.L_x_578) ;  /* 0x0000000400708947 */ /* 0x000fec0003800000 */
[----:B------:R-:W-:-:S05]  /*5400*/  PRMT R23, R46, 0x7632, R23 ;  /* 0x000076322e177816 */ /* 0x000fca0000000017 */
[----:B------:R-:W-:Y:S01]  /*5410*/  IMAD.U32 R50, R23, 0x10000, RZ ;  /* 0x0001000017327824 */ /* 0x000fe200078e00ff */
[----:B------:R-:W-:-:S03]  /*5420*/  MOV R23, R48 ;  /* 0x0000003000177202 */ /* 0x000fc60000000f00 */
[----:B------:R-:W-:Y:S01]  /*5430*/  FADD.FTZ R77, R50, R77 ;  /* 0x0000004d324d7221 */ /* 0x000fe20000010000 */
[----:B------:R-:W-:Y:S06]  /*5440*/  BRA `(.L_x_578) ;  /* 0x00000004005c7947 */ /* 0x000fec0003800000 */
.L_x_577:
        /* <DEDUP_REMOVED lines=12> */
.L_x_580:
[----:B------:R-:W-:-:S07]  /*5510*/  IMAD.MOV.U32 R50, RZ, RZ, R24 ;  /* 0x000000ffff327224 */ /* 0x000fce00078e0018 */
.L_x_581:
[----:B------:R-:W-:Y:S05]  /*5520*/  BSYNC B2 ;  /* 0x0000000000027941 */ /* 0x000fea0003800000 */
.L_x_579:
        /* <DEDUP_REMOVED lines=16> */
.L_x_585:
[----:B------:R-:W-:Y:S05]  /*5630*/  BSYNC B3 ;  /* 0x0000000000037941 */ /* 0x000fea0003800000 */
.L_x_584:
        /* <DEDUP_REMOVED lines=43> */
.L_x_583:
[----:B------:R-:W-:Y:S05]  /*58f0*/  BSYNC B2 ;  /* 0x0000000000027941 */ /* 0x000fea0003800000 */
.L_x_582:
[----:B------:R-:W-:Y:S02]  /*5900*/  I2FP.F32.U32 R49, R50 ;  /* 0x0000003200317245 */ /* 0x000fe40000201000 */
[----:B------:R-:W-:-:S03]  /*5910*/  PRMT R48, R42, 0x7632, R48 ;  /* 0x000076322a307816 */ /* 0x000fc60000000030 */
[----:B------:R-:W-:Y:S01]  /*5920*/  FFMA.FTZ R49, R49, R92, 1.1641532182693481445e-10 ;  /* 0x2f00000031317423 */ /* 0x000fe2000001005c */
[----:B------:R-:W-:-:S04]  /*5930*/  SHF.L.U32 R48, R48, 0x10, RZ ;  /* 0x0000001030307819 */ /* 0x000fc800000006ff */
        /* <DEDUP_REMOVED lines=8> */
.L_x_578:
        /* <DEDUP_REMOVED lines=12> */
.L_x_587:
[----:B------:R-:W-:-:S07]  /*5a80*/  MOV R50, R24 ;  /* 0x0000001800327202 */ /* 0x000fce0000000f00 */
.L_x_588:
[----:B------:R-:W-:Y:S05]  /*5a90*/  BSYNC B2 ;  /* 0x0000000000027941 */ /* 0x000fea0003800000 */
.L_x_586:
        /* <DEDUP_REMOVED lines=16> */
.L_x_592:
[----:B------:R-:W-:Y:S05]  /*5ba0*/  BSYNC B3 ;  /* 0x0000000000037941 */ /* 0x000fea0003800000 */
.L_x_591:
        /* <DEDUP_REMOVED lines=43> */
.L_x_590:
[----:B------:R-:W-:Y:S05]  /*5e60*/  BSYNC B2 ;  /* 0x0000000000027941 */ /* 0x000fea0003800000 */
.L_x_589:
[----:B------:R-:W-:Y:S01]  /*5e70*/  I2FP.F32.U32 R23, R50 ;  /* 0x0000003200177245 */ /* 0x000fe20000201000 */
[C---:B------:R-:W-:Y:S01]  /*5e80*/  IMAD.U32 R50, R51.reuse, 0x10000, RZ ;  /* 0x0001000033327824 */ /* 0x040fe200078e00ff */
[----:B------:R-:W-:-:S03]  /*5e90*/  PRMT R51, R51, 0x7632, R51 ;  /* 0x0000763233337816 */ /* 0x000fc60000000033 */
[----:B------:R-:W-:Y:S01]  /*5ea0*/  FFMA.FTZ R23, R23, R92, 1.1641532182693481445e-10 ;  /* 0x2f00000017177423 */ /* 0x000fe2000001005c */
[----:B------:R-:W-:-:S04]  /*5eb0*/  FMUL.FTZ R50, R50, R89 ;  /* 0x0000005932327220 */ /* 0x000fc80000410000 */
[----:B------:R-:W-:-:S04]  /*5ec0*/  FSETP.GTU.FTZ.AND P4, PT, R23, R88, PT ;  /* 0x000000581700720b */ /* 0x000fc80003f9c000 */
[----:B------:R-:W-:Y:S01]  /*5ed0*/  FSEL R82, R50, RZ, !P4 ;  /* 0x000000ff32527208 */ /* 0x000fe20006000000 */
[----:B------:R-:W-:Y:S08]  /*5ee0*/  @P2 BRA `(.L_x_593) ;  /* 0x0000000000182947 */ /* 0x000ff00003800000 */
[----:B------:R-:W-:Y:S01]  /*5ef0*/  IMAD.MOV.U32 R23, RZ, RZ, R48 ;  /* 0x000000ffff177224 */ /* 0x000fe200078e0030 */
[----:B------:R-:W-:Y:S06]  /*5f00*/  @!P0 BRA `(.L_x_594) ;  /* 0x0000000400648947 */ /* 0x000fec0003800000 */
[----:B------:R-:W-:-:S05]  /*5f10*/  SHF.L.U32 R23, R47, 0x10, RZ ;  /* 0x000000102f177819 */ /* 0x000fca00000006ff */
[----:B------:R-:W-:Y:S01]  /*5f20*/  FADD.FTZ R82, R23, R82 ;  /* 0x0000005217527221 */ /* 0x000fe20000010000 */
[----:B------:R-:W-:Y:S01]  /*5f30*/  IMAD.MOV.U32 R23, RZ, RZ, R48 ;  /* 0x000000ffff177224 */ /* 0x000fe200078e0030 */
[----:B------:R-:W-:Y:S06]  /*5f40*/  BRA `(.L_x_594) ;  /* 0x0000000400547947 */ /* 0x000fec0003800000 */
.L_x_593:
        /* <DEDUP_REMOVED lines=12> */
.L_x_596:
[----:B------:R-:W-:-:S07]  /*6010*/  MOV R50, R24 ;  /* 0x0000001800327202 */ /* 0x000fce0000000f00 */
.L_x_597:
[----:B------:R-:W-:Y:S05]  /*6020*/  BSYNC B2 ;  /* 0x0000000000027941 */ /* 0x000fea0003800000 */
.L_x_595:
        /* <DEDUP_REMOVED lines=16> */
.L_x_601:
[----:B------:R-:W-:Y:S05]  /*6130*/  BSYNC B3 ;  /* 0x0000000000037941 */ /* 0x000fea0003800000 */
.L_x_600:
        /* <DEDUP_REMOVED lines=43> */
.L_x_599:
[----:B------:R-:W-:Y:S05]  /*63f0*/  BSYNC B2 ;  /* 0x0000000000027941 */ /* 0x000fea0003800000 */
.L_x_598:
        /* <DEDUP_REMOVED lines=8> */
[----:B------:R-:W-:-:S04]  /*6480*/  @P0 IMAD.U32 R49, R47, 0x10000, RZ ;  /* 0x000100002f310824 */ /* 0x000fc800078e00ff */
[----:B------:R-:W-:-:S07]  /*6490*/  @P0 FADD.FTZ R82, R49, R82 ;  /* 0x0000005231520221 */ /* 0x000fce0000010000 */
.L_x_594:
        /* <DEDUP_REMOVED lines=12> */
.L_x_603:
[----:B------:R-:W-:-:S07]  /*6560*/  IMAD.MOV.U32 R50, RZ, RZ, R24 ;  /* 0x000000ffff327224 */ /* 0x000fce00078e0018 */
.L_x_604:
[----:B------:R-:W-:Y:S05]  /*6570*/  BSYNC B2 ;  /* 0x0000000000027941 */ /* 0x000fea0003800000 */
.L_x_602:
        /* <DEDUP_REMOVED lines=16> */
.L_x_608:
[----:B------:R-:W-:Y:S05]  /*6680*/  BSYNC B3 ;  /* 0x0000000000037941 */ /* 0x000fea0003800000 */
.L_x_607:
        /* <DEDUP_REMOVED lines=43> */
.L_x_606:
[----:B------:R-:W-:Y:S05]  /*6940*/  BSYNC B2 ;  /* 0x0000000000027941 */ /* 0x000fea0003800000 */
.L_x_605:
[----:B------:R-:W-:Y:S01]  /*6950*/  I2FP.F32.U32 R23, R50 ;  /* 0x0000003200177245 */ /* 0x000fe20000201000 */
[----:B------:R-:W-:-:S04]  /*6960*/  IMAD.U32 R50, R51, 0x10000, RZ ;  /* 0x0001000033327824 */ /* 0x000fc800078e00ff */
[----:B------:R-:W-:Y:S01]  /*6970*/  FFMA.FTZ R23, R23, R92, 1.1641532182693481445e-10 ;  /* 0x2f00000017177423 */ /* 0x000fe2000001005c */
[----:B------:R-:W-:-:S04]  /*6980*/  FMUL.FTZ R50, R50, R89 ;  /* 0x0000005932327220 */ /* 0x000fc80000410000 */
[----:B------:R-:W-:-:S04]  /*6990*/  FSETP.GTU.FTZ.AND P5, PT, R23, R88, PT ;  /* 0x000000581700720b */ /* 0x000fc80003fbc000 */
[----:B------:R-:W-:Y:S01]  /*69a0*/  FSEL R83, R50, RZ, !P5 ;  /* 0x000000ff32537208 */ /* 0x000fe20006800000 */
[----:B------:R-:W-:Y:S08]  /*69b0*/  @P2 BRA `(.L_x_609) ;  /* 0x00000000001c2947 */ /* 0x000ff00003800000 */
[----:B------:R-:W-:Y:S01]  /*69c0*/  MOV R23, R48 ;  /* 0x0000003000177202 */ /* 0x000fe20000000f00 */
[----:B------:R-:W-:Y:S06]  /*69d0*/  @!P0 BRA `(.L_x_610) ;  /* 0x0000000400708947 */ /* 0x000fec0003800000 */
[----:B------:R-:W-:-:S05]  /*69e0*/  PRMT R23, R47, 0x7632, R23 ;  /* 0x000076322f177816 */ /* 0x000fca0000000017 */
[----:B------:R-:W-:Y:S02]  /*69f0*/  IMAD.U32 R50, R23, 0x10000, RZ ;  /* 0x0001000017327824 */ /* 0x000fe400078e00ff */
[----:B------:R-:W-:Y:S02]  /*6a00*/  IMAD.MOV.U32 R23, RZ, RZ, R48 ;  /* 0x000000ffff177224 */ /* 0x000fe400078e0030 */
[----:B------:R-:W-:Y:S01]  /*6a10*/  FADD.FTZ R83, R50, R83 ;  /* 0x0000005332537221 */ /* 0x000fe20000010000 */
[----:B------:R-:W-:Y:S06]  /*6a20*/  BRA `(.L_x_610) ;  /* 0x00000004005c7947 */ /* 0x000fec0003800000 */
.L_x_609:
        /* <DEDUP_REMOVED lines=12> */
.L_x_612:
[----:B------:R-:W-:-:S07]  /*6af0*/  IMAD.MOV.U32 R50, RZ, RZ, R24 ;  /* 0x000000ffff327224 */ /* 0x000fce00078e0018 */
.L_x_613:
[----:B------:R-:W-:Y:S05]  /*6b00*/  BSYNC B2 ;  /* 0x0000000000027941 */ /* 0x000fea0003800000 */
.L_x_611:
        /* <DEDUP_REMOVED lines=16> */
.L_x_617:
[----:B------:R-:W-:Y:S05]  /*6c10*/  BSYNC B3 ;  /* 0x0000000000037941 */ /* 0x000fea0003800000 */
.L_x_616:
        /* <DEDUP_REMOVED lines=43> */
.L_x_615:
[----:B------:R-:W-:Y:S05]  /*6ed0*/  BSYNC B2 ;  /* 0x0000000000027941 */ /* 0x000fea0003800000 */
.L_x_614:
        /* <DEDUP_REMOVED lines=9> */
[----:B------:R-:W-:-:S04]  /*6f70*/  @P0 PRMT R48, R47, 0x7632, R48 ;  /* 0x000076322f300816 */ /* 0x000fc80000000030 */
[----:B------:R-:W-:-:S05]  /*6f80*/  @P0 SHF.L.U32 R48, R48, 0x10, RZ ;  /* 0x0000001030300819 */ /* 0x000fca00000006ff */
[----:B------:R-:W-:-:S07]  /*6f90*/  @P0 FADD.FTZ R83, R48, R83 ;  /* 0x0000005330530221 */ /* 0x000fce0000010000 */
.L_x_610:
[----:B------:R-:W-:Y:S02]  /*6fa0*/  LOP3.LUT P0, RZ, R54, 0x2, RZ, 0xc0, !PT ;  /* 0x0000000236ff7812 */ /* 0x000fe4000780c0ff */
[----:B------:R-:W-:Y:S02]  /*6fb0*/  F2FP.BF16.F32.PACK_AB R51, R83, R82 ;  /* 0x000000525333723e */ /* 0x000fe400000010ff */
[----:B------:R-:W-:Y:S02]  /*6fc0*/  SEL R92, RZ, 0x1, P0 ;  /* 0x00000001ff5c7807 */ /* 0x000fe40000000000 */
[----:B------:R-:W-:Y:S02]  /*6fd0*/  LEA R88, P0, R55, UR12, 0x4 ;  /* 0x0000000c37587c11 */ /* 0x000fe4000f8020ff */
[----:B------:R-:W-:Y:S02]  /*6fe0*/  F2FP.BF16.F32.PACK_AB R50, R77, R76 ;  /* 0x0000004c4d32723e */ /* 0x000fe400000010ff */
[----:B------:R-:W-:-:S02]  /*6ff0*/  LEA.HI.X R89, R55, UR13, RZ, 0x4, P0 ;  /* 0x0000000d37597c11 */ /* 0x000fc400080f24ff */
[----:B------:R-:W-:Y:S02]  /*7000*/  F2FP.BF16.F32.PACK_AB R49, R71, R70 ;  /* 0x000000464731723e */ /* 0x000fe400000010ff */
[----:B------:R-:W-:Y:S02]  /*7010*/  F2FP.BF16.F32.PACK_AB R48, R65, R64 ;  /* 0x000000404130723e */ /* 0x000fe400000010ff */
[----:B------:R-:W-:Y:S02]  /*7020*/  SEL R158, RZ, 0x10000, P4 ;  /* 0x00010000ff9e7807 */ /* 0x000fe40002000000 */
[----:B------:R-:W-:Y:S01]  /*7030*/  SEL R160, RZ, 0x1000000, P5 ;  /* 0x01000000ffa07807 */ /* 0x000fe20002800000 */
[----:B------:R0:W-:Y:S01]  /*7040*/  STG.E.128 desc[UR4][R88.64], R48 ;  /* 0x0000003058007986 */ /* 0x0001e2000c101d04 */
[----:B------:R-:W-:Y:S02]  /*7050*/  LOP3.LUT P4, RZ, R54, 0x1, RZ, 0xc0, !PT ;  /* 0x0000000136ff7812 */ /* 0x000fe4000788c0ff */
[----:B------:R-:W-:-:S02]  /*7060*/  SEL R93, RZ, 0x100, P3 ;  /* 0x00000100ff5d7807 */ /* 0x000fc40001800000 */
[----:B------:R-:W-:Y:S02]  /*7070*/  SEL R159, RZ, 0x1, P4 ;  /* 0x00000001ff9f7807 */ /* 0x000fe40002000000 */
[----:B------:R-:W-:Y:S02]  /*7080*/  LOP3.LUT R93, R93, R160, R158, 0xfe, !PT ;  /* 0x000000a05d5d7212 */ /* 0x000fe400078efe9e */
[C---:B------:R-:W-:Y:S02]  /*7090*/  LOP3.LUT P6, RZ, R54.reuse, 0x8, RZ, 0xc0, !PT ;  /* 0x0000000836ff7812 */ /* 0x040fe400078cc0ff */
[C---:B------:R-:W-:Y:S02]  /*70a0*/  LOP3.LUT P5, RZ, R54.reuse, 0x4, RZ, 0xc0, !PT ;  /* 0x0000000436ff7812 */ /* 0x040fe400078ac0ff */
[----:B------:R-:W-:Y:S01]  /*70b0*/  LOP3.LUT P2, RZ, R54, 0x10, RZ, 0xc0, !PT ;  /* 0x0000001036ff7812 */ /* 0x000fe2000784c0ff */
[----:B0-----:R-:W-:Y:S01]  /*70c0*/  IMAD.WIDE.U32 R48, R92, 0x1000000, RZ ;  /* 0x010000005c307825 */ /* 0x001fe200078e00ff */
[----:B------:R-:W-:-:S04]  /*70d0*/  SEL R92, RZ, 0x1, P5 ;  /* 0x00000001ff5c7807 */ /* 0x000fc80002800000 */
[----:B------:R-:W-:Y:S01]  /*70e0*/  LOP3.LUT R159, R49, R93, R159, 0xfe, !PT ;  /* 0x0000005d319f7212 */ /* 0x000fe200078efe9f */
[----:B------:R-:W-:Y:S01]  /*70f0*/  IMAD.WIDE.U32 R50, R92, 0x10000, RZ ;  /* 0x000100005c327825 */ /* 0x000fe200078e00ff */
[----:B------:R-:W-:-:S05]  /*7100*/  SEL R93, RZ, 0x1, P6 ;  /* 0x00000001ff5d7807 */ /* 0x000fca0003000000 */
[----:B------:R-:W-:Y:S01]  /*7110*/  IMAD.WIDE.U32 R88, R93, 0x100, RZ ;  /* 0x000001005d587825 */ /* 0x000fe200078e00ff */
[----:B------:R-:W-:Y:S02]  /*7120*/  SEL R93, RZ, 0x1, P2 ;  /* 0x00000001ff5d7807 */ /* 0x000fe40001000000 */
[----:B------:R-:W-:Y:S02]  /*7130*/  LOP3.LUT R92, R88, R48, R50, 0xfe, !PT ;  /* 0x00000030585c7212 */ /* 0x000fe400078efe32 */
[----:B------:R-:W-:Y:S02]  /*7140*/  LOP3.LUT R51, R89, R159, R51, 0xfe, !PT ;  /* 0x0000009f59337212 */ /* 0x000fe400078efe33 */
[----:B------:R-:W-:Y:S01]  /*7150*/  LOP3.LUT R50, R92, R93, RZ, 0xfc, !PT ;  /* 0x0000005d5c327212 */ /* 0x000fe200078efcff */
[C---:B------:R-:W-:Y:S01]  /*7160*/  IMAD.SHL.U32 R93, R55.reuse, 0x8, RZ ;  /* 0x00000008375d7824 */ /* 0x040fe200078e00ff */
[----:B------:R-:W-:-:S04]  /*7170*/  SHF.L.U64.HI R92, R55, 0x3, RZ ;  /* 0x00000003375c7819 */ /* 0x000fc800000102ff */
[----:B------:R-:W-:-:S04]  /*7180*/  IADD3 R48, P0, R93, UR14, RZ ;  /* 0x0000000e5d307c10 */ /* 0x000fc8000ff1e0ff */
[----:B------:R-:W-:-:S05]  /*7190*/  IADD3.X R49, R92, UR15, RZ, P0, !PT ;  /* 0x0000000f5c317c10 */ /* 0x000fca00087fe4ff */
[----:B------:R0:W-:Y:S01]  /*71a0*/  STG.E.64 desc[UR4][R48.64], R50 ;  /* 0x0000003230007986 */ /* 0x0001e2000c101b04 */
[----:B------:R-:W-:Y:S05]  /*71b0*/  @!P1 BRA `(.L_x_618) ;  /* 0x0000000000509947 */ /* 0x000fea0003800000 */
[----:B0-----:R-:W-:Y:S01]  /*71c0*/  IMAD.U32 R48, R62, 0x10000, RZ ;  /* 0x000100003e307824 */ /* 0x001fe200078e00ff */
[----:B------:R-:W-:Y:S02]  /*71d0*/  LOP3.LUT R50, R58, 0xff, RZ, 0xc0, !PT ;  /* 0x000000ff3a327812 */ /* 0x000fe400078ec0ff */
[----:B------:R-:W-:Y:S02]  /*71e0*/  LOP3.LUT R88, R57, 0xff, RZ, 0xc0, !PT ;  /* 0x000000ff39587812 */ /* 0x000fe400078ec0ff */
[----:B------:R-:W-:Y:S01]  /*71f0*/  LOP3.LUT R159, R48, 0xff0000, RZ, 0xc0, !PT ;  /* 0x00ff0000309f7812 */ /* 0x000fe200078ec0ff */
[----:B------:R-:W-:Y:S01]  /*7200*/  IMAD.WIDE.U32 R50, R50, 0x10000, RZ ;  /* 0x0001000032327825 */ /* 0x000fe200078e00ff */
[----:B------:R-:W-:-:S03]  /*7210*/  LOP3.LUT R48, R63, 0xffff, RZ, 0xc0, !PT ;  /* 0x0000ffff3f307812 */ /* 0x000fc600078ec0ff */
[----:B------:R-:W-:Y:S01]  /*7220*/  IMAD.WIDE.U32 R88, R88, 0x100, RZ ;  /* 0x0000010058587825 */ /* 0x000fe200078e00ff */
[----:B------:R-:W-:Y:S02]  /*7230*/  PRMT R159, R159, 0x4210, R48 ;  /* 0x000042109f9f7816 */ /* 0x000fe40000000030 */
[----:B------:R-:W-:-:S04]  /*7240*/  PRMT R48, R61, 0x7104, RZ ;  /* 0x000071043d307816 */ /* 0x000fc800000000ff */
[----:B------:R-:W-:Y:S02]  /*7250*/  LOP3.LUT R159, R159, 0xff00, R48, 0xf8, !PT ;  /* 0x0000ff009f9f7812 */ /* 0x000fe400078ef830 */
[----:B------:R-:W-:Y:S02]  /*7260*/  LOP3.LUT R48, R59, 0xff, RZ, 0xc0, !PT ;  /* 0x000000ff3b307812 */ /* 0x000fe400078ec0ff */
[----:B------:R-:W-:-:S03]  /*7270*/  LOP3.LUT R159, R159, 0xff, R60, 0xf8, !PT ;  /* 0x000000ff9f9f7812 */ /* 0x000fc600078ef83c */
[----:B------:R-:W-:-:S05]  /*7280*/  IMAD.WIDE.U32 R48, R48, 0x1000000, RZ ;  /* 0x0100000030307825 */ /* 0x000fca00078e00ff */
[----:B------:R-:W-:Y:S02]  /*7290*/  LOP3.LUT R49, R51, R159, R49, 0xfe, !PT ;  /* 0x0000009f33317212 */ /* 0x000fe400078efe31 */
[----:B------:R-:W-:Y:S02]  /*72a0*/  LOP3.LUT R51, R88, R48, R50, 0xfe, !PT ;  /* 0x0000003058337212 */ /* 0x000fe400078efe32 */
[----:B------:R-:W-:Y:S02]  /*72b0*/  IADD3 R48, P0, R93, UR16, RZ ;  /* 0x000000105d307c10 */ /* 0x000fe4000ff1e0ff */
[----:B------:R-:W-:Y:S02]  /*72c0*/  LOP3.LUT R89, R49, R89, RZ, 0xfc, !PT ;  /* 0x0000005931597212 */ /* 0x000fe400078efcff */
[----:B------:R-:W-:Y:S02]  /*72d0*/  IADD3.X R49, R92, UR17, RZ, P0, !PT ;  /* 0x000000115c317c10 */ /* 0x000fe400087fe4ff */
[----:B------:R-:W-:-:S05]  /*72e0*/  LOP3.LUT R88, R51, 0xff, R56, 0xf8, !PT ;  /* 0x000000ff33587812 */ /* 0x000fca00078ef838 */
[----:B------:R1:W-:Y:S02]  /*72f0*/  STG.E.64 desc[UR4][R48.64], R88 ;  /* 0x0000005830007986 */ /* 0x0003e4000c101b04 */
.L_x_618:
[----:B------:R-:W-:-:S07]  /*7300*/  IADD3 R92, R55, 0x20, RZ ;  /* 0x00000020375c7810 */ /* 0x000fce0007ffe0ff */
.L_x_489:
[----:B------:R-:W-:Y:S05]  /*7310*/  BSYNC B1 ;  /* 0x0000000000017941 */ /* 0x000fea0003800000 */
.L_x_488:
[----:B------:R-:W-:Y:S01]  /*7320*/  LOP3.LUT P0, RZ, R54, 0x80, RZ, 0xc0, !PT ;  /* 0x0000008036ff7812 */ /* 0x000fe2000780c0ff */
[----:B------:R-:W-:-:S12]  /*7330*/  BSSY B1, `(.L_x_619) ;  /* 0x00005ce000017945 */ /* 0x000fd80003800000 */
[----:B------:R-:W-:Y:S05]  /*7340*/  @!P0 BRA `(.L_x_620) ;  /* 0x0000005c00308947 */ /* 0x000fea0003800000 */
[----:B------:R-:W2:Y:S01]  /*7350*/  LDC.64 R66, c[0x0][0x228] ;  /* 0x00008a00ff427b82 */ /* 0x000ea20000000a00 */
[----:B------:R-:W-:-:S04]  /*7360*/  ISETP.NE.U32.AND P0, PT, RZ, UR10, PT ;  /* 0x0000000aff007c0c */ /* 0x000fc8000bf05070 */
[----:B------:R-:W-:-:S03]  /*7370*/  ISETP.NE.AND.EX P0, PT, RZ, UR11, PT, P0 ;  /* 0x0000000bff007c0c */ /* 0x000fc6000bf05300 */
[----:B------:R-:W3:Y:S10]  /*7380*/  LDC.64 R72, c[0x0][0x220] ;  /* 0x00008800ff487b82 */ /* 0x000ef40000000a00 */
[----:B01----:R-:W-:-:S04]  /*7390*/  @P0 LEA R48, P3, R92, UR10, 0x4 ;  /* 0x0000000a5c300c11 */ /* 0x003fc8000f8620ff */
[----:B------:R-:W-:Y:S02]  /*73a0*/  @P0 LEA.HI.X R49, R92, UR11, RZ, 0x4, P3 ;  /* 0x0000000b5c310c11 */ /* 0x000fe400098f24ff */
[----:B--2---:R-:W-:-:S03]  /*73b0*/  ISETP.NE.U32.AND P1, PT, R66, RZ, PT ;  /* 0x000000ff4200720c */ /* 0x004fc60003f25070 */
[----:B------:R0:W5:Y:S01]  /*73c0*/  @P0 LDG.E.128 R44, desc[UR4][R48.64] ;  /* 0x00000004302c0981 */ /* 0x000162000c1e1d00 */
[----:B------:R-:W-:Y:S01]  /*73d0*/  ISETP.NE.AND.EX P1, PT, R67, RZ, PT, P1 ;  /* 0x000000ff4300720c */ /* 0x000fe20003f25310 */
[----:B---3--:R-:W-:-:S12]  /*73e0*/  IMAD.WIDE.U32 R72, R92, 0x10, R72 ;  /* 0x000000105c487825 */ /* 0x008fd800078e0048 */
[----:B------:R-:W-:-:S04]  /*73f0*/  @P1 LEA R50, P2, R92, R66, 0x4 ;  /* 0x000000425c321211 */ /* 0x000fc800078420ff */
[----:B------:R-:W-:-:S05]  /*7400*/  @P1 LEA.HI.X R51, R92, R67, RZ, 0x4, P2 ;  /* 0x000000435c331211 */ /* 0x000fca00010f24ff */
[----:B------:R0:W5:Y:S04]  /*7410*/  @P1 LDG.E.128 R40, desc[UR4][R50.64] ;  /* 0x0000000432281981 */ /* 0x000168000c1e1d00 */
[----:B------:R0:W5:Y:S01]  /*7420*/  LDG.E.128 R48, desc[UR4][R72.64] ;  /* 0x0000000448307981 */ /* 0x000162000c1e1d00 */
        /* <DEDUP_REMOVED lines=12> */
.L_x_622:
[----:B------:R-:W-:-:S07]  /*74f0*/  IMAD.MOV.U32 R84, RZ, RZ, R24 ;  /* 0x000000ffff547224 */ /* 0x000fce00078e0018 */
.L_x_623:
[----:B------:R-:W-:Y:S05]  /*7500*/  BSYNC B2 ;  /* 0x0000000000027941 */ /* 0x000fea0003800000 */
.L_x_621:
        /* <DEDUP_REMOVED lines=16> */
.L_x_627:
[----:B------:R-:W-:Y:S05]  /*7610*/  BSYNC B3 ;  /* 0x0000000000037941 */ /* 0x000fea0003800000 */
.L_x_626:
[----:B------:R-:W-:Y:S01]  /*7620*/  LOP3.LUT R22, R22, UR7, R25, 0x96, !PT ;  /* 0x0000000716167c12 */ /* 0x000fe2000f8e9619 */
[----:B------:R-:W-:-:S04]  /*7630*/  IMAD.HI.U32 R20, R0, -0x326172a9, RZ ;  /* 0xcd9e8d5700147827 */ /* 0x000fc800078e00ff */
        /* <DEDUP_REMOVED lines=38> */
[----:B------:R-:W-:-:S04]  /*78a0*/  IMAD.WIDE.U32 R22, R22, -0x2daee0ad, RZ ;  /* 0xd2511f5316167825 */ /* 0x000fc800078e00ff */
[----:B------:R-:W-:Y:S01]  /*78b0*/  IMAD.MOV.U32 R78, RZ, RZ, RZ ;  /* 0x000000ffff4e7224 */ /* 0x000fe200078e00ff */
[----:B------:R-:W-:-:S07]  /*78c0*/  LOP3.LUT R21, R23, UR35, R72, 0x96, !PT ;  /* 0x0000002317157c12 */ /* 0x000fce000f8e9648 */
.L_x_625:
[----:B------:R-:W-:Y:S05]  /*78d0*/  BSYNC B2 ;  /* 0x0000000000027941 */ /* 0x000fea0003800000 */
.L_x_624:
[----:B------:R-:W0:Y:S01]  /*78e0*/  LDC R88, c[0x0][0x294] ;  /* 0x0000a500ff587b82 */ /* 0x000e220000000800 */
[----:B------:R-:W-:Y:S01]  /*78f0*/  HFMA2.MMA R93, -RZ, RZ, 0.1171875, 0 ;  /* 0x2f800000ff5d7435 */ /* 0x000fe200000001ff */
[----:B------:R-:W-:Y:S02]  /*7900*/  ISETP.NE.U32.AND P2, PT, R66, RZ, PT ;  /* 0x000000ff4200720c */ /* 0x000fe40003f45070 */
[----:B------:R-:W-:Y:S02]  /*7910*/  I2FP.F32.U32 R66, R84 ;  /* 0x0000005400427245 */ /* 0x000fe40000201000 */
[----:B------:R-:W-:Y:S02]  /*7920*/  ISETP.NE.AND.EX P2, PT, R67, RZ, PT, P2 ;  /* 0x000000ff4300720c */ /* 0x000fe40003f45320 */
[----:B------:R-:W1:Y:S01]  /*7930*/  LDC R89, c[0x0][0x298] ;  /* 0x0000a600ff597b82 */ /* 0x000e620000000800 */
[----:B------:R-:W-:Y:S02]  /*7940*/  LOP3.LUT R54, R54, 0xffffffef, RZ, 0xc0, !PT ;  /* 0xffffffef36367812 */ /* 0x000fe400078ec0ff */
[----:B------:R-:W-:Y:S01]  /*7950*/  FFMA.FTZ R23, R66, R93, 1.1641532182693481445e-10 ;  /* 0x2f00000042177423 */ /* 0x000fe2000001005d */
[C---:B-----5:R-:W-:Y:S01]  /*7960*/  IMAD.U32 R66, R48.reuse, 0x10000, RZ ;  /* 0x0001000030427824 */ /* 0x060fe200078e00ff */
[----:B------:R-:W-:-:S03]  /*7970*/  PRMT R48, R48, 0x7632, R48 ;  /* 0x0000763230307816 */ /* 0x000fc60000000030 */
[----:B0-----:R-:W-:Y:S01]  /*7980*/  FSETP.GTU.FTZ.AND P3, PT, R23, R88, PT ;  /* 0x000000581700720b */ /* 0x001fe20003f7c000 */
[----:B-1----:R-:W-:-:S12]  /*7990*/  FMUL.FTZ R66, R66, R89 ;  /* 0x0000005942427220 */ /* 0x002fd80000410000 */
[----:B------:R-:W-:Y:S02]  /*79a0*/  @P3 LOP3.LUT R54, R54, 0x10, RZ, 0xfc, !PT ;  /* 0x0000001036363812 */ /* 0x000fe400078efcff */
[----:B------:R-:W-:Y:S01]  /*79b0*/  FSEL R66, R66, RZ, !P3 ;  /* 0x000000ff42427208 */ /* 0x000fe20005800000 */
[----:B------:R-:W-:Y:S06]  /*79c0*/  @P2 BRA `(.L_x_628) ;  /* 0x0000000000182947 */ /* 0x000fec0003800000 */
[----:B------:R-:W-:Y:S01]  /*79d0*/  IMAD.MOV.U32 R23, RZ, RZ, R78 ;  /* 0x000000ffff177224 */ /* 0x000fe200078e004e */
[----:B------:R-:W-:Y:S06]  /*79e0*/  @!P0 BRA `(.L_x_629) ;  /* 0x0000000400648947 */ /* 0x000fec0003800000 */
[----:B------:R-:W-:-:S05]  /*79f0*/  SHF.L.U32 R23, R44, 0x10, RZ ;  /* 0x000000102c177819 */ /* 0x000fca00000006ff */
[----:B------:R-:W-:Y:S01]  /*7a00*/  FADD.FTZ R66, R23, R66 ;  /* 0x0000004217427221 */ /* 0x000fe20000010000 */
[----:B------:R-:W-:Y:S01]  /*7a10*/  IMAD.MOV.U32 R23, RZ, RZ, R78 ;  /* 0x000000ffff177224 */ /* 0x000fe200078e004e */
[----:B------:R-:W-:Y:S06]  /*7a20*/  BRA `(.L_x_629) ;  /* 0x0000000400547947 */ /* 0x000fec0003800000 */
.L_x_628:
        /* <DEDUP_REMOVED lines=12> */
.L_x_631:
[----:B------:R-:W-:-:S07]  /*7af0*/  MOV R56, R24 ;  /* 0x0000001800387202 */ /* 0x000fce0000000f00 */
.L_x_632:
[----:B------:R-:W-:Y:S05]  /*7b00*/  BSYNC B2 ;  /* 0x0000000000027941 */ /* 0x000fea0003800000 */
.L_x_630:
        /* <DEDUP_REMOVED lines=16> */
.L_x_636:
[----:B------:R-:W-:Y:S05]  /*7c10*/  BSYNC B3 ;  /* 0x0000000000037941 */ /* 0x000fea0003800000 */
.L_x_635:
        /* <DEDUP_REMOVED lines=43> */
.L_x_634:
[----:B------:R-:W-:Y:S05]  /*7ed0*/  BSYNC B2 ;  /* 0x0000000000027941 */ /* 0x000fea0003800000 */
.L_x_633:
[----:B------:R-:W-:-:S05]  /*7ee0*/  I2FP.F32.U32 R56, R56 ;  /* 0x0000003800387245 */ /* 0x000fca0000201000 */
[----:B------:R-:W-:Y:S01]  /*7ef0*/  FFMA.FTZ R67, R56, R93, 1.1641532182693481445e-10 ;  /* 0x2f00000038437423 */ /* 0x000fe2000001005d */
[----:B------:R-:W-:-:S04]  /*7f00*/  IMAD.U32 R56, R40, 0x10000, RZ ;  /* 0x0001000028387824 */ /* 0x000fc800078e00ff */
[----:B------:R-:W-:Y:S01]  /*7f10*/  FMUL.FTZ R56, R56, R89 ;  /* 0x0000005938387220 */ /* 0x000fe20000410000 */
[----:B------:R-:W-:-:S04]  /*7f20*/  FSETP.GTU.FTZ.AND P3, PT, R67, R88, PT ;  /* 0x000000584300720b */ /* 0x000fc80003f7c000 */
[----:B------:R-:W-:Y:S02]  /*7f30*/  FSEL R67, R56, RZ, !P3 ;  /* 0x000000ff38437208 */ /* 0x000fe40005800000 */
[----:B------:R-:W-:-:S03]  /*7f40*/  SEL R56, RZ, 0x1, P3 ;  /* 0x00000001ff387807 */ /* 0x000fc60001800000 */
[----:B------:R-:W-:Y:S01]  /*7f50*/  FADD.FTZ R66, R67, R66 ;  /* 0x0000004243427221 */ /* 0x000fe20000010000 */
[----:B------:R-:W-:-:S04]  /*7f60*/  @P0 IMAD.U32 R67, R44, 0x10000, RZ ;  /* 0x000100002c430824 */ /* 0x000fc800078e00ff */
[----:B------:R-:W-:-:S07]  /*7f70*/  @P0 FADD.FTZ R66, R67, R66 ;  /* 0x0000004243420221 */ /* 0x000fce0000010000 */
.L_x_629:
        /* <DEDUP_REMOVED lines=12> */
.L_x_638:
[----:B------:R-:W-:-:S07]  /*8040*/  IMAD.MOV.U32 R67, RZ, RZ, R24 ;  /* 0x000000ffff437224 */ /* 0x000fce00078e0018 */
.L_x_639:
[----:B------:R-:W-:Y:S05]  /*8050*/  BSYNC B2 ;  /* 0x0000000000027941 */ /* 0x000fea0003800000 */
.L_x_637:
        /* <DEDUP_REMOVED lines=16> */
.L_x_643:
[----:B------:R-:W-:Y:S05]  /*8160*/  BSYNC B3 ;  /* 0x0000000000037941 */ /* 0x000fea0003800000 */
.L_x_642:
        /* <DEDUP_REMOVED lines=43> */
.L_x_641:
[----:B------:R-:W-:Y:S05]  /*8420*/  BSYNC B2 ;  /* 0x0000000000027941 */ /* 0x000fea0003800000 */
.L_x_640:
        /* <DEDUP_REMOVED lines=16> */
.L_x_644:
        /* <DEDUP_REMOVED lines=12> */
.L_x_647:
[----:B------:R-:W-:-:S07]  /*85f0*/  IMAD.MOV.U32 R48, RZ, RZ, R24 ;  /* 0x000000ffff307224 */ /* 0x000fce00078e0018 */
.L_x_648:
[----:B------:R-:W-:Y:S05]  /*8600*/  BSYNC B2 ;  /* 0x0000000000027941 */ /* 0x000fea0003800000 */
.L_x_646:
        /* <DEDUP_REMOVED lines=16> */
.L_x_652:
[----:B------:R-:W-:Y:S05]  /*8710*/  BSYNC B3 ;  /* 0x0000000000037941 */ /* 0x000fea0003800000 */
.L_x_651:
        /* <DEDUP_REMOVED lines=43> */
.L_x_650:
[----:B------:R-:W-:Y:S05]  /*89d0*/  BSYNC B2 ;  /* 0x0000000000027941 */ /* 0x000fea0003800000 */
.L_x_649:
[----:B------:R-:W-:Y:S02]  /*89e0*/  PRMT R57, R40, 0x7632, R57 ;  /* 0x0000763228397816 */ /* 0x000fe40000000039 */
[----:B------:R-:W-:-:S03]  /*89f0*/  I2FP.F32.U32 R48, R48 ;  /* 0x0000003000307245 */ /* 0x000fc60000201000 */
[----:B------:R-:W-:Y:S02]  /*8a00*/  IMAD.U32 R72, R57, 0x10000, RZ ;  /* 0x0001000039487824 */ /* 0x000fe400078e00ff */
[----:B------:R-:W-:Y:S01]  /*8a10*/  FFMA.FTZ R57, R48, R93, 1.1641532182693481445e-10 ;  /* 0x2f00000030397423 */ /* 0x000fe2000001005d */
[----:B------:R-:W-:Y:S01]  /*8a20*/  @P0 PRMT R48, R44, 0x7632, R48 ;  /* 0x000076322c300816 */ /* 0x000fe20000000030 */
[----:B------:R-:W-:-:S03]  /*8a30*/  FMUL.FTZ R72, R72, R89 ;  /* 0x0000005948487220 */ /* 0x000fc60000410000 */
[----:B------:R-:W-:Y:S02]  /*8a40*/  FSETP.GTU.FTZ.AND P3, PT, R57, R88, PT ;  /* 0x000000583900720b */ /* 0x000fe40003f7c000 */
[----:B------:R-:W-:Y:S02]  /*8a50*/  @P0 SHF.L.U32 R48, R48, 0x10, RZ ;  /* 0x0000001030300819 */ /* 0x000fe400000006ff */
[----:B------:R-:W-:Y:S02]  /*8a60*/  FSEL R72, R72, RZ, !P3 ;  /* 0x000000ff48487208 */ /* 0x000fe40005800000 */
[----:B------:R-:W-:-:S03]  /*8a70*/  SEL R57, RZ, 0x1, P3 ;  /* 0x00000001ff397807 */ /* 0x000fc60001800000 */
[----:B------:R-:W-:-:S04]  /*8a80*/  FADD.FTZ R67, R72, R67 ;  /* 0x0000004348437221 */ /* 0x000fc80000010000 */
[----:B------:R-:W-:-:S07]  /*8a90*/  @P0 FADD.FTZ R67, R48, R67 ;  /* 0x0000004330430221 */ /* 0x000fce0000010000 */
.L_x_645:
        /* <DEDUP_REMOVED lines=12> */
.L_x_654:
[----:B------:R-:W-:-:S07]  /*8b60*/  IMAD.MOV.U32 R48, RZ, RZ, R24 ;  /* 0x000000ffff307224 */ /* 0x000fce00078e0018 */
.L_x_655:
[----:B------:R-:W-:Y:S05]  /*8b70*/  BSYNC B2 ;  /* 0x0000000000027941 */ /* 0x000fea0003800000 */
.L_x_653:
        /* <DEDUP_REMOVED lines=16> */
.L_x_659:
[----:B------:R-:W-:Y:S05]  /*8c80*/  BSYNC B3 ;  /* 0x0000000000037941 */ /* 0x000fea0003800000 */
.L_x_658:
        /* <DEDUP_REMOVED lines=43> */
.L_x_657:
[----:B------:R-:W-:Y:S05]  /*8f40*/  BSYNC B2 ;  /* 0x0000000000027941 */ /* 0x000fea0003800000 */
.L_x_656:
[----:B------:R-:W-:Y:S02]  /*8f50*/  I2FP.F32.U32 R48, R48 ;  /* 0x0000003000307245 */ /* 0x000fe40000201000 */
[----:B------:R-:W-:Y:S02]  /*8f60*/  LOP3.LUT R54, R54, 0xfffffffb, RZ, 0xc0, !PT ;  /* 0xfffffffb36367812 */ /* 0x000fe400078ec0ff */
[C---:B------:R-:W-:Y:S01]  /*8f70*/  PRMT R73, R49.reuse, 0x7632, R73 ;  /* 0x0000763231497816 */ /* 0x040fe20000000049 */
[----:B------:R-:W-:Y:S01]  /*8f80*/  FFMA.FTZ R23, R48, R93, 1.1641532182693481445e-10 ;  /* 0x2f00000030177423 */ /* 0x000fe2000001005d */
[----:B------:R-:W-:-:S04]  /*8f90*/  SHF.L.U32 R48, R49, 0x10, RZ ;  /* 0x0000001031307819 */ /* 0x000fc800000006ff */
[----:B------:R-:W-:Y:S01]  /*8fa0*/  FSETP.GTU.FTZ.AND P3, PT, R23, R88, PT ;  /* 0x000000581700720b */ /* 0x000fe20003f7c000 */
[----:B------:R-:W-:-:S05]  /*8fb0*/  FMUL.FTZ R48, R48, R89 ;  /* 0x0000005930307220 */ /* 0x000fca0000410000 */
[----:B------:R-:W-:-:S07]  /*8fc0*/  FSEL R72, R48, RZ, !P3 ;  /* 0x000000ff30487208 */ /* 0x000fce0005800000 */
        /* <DEDUP_REMOVED lines=8> */
.L_x_660:
        /* <DEDUP_REMOVED lines=12> */
.L_x_663:
[----:B------:R-:W-:-:S07]  /*9110*/  IMAD.MOV.U32 R58, RZ, RZ, R24 ;  /* 0x000000ffff3a7224 */ /* 0x000fce00078e0018 */
.L_x_664:
[----:B------:R-:W-:Y:S05]  /*9120*/  BSYNC B2 ;  /* 0x0000000000027941 */ /* 0x000fea0003800000 */
.L_x_662:
        /* <DEDUP_REMOVED lines=16> */
.L_x_668:
[----:B------:R-:W-:Y:S05]  /*9230*/  BSYNC B3 ;  /* 0x0000000000037941 */ /* 0x000fea0003800000 */
.L_x_667:
        /* <DEDUP_REMOVED lines=43> */
.L_x_666:
[----:B------:R-:W-:Y:S05]  /*94f0*/  BSYNC B2 ;  /* 0x0000000000027941 */ /* 0x000fea0003800000 */
.L_x_665:
[----:B------:R-:W-:-:S05]  /*9500*/  I2FP.F32.U32 R48, R58 ;  /* 0x0000003a00307245 */ /* 0x000fca0000201000 */
[----:B------:R-:W-:Y:S01]  /*9510*/  FFMA.FTZ R49, R48, R93, 1.1641532182693481445e-10 ;  /* 0x2f00000030317423 */ /* 0x000fe2000001005d */
[----:B------:R-:W-:-:S04]  /*9520*/  SHF.L.U32 R48, R41, 0x10, RZ ;  /* 0x0000001029307819 */ /* 0x000fc800000006ff */
[----:B------:R-:W-:Y:S01]  /*9530*/  FSETP.GTU.FTZ.AND P3, PT, R49, R88, PT ;  /* 0x000000583100720b */ /* 0x000fe20003f7c000 */
[----:B------:R-:W-:-:S03]  /*9540*/  FMUL.FTZ R48, R48, R89 ;  /* 0x0000005930307220 */ /* 0x000fc60000410000 */
[----:B------:R-:W-:Y:S02]  /*9550*/  SEL R58, RZ, 0x1, P3 ;  /* 0x00000001ff3a7807 */ /* 0x000fe40001800000 */
[----:B------:R-:W-:-:S05]  /*9560*/  FSEL R49, R48, RZ, !P3 ;  /* 0x000000ff30317208 */ /* 0x000fca0005800000 */
[----:B------:R-:W-:Y:S01]  /*9570*/  FADD.FTZ R72, R49, R72 ;  /* 0x0000004831487221 */ /* 0x000fe20000010000 */
[----:B------:R-:W-:-:S04]  /*9580*/  @P0 IMAD.U32 R49, R45, 0x10000, RZ ;  /* 0x000100002d310824 */ /* 0x000fc800078e00ff */
[----:B------:R-:W-:-:S07]  /*9590*/  @P0 FADD.FTZ R72, R49, R72 ;  /* 0x0000004831480221 */ /* 0x000fce0000010000 */
.L_x_661:
        /* <DEDUP_REMOVED lines=12> */
.L_x_670:
[----:B------:R-:W-:-:S07]  /*9660*/  MOV R78, R24 ;  /* 0x00000018004e7202 */ /* 0x000fce0000000f00 */
.L_x_671:
[----:B------:R-:W-:Y:S05]  /*9670*/  BSYNC B2 ;  /* 0x0000000000027941 */ /* 0x000fea0003800000 */
.L_x_669:
        /* <DEDUP_REMOVED lines=16> */
.L_x_675:
[----:B------:R-:W-:Y:S05]  /*9780*/  BSYNC B3 ;  /* 0x0000000000037941 */ /* 0x000fea0003800000 */
.L_x_674:
        /* <DEDUP_REMOVED lines=43> */
.L_x_673:
[----:B------:R-:W-:Y:S05]  /*9a40*/  BSYNC B2 ;  /* 0x0000000000027941 */ /* 0x000fea0003800000 */
.L_x_672:
        /* <DEDUP_REMOVED lines=16> */
.L_x_676:
        /* <DEDUP_REMOVED lines=12> */
.L_x_679:
[----:B------:R-:W-:-:S07]  /*9c10*/  MOV R59, R24 ;  /* 0x00000018003b7202 */ /* 0x000fce0000000f00 */
.L_x_680:
[----:B------:R-:W-:Y:S05]  /*9c20*/  BSYNC B2 ;  /* 0x0000000000027941 */ /* 0x000fea0003800000 */
.L_x_678:
        /* <DEDUP_REMOVED lines=16> */
.L_x_684:
[----:B------:R-:W-:Y:S05]  /*9d30*/  BSYNC B3 ;  /* 0x0000000000037941 */ /* 0x000fea0003800000 */
.L_x_683:
        /* <DEDUP_REMOVED lines=43> */
.L_x_682:
[----:B------:R-:W-:Y:S05]  /*9ff0*/  BSYNC B2 ;  /* 0x0000000000027941 */ /* 0x000fea0003800000 */
.L_x_681:
[----:B------:R-:W-:Y:S02]  /*a000*/  PRMT R49, R41, 0x7632, R49 ;  /* 0x0000763229317816 */ /* 0x000fe40000000031 */
[----:B------:R-:W-:-:S03]  /*a010*/  I2FP.F32.U32 R48, R59 ;  /* 0x0000003b00307245 */ /* 0x000fc60000201000 */
[----:B------:R-:W-:Y:S02]  /*a020*/  IMAD.U32 R78, R49, 0x10000, RZ ;  /* 0x00010000314e7824 */ /* 0x000fe400078e00ff */
[----:B------:R-:W-:Y:S01]  /*a030*/  FFMA.FTZ R49, R48, R93, 1.1641532182693481445e-10 ;  /* 0x2f00000030317423 */ /* 0x000fe2000001005d */
[----:B------:R-:W-:Y:S01]  /*a040*/  @P0 PRMT R48, R45, 0x7632, R48 ;  /* 0x000076322d300816 */ /* 0x000fe20000000030 */
[----:B------:R-:W-:-:S03]  /*a050*/  FMUL.FTZ R78, R78, R89 ;  /* 0x000000594e4e7220 */ /* 0x000fc60000410000 */
[----:B------:R-:W-:Y:S01]  /*a060*/  FSETP.GTU.FTZ.AND P3, PT, R49, R88, PT ;  /* 0x000000583100720b */ /* 0x000fe20003f7c000 */
[----:B------:R-:W-:-:S03]  /*a070*/  @P0 IMAD.U32 R48, R48, 0x10000, RZ ;  /* 0x0001000030300824 */ /* 0x000fc600078e00ff */
[----:B------:R-:W-:Y:S02]  /*a080*/  FSEL R78, R78, RZ, !P3 ;  /* 0x000000ff4e4e7208 */ /* 0x000fe40005800000 */
[----:B------:R-:W-:-:S03]  /*a090*/  SEL R59, RZ, 0x1, P3 ;  /* 0x00000001ff3b7807 */ /* 0x000fc60001800000 */
[----:B------:R-:W-:-:S04]  /*a0a0*/  FADD.FTZ R73, R78, R73 ;  /* 0x000000494e497221 */ /* 0x000fc80000010000 */
[----:B------:R-:W-:-:S07]  /*a0b0*/  @P0 FADD.FTZ R73, R48, R73 ;  /* 0x0000004930490221 */ /* 0x000fce0000010000 */
.L_x_677:
        /* <DEDUP_REMOVED lines=12> */
.L_x_686:
[----:B------:R-:W-:-:S07]  /*a180*/  IMAD.MOV.U32 R78, RZ, RZ, R24 ;  /* 0x000000ffff4e7224 */ /* 0x000fce00078e0018 */
.L_x_687:
[----:B------:R-:W-:Y:S05]  /*a190*/  BSYNC B2 ;  /* 0x0000000000027941 */ /* 0x000fea0003800000 */
.L_x_685:
        /* <DEDUP_REMOVED lines=16> */
.L_x_691:
[----:B------:R-:W-:Y:S05]  /*a2a0*/  BSYNC B3 ;  /* 0x0000000000037941 */ /* 0x000fea0003800000 */
.L_x_690:
        /* <DEDUP_REMOVED lines=43> */
.L_x_689:
[----:B------:R-:W-:Y:S05]  /*a560*/  BSYNC B2 ;  /* 0x0000000000027941 */ /* 0x000fea0003800000 */
.L_x_688:
[----:B------:R-:W-:Y:S02]  /*a570*/  I2FP.F32.U32 R78, R78 ;  /* 0x0000004e004e7245 */ /* 0x000fe40000201000 */
[----:B------:R-:W-:-:S03]  /*a580*/  LOP3.LUT R54, R54, 0xfffffffe, RZ, 0xc0, !PT ;  /* 0xfffffffe36367812 */ /* 0x000fc600078ec0ff */
[----:B------:R-:W-:Y:S01]  /*a590*/  FFMA.FTZ R23, R78, R93, 1.1641532182693481445e-10 ;  /* 0x2f0000004e177423 */ /* 0x000fe2000001005d */
[C---:B------:R-:W-:Y:S01]  /*a5a0*/  IMAD.U32 R78, R50.reuse, 0x10000, RZ ;  /* 0x00010000324e7824 */ /* 0x040fe200078e00ff */
[----:B------:R-:W-:-:S03]  /*a5b0*/  PRMT R50, R50, 0x7632, R50 ;  /* 0x0000763232327816 */ /* 0x000fc60000000032 */
[----:B------:R-:W-:Y:S01]  /*a5c0*/  FSETP.GTU.FTZ.AND P3, PT, R23, R88, PT ;  /* 0x000000581700720b */ /* 0x000fe20003f7c000 */
[----:B------:R-:W-:-:S05]  /*a5d0*/  FMUL.FTZ R78, R78, R89 ;  /* 0x000000594e4e7220 */ /* 0x000fca0000410000 */
[----:B------:R-:W-:-:S07]  /*a5e0*/  FSEL R78, R78, RZ, !P3 ;  /* 0x000000ff4e4e7208 */ /* 0x000fce0005800000 */
        /* <DEDUP_REMOVED lines=8> */
.L_x_692:
        /* <DEDUP_REMOVED lines=12> */
.L_x_695:
[----:B------:R-:W-:-:S07]  /*a730*/  IMAD.MOV.U32 R60, RZ, RZ, R24 ;  /* 0x000000ffff3c7224 */ /* 0x000fce00078e0018 */
.L_x_696:
[----:B------:R-:W-:Y:S05]  /*a740*/  BSYNC B2 ;  /* 0x0000000000027941 */ /* 0x000fea0003800000 */
.L_x_694:
        /* <DEDUP_REMOVED lines=16> */
.L_x_700:
[----:B------:R-:W-:Y:S05]  /*a850*/  BSYNC B3 ;  /* 0x0000000000037941 */ /* 0x000fea0003800000 */
.L_x_699:
        /* <DEDUP_REMOVED lines=43> */
.L_x_698:
[----:B------:R-:W-:Y:S05]  /*ab10*/  BSYNC B2 ;  /* 0x0000000000027941 */ /* 0x000fea0003800000 */
.L_x_697:
        /* <DEDUP_REMOVED lines=8> */
[----:B------:R-:W-:-:S05]  /*aba0*/  @P0 SHF.L.U32 R49, R46, 0x10, RZ ;  /* 0x000000102e310819 */ /* 0x000fca00000006ff */
[----:B------:R-:W-:-:S07]  /*abb0*/  @P0 FADD.FTZ R78, R49, R78 ;  /* 0x0000004e314e0221 */ /* 0x000fce0000010000 */
.L_x_693:
        /* <DEDUP_REMOVED lines=12> */
.L_x_702:
[----:B------:R-:W-:-:S07]  /*ac80*/  IMAD.MOV.U32 R79, RZ, RZ, R24 ;  /* 0x000000ffff4f7224 */ /* 0x000fce00078e0018 */
.L_x_703:
[----:B------:R-:W-:Y:S05]  /*ac90*/  BSYNC B2 ;  /* 0x0000000000027941 */ /* 0x000fea0003800000 */
.L_x_701:
        /* <DEDUP_REMOVED lines=11> */
[----:B------:R-:W-:Y:S02]  /*ad50*/  @!P3 IADD3 R21, R25, 0x1, RZ ;  /* 0x000000011915b810 */ /* 0x000fe40007ffe0ff */
[----:B------:R-:W-:Y:S02]  /*ad60*/  @!P3 MOV R3, RZ ;  /* 0x000000ff0003b202 */ /* 0x000fe40000000f00 */
[----:B------:R-:W-:-:S13]  /*ad70*/  ISETP.NE.AND P4, PT, R0, RZ, !P3 ;  /* 0x000000ff0000720c */ /* 0x000fda0005f85270 */
[----:B------:R-:W-:-:S04]  /*ad80*/  @P4 IMAD.MOV R21, RZ, RZ, R25 ;  /* 0x000000ffff154224 */ /* 0x000fc800078e0219 */
[----:B------:R-:W-:-:S07]  /*ad90*/  @!P3 IMAD.MOV.U32 R25, RZ, RZ, R21 ;  /* 0x000000ffff19b224 */ /* 0x000fce00078e0015 */
.L_x_707:
[----:B------:R-:W-:Y:S05]  /*ada0*/  BSYNC B3 ;  /* 0x0000000000037941 */ /* 0x000fea0003800000 */
.L_x_706:
        /* <DEDUP_REMOVED lines=43> */
.L_x_705:
[----:B------:R-:W-:Y:S05]  /*b060*/  BSYNC B2 ;  /* 0x0000000000027941 */ /* 0x000fea0003800000 */
.L_x_704:
        /* <DEDUP_REMOVED lines=14> */
.L_x_708:
        /* <DEDUP_REMOVED lines=12> */
.L_x_711:
[----:B------:R-:W-:-:S07]  /*b210*/  IMAD.MOV.U32 R50, RZ, RZ, R24 ;  /* 0x000000ffff327224 */ /* 0x000fce00078e0018 */
.L_x_712:
[----:B------:R-:W-:Y:S05]  /*b220*/  BSYNC B2 ;  /* 0x0000000000027941 */ /* 0x000fea0003800000 */
.L_x_710:
        /* <DEDUP_REMOVED lines=16> */
.L_x_716:
[----:B------:R-:W-:Y:S05]  /*b330*/  BSYNC B3 ;  /* 0x0000000000037941 */ /* 0x000fea0003800000 */
.L_x_715:
        /* <DEDUP_REMOVED lines=43> */
.L_x_714:
[----:B------:R-:W-:Y:S05]  /*b5f0*/  BSYNC B2 ;  /* 0x0000000000027941 */ /* 0x000fea0003800000 */
.L_x_713:
[----:B------:R-:W-:Y:S02]  /*b600*/  I2FP.F32.U32 R48, R50 ;  /* 0x0000003200307245 */ /* 0x000fe40000201000 */
[----:B------:R-:W-:-:S04]  /*b610*/  PRMT R49, R42, 0x7632, R49 ;  /* 0x000076322a317816 */ /* 0x000fc80000000031 */
[----:B------:R-:W-:Y:S01]  /*b620*/  SHF.L.U32 R50, R49, 0x10, RZ ;  /* 0x0000001031327819 */ /* 0x000fe200000006ff */
[----:B------:R-:W-:Y:S01]  /*b630*/  FFMA.FTZ R49, R48, R93, 1.1641532182693481445e-10 ;  /* 0x2f00000030317423 */ /* 0x000fe2000001005d */
[----:B------:R-:W-:-:S03]  /*b640*/  @P0 PRMT R48, R46, 0x7632, R48 ;  /* 0x000076322e300816 */ /* 0x000fc60000000030 */
[----:B------:R-:W-:Y:S01]  /*b650*/  FMUL.FTZ R50, R50, R89 ;  /* 0x0000005932327220 */ /* 0x000fe20000410000 */
[----:B------:R-:W-:Y:S01]  /*b660*/  FSETP.GTU.FTZ.AND P4, PT, R49, R88, PT ;  /* 0x000000583100720b */ /* 0x000fe20003f9c000 */
[----:B------:R-:W-:-:S03]  /*b670*/  @P0 IMAD.U32 R48, R48, 0x10000, RZ ;  /* 0x0001000030300824 */ /* 0x000fc600078e00ff */
[----:B------:R-:W-:Y:S02]  /*b680*/  FSEL R50, R50, RZ, !P4 ;  /* 0x000000ff32327208 */ /* 0x000fe40006000000 */
[----:B------:R-:W-:-:S03]  /*b690*/  SEL R61, RZ, 0x1, P4 ;  /* 0x00000001ff3d7807 */ /* 0x000fc60002000000 */
[----:B------:R-:W-:-:S04]  /*b6a0*/  FADD.FTZ R79, R50, R79 ;  /* 0x0000004f324f7221 */ /* 0x000fc80000010000 */
[----:B------:R-:W-:-:S07]  /*b6b0*/  @P0 FADD.FTZ R79, R48, R79 ;  /* 0x0000004f304f0221 */ /* 0x000fce0000010000 */
.L_x_709:
        /* <DEDUP_REMOVED lines=12> */
.L_x_718:
[----:B------:R-:W-:-:S07]  /*b780*/  MOV R50, R24 ;  /* 0x0000001800327202 */ /* 0x000fce0000000f00 */
.L_x_719:
[----:B------:R-:W-:Y:S05]  /*b790*/  BSYNC B2 ;  /* 0x0000000000027941 */ /* 0x000fea0003800000 */
.L_x_717:
        /* <DEDUP_REMOVED lines=16> */
.L_x_723:
[----:B------:R-:W-:Y:S05]  /*b8a0*/  BSYNC B3 ;  /* 0x0000000000037941 */ /* 0x000fea0003800000 */
.L_x_722:
        /* <DEDUP_REMOVED lines=43> */
.L_x_721:
[----:B------:R-:W-:Y:S05]  /*bb60*/  BSYNC B2 ;  /* 0x0000000000027941 */ /* 0x000fea0003800000 */
.L_x_720:
[----:B------:R-:W-:-:S05]  /*bb70*/  I2FP.F32.U32 R50, R50 ;  /* 0x0000003200327245 */ /* 0x000fca0000201000 */
[----:B------:R-:W-:Y:S01]  /*bb80*/  FFMA.FTZ R23, R50, R93, 1.1641532182693481445e-10 ;  /* 0x2f00000032177423 */ /* 0x000fe2000001005d */
[C---:B------:R-:W-:Y:S01]  /*bb90*/  IMAD.U32 R50, R51.reuse, 0x10000, RZ ;  /* 0x0001000033327824 */ /* 0x040fe200078e00ff */
[----:B------:R-:W-:-:S03]  /*bba0*/  PRMT R51, R51, 0x7632, R51 ;  /* 0x0000763233337816 */ /* 0x000fc60000000033 */
[----:B------:R-:W-:Y:S01]  /*bbb0*/  FMUL.FTZ R50, R50, R89 ;  /* 0x0000005932327220 */ /* 0x000fe20000410000 */
        /* <DEDUP_REMOVED lines=9> */
.L_x_724:
        /* <DEDUP_REMOVED lines=12> */
.L_x_727:
[----:B------:R-:W-:-:S07]  /*bd10*/  MOV R50, R24 ;  /* 0x0000001800327202 */ /* 0x000fce0000000f00 */
.L_x_728:
[----:B------:R-:W-:Y:S05]  /*bd20*/  BSYNC B2 ;  /* 0x0000000000027941 */ /* 0x000fea0003800000 */
.L_x_726:
        /* <DEDUP_REMOVED lines=16> */
.L_x_732:
[----:B------:R-:W-:Y:S05]  /*be30*/  BSYNC B3 ;  /* 0x0000000000037941 */ /* 0x000fea0003800000 */
.L_x_731:
        /* <DEDUP_REMOVED lines=43> */
.L_x_730:
[----:B------:R-:W-:Y:S05]  /*c0f0*/  BSYNC B2 ;  /* 0x0000000000027941 */ /* 0x000fea0003800000 */
.L_x_729:
        /* <DEDUP_REMOVED lines=10> */
.L_x_725:
        /* <DEDUP_REMOVED lines=12> */
.L_x_734:
[----:B------:R-:W-:-:S07]  /*c260*/  IMAD.MOV.U32 R50, RZ, RZ, R24 ;  /* 0x000000ffff327224 */ /* 0x000fce00078e0018 */
.L_x_735:
[----:B------:R-:W-:Y:S05]  /*c270*/  BSYNC B2 ;  /* 0x0000000000027941 */ /* 0x000fea0003800000 */
.L_x_733:
        /* <DEDUP_REMOVED lines=16> */
.L_x_739:
[----:B------:R-:W-:Y:S05]  /*c380*/  BSYNC B3 ;  /* 0x0000000000037941 */ /* 0x000fea0003800000 */
.L_x_738:
        /* <DEDUP_REMOVED lines=43> */
.L_x_737:
[----:B------:R-:W-:Y:S05]  /*c640*/  BSYNC B2 ;  /* 0x0000000000027941 */ /* 0x000fea0003800000 */
.L_x_736:
        /* <DEDUP_REMOVED lines=14> */
.L_x_740:
        /* <DEDUP_REMOVED lines=12> */
.L_x_743:
[----:B------:R-:W-:-:S07]  /*c7f0*/  IMAD.MOV.U32 R50, RZ, RZ, R24 ;  /* 0x000000ffff327224 */ /* 0x000fce00078e0018 */
.L_x_744:
[----:B------:R-:W-:Y:S05]  /*c800*/  BSYNC B2 ;  /* 0x0000000000027941 */ /* 0x000fea0003800000 */
.L_x_742:
        /* <DEDUP_REMOVED lines=16> */
.L_x_748:
[----:B------:R-:W-:Y:S05]  /*c910*/  BSYNC B3 ;  /* 0x0000000000037941 */ /* 0x000fea0003800000 */
.L_x_747:
        /* <DEDUP_REMOVED lines=43> */
.L_x_746:
[----:B------:R-:W-:Y:S05]  /*cbd0*/  BSYNC B2 ;  /* 0x0000000000027941 */ /* 0x000fea0003800000 */
.L_x_745:
[----:B------:R-:W-:-:S05]  /*cbe0*/  I2FP.F32.U32 R48, R50 ;  /* 0x0000003200307245 */ /* 0x000fca0000201000 */
[----:B------:R-:W-:Y:S01]  /*cbf0*/  FFMA.FTZ R93, R48, R93, 1.1641532182693481445e-10 ;  /* 0x2f000000305d7423 */ /* 0x000fe2000001005d */
[----:B------:R-:W-:-:S04]  /*cc00*/  PRMT R48, R43, 0x7632, R48 ;  /* 0x000076322b307816 */ /* 0x000fc80000000030 */
[----:B------:R-:W-:Y:S01]  /*cc10*/  FSETP.GTU.FTZ.AND P2, PT, R93, R88, PT ;  /* 0x000000585d00720b */ /* 0x000fe20003f5c000 */
[----:B------:R-:W-:-:S03]  /*cc20*/  IMAD.U32 R48, R48, 0x10000, RZ ;  /* 0x0001000030307824 */ /* 0x000fc600078e00ff */
[----:B------:R-:W-:Y:S01]  /*cc30*/  SEL R63, RZ, 0x1, P2 ;  /* 0x00000001ff3f7807 */ /* 0x000fe20001000000 */
[----:B------:R-:W-:-:S05]  /*cc40*/  FMUL.FTZ R48, R48, R89 ;  /* 0x0000005930307220 */ /* 0x000fca0000410000 */
[----:B------:R-:W-:-:S05]  /*cc50*/  FSEL R48, R48, RZ, !P2 ;  /* 0x000000ff30307208 */ /* 0x000fca0005000000 */
[----:B------:R-:W-:Y:S01]  /*cc60*/  FADD.FTZ R85, R48, R85 ;  /* 0x0000005530557221 */ /* 0x000fe20000010000 */
[----:B------:R-:W-:-:S04]  /*cc70*/  @P0 PRMT R48, R47, 0x7632, R48 ;  /* 0x000076322f300816 */ /* 0x000fc80000000030 */
[----:B------:R-:W-:-:S05]  /*cc80*/  @P0 SHF.L.U32 R48, R48, 0x10, RZ ;  /* 0x0000001030300819 */ /* 0x000fca00000006ff */
[----:B------:R-:W-:-:S07]  /*cc90*/  @P0 FADD.FTZ R85, R48, R85 ;  /* 0x0000005530550221 */ /* 0x000fce0000010000 */
.L_x_741:
[----:B------:R-:W-:Y:S02]  /*cca0*/  LOP3.LUT P0, RZ, R54, 0x2, RZ, 0xc0, !PT ;  /* 0x0000000236ff7812 */ /* 0x000fe4000780c0ff */
[----:B------:R-:W-:Y:S02]  /*ccb0*/  F2FP.BF16.F32.PACK_AB R51, R85, R84 ;  /* 0x000000545533723e */ /* 0x000fe400000010ff */
[----:B------:R-:W-:Y:S02]  /*ccc0*/  SEL R93, RZ, 0x1, P0 ;  /* 0x00000001ff5d7807 */ /* 0x000fe40000000000 */
[C---:B------:R-:W-:Y:S02]  /*ccd0*/  LEA R88, P0, R92.reuse, UR12, 0x4 ;  /* 0x0000000c5c587c11 */ /* 0x040fe4000f8020ff */
        /* <DEDUP_REMOVED lines=19> */
[----:B------:R-:W-:-:S04]  /*ce10*/  IMAD.WIDE.U32 R88, R158, 0x100, RZ ;  /* 0x000001009e587825 */ /* 0x000fc800078e00ff */
[----:B------:R-:W-:Y:S01]  /*ce20*/  IMAD.SHL.U32 R158, R92, 0x8, RZ ;  /* 0x000000085c9e7824 */ /* 0x000fe200078e00ff */
[----:B------:R-:W-:Y:S02]  /*ce30*/  LOP3.LUT R93, R88, R48, R50, 0xfe, !PT ;  /* 0x00000030585d7212 */ /* 0x000fe400078efe32 */
[----:B------:R-:W-:Y:S02]  /*ce40*/  SEL R48, RZ, 0x1, P2 ;  /* 0x00000001ff307807 */ /* 0x000fe40001000000 */
[----:B------:R-:W-:Y:S02]  /*ce50*/  LOP3.LUT R51, R89, R159, R51, 0xfe, !PT ;  /* 0x0000009f59337212 */ /* 0x000fe400078efe33 */
[----:B------:R-:W-:Y:S02]  /*ce60*/  LOP3.LUT R50, R93, R48, RZ, 0xfc, !PT ;  /* 0x000000305d327212 */ /* 0x000fe400078efcff */
[----:B------:R-:W-:Y:S02]  /*ce70*/  SHF.L.U64.HI R93, R92, 0x3, RZ ;  /* 0x000000035c5d7819 */ /* 0x000fe400000102ff */
        /* <DEDUP_REMOVED lines=24> */
.L_x_749:
[----:B------:R-:W-:-:S07]  /*d000*/  IADD3 R92, R92, 0x20, RZ ;  /* 0x000000205c5c7810 */ /* 0x000fce0007ffe0ff */
.L_x_620:
[----:B------:R-:W-:Y:S05]  /*d010*/  BSYNC B1 ;  /* 0x0000000000017941 */ /* 0x000fea0003800000 */
.L_x_619:
        /* <DEDUP_REMOVED lines=29> */
.L_x_753:
[----:B------:R-:W-:-:S07]  /*d1f0*/  IMAD.MOV.U32 R86, RZ, RZ, R24 ;  /* 0x000000ffff567224 */ /* 0x000fce00078e0018 */
.L_x_754:
[----:B------:R-:W-:Y:S05]  /*d200*/  BSYNC B2 ;  /* 0x0000000000027941 */ /* 0x000fea0003800000 */
.L_x_752:
        /* <DEDUP_REMOVED lines=16> */
.L_x_758:
[----:B------:R-:W-:Y:S05]  /*d310*/  BSYNC B3 ;  /* 0x0000000000037941 */ /* 0x000fea0003800000 */
.L_x_757:
        /* <DEDUP_REMOVED lines=43> */
.L_x_756:
[----:B------:R-:W-:Y:S05]  /*d5d0*/  BSYNC B2 ;  /* 0x0000000000027941 */ /* 0x000fea0003800000 */
.L_x_755:
        /* <DEDUP_REMOVED lines=21> */
.L_x_759:
        /* <DEDUP_REMOVED lines=12> */
.L_x_762:
[----:B------:R-:W-:-:S07]  /*d7f0*/  MOV R56, R24 ;  /* 0x0000001800387202 */ /* 0x000fce0000000f00 */
.L_x_763:
[----:B------:R-:W-:Y:S05]  /*d800*/  BSYNC B2 ;  /* 0x0000000000027941 */ /* 0x000fea0003800000 */
.L_x_761:
        /* <DEDUP_REMOVED lines=16> */
.L_x_767:
[----:B------:R-:W-:Y:S05]  /*d910*/  BSYNC B3 ;  /* 0x0000000000037941 */ /* 0x000fea0003800000 */
.L_x_766:
        /* <DEDUP_REMOVED lines=43> */
.L_x_765:
[----:B------:R-:W-:Y:S05]  /*dbd0*/  BSYNC B2 ;  /* 0x0000000000027941 */ /* 0x000fea0003800000 */
.L_x_764:
        /* <DEDUP_REMOVED lines=10> */
.L_x_760:
        /* <DEDUP_REMOVED lines=12> */
.L_x_769:
[----:B------:R-:W-:-:S07]  /*dd40*/  IMAD.MOV.U32 R69, RZ, RZ, R24 ;  /* 0x000000ffff457224 */ /* 0x000fce00078e0018 */
.L_x_770:
[----:B------:R-:W-:Y:S05]  /*dd50*/  BSYNC B2 ;  /* 0x0000000000027941 */ /* 0x000fea0003800000 */
.L_x_768:
        /* <DEDUP_REMOVED lines=16> */
.L_x_774:
[----:B------:R-:W-:Y:S05]  /*de60*/  BSYNC B3 ;  /* 0x0000000000037941 */ /* 0x000fea0003800000 */
.L_x_773:
        /* <DEDUP_REMOVED lines=43> */
.L_x_772:
[----:B------:R-:W-:Y:S05]  /*e120*/  BSYNC B2 ;  /* 0x0000000000027941 */ /* 0x000fea0003800000 */
.L_x_771:
        /* <DEDUP_REMOVED lines=16> */
.L_x_775:
        /* <DEDUP_REMOVED lines=12> */
.L_x_778:
[----:B------:R-:W-:-:S07]  /*e2f0*/  IMAD.MOV.U32 R48, RZ, RZ, R24 ;  /* 0x000000ffff307224 */ /* 0x000fce00078e0018 */
.L_x_779:
[----:B------:R-:W-:Y:S05]  /*e300*/  BSYNC B2 ;  /* 0x0000000000027941 */ /* 0x000fea0003800000 */
.L_x_777:
        /* <DEDUP_REMOVED lines=16> */
.L_x_783:
[----:B------:R-:W-:Y:S05]  /*e410*/  BSYNC B3 ;  /* 0x0000000000037941 */ /* 0x000fea0003800000 */
.L_x_782:
        /* <DEDUP_REMOVED lines=43> */
.L_x_781:
[----:B------:R-:W-:Y:S05]  /*e6d0*/  BSYNC B2 ;  /* 0x0000000000027941 */ /* 0x000fea0003800000 */
.L_x_780:
        /* <DEDUP_REMOVED lines=12> */
.L_x_776:
        /* <DEDUP_REMOVED lines=12> */
.L_x_785:
[----:B------:R-:W-:-:S07]  /*e860*/  IMAD.MOV.U32 R48, RZ, RZ, R24 ;  /* 0x000000ffff307224 */ /* 0x000fce00078e0018 */
.L_x_786:
[----:B------:R-:W-:Y:S05]  /*e870*/  BSYNC B2 ;  /* 0x0000000000027941 */ /* 0x000fea0003800000 */
.L_x_784:
        /* <DEDUP_REMOVED lines=16> */
.L_x_790:
[----:B------:R-:W-:Y:S05]  /*e980*/  BSYNC B3 ;  /* 0x0000000000037941 */ /* 0x000fea0003800000 */
.L_x_789:
        /* <DEDUP_REMOVED lines=43> */
.L_x_788:
[----:B------:R-:W-:Y:S05]  /*ec40*/  BSYNC B2 ;  /* 0x0000000000027941 */ /* 0x000fea0003800000 */
.L_x_787:
        /* <DEDUP_REMOVED lines=16> */
.L_x_791:
        /* <DEDUP_REMOVED lines=12> */
.L_x_794:
[----:B------:R-:W-:-:S07]  /*ee10*/  IMAD.MOV.U32 R58, RZ, RZ, R24 ;  /* 0x000000ffff3a7224 */ /* 0x000fce00078e0018 */
.L_x_795:
[----:B------:R-:W-:Y:S05]  /*ee20*/  BSYNC B2 ;  /* 0x0000000000027941 */ /* 0x000fea0003800000 */
.L_x_793:
        /* <DEDUP_REMOVED lines=16> */
.L_x_799:
[----:B------:R-:W-:Y:S05]  /*ef30*/  BSYNC B3 ;  /* 0x0000000000037941 */ /* 0x000fea0003800000 */
.L_x_798:
        /* <DEDUP_REMOVED lines=43> */
.L_x_797:
[----:B------:R-:W-:Y:S05]  /*f1f0*/  BSYNC B2 ;  /* 0x0000000000027941 */ /* 0x000fea0003800000 */
.L_x_796:
        /* <DEDUP_REMOVED lines=10> */
.L_x_792:
        /* <DEDUP_REMOVED lines=12> */
.L_x_801:
[----:B------:R-:W-:-:S07]  /*f360*/  MOV R80, R24 ;  /* 0x0000001800507202 */ /* 0x000fce0000000f00 */
.L_x_802:
[----:B------:R-:W-:Y:S05]  /*f370*/  BSYNC B2 ;  /* 0x0000000000027941 */ /* 0x000fea0003800000 */
.L_x_800:
        /* <DEDUP_REMOVED lines=16> */
.L_x_806:
[----:B------:R-:W-:Y:S05]  /*f480*/  BSYNC B3 ;  /* 0x0000000000037941 */ /* 0x000fea0003800000 */
.L_x_805:
        /* <DEDUP_REMOVED lines=43> */
.L_x_804:
[----:B------:R-:W-:Y:S05]  /*f740*/  BSYNC B2 ;  /* 0x0000000000027941 */ /* 0x000fea0003800000 */
.L_x_803:
        /* <DEDUP_REMOVED lines=16> */
.L_x_807:
        /* <DEDUP_REMOVED lines=12> */
.L_x_810:
[----:B------:R-:W-:-:S07]  /*f910*/  MOV R59, R24 ;  /* 0x00000018003b7202 */ /* 0x000fce0000000f00 */
.L_x_811:
[----:B------:R-:W-:Y:S05]  /*f920*/  BSYNC B2 ;  /* 0x0000000000027941 */ /* 0x000fea0003800000 */
.L_x_809:
        /* <DEDUP_REMOVED lines=16> */
.L_x_815:
[----:B------:R-:W-:Y:S05]  /*fa30*/  BSYNC B3 ;  /* 0x0000000000037941 */ /* 0x000fea0003800000 */
.L_x_814:
        /* <DEDUP_REMOVED lines=43> */
.L_x_813:
[----:B------:R-:W-:Y:S05]  /*fcf0*/  BSYNC B2 ;  /* 0x0000000000027941 */ /* 0x000fea0003800000 */
.L_x_812:
        /* <DEDUP_REMOVED lines=12> */
.L_x_808:
        /* <DEDUP_REMOVED lines=12> */
.L_x_817:
[----:B------:R-:W-:-:S07]  /*fe80*/  IMAD.MOV.U32 R80, RZ, RZ, R24 ;  /* 0x000000ffff507224 */ /* 0x000fce00078e0018 */
.L_x_818:
[----:B------:R-:W-:Y:S05]  /*fe90*/  BSYNC B2 ;  /* 0x0000000000027941 */ /* 0x000fea0003800000 */
.L_x_816:
        /* <DEDUP_REMOVED lines=16> */
.L_x_822:
[----:B------:R-:W-:Y:S05]  /*ffa0*/  BSYNC B3 ;  /* 0x0000000000037941 */ /* 0x000fea0003800000 */
.L_x_821:
        /* <DEDUP_REMOVED lines=43> */
.L_x_820:
[----:B------:R-:W-:Y:S05]  /*10260*/  BSYNC B2 ;  /* 0x0000000000027941 */ /* 0x000fea0003800000 */
.L_x_819:
        /* <DEDUP_REMOVED lines=16> */
.L_x_823:
        /* <DEDUP_REMOVED lines=12> */
.L_x_826:
[----:B------:R-:W-:-:S07]  /*10430*/  IMAD.MOV.U32 R60, RZ, RZ, R24 ;  /* 0x000000ffff3c7224 */ /* 0x000fce00078e0018 */
.L_x_827:
[----:B------:R-:W-:Y:S05]  /*10440*/  BSYNC B2 ;  /* 0x0000000000027941 */ /* 0x000fea0003800000 */
.L_x_825:
        /* <DEDUP_REMOVED lines=16> */
.L_x_831:
[----:B------:R-:W-:Y:S05]  /*10550*/  BSYNC B3 ;  /* 0x0000000000037941 */ /* 0x000fea0003800000 */
.L_x_830:
        /* <DEDUP_REMOVED lines=43> */
.L_x_829:
[----:B------:R-:W-:Y:S05]  /*10810*/  BSYNC B2 ;  /* 0x0000000000027941 */ /* 0x000fea0003800000 */
.L_x_828:
        /* <DEDUP_REMOVED lines=10> */
.L_x_824:
        /* <DEDUP_REMOVED lines=12> */
.L_x_833:
[----:B------:R-:W-:-:S07]  /*10980*/  IMAD.MOV.U32 R81, RZ, RZ, R24 ;  /* 0x000000ffff517224 */ /* 0x000fce00078e0018 */
.L_x_834:
[----:B------:R-:W-:Y:S05]  /*10990*/  BSYNC B2 ;  /* 0x0000000000027941 */ /* 0x000fea0003800000 */
.L_x_832:
        /* <DEDUP_REMOVED lines=16> */
.L_x_838:
[----:B------:R-:W-:Y:S05]  /*10aa0*/  BSYNC B3 ;  /* 0x0000000000037941 */ /* 0x000fea0003800000 */
.L_x_837:
        /* <DEDUP_REMOVED lines=43> */
.L_x_836:
[----:B------:R-:W-:Y:S05]  /*10d60*/  BSYNC B2 ;  /* 0x0000000000027941 */ /* 0x000fea0003800000 */
.L_x_835:
        /* <DEDUP_REMOVED lines=14> */
.L_x_839:
        /* <DEDUP_REMOVED lines=12> */
.L_x_842:
[----:B------:R-:W-:-:S07]  /*10f10*/  IMAD.MOV.U32 R50, RZ, RZ, R24 ;  /* 0x000000ffff327224 */ /* 0x000fce00078e0018 */
.L_x_843:
[----:B------:R-:W-:Y:S05]  /*10f20*/  BSYNC B2 ;  /* 0x0000000000027941 */ /* 0x000fea0003800000 */
.L_x_841:
        /* <DEDUP_REMOVED lines=16> */
.L_x_847:
[----:B------:R-:W-:Y:S05]  /*11030*/  BSYNC B3 ;  /* 0x0000000000037941 */ /* 0x000fea0003800000 */
.L_x_846:
        /* <DEDUP_REMOVED lines=43> */
.L_x_845:
[----:B------:R-:W-:Y:S05]  /*112f0*/  BSYNC B2 ;  /* 0x0000000000027941 */ /* 0x000fea0003800000 */
.L_x_844:
        /* <DEDUP_REMOVED lines=12> */
.L_x_840:
        /* <DEDUP_REMOVED lines=12> */
.L_x_849:
[----:B------:R-:W-:-:S07]  /*11480*/  MOV R50, R24 ;  /* 0x0000001800327202 */ /* 0x000fce0000000f00 */
.L_x_850:
[----:B------:R-:W-:Y:S05]  /*11490*/  BSYNC B2 ;  /* 0x0000000000027941 */ /* 0x000fea0003800000 */
.L_x_848:
        /* <DEDUP_REMOVED lines=16> */
.L_x_854:
[----:B------:R-:W-:Y:S05]  /*115a0*/  BSYNC B3 ;  /* 0x0000000000037941 */ /* 0x000fea0003800000 */
.L_x_853:
        /* <DEDUP_REMOVED lines=43> */
.L_x_852:
[----:B------:R-:W-:Y:S05]  /*11860*/  BSYNC B2 ;  /* 0x0000000000027941 */ /* 0x000fea0003800000 */
.L_x_851:
        /* <DEDUP_REMOVED lines=14> */
.L_x_855:
        /* <DEDUP_REMOVED lines=12> */
.L_x_858:
[----:B------:R-:W-:-:S07]  /*11a10*/  MOV R50, R24 ;  /* 0x0000001800327202 */ /* 0x000fce0000000f00 */
.L_x_859:
[----:B------:R-:W-:Y:S05]  /*11a20*/  BSYNC B2 ;  /* 0x0000000000027941 */ /* 0x000fea0003800000 */
.L_x_857:
        /* <DEDUP_REMOVED lines=16> */
.L_x_863:
[----:B------:R-:W-:Y:S05]  /*11b30*/  BSYNC B3 ;  /* 0x0000000000037941 */ /* 0x000fea0003800000 */
.L_x_862:
        /* <DEDUP_REMOVED lines=43> */
.L_x_861:
[----:B------:R-:W-:Y:S05]  /*11df0*/  BSYNC B2 ;  /* 0x0000000000027941 */ /* 0x000fea0003800000 */
.L_x_860:
        /* <DEDUP_REMOVED lines=10> */
.L_x_856:
        /* <DEDUP_REMOVED lines=12> */
.L_x_865:
[----:B------:R-:W-:-:S07]  /*11f60*/  IMAD.MOV.U32 R50, RZ, RZ, R24 ;  /* 0x000000ffff327224 */ /* 0x000fce00078e0018 */
.L_x_866:
[----:B------:R-:W-:Y:S05]  /*11f70*/  BSYNC B2 ;  /* 0x0000000000027941 */ /* 0x000fea0003800000 */
.L_x_864:
        /* <DEDUP_REMOVED lines=16> */
.L_x_870:
[----:B------:R-:W-:Y:S05]  /*12080*/  BSYNC B3 ;  /* 0x0000000000037941 */ /* 0x000fea0003800000 */
.L_x_869:
        /* <DEDUP_REMOVED lines=43> */
.L_x_868:
[----:B------:R-:W-:Y:S05]  /*12340*/  BSYNC B2 ;  /* 0x0000000000027941 */ /* 0x000fea0003800000 */
.L_x_867:
        /* <DEDUP_REMOVED lines=14> */
.L_x_871:
        /* <DEDUP_REMOVED lines=12> */
.L_x_874:
[----:B------:R-:W-:-:S07]  /*124f0*/  IMAD.MOV.U32 R50, RZ, RZ, R24 ;  /* 0x000000ffff327224 */ /* 0x000fce00078e0018 */
.L_x_875:
[----:B------:R-:W-:Y:S05]  /*12500*/  BSYNC B2 ;  /* 0x0000000000027941 */ /* 0x000fea0003800000 */
.L_x_873:
        /* <DEDUP_REMOVED lines=16> */
.L_x_879:
[----:B------:R-:W-:Y:S05]  /*12610*/  BSYNC B3 ;  /* 0x0000000000037941 */ /* 0x000fea0003800000 */
.L_x_878:
        /* <DEDUP_REMOVED lines=43> */
.L_x_877:
[----:B------:R-:W-:Y:S05]  /*128d0*/  BSYNC B2 ;  /* 0x0000000000027941 */ /* 0x000fea0003800000 */
.L_x_876:
        /* <DEDUP_REMOVED lines=12> */
.L_x_872:
        /* <DEDUP_REMOVED lines=23> */
[----:B------:R-:W-:-:S03]  /*12b10*/  IMAD.WIDE.U32 R88, R158, 0x100, RZ ;  /* 0x000001009e587825 */ /* 0x000fc600078e00ff */
[----:B------:R-:W-:Y:S02]  /*12b20*/  LOP3.LUT R93, R88, R48, R50, 0xfe, !PT ;  /* 0x00000030585d7212 */ /* 0x000fe400078efe32 */
[----:B------:R-:W-:Y:S02]  /*12b30*/  SEL R48, RZ, 0x1, P2 ;  /* 0x00000001ff307807 */ /* 0x000fe40001000000 */
[----:B------:R-:W-:Y:S02]  /*12b40*/  LOP3.LUT R51, R89, R159, R51, 0xfe, !PT ;  /* 0x0000009f59337212 */ /* 0x000fe400078efe33 */
[----:B------:R-:W-:Y:S01]  /*12b50*/  LOP3.LUT R50, R93, R48, RZ, 0xfc, !PT ;  /* 0x000000305d327212 */ /* 0x000fe200078efcff */
[----:B------:R-:W-:Y:S01]  /*12b60*/  IMAD.SHL.U32 R93, R92, 0x8, RZ ;  /* 0x000000085c5d7824 */ /* 0x000fe200078e00ff */
[----:B------:R-:W-:-:S04]  /*12b70*/  SHF.R.U32.HI R92, RZ, 0x1d, R92 ;  /* 0x0000001dff5c7819 */ /* 0x000fc8000001165c */
[----:B------:R-:W-:-:S04]  /*12b80*/  IADD3 R48, P0, R93, UR14, RZ ;  /* 0x0000000e5d307c10 */ /* 0x000fc8000ff1e0ff */
[----:B------:R-:W-:-:S05]  /*12b90*/  IADD3.X R49, R92, UR15, RZ, P0, !PT ;  /* 0x0000000f5c317c10 */ /* 0x000fca00087fe4ff */
[----:B------:R2:W-:Y:S01]  /*12ba0*/  STG.E.64 desc[UR4][R48.64], R50 ;  /* 0x0000003230007986 */ /* 0x0005e2000c101b04 */
[----:B------:R-:W-:Y:S05]  /*12bb0*/  @!P1 BRA `(.L_x_751) ;  /* 0x0000000000509947 */ /* 0x000fea0003800000 */
[----:B--2---:R-:W-:Y:S01]  /*12bc0*/  IMAD.U32 R48, R62, 0x10000, RZ ;  /* 0x000100003e307824 */ /* 0x004fe200078e00ff */
        /* <DEDUP_REMOVED lines=19> */
.L_x_751:
[----:B------:R-:W-:Y:S05]  /*12d00*/  BSYNC B1 ;  /* 0x0000000000017941 */ /* 0x000fea0003800000 */
.L_x_750:
[----:B0123--:R-:W-:Y:S01]  /*12d10*/  FADD.FTZ R48, RZ, R64 ;  /* 0x00000040ff307221 */ /* 0x00ffe20000010000 */
[----:B------:R-:W-:Y:S01]  /*12d20*/  LOP3.LUT P4, RZ, R54, 0x20, RZ, 0xc0, !PT ;  /* 0x0000002036ff7812 */ /* 0x000fe2000788c0ff */
[----:B------:R-:W-:Y:S01]  /*12d30*/  UMOV UR8, 0xffffffff ;  /* 0xffffffff00087882 */ /* 0x000fe20000000000 */
[C---:B------:R-:W-:Y:S01]  /*12d40*/  ISETP.GT.U32.AND P1, PT, R4.reuse, 0x3f, PT ;  /* 0x0000003f0400780c */ /* 0x040fe20003f24070 */
[----:B------:R-:W-:Y:S01]  /*12d50*/  FADD.FTZ R49, R65, R48 ;  /* 0x0000003041317221 */ /* 0x000fe20000010000 */
[----:B------:R-:W-:Y:S02]  /*12d60*/  ISETP.GT.U32.AND P2, PT, R4, 0x5f, PT ;  /* 0x0000005f0400780c */ /* 0x000fe40003f44070 */
[----:B------:R-:W-:Y:S01]  /*12d70*/  ISETP.NE.AND P0, PT, R162, RZ, PT ;  /* 0x000000ffa200720c */ /* 0x000fe20003f05270 */
        /* <DEDUP_REMOVED lines=94> */
.L_x_899:
[----:B-1----:R-:W-:Y:S01]  /*13360*/  FADD.FTZ R159, R160, R159 ;  /* 0x0000009fa09f7221 */ /* 0x002fe20000010000 */
[----:B------:R-:W-:Y:S01]  /*13370*/  FMUL.FTZ R48, R89, R89 ;  /* 0x0000005959307220 */ /* 0x000fe20000410000 */
[----:B------:R-:W-:Y:S01]  /*13380*/  PLOP3.LUT P1, PT, PT, PT, UP0, 0x40, 0x0 ;  /* 0x000000000000781c */ /* 0x000fe20003f2e808 */
[----:B------:R-:W-:Y:S01]  /*13390*/  BSSY B1, `(.L_x_881) ;  /* 0x000003d000017945 */ /* 0x000fe20003800000 */
[----:B------:R-:W-:Y:S02]  /*133a0*/  FFMA.FTZ R88, R159, R50, UR9 ;  /* 0x000000099f587e23 */ /* 0x000fe40008010032 */
[----:B------:R-:W1:Y:S01]  /*133b0*/  @!P0 LDC.64 R50, c[0x0][0x250] ;  /* 0x00009400ff328b82 */ /* 0x000e620000000a00 */
[----:B------:R-:W-:-:S05]  /*133c0*/  FSEL R93, R48, RZ, !P1 ;  /* 0x000000ff305d7208 */ /* 0x000fca0004800000 */
[----:B------:R-:W-:Y:S02]  /*133d0*/  FADD.FTZ R88, R88, R93 ;  /* 0x0000005d58587221 */ /* 0x000fe40000010000 */
[----:B------:R-:W2:Y:S02]  /*133e0*/  @!P0 LDC.64 R48, c[0x0][0x258] ;  /* 0x00009600ff308b82 */ /* 0x000ea40000000a00 */
[----:B------:R-:W3:Y:S01]  /*133f0*/  MUFU.RSQ R92, R88 ;  /* 0x00000058005c7308 */ /* 0x000ee20000001400 */
[----:B-1----:R-:W-:-:S05]  /*13400*/  @!P0 IMAD.WIDE R50, R5, 0x4, R50 ;  /* 0x0000000405328825 */ /* 0x002fca00078e0232 */
[----:B------:R1:W-:Y:S01]  /*13410*/  @!P0 STG.E desc[UR4][R50.64], R89 ;  /* 0x0000005932008986 */ /* 0x0003e2000c101904 */
[----:B--2---:R-:W-:-:S05]  /*13420*/  @!P0 IMAD.WIDE R48, R5, 0x4, R48 ;  /* 0x0000000405308825 */ /* 0x004fca00078e0230 */
[----:B---3--:R1:W-:Y:S01]  /*13430*/  @!P0 STG.E desc[UR4][R48.64], R92 ;  /* 0x0000005c30008986 */ /* 0x0083e2000c101904 */
[----:B------:R-:W-:-:S04]  /*13440*/  PLOP3.LUT P0, PT, PT, PT, UP0, 0x40, 0x0 ;  /* 0x000000000000781c */ /* 0x000fc80003f0e808 */
[----:B------:R-:W-:Y:S01]  /*13450*/  FSEL R93, R89, RZ, P0 ;  /* 0x000000ff595d7208 */ /* 0x000fe20000000000 */
[----:B------:R-:W-:Y:S08]  /*13460*/  @!P4 BRA `(.L_x_882) ;  /* 0x0000000000bcc947 */ /* 0x000ff00003800000 */
[--C-:B------:R-:W-:Y:S01]  /*13470*/  FADD.FTZ R163, R64, -R93.reuse ;  /* 0x8000005d40a37221 */ /* 0x100fe20000010000 */
[--C-:B------:R-:W-:Y:S01]  /*13480*/  FADD.FTZ R159, R65, -R93.reuse ;  /* 0x8000005d419f7221 */ /* 0x100fe20000010000 */
[--C-:B-1----:R-:W-:Y:S01]  /*13490*/  FADD.FTZ R51, R71, -R93.reuse ;  /* 0x8000005d47337221 */ /* 0x102fe20000010000 */
[--C-:B------:R-:W-:Y:S01]  /*134a0*/  FADD.FTZ R161, R76, -R93.reuse ;  /* 0x8000005d4ca17221 */ /* 0x100fe20000010000 */
[C---:B------:R-:W-:Y:S01]  /*134b0*/  FMUL.FTZ R163, R92.reuse, R163 ;  /* 0x000000a35ca37220 */ /* 0x040fe20000410000 */
[C---:B------:R-:W-:Y:S01]  /*134c0*/  FMUL.FTZ R159, R92.reuse, R159 ;  /* 0x0000009f5c9f7220 */ /* 0x040fe20000410000 */
[C---:B------:R-:W-:Y:S01]  /*134d0*/  FMUL.FTZ R158, R92.reuse, R51 ;  /* 0x000000335c9e7220 */ /* 0x040fe20000410000 */
[--C-:B------:R-:W-:Y:S01]  /*134e0*/  FADD.FTZ R51, R77, -R93.reuse ;  /* 0x8000005d4d337221 */ /* 0x100fe20000010000 */
[----:B------:R-:W-:Y:S01]  /*134f0*/  FFMA.FTZ R48, R157, R163, R156 ;  /* 0x000000a39d307223 */ /* 0x000fe2000001009c */
[----:B------:R-:W-:Y:S01]  /*13500*/  FFMA.FTZ R49, R143, R159, R142 ;  /* 0x0000009f8f317223 */ /* 0x000fe2000001008e */
[----:B------:R-:W-:Y:S01]  /*13510*/  FFMA.FTZ R50, R139, R158, R138 ;  /* 0x0000009e8b327223 */ /* 0x000fe2000001008a */
[C---:B------:R-:W-:Y:S01]  /*13520*/  FMUL.FTZ R161, R92.reuse, R161 ;  /* 0x000000a15ca17220 */ /* 0x040fe20000410000 */
[----:B------:R-:W-:Y:S01]  /*13530*/  FMUL.FTZ R162, R92, R51 ;  /* 0x000000335ca27220 */ /* 0x000fe20000410000 */
[--C-:B------:R-:W-:Y:S01]  /*13540*/  FADD.FTZ R165, R82, -R93.reuse ;  /* 0x8000005d52a57221 */ /* 0x100fe20000010000 */
[----:B------:R-:W-:Y:S01]  /*13550*/  F2FP.BF16.F32.PACK_AB R48, R49, R48 ;  /* 0x000000303130723e */ /* 0x000fe200000010ff */
[----:B------:R-:W-:Y:S01]  /*13560*/  FADD.FTZ R49, R70, -R93 ;  /* 0x8000005d46317221 */ /* 0x000fe20000010000 */
[----:B------:R-:W-:Y:S01]  /*13570*/  FFMA.FTZ R51, R135, R162, R134 ;  /* 0x000000a287337223 */ /* 0x000fe20000010086 */
[C---:B------:R-:W-:Y:S01]  /*13580*/  FMUL.FTZ R165, R92.reuse, R165 ;  /* 0x000000a55ca57220 */ /* 0x040fe20000410000 */
[----:B------:R-:W-:Y:S01]  /*13590*/  FFMA.FTZ R163, R155, R163, R154 ;  /* 0x000000a39ba37223 */ /* 0x000fe2000001009a */
[----:B0-----:R-:W-:-:S04]  /*135a0*/  FMUL.FTZ R160, R92, R49 ;  /* 0x000000315ca07220 */ /* 0x001fc80000410000 */
[-C--:B------:R-:W-:Y:S01]  /*135b0*/  FFMA.FTZ R49, R153, R160.reuse, R152 ;  /* 0x000000a099317223 */ /* 0x080fe20000010098 */
[----:B------:R-:W-:-:S04]  /*135c0*/  FFMA.FTZ R160, R151, R160, R150 ;  /* 0x000000a097a07223 */ /* 0x000fc80000010096 */
[----:B------:R-:W-:Y:S01]  /*135d0*/  F2FP.BF16.F32.PACK_AB R49, R50, R49 ;  /* 0x000000313231723e */ /* 0x000fe200000010ff */
[----:B------:R-:W-:-:S05]  /*135e0*/  FFMA.FTZ R50, R149, R161, R148 ;  /* 0x000000a195327223 */ /* 0x000fca0000010094 */
[----:B------:R-:W-:Y:S01]  /*135f0*/  F2FP.BF16.F32.PACK_AB R50, R51, R50 ;  /* 0x000000323332723e */ /* 0x000fe200000010ff */
[----:B------:R-:W-:-:S04]  /*13600*/  FADD.FTZ R51, R83, -R93 ;  /* 0x8000005d53337221 */ /* 0x000fc80000010000 */
[----:B------:R-:W-:Y:S01]  /*13610*/  FMUL.FTZ R164, R92, R51 ;  /* 0x000000335ca47220 */ /* 0x000fe20000410000 */
[-C--:B------:R-:W-:Y:S01]  /*13620*/  FFMA.FTZ R51, R145, R165.reuse, R144 ;  /* 0x000000a591337223 */ /* 0x080fe20000010090 */
[----:B------:R-:W-:Y:S02]  /*13630*/  FFMA.FTZ R165, R131, R165, R130 ;  /* 0x000000a583a57223 */ /* 0x000fe40000010082 */
[-C--:B------:R-:W-:Y:S01]  /*13640*/  FFMA.FTZ R88, R129, R164.reuse, R128 ;  /* 0x000000a481587223 */ /* 0x080fe20000010080 */
[----:B------:R-:W-:-:S04]  /*13650*/  FFMA.FTZ R164, R127, R164, R126 ;  /* 0x000000a47fa47223 */ /* 0x000fc8000001007e */
[----:B------:R-:W-:Y:S02]  /*13660*/  F2FP.BF16.F32.PACK_AB R51, R88, R51 ;  /* 0x000000335833723e */ /* 0x000fe400000010ff */
[----:B------:R-:W0:Y:S02]  /*13670*/  LDC.64 R88, c[0x0][0x2b8] ;  /* 0x0000ae00ff587b82 */ /* 0x000e240000000a00 */
[----:B0-----:R-:W-:-:S05]  /*13680*/  IMAD.WIDE.U32 R88, R55, 0x10, R88 ;  /* 0x0000001037587825 */ /* 0x001fca00078e0058 */
[----:B------:R0:W-:Y:S02]  /*13690*/  STG.E.128 desc[UR4][R88.64], R48 ;  /* 0x0000003058007986 */ /* 0x0001e4000c101d04 */
[----:B0-----:R-:W0:Y:S01]  /*136a0*/  LDC.64 R88, c[0x0][0x2c0] ;  /* 0x0000b000ff587b82 */ /* 0x001e220000000a00 */
[----:B------:R-:W-:Y:S01]  /*136b0*/  F2FP.BF16.F32.PACK_AB R51, R164, R165 ;  /* 0x000000a5a433723e */ /* 0x000fe200000010ff */
[----:B------:R-:W-:Y:S01]  /*136c0*/  FFMA.FTZ R164, R147, R161, R146 ;  /* 0x000000a193a47223 */ /* 0x000fe20000010092 */
[----:B------:R-:W-:Y:S01]  /*136d0*/  FFMA.FTZ R161, R137, R158, R136 ;  /* 0x0000009e89a17223 */ /* 0x000fe20000010088 */
[----:B------:R-:W-:Y:S01]  /*136e0*/  FFMA.FTZ R165, R133, R162, R132 ;  /* 0x000000a285a57223 */ /* 0x000fe20000010084 */
[----:B------:R-:W-:-:S03]  /*136f0*/  FFMA.FTZ R158, R141, R159, R140 ;  /* 0x0000009f8d9e7223 */ /* 0x000fc6000001008c */
[----:B------:R-:W-:Y:S02]  /*13700*/  F2FP.BF16.F32.PACK_AB R49, R161, R160 ;  /* 0x000000a0a131723e */ /* 0x000fe400000010ff */
[----:B------:R-:W-:Y:S02]  /*13710*/  F2FP.BF16.F32.PACK_AB R50, R165, R164 ;  /* 0x000000a4a532723e */ /* 0x000fe400000010ff */
[----:B------:R-:W-:Y:S01]  /*13720*/  F2FP.BF16.F32.PACK_AB R48, R158, R163 ;  /* 0x000000a39e30723e */ /* 0x000fe200000010ff */
[C---:B0-----:R-:W-:Y:S01]  /*13730*/  IMAD.WIDE.U32 R88, R55.reuse, 0x10, R88 ;  /* 0x0000001037587825 */ /* 0x041fe200078e0058 */
[----:B------:R-:W-:-:S04]  /*13740*/  IADD3 R55, R55, 0x20, RZ ;  /* 0x0000002037377810 */ /* 0x000fc80007ffe0ff */
[----:B------:R2:W-:Y:S03]  /*13750*/  STG.E.128 desc[UR4][R88.64], R48 ;  /* 0x0000003058007986 */ /* 0x0005e6000c101d04 */
.L_x_882:
[----:B------:R-:W-:Y:S05]  /*13760*/  BSYNC B1 ;  /* 0x0000000000017941 */ /* 0x000fea0003800000 */
.L_x_881:
[----:B------:R-:W-:Y:S01]  /*13770*/  LOP3.LUT P0, RZ, R54, 0x80, RZ, 0xc0, !PT ;  /* 0x0000008036ff7812 */ /* 0x000fe2000780c0ff */
[----:B------:R-:W-:-:S12]  /*13780*/  BSSY B1, `(.L_x_883) ;  /* 0x0000031000017945 */ /* 0x000fd80003800000 */
[----:B------:R-:W-:Y:S05]  /*13790*/  @!P0 BRA `(.L_x_884) ;  /* 0x0000000000bc8947 */ /* 0x000fea0003800000 */
[--C-:B------:R-:W-:Y:S01]  /*137a0*/  FADD.FTZ R163, R66, -R93.reuse ;  /* 0x8000005d42a37221 */ /* 0x100fe20000010000 */
[--C-:B------:R-:W-:Y:S01]  /*137b0*/  FADD.FTZ R159, R67, -R93.reuse ;  /* 0x8000005d439f7221 */ /* 0x100fe20000010000 */
[--C-:B-12---:R-:W-:Y:S01]  /*137c0*/  FADD.FTZ R51, R73, -R93.reuse ;  /* 0x8000005d49337221 */ /* 0x106fe20000010000 */
        /* <DEDUP_REMOVED lines=41> */
[----:B0-----:R-:W-:-:S04]  /*13a60*/  IMAD.WIDE.U32 R88, R55, 0x10, R88 ;  /* 0x0000001037587825 */ /* 0x001fc800078e0058 */
[----:B------:R-:W-:Y:S01]  /*13a70*/  VIADD R55, R55, 0x20 ;  /* 0x0000002037377836 */ /* 0x000fe20000000000 */
[----:B------:R3:W-:Y:S06]  /*13a80*/  STG.E.128 desc[UR4][R88.64], R48 ;  /* 0x0000003058007986 */ /* 0x0007ec000c101d04 */
.L_x_884:
[----:B------:R-:W-:Y:S05]  /*13a90*/  BSYNC B1 ;  /* 0x0000000000017941 */ /* 0x000fea0003800000 */
.L_x_883:
[----:B------:R-:W-:Y:S01]  /*13aa0*/  LOP3.LUT P0, RZ, R54, 0x40, RZ, 0xc0, !PT ;  /* 0x0000004036ff7812 */ /* 0x000fe2000780c0ff */
[----:B------:R-:W-:-:S12]  /*13ab0*/  BSSY B1, `(.L_x_885) ;  /* 0x0000030000017945 */ /* 0x000fd80003800000 */
[----:B------:R-:W-:Y:S05]  /*13ac0*/  @!P0 BRA `(.L_x_886) ;  /* 0x0000000000b88947 */ /* 0x000fea0003800000 */
[--C-:B-123--:R-:W-:Y:S01]  /*13ad0*/  FADD.FTZ R49, R68, -R93.reuse ;  /* 0x8000005d44317221 */ /* 0x10efe20000010000 */
[--C-:B------:R-:W-:Y:S01]  /*13ae0*/  FADD.FTZ R159, R69, -R93.reuse ;  /* 0x8000005d459f7221 */ /* 0x100fe20000010000 */
[--C-:B------:R-:W-:Y:S01]  /*13af0*/  FADD.FTZ R161, R74, -R93.reuse ;  /* 0x8000005d4aa17221 */ /* 0x100fe20000010000 */
[--C-:B------:R-:W-:Y:S01]  /*13b00*/  FADD.FTZ R51, R80, -R93.reuse ;  /* 0x8000005d50337221 */ /* 0x100fe20000010000 */
[C---:B0-----:R-:W-:Y:S01]  /*13b10*/  FMUL.FTZ R160, R92.reuse, R49 ;  /* 0x000000315ca07220 */ /* 0x041fe20000410000 */
[C---:B------:R-:W-:Y:S01]  /*13b20*/  FMUL.FTZ R159, R92.reuse, R159 ;  /* 0x0000009f5c9f7220 */ /* 0x040fe20000410000 */
[----:B------:R-:W-:Y:S01]  /*13b30*/  FMUL.FTZ R161, R92, R161 ;  /* 0x000000a15ca17220 */ /* 0x000fe20000410000 */
[----:B------:R-:W-:Y:S01]  /*13b40*/  FADD.FTZ R163, R81, -R93 ;  /* 0x8000005d51a37221 */ /* 0x000fe20000010000 */
[-C--:B------:R-:W-:Y:S01]  /*13b50*/  FFMA.FTZ R48, R91, R160.reuse, R90 ;  /* 0x000000a05b307223 */ /* 0x080fe2000001005a */
[----:B------:R-:W-:Y:S01]  /*13b60*/  FFMA.FTZ R49, R26, R159, R27 ;  /* 0x0000009f1a317223 */ /* 0x000fe2000001001b */
[C---:B------:R-:W-:Y:S01]  /*13b70*/  FMUL.FTZ R162, R92.reuse, R51 ;  /* 0x000000335ca27220 */ /* 0x040fe20000410000 */
[----:B------:R-:W-:Y:S01]  /*13b80*/  FMUL.FTZ R163, R92, R163 ;  /* 0x000000a35ca37220 */ /* 0x000fe20000410000 */
[--C-:B------:R-:W-:Y:S01]  /*13b90*/  FADD.FTZ R89, R87, -R93.reuse ;  /* 0x8000005d57597221 */ /* 0x100fe20000010000 */
[----:B------:R-:W-:Y:S01]  /*13ba0*/  FFMA.FTZ R160, R12, R160, R16 ;  /* 0x000000a00ca07223 */ /* 0x000fe20000010010 */
[----:B------:R-:W-:Y:S01]  /*13bb0*/  F2FP.BF16.F32.PACK_AB R48, R49, R48 ;  /* 0x000000303130723e */ /* 0x000fe200000010ff */
[----:B------:R-:W-:Y:S01]  /*13bc0*/  FADD.FTZ R49, R75, -R93 ;  /* 0x8000005d4b317221 */ /* 0x000fe20000010000 */
[-C--:B------:R-:W-:Y:S01]  /*13bd0*/  FFMA.FTZ R51, R34, R163.reuse, R35 ;  /* 0x000000a322337223 */ /* 0x080fe20000010023 */
[----:B------:R-:W-:Y:S01]  /*13be0*/  FFMA.FTZ R163, R36, R163, R37 ;  /* 0x000000a324a37223 */ /* 0x000fe20000010025 */
[----:B------:R-:W-:Y:S01]  /*13bf0*/  FFMA.FTZ R159, R28, R159, R29 ;  /* 0x0000009f1c9f7223 */ /* 0x000fe2000001001d */
[----:B------:R-:W-:Y:S01]  /*13c00*/  FMUL.FTZ R158, R92, R49 ;  /* 0x000000315c9e7220 */ /* 0x000fe20000410000 */
[-C--:B------:R-:W-:Y:S01]  /*13c10*/  FFMA.FTZ R49, R6, R161.reuse, R9 ;  /* 0x000000a106317223 */ /* 0x080fe20000010009 */
[----:B------:R-:W-:-:S02]  /*13c20*/  FFMA.FTZ R161, R13, R161, R17 ;  /* 0x000000a10da17223 */ /* 0x000fc40000010011 */
[-C--:B------:R-:W-:Y:S01]  /*13c30*/  FFMA.FTZ R50, R30, R158.reuse, R31 ;  /* 0x0000009e1e327223 */ /* 0x080fe2000001001f */
[----:B------:R-:W-:-:S04]  /*13c40*/  FFMA.FTZ R158, R32, R158, R33 ;  /* 0x0000009e209e7223 */ /* 0x000fc80000010021 */
[----:B------:R-:W-:Y:S01]  /*13c50*/  F2FP.BF16.F32.PACK_AB R49, R50, R49 ;  /* 0x000000313231723e */ /* 0x000fe200000010ff */
[-C--:B------:R-:W-:Y:S01]  /*13c60*/  FFMA.FTZ R50, R7, R162.reuse, R10 ;  /* 0x000000a207327223 */ /* 0x080fe2000001000a */
[----:B------:R-:W-:-:S04]  /*13c70*/  FFMA.FTZ R162, R14, R162, R18 ;  /* 0x000000a20ea27223 */ /* 0x000fc80000010012 */
[----:B------:R-:W-:Y:S01]  /*13c80*/  F2FP.BF16.F32.PACK_AB R50, R51, R50 ;  /* 0x000000323332723e */ /* 0x000fe200000010ff */
[----:B------:R-:W-:-:S04]  /*13c90*/  FADD.FTZ R51, R86, -R93 ;  /* 0x8000005d56337221 */ /* 0x000fc80000010000 */
[C---:B------:R-:W-:Y:S01]  /*13ca0*/  FMUL.FTZ R93, R92.reuse, R51 ;  /* 0x000000335c5d7220 */ /* 0x040fe20000410000 */
[----:B------:R-:W-:-:S03]  /*13cb0*/  FMUL.FTZ R92, R92, R89 ;  /* 0x000000595c5c7220 */ /* 0x000fc60000410000 */
[-C--:B------:R-:W-:Y:S01]  /*13cc0*/  FFMA.FTZ R51, R8, R93.reuse, R11 ;  /* 0x0000005d08337223 */ /* 0x080fe2000001000b */
[-C--:B------:R-:W-:Y:S01]  /*13cd0*/  FFMA.FTZ R88, R38, R92.reuse, R39 ;  /* 0x0000005c26587223 */ /* 0x080fe20000010027 */
[----:B------:R-:W-:Y:S01]  /*13ce0*/  FFMA.FTZ R93, R15, R93, R19 ;  /* 0x0000005d0f5d7223 */ /* 0x000fe20000010013 */
[----:B------:R-:W-:-:S03]  /*13cf0*/  FFMA.FTZ R92, R52, R92, R53 ;  /* 0x0000005c345c7223 */ /* 0x000fc60000010035 */
[----:B------:R-:W-:Y:S02]  /*13d00*/  F2FP.BF16.F32.PACK_AB R51, R88, R51 ;  /* 0x000000335833723e */ /* 0x000fe400000010ff */
[----:B------:R-:W0:Y:S02]  /*13d10*/  LDC.64 R88, c[0x0][0x2b8] ;  /* 0x0000ae00ff587b82 */ /* 0x000e240000000a00 */
[----:B0-----:R-:W-:-:S05]  /*13d20*/  IMAD.WIDE.U32 R88, R55, 0x10, R88 ;  /* 0x0000001037587825 */ /* 0x001fca00078e0058 */
[----:B------:R0:W-:Y:S02]  /*13d30*/  STG.E.128 desc[UR4][R88.64], R48 ;  /* 0x0000003058007986 */ /* 0x0001e4000c101d04 */
[----:B0-----:R-:W0:Y:S01]  /*13d40*/  LDC.64 R88, c[0x0][0x2c0] ;  /* 0x0000b000ff587b82 */ /* 0x001e220000000a00 */
[----:B------:R-:W-:Y:S02]  /*13d50*/  F2FP.BF16.F32.PACK_AB R51, R92, R93 ;  /* 0x0000005d5c33723e */ /* 0x000fe400000010ff */
[----:B------:R-:W-:Y:S02]  /*13d60*/  F2FP.BF16.F32.PACK_AB R50, R163, R162 ;  /* 0x000000a2a332723e */ /* 0x000fe400000010ff */
[----:B------:R-:W-:Y:S02]  /*13d70*/  F2FP.BF16.F32.PACK_AB R49, R158, R161 ;  /* 0x000000a19e31723e */ /* 0x000fe400000010ff */
[----:B------:R-:W-:Y:S01]  /*13d80*/  F2FP.BF16.F32.PACK_AB R48, R159, R160 ;  /* 0x000000a09f30723e */ /* 0x000fe200000010ff */
[----:B0-----:R-:W-:-:S05]  /*13d90*/  IMAD.WIDE.U32 R88, R55, 0x10, R88 ;  /* 0x0000001037587825 */ /* 0x001fca00078e0058 */
[----:B------:R4:W-:Y:S02]  /*13da0*/  STG.E.128 desc[UR4][R88.64], R48 ;  /* 0x0000003058007986 */ /* 0x0009e4000c101d04 */
.L_x_886:
[----:B------:R-:W-:Y:S05]  /*13db0*/  BSYNC B1 ;  /* 0x0000000000017941 */ /* 0x000fea0003800000 */
.L_x_885:
[----:B-1234-:R-:W1:Y:S02]  /*13dc0*/  LDC.64 R48, c[0x0][0x210] ;  /* 0x00008400ff307b82 */ /* 0x01ee640000000a00 */
[----:B-1----:R-:W-:-:S05]  /*13dd0*/  IMAD R5, R48, 0x4, R5 ;  /* 0x0000000430057824 */ /* 0x002fca00078e0205 */
[----:B------:R-:W-:-:S13]  /*13de0*/  ISETP.GE.AND P0, PT, R5, R49, PT ;  /* 0x000000310500720c */ /* 0x000fda0003f06270 */
[----:B------:R-:W-:Y:S05]  /*13df0*/  @!P0 BRA `(.L_x_887) ;  /* 0xfffffed400ec8947 */ /* 0x000fea000383ffff */
[----:B------:R-:W-:Y:S05]  /*13e00*/  BSYNC B0 ;  /* 0x0000000000007941 */ /* 0x000fea0003800000 */
.L_x_487:
[----:B------:R-:W-:Y:S05]  /*13e10*/  EXIT ;  /* 0x000000000000794d */ /* 0x000fea0003800000 */
.L_x_880:
[----:B------:R-:W-:Y:S01]  /*13e20*/  BSSY B1, `(.L_x_888) ;  /* 0x0000008000017945 */ /* 0x000fe20003800000 */
[----:B------:R-:W-:Y:S01]  /*13e30*/  MOV R163, R49 ;  /* 0x0000003100a37202 */ /* 0x000fe20000000f00 */
[----:B------:R-:W-:Y:S01]  /*13e40*/  IMAD.MOV.U32 R51, RZ, RZ, 0x1 ;  /* 0x00000001ff337424 */ /* 0x000fe200078e00ff */
[----:B------:R-:W-:Y:S01]  /*13e50*/  MOV R92, 0xffffffff ;  /* 0xffffffff005c7802 */ /* 0x000fe20000000f00 */
[----:B------:R-:W-:-:S07]  /*13e60*/  IMAD.MOV.U32 R88, RZ, RZ, 0x1f ;  /* 0x0000001fff587424 */ /* 0x000fce00078e00ff */
[----:B------:R-:W-:Y:S05]  /*13e70*/  WARPSYNC.COLLECTIVE R92, `(.L_x_889) ;  /* 0x000000005c087348 */ /* 0x000fea0003c00000 */
[----:B------:R0:W1:Y:S02]  /*13e80*/  SHFL.BFLY P3, R161, R163, R51, R88 ;  /* 0x0c000033a3a17389 */ /* 0x0000640000060058 */
[----:B01----:R-:W-:Y:S01]  /*13e90*/  ENDCOLLECTIVE ;  /* 0x000000000000791b */ /* 0x003fe20003800000 */
.L_x_889:
[----:B------:R-:W-:Y:S05]  /*13ea0*/  BSYNC B1 ;  /* 0x0000000000017941 */ /* 0x000fea0003800000 */
.L_x_888:
[----:B------:R-:W-:Y:S01]  /*13eb0*/  IMAD.MOV.U32 R48, RZ, RZ, R161 ;  /* 0x000000ffff307224 */ /* 0x000fe200078e00a1 */
[----:B------:R-:W-:Y:S01]  /*13ec0*/  HFMA2.MMA R51, -RZ, RZ, 0, 1.1920928955078125e-07 ;  /* 0x00000002ff337435 */ /* 0x000fe200000001ff */
[----:B------:R-:W-:Y:S01]  /*13ed0*/  IMAD.MOV.U32 R88, RZ, RZ, 0x1f ;  /* 0x0000001fff587424 */ /* 0x000fe200078e00ff */
[----:B------:R-:W0:Y:S01]  /*13ee0*/  LDC R50, c[0x0][0x290] ;  /* 0x0000a400ff327b82 */ /* 0x000e220000000800 */
[----:B------:R-:W-:Y:S01]  /*13ef0*/  FADD.FTZ R93, R49, R48 ;  /* 0x00000030315d7221 */ /* 0x000fe20000010000 */
[----:B------:R-:W-:-:S03]  /*13f00*/  IMAD.MOV.U32 R92, RZ, RZ, -0x1 ;  /* 0xffffffffff5c7424 */ /* 0x000fc600078e00ff */
[----:B------:R-:W-:-:S07]  /*13f10*/  IMAD.MOV.U32 R163, RZ, RZ, R93 ;  /* 0x000000ffffa37224 */ /* 0x000fce00078e005d */
[----:B0-----:R-:W-:Y:S05]  /*13f20*/  WARPSYNC.COLLECTIVE R92, `(.L_x_890) ;  /* 0x000000005c087348 */ /* 0x001fea0003c00000 */
[----:B------:R1:W2:Y:S02]  /*13f30*/  SHFL.BFLY P3, R161, R163, R51, R88 ;  /* 0x0c000033a3a17389 */ /* 0x0002a40000060058 */
[----:B012---:R-:W-:Y:S01]  /*13f40*/  ENDCOLLECTIVE ;  /* 0x000000000000791b */ /* 0x007fe20003800000 */
.L_x_890:
[----:B------:R-:W-:Y:S01]  /*13f50*/  IMAD.MOV.U32 R51, RZ, RZ, 0x4 ;  /* 0x00000004ff337424 */ /* 0x000fe200078e00ff */
[----:B------:R-:W-:-:S05]  /*13f60*/  MOV R48, R161 ;  /* 0x000000a100307202 */ /* 0x000fca0000000f00 */
[----:B------:R-:W-:-:S04]  /*13f70*/  FADD.FTZ R158, R93, R48 ;  /* 0x000000305d9e7221 */ /* 0x000fc80000010000 */
[----:B------:R-:W-:-:S07]  /*13f80*/  IMAD.MOV.U32 R163, RZ, RZ, R158 ;  /* 0x000000ffffa37224 */ /* 0x000fce00078e009e */
[----:B------:R-:W-:Y:S05]  /*13f90*/  WARPSYNC.COLLECTIVE R92, `(.L_x_891) ;  /* 0x000000005c087348 */ /* 0x000fea0003c00000 */
[----:B------:R0:W1:Y:S02]  /*13fa0*/  SHFL.BFLY P3, R161, R163, R51, R88 ;  /* 0x0c000033a3a17389 */ /* 0x0000640000060058 */
[----:B01----:R-:W-:Y:S01]  /*13fb0*/  ENDCOLLECTIVE ;  /* 0x000000000000791b */ /* 0x003fe20003800000 */
.L_x_891:
[----:B------:R-:W-:Y:S01]  /*13fc0*/  IMAD.MOV.U32 R51, RZ, RZ, 0x8 ;  /* 0x00000008ff337424 */ /* 0x000fe200078e00ff */
[----:B------:R-:W-:-:S05]  /*13fd0*/  MOV R89, R161 ;  /* 0x000000a100597202 */ /* 0x000fca0000000f00 */
[----:B------:R-:W-:-:S04]  /*13fe0*/  FADD.FTZ R159, R158, R89 ;  /* 0x000000599e9f7221 */ /* 0x000fc80000010000 */
[----:B------:R-:W-:-:S07]  /*13ff0*/  IMAD.MOV.U32 R163, RZ, RZ, R159 ;  /* 0x000000ffffa37224 */ /* 0x000fce00078e009f */
[----:B------:R-:W-:Y:S05]  /*14000*/  WARPSYNC.COLLECTIVE R92, `(.L_x_892) ;  /* 0x000000005c087348 */ /* 0x000fea0003c00000 */
[----:B------:R0:W1:Y:S02]  /*14010*/  SHFL.BFLY P3, R161, R163, R51, R88 ;  /* 0x0c000033a3a17389 */ /* 0x0000640000060058 */
[----:B01----:R-:W-:Y:S01]  /*14020*/  ENDCOLLECTIVE ;  /* 0x000000000000791b */ /* 0x003fe20003800000 */
.L_x_892:
[----:B------:R-:W-:Y:S01]  /*14030*/  IMAD.MOV.U32 R51, RZ, RZ, 0x10 ;  /* 0x00000010ff337424 */ /* 0x000fe200078e00ff */
[----:B------:R-:W-:-:S05]  /*14040*/  MOV R48, R161 ;  /* 0x000000a100307202 */ /* 0x000fca0000000f00 */
[----:B------:R-:W-:-:S04]  /*14050*/  FADD.FTZ R160, R159, R48 ;  /* 0x000000309fa07221 */ /* 0x000fc80000010000 */
[----:B------:R-:W-:-:S07]  /*14060*/  IMAD.MOV.U32 R163, RZ, RZ, R160 ;  /* 0x000000ffffa37224 */ /* 0x000fce00078e00a0 */
[----:B------:R-:W-:Y:S05]  /*14070*/  WARPSYNC.COLLECTIVE R92, `(.L_x_893) ;  /* 0x000000005c087348 */ /* 0x000fea0003c00000 */
[----:B------:R0:W1:Y:S02]  /*14080*/  SHFL.BFLY P3, R161, R163, R51, R88 ;  /* 0x0c000033a3a17389 */ /* 0x0000640000060058 */
[----:B01----:R-:W-:Y:S01]  /*14090*/  ENDCOLLECTIVE ;  /* 0x000000000000791b */ /* 0x003fe20003800000 */
.L_x_893:
[----:B------:R-:W-:Y:S01]  /*140a0*/  IMAD.MOV.U32 R51, RZ, RZ, 0x1 ;  /* 0x00000001ff337424 */ /* 0x000fe200078e00ff */
        /* <DEDUP_REMOVED lines=52> */
[----:B------:R-:W-:-:S03]  /*143f0*/  HFMA2.MMA R88, -RZ, RZ, 0, 1.847743988037109375e-06 ;  /* 0x0000001fff587435 */ /* 0x000fc600000001ff */
[----:B------:R-:W-:-:S08]  /*14400*/  IMAD.MOV.U32 R163, RZ, RZ, R48 ;  /* 0x000000ffffa37224 */ /* 0x000fd000078e0030 */
[----:B------:R-:W-:Y:S05]  /*14410*/  WARPSYNC.COLLECTIVE R92, `(.L_x_894) ;  /* 0x000000005c087348 */ /* 0x000fea0003c00000 */
[----:B------:R0:W1:Y:S02]  /*14420*/  SHFL.BFLY P3, R161, R163, R51, R88 ;  /* 0x0c000033a3a17389 */ /* 0x0000640000060058 */
[----:B01----:R-:W-:Y:S01]  /*14430*/  ENDCOLLECTIVE ;  /* 0x000000000000791b */ /* 0x003fe20003800000 */
.L_x_894:
[----:B------:R-:W-:Y:S01]  /*14440*/  MOV R51, 0x2 ;  /* 0x0000000200337802 */ /* 0x000fe20000000f00 */
[----:B------:R-:W-:-:S04]  /*14450*/  IMAD.MOV.U32 R49, RZ, RZ, R161 ;  /* 0x000000ffff317224 */ /* 0x000fc800078e00a1 */
[----:B------:R-:W-:-:S04]  /*14460*/  FADD.FTZ R49, R48, R49 ;  /* 0x0000003130317221 */ /* 0x000fc80000010000 */
[----:B------:R-:W-:-:S07]  /*14470*/  IMAD.MOV.U32 R163, RZ, RZ, R49 ;  /* 0x000000ffffa37224 */ /* 0x000fce00078e0031 */
[----:B------:R-:W-:Y:S05]  /*14480*/  WARPSYNC.COLLECTIVE R92, `(.L_x_895) ;  /* 0x000000005c087348 */ /* 0x000fea0003c00000 */
[----:B------:R0:W1:Y:S02]  /*14490*/  SHFL.BFLY P3, R161, R163, R51, R88 ;  /* 0x0c000033a3a17389 */ /* 0x0000640000060058 */
[----:B01----:R-:W-:Y:S01]  /*144a0*/  ENDCOLLECTIVE ;  /* 0x000000000000791b */ /* 0x003fe20003800000 */
.L_x_895:
[----:B------:R-:W-:Y:S01]  /*144b0*/  HFMA2.MMA R51, -RZ, RZ, 0, 2.384185791015625e-07 ;  /* 0x00000004ff337435 */ /* 0x000fe200000001ff */
[----:B------:R-:W-:-:S04]  /*144c0*/  IMAD.MOV.U32 R158, RZ, RZ, R161 ;  /* 0x000000ffff9e7224 */ /* 0x000fc800078e00a1 */
[----:B------:R-:W-:-:S04]  /*144d0*/  FADD.FTZ R158, R49, R158 ;  /* 0x0000009e319e7221 */ /* 0x000fc80000010000 */
[----:B------:R-:W-:-:S07]  /*144e0*/  IMAD.MOV.U32 R163, RZ, RZ, R158 ;  /* 0x000000ffffa37224 */ /* 0x000fce00078e009e */
[----:B------:R-:W-:Y:S05]  /*144f0*/  WARPSYNC.COLLECTIVE R92, `(.L_x_896) ;  /* 0x000000005c087348 */ /* 0x000fea0003c00000 */
[----:B------:R0:W1:Y:S02]  /*14500*/  SHFL.BFLY P3, R161, R163, R51, R88 ;  /* 0x0c000033a3a17389 */ /* 0x0000640000060058 */
[----:B01----:R-:W-:Y:S01]  /*14510*/  ENDCOLLECTIVE ;  /* 0x000000000000791b */ /* 0x003fe20003800000 */
.L_x_896:
[----:B------:R-:W-:Y:S01]  /*14520*/  MOV R51, 0x8 ;  /* 0x0000000800337802 */ /* 0x000fe20000000f00 */
[----:B------:R-:W-:-:S04]  /*14530*/  IMAD.MOV.U32 R93, RZ, RZ, R161 ;  /* 0x000000ffff5d7224 */ /* 0x000fc800078e00a1 */
[----:B------:R-:W-:-:S04]  /*14540*/  FADD.FTZ R93, R158, R93 ;  /* 0x0000005d9e5d7221 */ /* 0x000fc80000010000 */
[----:B------:R-:W-:-:S07]  /*14550*/  IMAD.MOV.U32 R163, RZ, RZ, R93 ;  /* 0x000000ffffa37224 */ /* 0x000fce00078e005d */
[----:B------:R-:W-:Y:S05]  /*14560*/  WARPSYNC.COLLECTIVE R92, `(.L_x_897) ;  /* 0x000000005c087348 */ /* 0x000fea0003c00000 */
[----:B------:R0:W1:Y:S02]  /*14570*/  SHFL.BFLY P3, R161, R163, R51, R88 ;  /* 0x0c000033a3a17389 */ /* 0x0000640000060058 */
[----:B01----:R-:W-:Y:S01]  /*14580*/  ENDCOLLECTIVE ;  /* 0x000000000000791b */ /* 0x003fe20003800000 */
.L_x_897:
[----:B------:R-:W-:Y:S01]  /*14590*/  HFMA2.MMA R51, -RZ, RZ, 0, 9.5367431640625e-07 ;  /* 0x00000010ff337435 */ /* 0x000fe200000001ff */
[----:B------:R-:W-:-:S04]  /*145a0*/  IMAD.MOV.U32 R160, RZ, RZ, R161 ;  /* 0x000000ffffa07224 */ /* 0x000fc800078e00a1 */
[----:B------:R-:W-:-:S04]  /*145b0*/  FADD.FTZ R160, R93, R160 ;  /* 0x000000a05da07221 */ /* 0x000fc80000010000 */
[----:B------:R-:W-:-:S07]  /*145c0*/  IMAD.MOV.U32 R163, RZ, RZ, R160 ;  /* 0x000000ffffa37224 */ /* 0x000fce00078e00a0 */
[----:B------:R-:W-:Y:S05]  /*145d0*/  WARPSYNC.COLLECTIVE R92, `(.L_x_898) ;  /* 0x000000005c087348 */ /* 0x000fea0003c00000 */
[----:B------:R0:W1:Y:S02]  /*145e0*/  SHFL.BFLY P3, R161, R163, R51, R88 ;  /* 0x0c000033a3a17389 */ /* 0x0000640000060058 */
[----:B01----:R-:W-:Y:S01]  /*145f0*/  ENDCOLLECTIVE ;  /* 0x000000000000791b */ /* 0x003fe20003800000 */
.L_x_898:
[----:B------:R-:W-:Y:S01]  /*14600*/  IMAD.MOV.U32 R159, RZ, RZ, R161 ;  /* 0x000000ffff9f7224 */ /* 0x000fe200078e00a1 */
[----:B------:R-:W-:Y:S06]  /*14610*/  BRA `(.L_x_899) ;  /* 0xffffffec00507947 */ /* 0x000fec000383ffff */
.L_x_900:
        /* <DEDUP_REMOVED lines=14> */
.L_x_20677:


//--------------------- .text._ZN10layer_norm31ln_parallel_residual_fwd_kernelINS_13Kernel_traitsI13__nv_bfloat16S2_S2_S2_fjLj768ELj1ELj4ELj1ELj16ENS_18Kernel_traits_baseILj768ES2_S2_S2_S2_fjLj128EEEEELb1ELb0ELb1EEEvNS_9FwdParamsE --------------------------
	.section	.text._ZN10layer_norm31ln_parallel_residual_fwd_kernelINS_13Kernel_traitsI13__nv_bfloat16S2_S2_S2_fjLj768ELj1ELj4ELj1ELj16ENS_18Kernel_traits_baseILj768ES2_S2_S2_S2_fjLj128EEEEELb1ELb0ELb1EEEvNS_9FwdParamsE,"ax",@progbits
	.align	128
        .global         _ZN10layer_norm31ln_parallel_residual_fwd_kernelINS_13Kernel_traitsI13__nv_bfloat16S2_S2_S2_fjLj768ELj1ELj4ELj1ELj16ENS_18Kernel_traits_baseILj768ES2_S2_S2_S2_fjLj128EEEEELb1ELb0ELb1EEEvNS_9FwdParamsE
        .type           _ZN10layer_norm31ln_parallel_residual_fwd_kernelINS_13Kernel_traitsI13__nv_bfloat16S2_S2_S2_fjLj768ELj1ELj4ELj1ELj16ENS_18Kernel_traits_baseILj768ES2_S2_S2_S2_fjLj128EEEEELb1ELb0ELb1EEEvNS_9FwdParamsE,@function
        .size           _ZN10layer_norm31ln_parallel_residual_fwd_kernelINS_13Kernel_traitsI13__nv_bfloat16S2_S2_S2_fjLj768ELj1ELj4ELj1ELj16ENS_18Kernel_traits_baseILj768ES2_S2_S2_S2_fjLj128EEEEELb1ELb0ELb1EEEvNS_9FwdParamsE,(.L_x_20678 - _ZN10layer_norm31ln_parallel_residual_fwd_kernelINS_13Kernel_traitsI13__nv_bfloat16S2_S2_S2_fjLj768ELj1ELj4ELj1ELj16ENS_18Kernel_traits_baseILj768ES2_S2_S2_S2_fjLj128EEEEELb1ELb0ELb1EEEvNS_9FwdParamsE)
        .other          _ZN10layer_norm31ln_parallel_residual_fwd_kernelINS_13Kernel_traitsI13__nv_bfloat16S2_S2_S2_fjLj768ELj1ELj4ELj1ELj16ENS_18Kernel_traits_baseILj768ES2_S2_S2_S2_fjLj128EEEEELb1ELb0ELb1EEEvNS_9FwdParamsE,@"STO_CUDA_ENTRY STV_DEFAULT"
_ZN10layer_norm31ln_parallel_residual_fwd_kernelINS_13Kernel_traitsI13__nv_bfloat16S2_S2_S2_fjLj768ELj1ELj4ELj1ELj16ENS_18Kernel_traits_baseILj768ES2_S2_S2_S2_fjLj128EEEEELb1ELb0ELb1EEEvNS_9FwdParamsE:
.text._ZN10layer_norm31ln_parallel_residual_fwd_kernelINS_13Kernel_traitsI13__nv_bfloat16S2_S2_S2_fjLj768ELj1ELj4ELj1ELj16ENS_18Kernel_traits_baseILj768ES2_S2_S2_S2_fjLj128EEEEELb1ELb0ELb1EEEvNS_9FwdParamsE:
[----:B------:R-:W-:Y:S08]  /*0000*/  LDC R1, c[0x0][0x28] ;  /* 0x00000a00ff017b82 */ /* 0x000ff00000000800 */
[----:B------:R-:W0:Y:S01]  /*0010*/  LDC R86, c[0x0][0x2e8] ;  /* 0x0000ba00ff567b82 */ /* 0x000e220000000800 */
[----:B------:R-:W-:Y:S01]  /*0020*/  ULDC.U8 UR4, c[0x0][0x2f4] ;  /* 0x0000bd0000047ab9 */ /* 0x000fe20000000000 */
[----:B------:R-:W-:Y:S01]  /*0030*/  ULDC.64 UR6, c[0x0][0x2e0] ;  /* 0x0000b80000067ab9 */ /* 0x000fe20000000a00 */
[----:B------:R-:W-:Y:S01]  /*0040*/  ISETP.NE.AND P0, PT, RZ, UR4, PT ;  /* 0x00000004ff007c0c */ /* 0x000fe2000bf05270 */
[----:B------:R-:W-:Y:S01]  /*0050*/  ULDC.64 UR4, c[0x0][0x208] ;  /* 0x0000820000047ab9 */ /* 0x000fe20000000a00 */
[----:B------:R-:W-:-:S03]  /*0060*/  IMAD.U32 R2, RZ, RZ, UR6 ;  /* 0x00000006ff027e24 */ /* 0x000fc6000f8e00ff */
[----:B------:R-:W1:Y:S01]  /*0070*/  LDC R87, c[0x0][0x2ec] ;  /* 0x0000bb00ff577b82 */ /* 0x000e620000000800 */
[----:B------:R-:W-:Y:S01]  /*0080*/  IMAD.U32 R3, RZ, RZ, UR7 ;  /* 0x00000007ff037e24 */ /* 0x000fe2000f8e00ff */
[----:B------:R-:W2:Y:S01]  /*0090*/  S2R R20, SR_TID.X ;  /* 0x0000000000147919 */ /* 0x000ea20000002100 */
[----:B------:R-:W2:Y:S01]  /*00a0*/  S2R R21, SR_CTAID.X ;  /* 0x0000000000157919 */ /* 0x000ea20000002500 */
[----:B------:R-:W-:-:S04]  /*00b0*/  ULDC UR8, c[0x0][0x0] ;  /* 0x0000000000087ab9 */ /* 0x000fc80000000800 */
[----:B------:R-:W3:Y:S01]  /*00c0*/  @P0 LDC R7, c[0x0][0x2f0] ;  /* 0x0000bc00ff070b82 */ /* 0x000ee20000000800 */
[----:B------:R-:W-:Y:S01]  /*00d0*/  ULDC UR12, c[0x0][0x214] ;  /* 0x00008500000c7ab9 */ /* 0x000fe20000000800 */
[----:B------:R-:W4:Y:S01]  /*00e0*/  @P0 LDG.E.64 R2, desc[UR4][R2.64] ;  /* 0x0000000402020981 */ /* 0x000f22000c1e1b00 */
[----:B------:R-:W-:Y:S01]  /*00f0*/  ULDC.64 UR10, c[0x0][0x268] ;  /* 0x00009a00000a7ab9 */ /* 0x000fe20000000a00 */
[----:B0-----:R-:W-:Y:S01]  /*0100*/  @P0 MOV R4, R86 ;  /* 0x0000005600040202 */ /* 0x001fe20000000f00 */
[----:B-1----:R-:W-:-:S06]  /*0110*/  @P0 IMAD.MOV.U32 R5, RZ, RZ, R87 ;  /* 0x000000ffff050224 */ /* 0x002fcc00078e0057 */
[----:B------:R-:W3:Y:S01]  /*0120*/  @P0 LDG.E.64 R4, desc[UR4][R4.64] ;  /* 0x0000000404040981 */ /* 0x000ee2000c1e1b00 */
[----:B--2---:R-:W-:Y:S01]  /*0130*/  IMAD R42, R21, UR8, R20 ;  /* 0x00000008152a7c24 */ /* 0x004fe2000f8e0214 */
[----:B------:R-:W-:Y:S01]  /*0140*/  SHF.L.U32 R0, R20, 0x4, RZ ;  /* 0x0000000414007819 */ /* 0x000fe200000006ff */
[----:B------:R-:W-:-:S03]  /*0150*/  ULDC.64 UR8, c[0x0][0x2c8] ;  /* 0x0000b20000087ab9 */ /* 0x000fc60000000a00 */
[----:B------:R-:W-:Y:S02]  /*0160*/  LOP3.LUT R22, R0, 0x1f0, RZ, 0xc0, !PT ;  /* 0x000001f000167812 */ /* 0x000fe400078ec0ff */
[----:B------:R-:W-:-:S05]  /*0170*/  LOP3.LUT R161, R20, 0x1f, RZ, 0xc0, !PT ;  /* 0x0000001f14a17812 */ /* 0x000fca00078ec0ff */
[----:B------:R-:W-:Y:S01]  /*0180*/  IMAD.SHL.U32 R44, R161, 0x10, RZ ;  /* 0x00000010a12c7824 */ /* 0x000fe200078e00ff */
[----:B----4-:R-:W-:Y:S02]  /*0190*/  @P0 R2UR UR6, R2 ;  /* 0x00000000020602ca */ /* 0x010fe400000e0000 */
        /* <DEDUP_REMOVED lines=22> */
[----:B------:R-:W-:Y:S01]  /*0300*/  UIADD3 UR21, UR6, -0x255992d5, URZ ;  /* 0xdaa66d2b06157890 */ /* 0x000fe2000fffe03f */
[----:B------:R-:W-:-:S04]  /*0310*/  IMAD.WIDE.U32 R10, R10, -0x2daee0ad, RZ ;  /* 0xd2511f530a0a7825 */ /* 0x000fc800078e00ff */
        /* <DEDUP_REMOVED lines=8> */
[----:B------:R-:W-:-:S03]  /*03a0*/  UIADD3 UR26, UR7, -0x56f99767, URZ ;  /* 0xa9066899071a7890 */ /* 0x000fc6000fffe03f */
[----:B------:R-:W-:Y:S01]  /*03b0*/  LOP3.LUT R18, R3, UR24, R10, 0x96, !PT ;  /* 0x0000001803127c12 */ /* 0x000fe2000f8e960a */
[----:B------:R-:W-:Y:S01]  /*03c0*/  UIADD3 UR25, UR6, 0x1715609d, URZ ;  /* 0x1715609d06197890 */ /* 0x000fe2000fffe03f */
[----:B------:R-:W-:Y:S01]  /*03d0*/  IMAD.WIDE.U32 R12, R12, -0x2daee0ad, RZ ;  /* 0xd2511f530c0c7825 */ /* 0x000fe200078e00ff */
[----:B------:R-:W-:-:S03]  /*03e0*/  IADD3 R8, P1, R22, UR8, RZ ;  /* 0x0000000816087c10 */ /* 0x000fc6000ff3e0ff */
[----:B------:R-:W-:Y:S01]  /*03f0*/  IMAD.WIDE.U32 R18, R18, -0x326172a9, RZ ;  /* 0xcd9e8d5712127825 */ /* 0x000fe200078e00ff */
[----:B------:R-:W-:Y:S02]  /*0400*/  ISETP.NE.U32.AND P0, PT, RZ, UR8, PT ;  /* 0x00000008ff007c0c */ /* 0x000fe4000bf05070 */
[----:B------:R-:W-:Y:S01]  /*0410*/  LOP3.LUT R15, R13, UR26, R2, 0x96, !PT ;  /* 0x0000001a0d0f7c12 */ /* 0x000fe2000f8e9602 */
[----:B------:R-:W-:Y:S01]  /*0420*/  IMAD.X R9, RZ, RZ, UR9, P1 ;  /* 0x00000009ff097e24 */ /* 0x000fe200088e06ff */
[----:B------:R-:W-:Y:S02]  /*0430*/  LOP3.LUT R2, R19, UR25, R14, 0x96, !PT ;  /* 0x0000001913027c12 */ /* 0x000fe4000f8e960e */
[----:B------:R-:W-:Y:S01]  /*0440*/  ISETP.NE.AND.EX P0, PT, RZ, UR9, PT, P0 ;  /* 0x00000009ff007c0c */ /* 0x000fe2000bf05300 */
[----:B------:R-:W-:Y:S01]  /*0450*/  ULDC.64 UR8, c[0x0][0x2d0] ;  /* 0x0000b40000087ab9 */ /* 0x000fe20000000a00 */
[----:B------:R-:W-:Y:S01]  /*0460*/  UIADD3 UR28, UR7, 0x646e171e, URZ ;  /* 0x646e171e071c7890 */ /* 0x000fe2000fffe03f */
[----:B------:R-:W-:Y:S01]  /*0470*/  ISETP.NE.U32.AND P1, PT, RZ, UR8, PT ;  /* 0x00000008ff007c0c */ /* 0x000fe2000bf25070 */
[----:B------:R-:W-:-:S03]  /*0480*/  IMAD.WIDE.U32 R2, R2, -0x2daee0ad, RZ ;  /* 0xd2511f5302027825 */ /* 0x000fc600078e00ff */
[----:B------:R-:W-:Y:S02]  /*0490*/  ISETP.NE.AND.EX P1, PT, RZ, UR9, PT, P1 ;  /* 0x00000009ff007c0c */ /* 0x000fe4000bf25310 */
[----:B------:R-:W-:Y:S02]  /*04a0*/  LOP3.LUT R88, R3, UR28, R12, 0x96, !PT ;  /* 0x0000001c03587c12 */ /* 0x000fe4000f8e960c */
[----:B------:R-:W-:Y:S01]  /*04b0*/  IADD3 R16, P2, R44, UR8, RZ ;  /* 0x000000082c107c10 */ /* 0x000fe2000ff5e0ff */
[----:B------:R-:W-:Y:S01]  /*04c0*/  UIADD3 UR27, UR6, -0x4ab325aa, URZ ;  /* 0xb54cda56061b7890 */ /* 0x000fe2000fffe03f */
[----:B------:R-:W-:Y:S01]  /*04d0*/  IMAD.WIDE.U32 R14, R15, -0x326172a9, RZ ;  /* 0xcd9e8d570f0e7825 */ /* 0x000fe200078e00ff */
[----:B------:R-:W-:Y:S01]  /*04e0*/  UIADD3 UR29, UR6, 0x5384540f, URZ ;  /* 0x5384540f061d7890 */ /* 0x000fe2000fffe03f */
[----:B------:R-:W-:Y:S01]  /*04f0*/  IADD3.X R17, RZ, UR9, RZ, P2, !PT ;  /* 0x00000009ff117c10 */ /* 0x000fe200097fe4ff */
[----:B------:R0:W5:Y:S01]  /*0500*/  @P0 LDG.E.128 R96, desc[UR4][R8.64] ;  /* 0x0000000408600981 */ /* 0x000162000c1e1d00 */
[----:B------:R-:W-:Y:S01]  /*0510*/  IMAD.WIDE.U32 R88, R88, -0x326172a9, RZ ;  /* 0xcd9e8d5758587825 */ /* 0x000fe200078e00ff */
[----:B------:R-:W-:-:S02]  /*0520*/  LOP3.LUT R90, R15, UR27, R18, 0x96, !PT ;  /* 0x0000001b0f5a7c12 */ /* 0x000fc4000f8e9612 */
[----:B------:R-:W-:Y:S01]  /*0530*/  SHF.R.U32.HI R0, RZ, 0x5, R20 ;  /* 0x00000005ff007819 */ /* 0x000fe20000011614 */
[----:B------:R0:W5:Y:S01]  /*0540*/  @P0 LDG.E.128 R4, desc[UR4][R8.64+0x200] ;  /* 0x0002000408040981 */ /* 0x000162000c1e1d00 */
[----:B------:R-:W-:Y:S01]  /*0550*/  LOP3.LUT R87, R89, UR29, R14, 0x96, !PT ;  /* 0x0000001d59577c12 */ /* 0x000fe2000f8e960e */
[----:B------:R-:W-:Y:S02]  /*0560*/  UIADD3 UR30, UR7, 0x1fd5c5a3, URZ ;  /* 0x1fd5c5a3071e7890 */ /* 0x000fe4000fffe03f */
[----:B------:R0:W5:Y:S01]  /*0570*/  @P1 LDG.E.128 R36, desc[UR4][R16.64] ;  /* 0x0000000410241981 */ /* 0x000162000c1e1d00 */
[----:B------:R-:W-:-:S03]  /*0580*/  ULDC.64 UR8, c[0x0][0x260] ;  /* 0x0000980000087ab9 */ /* 0x000fc60000000a00 */
[----:B------:R0:W5:Y:S04]  /*0590*/  @P1 LDG.E.128 R32, desc[UR4][R16.64+0x200] ;  /* 0x0002000410201981 */ /* 0x000168000c1e1d00 */
[----:B------:R-:W5:Y:S04]  /*05a0*/  @P0 LDG.E.128 R8, desc[UR4][R8.64+0x400] ;  /* 0x0004000408080981 */ /* 0x000f68000c1e1d00 */
[----:B------:R0:W5:Y:S01]  /*05b0*/  @P1 LDG.E.128 R12, desc[UR4][R16.64+0x400] ;  /* 0x00040004100c1981 */ /* 0x000162000c1e1d00 */
[----:B------:R-:W-:Y:S02]  /*05c0*/  IMAD R0, R21, 0x4, R0 ;  /* 0x0000000415007824 */ /* 0x000fe400078e0200 */
[----:B------:R-:W-:-:S03]  /*05d0*/  IMAD.WIDE.U32 R90, R90, -0x2daee0ad, RZ ;  /* 0xd2511f535a5a7825 */ /* 0x000fc600078e00ff */
[----:B------:R-:W-:Y:S02]  /*05e0*/  ISETP.GE.AND P2, PT, R0, UR12, PT ;  /* 0x0000000c00007c0c */ /* 0x000fe4000bf46270 */
[----:B------:R-:W-:Y:S02]  /*05f0*/  LOP3.LUT R63, R91, UR30, R2, 0x96, !PT ;  /* 0x0000001e5b3f7c12 */ /* 0x000fe4000f8e9602 */
[----:B------:R-:W-:Y:S01]  /*0600*/  IADD3 R2, P3, R22, UR8, RZ ;  /* 0x0000000816027c10 */ /* 0x000fe2000ff7e0ff */
[----:B------:R-:W-:Y:S01]  /*0610*/  UIADD3 UR31, UR6, -0xe443238, URZ ;  /* 0xf1bbcdc8061f7890 */ /* 0x000fe2000fffe03f */
[----:B------:R-:W-:Y:S01]  /*0620*/  IMAD.HI.U32 R19, R87, -0x2daee0ad, RZ ;  /* 0xd2511f5357137827 */ /* 0x000fe200078e00ff */
[----:B------:R-:W-:-:S03]  /*0630*/  UIADD3 UR32, UR7, -0x24c28bd8, URZ ;  /* 0xdb3d742807207890 */ /* 0x000fc6000fffe03f */
[----:B------:R-:W-:Y:S01]  /*0640*/  IMAD.X R3, RZ, RZ, UR9, P3 ;  /* 0x00000009ff037e24 */ /* 0x000fe200098e06ff */
[----:B------:R-:W-:Y:S01]  /*0650*/  IADD3 R44, P3, R44, UR10, RZ ;  /* 0x0000000a2c2c7c10 */ /* 0x000fe2000ff7e0ff */
[----:B------:R-:W-:-:S03]  /*0660*/  IMAD.HI.U32 R21, R63, -0x326172a9, RZ ;  /* 0xcd9e8d573f157827 */ /* 0x000fc600078e00ff */
[----:B------:R-:W-:Y:S02]  /*0670*/  IADD3.X R45, RZ, UR11, RZ, P3, !PT ;  /* 0x0000000bff2d7c10 */ /* 0x000fe40009ffe4ff */
[----:B------:R-:W-:Y:S02]  /*0680*/  LOP3.LUT R88, R21, UR31, R88, 0x96, !PT ;  /* 0x0000001f15587c12 */ /* 0x000fe4000f8e9658 */
[----:B------:R-:W-:Y:S01]  /*0690*/  LOP3.LUT R90, R19, UR32, R90, 0x96, !PT ;  /* 0x00000020135a7c12 */ /* 0x000fe2000f8e965a */
[----:B0-----:R-:W-:Y:S06]  /*06a0*/  @P2 EXIT ;  /* 0x000000000000294d */ /* 0x001fec0003800000 */
[----:B------:R-:W2:Y:S04]  /*06b0*/  LDG.E.128 R128, desc[UR4][R2.64+0x200] ;  /* 0x0002000402807981 */ /* 0x000ea8000c1e1d00 */
[----:B------:R-:W3:Y:S04]  /*06c0*/  LDG.E.128 R112, desc[UR4][R2.64+0x400] ;  /* 0x0004000402707981 */ /* 0x000ee8000c1e1d00 */
[----:B------:R0:W4:Y:S04]  /*06d0*/  LDG.E.128 R28, desc[UR4][R2.64] ;  /* 0x00000004021c7981 */ /* 0x000128000c1e1d00 */
        /* <DEDUP_REMOVED lines=15> */
[C---:B------:R-:W-:Y:S01]  /*07d0*/  PRMT R93, R4.reuse, 0x7632, R93 ;  /* 0x00007632045d7816 */ /* 0x040fe2000000005d */
[----:B------:R-:W-:Y:S01]  /*07e0*/  IMAD.U32 R95, R4, 0x10000, RZ ;  /* 0x00010000045f7824 */ /* 0x000fe200078e00ff */
[C---:B------:R-:W-:Y:S01]  /*07f0*/  PRMT R48, R6.reuse, 0x7632, R48 ;  /* 0x0000763206307816 */ /* 0x040fe20000000030 */
[----:B0-----:R-:W-:Y:S01]  /*0800*/  IMAD.U32 R3, R6, 0x10000, RZ ;  /* 0x0001000006037824 */ /* 0x001fe200078e00ff */
[C---:B------:R-:W-:Y:S01]  /*0810*/  PRMT R108, R36.reuse, 0x7632, R108 ;  /* 0x00007632246c7816 */ /* 0x040fe2000000006c */
[----:B------:R-:W-:Y:S01]  /*0820*/  IMAD.U32 R110, R36, 0x10000, RZ ;  /* 0x00010000246e7824 */ /* 0x000fe200078e00ff */
[----:B------:R-:W-:Y:S01]  /*0830*/  PRMT R49, R5, 0x7632, R49 ;  /* 0x0000763205317816 */ /* 0x000fe20000000031 */
[----:B------:R-:W-:Y:S01]  /*0840*/  IMAD.U32 R4, R7, 0x10000, RZ ;  /* 0x0001000007047824 */ /* 0x000fe200078e00ff */
[----:B------:R-:W-:Y:S01]  /*0850*/  SHF.L.U32 R2, R5, 0x10, RZ ;  /* 0x0000001005027819 */ /* 0x000fe200000006ff */
[----:B------:R-:W-:Y:S01]  /*0860*/  IMAD.U32 R6, R9, 0x10000, RZ ;  /* 0x0001000009067824 */ /* 0x000fe200078e00ff */
[----:B------:R-:W-:Y:S01]  /*0870*/  PRMT R47, R7, 0x7632, R47 ;  /* 0x00007632072f7816 */ /* 0x000fe2000000002f */
[----:B------:R-:W-:Y:S01]  /*0880*/  IMAD.U32 R94, R32, 0x10000, RZ ;  /* 0x00010000205e7824 */ /* 0x000fe200078e00ff */
[----:B-1----:R-:W-:Y:S01]  /*0890*/  PRMT R45, R9, 0x7632, R45 ;  /* 0x00007632092d7816 */ /* 0x002fe2000000002d */
[----:B------:R-:W-:Y:S01]  /*08a0*/  IMAD.U32 R7, R10, 0x10000, RZ ;  /* 0x000100000a077824 */ /* 0x000fe200078e00ff */
[----:B------:R-:W-:Y:S01]  /*08b0*/  PRMT R36, R32, 0x7632, R36 ;  /* 0x0000763220247816 */ /* 0x000fe20000000024 */
[----:B------:R-:W-:Y:S01]  /*08c0*/  IMAD.U32 R111, R96, 0x10000, RZ ;  /* 0x00010000606f7824 */ /* 0x000fe200078e00ff */
[C---:B------:R-:W-:Y:S01]  /*08d0*/  PRMT R46, R8.reuse, 0x7632, R46 ;  /* 0x00007632082e7816 */ /* 0x040fe2000000002e */
[----:B------:R-:W-:Y:S01]  /*08e0*/  UIADD3 UR33, UR6, -0x700cb87f, URZ ;  /* 0x8ff3478106217890 */ /* 0x000fe2000fffe03f */
[----:B------:R-:W-:Y:S01]  /*08f0*/  SHF.L.U32 R5, R8, 0x10, RZ ;  /* 0x0000001008057819 */ /* 0x000fe200000006ff */
[----:B------:R-:W-:Y:S01]  /*0900*/  UIADD3 UR34, UR7, -0x695add53, URZ ;  /* 0x96a522ad07227890 */ /* 0x000fe2000fffe03f */
[----:B------:R-:W-:Y:S01]  /*0910*/  PRMT R44, R10, 0x7632, R44 ;  /* 0x000076320a2c7816 */ /* 0x000fe2000000002c */
[----:B------:R-:W-:Y:S01]  /*0920*/  IMAD.U32 R10, R34, 0x10000, RZ ;  /* 0x00010000220a7824 */ /* 0x000fe200078e00ff */
[----:B------:R-:W-:Y:S01]  /*0930*/  PRMT R32, R33, 0x7632, R32 ;  /* 0x0000763221207816 */ /* 0x000fe20000000020 */
[----:B------:R-:W-:Y:S01]  /*0940*/  IMAD R87, R87, -0x2daee0ad, RZ ;  /* 0xd2511f5357577824 */ /* 0x000fe200078e02ff */
[----:B------:R-:W-:Y:S01]  /*0950*/  SHF.L.U32 R9, R33, 0x10, RZ ;  /* 0x0000001021097819 */ /* 0x000fe200000006ff */
[----:B------:R-:W-:Y:S01]  /*0960*/  IMAD.U32 R107, R97, 0x10000, RZ ;  /* 0x00010000616b7824 */ /* 0x000fe200078e00ff */
[----:B------:R-:W-:Y:S01]  /*0970*/  PRMT R109, R96, 0x7632, R109 ;  /* 0x00007632606d7816 */ /* 0x000fe2000000006d */
[----:B------:R-:W-:Y:S01]  /*0980*/  IMAD R63, R63, -0x326172a9, RZ ;  /* 0xcd9e8d573f3f7824 */ /* 0x000fe200078e02ff */
[----:B------:R-:W-:Y:S01]  /*0990*/  PRMT R101, R98, 0x7632, R101 ;  /* 0x0000763262657816 */ /* 0x000fe20000000065 */
[----:B------:R-:W-:Y:S01]  /*09a0*/  IMAD.HI.U32 R52, R90, -0x326172a9, RZ ;  /* 0xcd9e8d575a347827 */ /* 0x000fe200078e00ff */
[----:B------:R-:W-:Y:S01]  /*09b0*/  SHF.L.U32 R103, R98, 0x10, RZ ;  /* 0x0000001062677819 */ /* 0x000fe200000006ff */
[----:B------:R-:W-:Y:S01]  /*09c0*/  ULDC.64 UR8, c[0x0][0x228] ;  /* 0x00008a0000087ab9 */ /* 0x000fe20000000a00 */
[----:B------:R-:W-:Y:S01]  /*09d0*/  PRMT R43, R11, 0x7632, R43 ;  /* 0x000076320b2b7816 */ /* 0x000fe2000000002b */
[----:B------:R-:W-:Y:S01]  /*09e0*/  IMAD.U32 R98, R39, 0x10000, RZ ;  /* 0x0001000027627824 */ /* 0x000fe200078e00ff */
[----:B------:R-:W-:Y:S01]  /*09f0*/  SHF.L.U32 R8, R11, 0x10, RZ ;  /* 0x000000100b087819 */ /* 0x000fe200000006ff */
[----:B------:R-:W-:Y:S01]  /*0a00*/  IMAD.U32 R11, R35, 0x10000, RZ ;  /* 0x00010000230b7824 */ /* 0x000fe200078e00ff */
[----:B------:R-:W-:Y:S01]  /*0a10*/  PRMT R33, R34, 0x7632, R33 ;  /* 0x0000763222217816 */ /* 0x000fe20000000021 */
[----:B------:R-:W-:Y:S01]  /*0a20*/  IMAD.U32 R106, R37, 0x10000, RZ ;  /* 0x00010000256a7824 */ /* 0x000fe200078e00ff */
[----:B------:R-:W-:Y:S01]  /*0a30*/  PRMT R105, R97, 0x7632, R105 ;  /* 0x0000763261697816 */ /* 0x000fe20000000069 */
[----:B------:R-:W-:Y:S01]  /*0a40*/  IMAD.HI.U32 R50, R88, -0x2daee0ad, RZ ;  /* 0xd2511f5358327827 */ /* 0x000fe200078e00ff */
[C---:B------:R-:W-:Y:S01]  /*0a50*/  PRMT R100, R38.reuse, 0x7632, R100 ;  /* 0x0000763226647816 */ /* 0x040fe20000000064 */
[----:B------:R-:W-:Y:S01]  /*0a60*/  ULDC UR12, c[0x0][0x2d8] ;  /* 0x0000b600000c7ab9 */ /* 0x000fe20000000800 */
[----:B------:R-:W-:Y:S01]  /*0a70*/  SHF.L.U32 R102, R38, 0x10, RZ ;  /* 0x0000001026667819 */ /* 0x000fe200000006ff */
[----:B------:R-:W-:Y:S01]  /*0a80*/  ULDC.64 UR36, c[0x0][0x228] ;  /* 0x00008a0000247ab9 */ /* 0x000fe20000000a00 */
[----:B------:R-:W-:Y:S01]  /*0a90*/  PRMT R96, R39, 0x7632, R96 ;  /* 0x0000763227607816 */ /* 0x000fe20000000060 */
[----:B------:R-:W-:Y:S01]  /*0aa0*/  ULDC.64 UR10, c[0x0][0x230] ;  /* 0x00008c00000a7ab9 */ /* 0x000fe20000000a00 */
[----:B------:R-:W-:Y:S01]  /*0ab0*/  PRMT R34, R35, 0x7632, R34 ;  /* 0x0000763223227816 */ /* 0x000fe20000000022 */
[----:B------:R-:W-:Y:S01]  /*0ac0*/  ULDC.64 UR14, c[0x0][0x2b8] ;  /* 0x0000ae00000e7ab9 */ /* 0x000fe20000000a00 */
[----:B------:R-:W-:Y:S01]  /*0ad0*/  PRMT R97, R99, 0x7632, R97 ;  /* 0x0000763263617816 */ /* 0x000fe20000000061 */
[----:B------:R-:W-:Y:S01]  /*0ae0*/  ULDC.64 UR16, c[0x0][0x2c0] ;  /* 0x0000b00000107ab9 */ /* 0x000fe20000000a00 */
[----:B------:R-:W-:-:S02]  /*0af0*/  PRMT R104, R37, 0x7632, R104 ;  /* 0x0000763225687816 */ /* 0x000fc40000000068 */
[----:B------:R-:W-:Y:S02]  /*0b00*/  PRMT R35, R12, 0x7632, R35 ;  /* 0x000076320c237816 */ /* 0x000fe40000000023 */
[----:B------:R-:W-:Y:S02]  /*0b10*/  PRMT R38, R14, 0x7632, R38 ;  /* 0x000076320e267816 */ /* 0x000fe40000000026 */
[----:B------:R-:W-:Y:S02]  /*0b20*/  PRMT R39, R15, 0x7632, R39 ;  /* 0x000076320f277816 */ /* 0x000fe40000000027 */
[----:B------:R-:W-:Y:S01]  /*0b30*/  PRMT R37, R13, 0x7632, R37 ;  /* 0x000076320d257816 */ /* 0x000fe20000000025 */
[----:B------:R-:W-:Y:S01]  /*0b40*/  BSSY B0, `(.L_x_901) ;  /* 0x000128e000007945 */ /* 0x000fe20003800000 */
[----:B------:R-:W-:Y:S01]  /*0b50*/  ISETP.NE.U32.AND P0, PT, RZ, UR8, PT ;  /* 0x00000008ff007c0c */ /* 0x000fe2000bf05070 */
[----:B------:R-:W-:Y:S01]  /*0b60*/  IMAD.U32 R99, R99, 0x10000, RZ ;  /* 0x0001000063637824 */ /* 0x000fe200078e00ff */
[----:B------:R-:W-:Y:S01]  /*0b70*/  SHF.L.U32 R12, R12, 0x10, RZ ;  /* 0x000000100c0c7819 */ /* 0x000fe200000006ff */
[----:B------:R-:W-:Y:S01]  /*0b80*/  IMAD.U32 R13, R13, 0x10000, RZ ;  /* 0x000100000d0d7824 */ /* 0x000fe200078e00ff */
[----:B------:R-:W-:Y:S01]  /*0b90*/  SHF.L.U32 R15, R15, 0x10, RZ ;  /* 0x000000100f0f7819 */ /* 0x000fe200000006ff */
[----:B------:R-:W-:Y:S01]  /*0ba0*/  IMAD.U32 R14, R14, 0x10000, RZ ;  /* 0x000100000e0e7824 */ /* 0x000fe200078e00ff */
[----:B------:R-:W-:Y:S01]  /*0bb0*/  LOP3.LUT R63, R52, UR33, R63, 0x96, !PT ;  /* 0x00000021343f7c12 */ /* 0x000fe2000f8e963f */
[----:B------:R-:W-:Y:S01]  /*0bc0*/  IMAD R90, R90, -0x326172a9, RZ ;  /* 0xcd9e8d575a5a7824 */ /* 0x000fe200078e02ff */
[----:B------:R-:W-:Y:S01]  /*0bd0*/  LOP3.LUT R87, R50, UR34, R87, 0x96, !PT ;  /* 0x0000002232577c12 */ /* 0x000fe2000f8e9657 */
[----:B------:R-:W-:Y:S01]  /*0be0*/  IMAD R88, R88, -0x2daee0ad, RZ ;  /* 0xd2511f5358587824 */ /* 0x000fe200078e02ff */
        /* <DEDUP_REMOVED lines=8> */
[----:B------:R-:W-:Y:S01]  /*0c70*/  ULDC.U8 UR8, c[0x0][0x2a0] ;  /* 0x0000a80000087ab9 */ /* 0x000fe20000000000 */
[----:B------:R-:W-:-:S02]  /*0c80*/  IMAD.U32 R97, R97, 0x10000, RZ ;  /* 0x0001000061617824 */ /* 0x000fc400078e00ff */
[----:B------:R-:W-:Y:S01]  /*0c90*/  IMAD.U32 R93, R93, 0x10000, RZ ;  /* 0x000100005d5d7824 */ /* 0x000fe200078e00ff */
[----:B------:R-:W-:Y:S01]  /*0ca0*/  ISETP.NE.AND.EX P0, PT, RZ, UR9, PT, P0 ;  /* 0x00000009ff007c0c */ /* 0x000fe2000bf05300 */
[----:B------:R-:W-:Y:S01]  /*0cb0*/  ULDC UR9, c[0x0][0x218] ;  /* 0x0000860000097ab9 */ /* 0x000fe20000000800 */
[----:B------:R-:W-:Y:S01]  /*0cc0*/  UISETP.NE.AND UP0, UPT, UR8, URZ, UPT ;  /* 0x0000003f0800728c */ /* 0x000fe2000bf05270 */
[C---:B--2---:R-:W-:Y:S01]  /*0cd0*/  PRMT R141, R128.reuse, 0x7632, R141 ;  /* 0x00007632808d7816 */ /* 0x044fe2000000008d */
[C---:B------:R-:W-:Y:S01]  /*0ce0*/  IMAD.U32 R150, R129.reuse, 0x10000, RZ ;  /* 0x0001000081967824 */ /* 0x040fe200078e00ff */
[----:B------:R-:W-:Y:S02]  /*0cf0*/  SHF.L.U32 R152, R128, 0x10, RZ ;  /* 0x0000001080987819 */ /* 0x000fe400000006ff */
[----:B------:R-:W-:Y:S01]  /*0d00*/  PRMT R138, R129, 0x7632, R138 ;  /* 0x00007632818a7816 */ /* 0x000fe2000000008a */
[C---:B---3--:R-:W-:Y:S01]  /*0d10*/  IMAD.U32 R127, R112.reuse, 0x10000, RZ ;  /* 0x00010000707f7824 */ /* 0x048fe200078e00ff */
[----:B------:R-:W-:-:S02]  /*0d20*/  PRMT R125, R112, 0x7632, R125 ;  /* 0x00007632707d7816 */ /* 0x000fc4000000007d */
[----:B----4-:R-:W-:Y:S02]  /*0d30*/  PRMT R149, R28, 0x7632, R149 ;  /* 0x000076321c957816 */ /* 0x010fe40000000095 */
[----:B------:R-:W-:Y:S02]  /*0d40*/  PRMT R145, R30, 0x7632, R145 ;  /* 0x000076321e917816 */ /* 0x000fe40000000091 */
[----:B------:R-:W-:Y:S02]  /*0d50*/  PRMT R143, R31, 0x7632, R143 ;  /* 0x000076321f8f7816 */ /* 0x000fe4000000008f */
[----:B------:R-:W-:Y:S02]  /*0d60*/  PRMT R146, R25, 0x7632, R146 ;  /* 0x0000763219927816 */ /* 0x000fe40000000092 */
[----:B------:R-:W-:Y:S02]  /*0d70*/  PRMT R144, R26, 0x7632, R144 ;  /* 0x000076321a907816 */ /* 0x000fe40000000090 */
[----:B------:R-:W-:-:S02]  /*0d80*/  PRMT R129, R131, 0x7632, R129 ;  /* 0x0000763283817816 */ /* 0x000fc40000000081 */
[----:B------:R-:W-:Y:S02]  /*0d90*/  PRMT R140, R20, 0x7632, R140 ;  /* 0x00007632148c7816 */ /* 0x000fe4000000008c */
[----:B------:R-:W-:Y:S02]  /*0da0*/  PRMT R133, R22, 0x7632, R133 ;  /* 0x0000763216857816 */ /* 0x000fe40000000085 */
[----:B------:R-:W-:Y:S02]  /*0db0*/  PRMT R128, R23, 0x7632, R128 ;  /* 0x0000763217807816 */ /* 0x000fe40000000080 */
[C---:B------:R-:W-:Y:S02]  /*0dc0*/  PRMT R121, R113.reuse, 0x7632, R121 ;  /* 0x0000763271797816 */ /* 0x040fe40000000079 */
[----:B------:R-:W-:Y:S02]  /*0dd0*/  SHF.L.U32 R123, R113, 0x10, RZ ;  /* 0x00000010717b7819 */ /* 0x000fe400000006ff */
[----:B------:R-:W-:-:S02]  /*0de0*/  PRMT R117, R114, 0x7632, R117 ;  /* 0x0000763272757816 */ /* 0x000fc40000000075 */
[----:B------:R-:W-:Y:S02]  /*0df0*/  PRMT R124, R16, 0x7632, R124 ;  /* 0x00007632107c7816 */ /* 0x000fe4000000007c */
        /* <DEDUP_REMOVED lines=34> */
[----:B------:R-:W-:Y:S01]  /*1020*/  MOV R18, R40 ;  /* 0x0000002800127202 */ /* 0x000fe20000000f00 */
[----:B------:R-:W-:Y:S01]  /*1030*/  IMAD.U32 R22, R32, 0x10000, RZ ;  /* 0x0001000020167824 */ /* 0x000fe200078e00ff */
[----:B------:R-:W-:Y:S01]  /*1040*/  SHF.L.U32 R148, R148, 0x10, RZ ;  /* 0x0000001094947819 */ /* 0x000fe200000006ff */
[----:B------:R-:W-:Y:S01]  /*1050*/  IMAD.U32 R26, R34, 0x10000, RZ ;  /* 0x00010000221a7824 */ /* 0x000fe200078e00ff */
[----:B------:R-:W-:Y:S01]  /*1060*/  SHF.L.U32 R142, R142, 0x10, RZ ;  /* 0x000000108e8e7819 */ /* 0x000fe200000006ff */
[----:B------:R-:W-:Y:S01]  /*1070*/  IMAD.U32 R115, R115, 0x10000, RZ ;  /* 0x0001000073737824 */ /* 0x000fe200078e00ff */
[----:B------:R-:W-:Y:S01]  /*1080*/  SHF.L.U32 R134, R134, 0x10, RZ ;  /* 0x0000001086867819 */ /* 0x000fe200000006ff */
[----:B------:R-:W-:Y:S01]  /*1090*/  IMAD.MOV.U32 R16, RZ, RZ, R42 ;  /* 0x000000ffff107224 */ /* 0x000fe200078e002a */
[----:B------:R-:W-:Y:S01]  /*10a0*/  SHF.L.U32 R137, R137, 0x10, RZ ;  /* 0x0000001089897819 */ /* 0x000fe200000006ff */
[----:B------:R-:W-:Y:S01]  /*10b0*/  IMAD.MOV.U32 R17, RZ, RZ, R41 ;  /* 0x000000ffff117224 */ /* 0x000fe200078e0029 */
[----:B------:R-:W-:Y:S01]  /*10c0*/  SHF.L.U32 R125, R125, 0x10, RZ ;  /* 0x000000107d7d7819 */ /* 0x000fe200000006ff */
[----:B------:R-:W-:Y:S01]  /*10d0*/  IMAD.MOV.U32 R19, RZ, RZ, RZ ;  /* 0x000000ffff137224 */ /* 0x000fe200078e00ff */
[----:B------:R-:W-:Y:S01]  /*10e0*/  SHF.L.U32 R113, R113, 0x10, RZ ;  /* 0x0000001071717819 */ /* 0x000fe200000006ff */
[----:B------:R-:W-:Y:S01]  /*10f0*/  IMAD.U32 R20, R36, 0x10000, RZ ;  /* 0x0001000024147824 */ /* 0x000fe200078e00ff */
[----:B------:R-:W-:Y:S01]  /*1100*/  SHF.L.U32 R116, R116, 0x10, RZ ;  /* 0x0000001074747819 */ /* 0x000fe200000006ff */
        /* <DEDUP_REMOVED lines=22> */
[----:B------:R-:W-:-:S07]  /*1270*/  IMAD.U32 R112, R112, 0x10000, RZ ;  /* 0x0001000070707824 */ /* 0x000fce00078e00ff */
.L_x_1290:
[----:B------:R-:W-:Y:S01]  /*1280*/  ISETP.NE.U32.AND P1, PT, RZ, UR10, PT ;  /* 0x0000000aff007c0c */ /* 0x000fe2000bf25070 */
[----:B-1----:R-:W0:Y:S01]  /*1290*/  @P0 LDC.64 R44, c[0x0][0x228] ;  /* 0x00008a00ff2c0b82 */ /* 0x002e220000000a00 */
[----:B------:R-:W-:Y:S02]  /*12a0*/  IMAD R48, R0, UR9, RZ ;  /* 0x0000000900307c24 */ /* 0x000fe4000f8e02ff */
[----:B------:R-:W-:-:S03]  /*12b0*/  ISETP.NE.AND.EX P1, PT, RZ, UR11, PT, P1 ;  /* 0x0000000bff007c0c */ /* 0x000fc6000bf25310 */
[----:B------:R-:W-:Y:S02]  /*12c0*/  SHF.R.S32.HI R49, RZ, 0x1f, R48 ;  /* 0x0000001fff317819 */ /* 0x000fe40000011430 */
[----:B------:R-:W1:Y:S02]  /*12d0*/  LDC.64 R162, c[0x0][0x220] ;  /* 0x00008800ffa27b82 */ /* 0x000e640000000a00 */
[----:B------:R-:W-:-:S04]  /*12e0*/  LEA.HI R48, R49, R48, RZ, 0x3 ;  /* 0x0000003031307211 */ /* 0x000fc800078f18ff */
[----:B------:R-:W-:Y:S02]  /*12f0*/  LEA.HI.SX32 R48, R48, R161, 0x1d ;  /* 0x000000a130307211 */ /* 0x000fe400078feaff */
[----:B------:R-:W2:Y:S03]  /*1300*/  @P1 LDC.64 R46, c[0x0][0x230] ;  /* 0x00008c00ff2e1b82 */ /* 0x000ea60000000a00 */
[----:B0-----:R-:W-:-:S05]  /*1310*/  @P0 IMAD.WIDE.U32 R44, R48, 0x10, R44 ;  /* 0x00000010302c0825 */ /* 0x001fca00078e002c */
[----:B------:R0:W5:Y:S01]  /*1320*/  @P0 LDG.E.128 R40, desc[UR4][R44.64] ;  /* 0x000000042c280981 */ /* 0x000162000c1e1d00 */
[----:B-1----:R-:W-:-:S04]  /*1330*/  IMAD.WIDE.U32 R50, R48, 0x10, R162 ;  /* 0x0000001030327825 */ /* 0x002fc800078e00a2 */
[----:B--2---:R-:W-:-:S05]  /*1340*/  @P1 IMAD.WIDE.U32 R46, R48, 0x10, R46 ;  /* 0x00000010302e1825 */ /* 0x004fca00078e002e */
[----:B------:R0:W5:Y:S04]  /*1350*/  @P1 LDG.E.128 R36, desc[UR4][R46.64] ;  /* 0x000000042e241981 */ /* 0x000168000c1e1d00 */
[----:B------:R0:W5:Y:S01]  /*1360*/  LDG.E.128 R44, desc[UR4][R50.64] ;  /* 0x00000004322c7981 */ /* 0x000162000c1e1d00 */
[C---:B------:R-:W-:Y:S01]  /*1370*/  ISETP.NE.AND P2, PT, R86.reuse, 0x1, PT ;  /* 0x000000015600780c */ /* 0x040fe20003f45270 */
[----:B------:R-:W-:Y:S01]  /*1380*/  BSSY B1, `(.L_x_902) ;  /* 0x000000c000017945 */ /* 0x000fe20003800000 */
[----:B------:R-:W-:-:S11]  /*1390*/  VIADD R52, R86, 0x1 ;  /* 0x0000000156347836 */ /* 0x000fd60000000000 */
[----:B0-----:R-:W-:Y:S05]  /*13a0*/  @!P2 BRA `(.L_x_903) ;  /* 0x000000000020a947 */ /* 0x001fea0003800000 */
        /* <DEDUP_REMOVED lines=8> */
.L_x_903:
[----:B------:R-:W-:-:S07]  /*1430*/  MOV R49, R90 ;  /* 0x0000005a00317202 */ /* 0x000fce0000000f00 */
.L_x_904:
[----:B------:R-:W-:Y:S05]  /*1440*/  BSYNC B1 ;  /* 0x0000000000017941 */ /* 0x000fea0003800000 */
.L_x_902:
        /* <DEDUP_REMOVED lines=16> */
.L_x_908:
[----:B------:R-:W-:Y:S05]  /*1550*/  BSYNC B2 ;  /* 0x0000000000027941 */ /* 0x000fea0003800000 */
.L_x_907:
        /* <DEDUP_REMOVED lines=40> */
[----:B------:R-:W-:Y:S01]  /*17e0*/  IMAD.MOV.U32 R52, RZ, RZ, RZ ;  /* 0x000000ffff347224 */ /* 0x000fe200078e00ff */
[----:B------:R-:W-:-:S07]  /*17f0*/  LOP3.LUT R87, R89, UR34, R50, 0x96, !PT ;  /* 0x0000002259577c12 */ /* 0x000fce000f8e9632 */
.L_x_906:
[----:B------:R-:W-:Y:S05]  /*1800*/  BSYNC B1 ;  /* 0x0000000000017941 */ /* 0x000fea0003800000 */
.L_x_905:
[----:B------:R-:W0:Y:S01]  /*1810*/  LDC R73, c[0x0][0x294] ;  /* 0x0000a500ff497b82 */ /* 0x000e220000000800 */
[----:B------:R-:W-:Y:S01]  /*1820*/  HFMA2.MMA R75, -RZ, RZ, 0.1171875, 0 ;  /* 0x2f800000ff4b7435 */ /* 0x000fe200000001ff */
[----:B------:R-:W-:Y:S02]  /*1830*/  ISETP.NE.U32.AND P2, PT, RZ, UR36, PT ;  /* 0x00000024ff007c0c */ /* 0x000fe4000bf45070 */
[----:B------:R-:W-:Y:S01]  /*1840*/  I2FP.F32.U32 R50, R49 ;  /* 0x0000003100327245 */ /* 0x000fe20000201000 */
[----:B-----5:R-:W-:Y:S01]  /*1850*/  IMAD.U32 R49, R44, 0x10000, RZ ;  /* 0x000100002c317824 */ /* 0x020fe200078e00ff */
[----:B------:R-:W-:Y:S02]  /*1860*/  ISETP.NE.AND.EX P2, PT, RZ, UR37, PT, P2 ;  /* 0x00000025ff007c0c */ /* 0x000fe4000bf45320 */
[----:B------:R-:W1:Y:S03]  /*1870*/  LDC R74, c[0x0][0x298] ;  /* 0x0000a600ff4a7b82 */ /* 0x000e660000000800 */
[----:B------:R-:W-:-:S05]  /*1880*/  FFMA.FTZ R50, R50, R75, 1.1641532182693481445e-10 ;  /* 0x2f00000032327423 */ /* 0x000fca000001004b */
[----:B0-----:R-:W-:Y:S01]  /*1890*/  FSETP.GTU.FTZ.AND P3, PT, R50, R73, PT ;  /* 0x000000493200720b */ /* 0x001fe20003f7c000 */
[----:B-1----:R-:W-:Y:S01]  /*18a0*/  FMUL.FTZ R50, R49, R74 ;  /* 0x0000004a31327220 */ /* 0x002fe20000410000 */
[----:B------:R-:W-:Y:S02]  /*18b0*/  PRMT R49, R44, 0x7632, R49 ;  /* 0x000076322c317816 */ /* 0x000fe40000000031 */
[----:B------:R-:W-:Y:S02]  /*18c0*/  P2R R44, PR, RZ, 0x8 ;  /* 0x00000008ff2c7803 */ /* 0x000fe40000000000 */
[----:B------:R-:W-:Y:S01]  /*18d0*/  FSEL R50, R50, RZ, !P3 ;  /* 0x000000ff32327208 */ /* 0x000fe20005800000 */
[----:B------:R-:W-:Y:S06]  /*18e0*/  @P2 BRA `(.L_x_909) ;  /* 0x0000000000182947 */ /* 0x000fec0003800000 */
[----:B------:R-:W-:Y:S01]  /*18f0*/  IMAD.MOV.U32 R53, RZ, RZ, R52 ;  /* 0x000000ffff357224 */ /* 0x000fe200078e0034 */
[----:B------:R-:W-:Y:S06]  /*1900*/  @!P1 BRA `(.L_x_910) ;  /* 0x0000000400609947 */ /* 0x000fec0003800000 */
[----:B------:R-:W-:Y:S01]  /*1910*/  SHF.L.U32 R51, R36, 0x10, RZ ;  /* 0x0000001024337819 */ /* 0x000fe200000006ff */
[----:B------:R-:W-:-:S04]  /*1920*/  IMAD.MOV.U32 R53, RZ, RZ, R52 ;  /* 0x000000ffff357224 */ /* 0x000fc800078e0034 */
[----:B------:R-:W-:Y:S01]  /*1930*/  FADD.FTZ R50, R50, R51 ;  /* 0x0000003332327221 */ /* 0x000fe20000010000 */
[----:B------:R-:W-:Y:S06]  /*1940*/  BRA `(.L_x_910) ;  /* 0x0000000400507947 */ /* 0x000fec0003800000 */
.L_x_909:
        /* <DEDUP_REMOVED lines=12> */
.L_x_912:
[----:B------:R-:W-:-:S07]  /*1a10*/  MOV R35, R90 ;  /* 0x0000005a00237202 */ /* 0x000fce0000000f00 */
.L_x_913:
[----:B------:R-:W-:Y:S05]  /*1a20*/  BSYNC B1 ;  /* 0x0000000000017941 */ /* 0x000fea0003800000 */
.L_x_911:
        /* <DEDUP_REMOVED lines=16> */
.L_x_917:
[----:B------:R-:W-:Y:S05]  /*1b30*/  BSYNC B2 ;  /* 0x0000000000027941 */ /* 0x000fea0003800000 */
.L_x_916:
        /* <DEDUP_REMOVED lines=37> */
[----:B------:R-:W-:Y:S01]  /*1d90*/  LOP3.LUT R88, R55, UR31, R64, 0x96, !PT ;  /* 0x0000001f37587c12 */ /* 0x000fe2000f8e9640 */
[----:B------:R-:W-:-:S04]  /*1da0*/  IMAD.WIDE.U32 R90, R90, -0x326172a9, RZ ;  /* 0xcd9e8d575a5a7825 */ /* 0x000fc800078e00ff */
[----:B------:R-:W-:Y:S01]  /*1db0*/  IMAD.WIDE.U32 R88, R88, -0x2daee0ad, RZ ;  /* 0xd2511f5358587825 */ /* 0x000fe200078e00ff */
[----:B------:R-:W-:-:S04]  /*1dc0*/  LOP3.LUT R63, R91, UR33, R54, 0x96, !PT ;  /* 0x000000215b3f7c12 */ /* 0x000fc8000f8e9636 */
[----:B------:R-:W-:-:S07]  /*1dd0*/  LOP3.LUT R87, R89, UR34, R52, 0x96, !PT ;  /* 0x0000002259577c12 */ /* 0x000fce000f8e9634 */
.L_x_915:
[----:B------:R-:W-:Y:S05]  /*1de0*/  BSYNC B1 ;  /* 0x0000000000017941 */ /* 0x000fea0003800000 */
.L_x_914:
[----:B------:R-:W-:Y:S01]  /*1df0*/  I2FP.F32.U32 R52, R35 ;  /* 0x0000002300347245 */ /* 0x000fe20000201000 */
[----:B------:R-:W-:Y:S01]  /*1e00*/  @P1 IMAD.U32 R55, R36, 0x10000, RZ ;  /* 0x0001000024371824 */ /* 0x000fe200078e00ff */
[----:B------:R-:W-:-:S03]  /*1e10*/  SHF.L.U32 R35, R40, 0x10, RZ ;  /* 0x0000001028237819 */ /* 0x000fc600000006ff */
[----:B------:R-:W-:Y:S02]  /*1e20*/  FFMA.FTZ R52, R52, R75, 1.1641532182693481445e-10 ;  /* 0x2f00000034347423 */ /* 0x000fe4000001004b */
[----:B------:R-:W-:-:S03]  /*1e30*/  FMUL.FTZ R35, R35, R74 ;  /* 0x0000004a23237220 */ /* 0x000fc60000410000 */
[----:B------:R-:W-:-:S04]  /*1e40*/  FSETP.GTU.FTZ.AND P3, PT, R52, R73, PT ;  /* 0x000000493400720b */ /* 0x000fc80003f7c000 */
[----:B------:R-:W-:Y:S02]  /*1e50*/  FSEL R51, R35, RZ, !P3 ;  /* 0x000000ff23337208 */ /* 0x000fe40005800000 */
[----:B------:R-:W-:-:S03]  /*1e60*/  SEL R35, RZ, 0x1, P3 ;  /* 0x00000001ff237807 */ /* 0x000fc60001800000 */
[----:B------:R-:W-:-:S04]  /*1e70*/  FADD.FTZ R50, R50, R51 ;  /* 0x0000003332327221 */ /* 0x000fc80000010000 */
[----:B------:R-:W-:-:S07]  /*1e80*/  @P1 FADD.FTZ R50, R50, R55 ;  /* 0x0000003732321221 */ /* 0x000fce0000010000 */
.L_x_910:
        /* <DEDUP_REMOVED lines=12> */
.L_x_919:
[----:B------:R-:W-:-:S07]  /*1f50*/  MOV R51, R90 ;  /* 0x0000005a00337202 */ /* 0x000fce0000000f00 */
.L_x_920:
[----:B------:R-:W-:Y:S05]  /*1f60*/  BSYNC B1 ;  /* 0x0000000000017941 */ /* 0x000fea0003800000 */
.L_x_918:
        /* <DEDUP_REMOVED lines=16> */
.L_x_924:
[----:B------:R-:W-:Y:S05]  /*2070*/  BSYNC B2 ;  /* 0x0000000000027941 */ /* 0x000fea0003800000 */
.L_x_923:
        /* <DEDUP_REMOVED lines=41> */
[----:B------:R-:W-:-:S07]  /*2310*/  IMAD.MOV.U32 R52, RZ, RZ, RZ ;  /* 0x000000ffff347224 */ /* 0x000fce00078e00ff */
.L_x_922:
[----:B------:R-:W-:Y:S05]  /*2320*/  BSYNC B1 ;  /* 0x0000000000017941 */ /* 0x000fea0003800000 */
.L_x_921:
[----:B------:R-:W-:Y:S02]  /*2330*/  I2FP.F32.U32 R54, R51 ;  /* 0x0000003300367245 */ /* 0x000fe40000201000 */
[----:B------:R-:W-:-:S03]  /*2340*/  SHF.L.U32 R49, R49, 0x10, RZ ;  /* 0x0000001031317819 */ /* 0x000fc600000006ff */
[----:B------:R-:W-:Y:S02]  /*2350*/  FFMA.FTZ R54, R54, R75, 1.1641532182693481445e-10 ;  /* 0x2f00000036367423 */ /* 0x000fe4000001004b */
[----:B------:R-:W-:-:S03]  /*2360*/  FMUL.FTZ R51, R49, R74 ;  /* 0x0000004a31337220 */ /* 0x000fc60000410000 */
[----:B------:R-:W-:-:S04]  /*2370*/  FSETP.GTU.FTZ.AND P3, PT, R54, R73, PT ;  /* 0x000000493600720b */ /* 0x000fc80003f7c000 */
[----:B------:R-:W-:Y:S02]  /*2380*/  P2R R49, PR, RZ, 0x8 ;  /* 0x00000008ff317803 */ /* 0x000fe40000000000 */
[----:B------:R-:W-:Y:S01]  /*2390*/  FSEL R51, R51, RZ, !P3 ;  /* 0x000000ff33337208 */ /* 0x000fe20005800000 */
[----:B------:R-:W-:Y:S06]  /*23a0*/  @P2 BRA `(.L_x_925) ;  /* 0x00000000001c2947 */ /* 0x000fec0003800000 */
[----:B------:R-:W-:Y:S01]  /*23b0*/  IMAD.MOV.U32 R53, RZ, RZ, R52 ;  /* 0x000000ffff357224 */ /* 0x000fe200078e0034 */
[----:B------:R-:W-:Y:S06]  /*23c0*/  @!P1 BRA `(.L_x_926) ;  /* 0x00000004006c9947 */ /* 0x000fec0003800000 */
[----:B------:R-:W-:-:S05]  /*23d0*/  PRMT R53, R36, 0x7632, R53 ;  /* 0x0000763224357816 */ /* 0x000fca0000000035 */
[----:B------:R-:W-:Y:S01]  /*23e0*/  IMAD.U32 R54, R53, 0x10000, RZ ;  /* 0x0001000035367824 */ /* 0x000fe200078e00ff */
[----:B------:R-:W-:-:S03]  /*23f0*/  MOV R53, R52 ;  /* 0x0000003400357202 */ /* 0x000fc60000000f00 */
[----:B------:R-:W-:Y:S01]  /*2400*/  FADD.FTZ R51, R51, R54 ;  /* 0x0000003633337221 */ /* 0x000fe20000010000 */
[----:B------:R-:W-:Y:S06]  /*2410*/  BRA `(.L_x_926) ;  /* 0x0000000400587947 */ /* 0x000fec0003800000 */
.L_x_925:
        /* <DEDUP_REMOVED lines=12> */
.L_x_928:
[----:B------:R-:W-:-:S07]  /*24e0*/  IMAD.MOV.U32 R56, RZ, RZ, R90 ;  /* 0x000000ffff387224 */ /* 0x000fce00078e005a */
.L_x_929:
[----:B------:R-:W-:Y:S05]  /*24f0*/  BSYNC B1 ;  /* 0x0000000000017941 */ /* 0x000fea0003800000 */
.L_x_927:
        /* <DEDUP_REMOVED lines=16> */
.L_x_933:
[----:B------:R-:W-:Y:S05]  /*2600*/  BSYNC B2 ;  /* 0x0000000000027941 */ /* 0x000fea0003800000 */
.L_x_932:
        /* <DEDUP_REMOVED lines=42> */
.L_x_931:
[----:B------:R-:W-:Y:S05]  /*28b0*/  BSYNC B1 ;  /* 0x0000000000017941 */ /* 0x000fea0003800000 */
.L_x_930:
[----:B------:R-:W-:Y:S02]  /*28c0*/  I2FP.F32.U32 R52, R56 ;  /* 0x0000003800347245 */ /* 0x000fe40000201000 */
[----:B------:R-:W-:-:S03]  /*28d0*/  PRMT R54, R40, 0x7632, R54 ;  /* 0x0000763228367816 */ /* 0x000fc60000000036 */
[----:B------:R-:W-:Y:S02]  /*28e0*/  FFMA.FTZ R52, R52, R75, 1.1641532182693481445e-10 ;  /* 0x2f00000034347423 */ /* 0x000fe4000001004b */
[----:B------:R-:W-:Y:S01]  /*28f0*/  IMAD.U32 R55, R54, 0x10000, RZ ;  /* 0x0001000036377824 */ /* 0x000fe200078e00ff */
[----:B------:R-:W-:Y:S02]  /*2900*/  @P1 PRMT R54, R36, 0x7632, R54 ;  /* 0x0000763224361816 */ /* 0x000fe40000000036 */
[----:B------:R-:W-:Y:S01]  /*2910*/  FSETP.GTU.FTZ.AND P3, PT, R52, R73, PT ;  /* 0x000000493400720b */ /* 0x000fe20003f7c000 */
[----:B------:R-:W-:Y:S01]  /*2920*/  FMUL.FTZ R55, R55, R74 ;  /* 0x0000004a37377220 */ /* 0x000fe20000410000 */
[----:B------:R-:W-:Y:S02]  /*2930*/  @P1 SHF.L.U32 R54, R54, 0x10, RZ ;  /* 0x0000001036361819 */ /* 0x000fe400000006ff */
[----:B------:R-:W-:Y:S02]  /*2940*/  SEL R56, RZ, 0x1, P3 ;  /* 0x00000001ff387807 */ /* 0x000fe40001800000 */
[----:B------:R-:W-:-:S05]  /*2950*/  FSEL R52, R55, RZ, !P3 ;  /* 0x000000ff37347208 */ /* 0x000fca0005800000 */
[----:B------:R-:W-:-:S04]  /*2960*/  FADD.FTZ R51, R51, R52 ;  /* 0x0000003433337221 */ /* 0x000fc80000010000 */
[----:B------:R-:W-:-:S07]  /*2970*/  @P1 FADD.FTZ R51, R51, R54 ;  /* 0x0000003633331221 */ /* 0x000fce0000010000 */
.L_x_926:
        /* <DEDUP_REMOVED lines=12> */
.L_x_935:
[----:B------:R-:W-:-:S07]  /*2a40*/  IMAD.MOV.U32 R68, RZ, RZ, R90 ;  /* 0x000000ffff447224 */ /* 0x000fce00078e005a */
.L_x_936:
[----:B------:R-:W-:Y:S05]  /*2a50*/  BSYNC B1 ;  /* 0x0000000000017941 */ /* 0x000fea0003800000 */
.L_x_934:
        /* <DEDUP_REMOVED lines=16> */
.L_x_940:
[----:B------:R-:W-:Y:S05]  /*2b60*/  BSYNC B2 ;  /* 0x0000000000027941 */ /* 0x000fea0003800000 */
.L_x_939:
        /* <DEDUP_REMOVED lines=42> */
.L_x_938:
[----:B------:R-:W-:Y:S05]  /*2e10*/  BSYNC B1 ;  /* 0x0000000000017941 */ /* 0x000fea0003800000 */
.L_x_937:
[----:B------:R-:W-:Y:S01]  /*2e20*/  I2FP.F32.U32 R54, R68 ;  /* 0x0000004400367245 */ /* 0x000fe20000201000 */
[C---:B------:R-:W-:Y:S01]  /*2e30*/  IMAD.U32 R53, R45.reuse, 0x10000, RZ ;  /* 0x000100002d357824 */ /* 0x040fe200078e00ff */
[----:B------:R-:W-:-:S03]  /*2e40*/  PRMT R64, R45, 0x7632, R64 ;  /* 0x000076322d407816 */ /* 0x000fc60000000040 */
[----:B------:R-:W-:Y:S01]  /*2e50*/  FFMA.FTZ R54, R54, R75, 1.1641532182693481445e-10 ;  /* 0x2f00000036367423 */ /* 0x000fe2000001004b */
[----:B------:R-:W-:-:S04]  /*2e60*/  FMUL.FTZ R53, R53, R74 ;  /* 0x0000004a35357220 */ /* 0x000fc80000410000 */
[----:B------:R-:W-:-:S04]  /*2e70*/  FSETP.GTU.FTZ.AND P3, PT, R54, R73, PT ;  /* 0x000000493600720b */ /* 0x000fc80003f7c000 */
[----:B------:R-:W-:Y:S02]  /*2e80*/  P2R R45, PR, RZ, 0x8 ;  /* 0x00000008ff2d7803 */ /* 0x000fe40000000000 */
[----:B------:R-:W-:Y:S01]  /*2e90*/  FSEL R65, R53, RZ, !P3 ;  /* 0x000000ff35417208 */ /* 0x000fe20005800000 */
[----:B------:R-:W-:Y:S06]  /*2ea0*/  @P2 BRA `(.L_x_941) ;  /* 0x0000000000182947 */ /* 0x000fec0003800000 */
[----:B------:R-:W-:Y:S01]  /*2eb0*/  MOV R53, R52 ;  /* 0x0000003400357202 */ /* 0x000fe20000000f00 */
[----:B------:R-:W-:Y:S06]  /*2ec0*/  @!P1 BRA `(.L_x_942) ;  /* 0x0000000400609947 */ /* 0x000fec0003800000 */
[----:B------:R-:W-:Y:S02]  /*2ed0*/  IMAD.U32 R54, R37, 0x10000, RZ ;  /* 0x0001000025367824 */ /* 0x000fe400078e00ff */
[----:B------:R-:W-:Y:S02]  /*2ee0*/  IMAD.MOV.U32 R53, RZ, RZ, R52 ;  /* 0x000000ffff357224 */ /* 0x000fe400078e0034 */
[----:B------:R-:W-:Y:S01]  /*2ef0*/  FADD.FTZ R65, R65, R54 ;  /* 0x0000003641417221 */ /* 0x000fe20000010000 */
[----:B------:R-:W-:Y:S06]  /*2f00*/  BRA `(.L_x_942) ;  /* 0x0000000400507947 */ /* 0x000fec0003800000 */
.L_x_941:
        /* <DEDUP_REMOVED lines=12> */
.L_x_944:
[----:B------:R-:W-:-:S07]  /*2fd0*/  IMAD.MOV.U32 R57, RZ, RZ, R90 ;  /* 0x000000ffff397224 */ /* 0x000fce00078e005a */
.L_x_945:
[----:B------:R-:W-:Y:S05]  /*2fe0*/  BSYNC B1 ;  /* 0x0000000000017941 */ /* 0x000fea0003800000 */
.L_x_943:
        /* <DEDUP_REMOVED lines=16> */
.L_x_949:
[----:B------:R-:W-:Y:S05]  /*30f0*/  BSYNC B2 ;  /* 0x0000000000027941 */ /* 0x000fea0003800000 */
.L_x_948:
        /* <DEDUP_REMOVED lines=35> */
[----:B------:R-:W-:Y:S01]  /*3330*/  LOP3.LUT R90, R53, UR32, R68, 0x96, !PT ;  /* 0x00000020355a7c12 */ /* 0x000fe2000f8e9644 */
[----:B------:R-:W-:-:S03]  /*3340*/  HFMA2.MMA R53, -RZ, RZ, 0, 0 ;  /* 0x00000000ff357435 */ /* 0x000fc600000001ff */
[----:B------:R-:W-:Y:S01]  /*3350*/  LOP3.LUT R88, R55, UR31, R66, 0x96, !PT ;  /* 0x0000001f37587c12 */ /* 0x000fe2000f8e9642 */
[----:B------:R-:W-:-:S04]  /*3360*/  IMAD.WIDE.U32 R90, R90, -0x326172a9, RZ ;  /* 0xcd9e8d575a5a7825 */ /* 0x000fc800078e00ff */
[----:B------:R-:W-:Y:S01]  /*3370*/  IMAD.WIDE.U32 R88, R88, -0x2daee0ad, RZ ;  /* 0xd2511f5358587825 */ /* 0x000fe200078e00ff */
[----:B------:R-:W-:-:S04]  /*3380*/  LOP3.LUT R63, R91, UR33, R54, 0x96, !PT ;  /* 0x000000215b3f7c12 */ /* 0x000fc8000f8e9636 */
[----:B------:R-:W-:-:S07]  /*3390*/  LOP3.LUT R87, R89, UR34, R52, 0x96, !PT ;  /* 0x0000002259577c12 */ /* 0x000fce000f8e9634 */
.L_x_947:
[----:B------:R-:W-:Y:S05]  /*33a0*/  BSYNC B1 ;  /* 0x0000000000017941 */ /* 0x000fea0003800000 */
.L_x_946:
[----:B------:R-:W-:Y:S01]  /*33b0*/  I2FP.F32.U32 R52, R57 ;  /* 0x0000003900347245 */ /* 0x000fe20000201000 */
[----:B------:R-:W-:Y:S02]  /*33c0*/  IMAD.U32 R55, R41, 0x10000, RZ ;  /* 0x0001000029377824 */ /* 0x000fe400078e00ff */
[----:B------:R-:W-:Y:S02]  /*33d0*/  @P1 IMAD.U32 R54, R37, 0x10000, RZ ;  /* 0x0001000025361824 */ /* 0x000fe400078e00ff */
[----:B------:R-:W-:Y:S01]  /*33e0*/  FFMA.FTZ R52, R52, R75, 1.1641532182693481445e-10 ;  /* 0x2f00000034347423 */ /* 0x000fe2000001004b */
[----:B------:R-:W-:-:S04]  /*33f0*/  FMUL.FTZ R55, R55, R74 ;  /* 0x0000004a37377220 */ /* 0x000fc80000410000 */
[----:B------:R-:W-:-:S04]  /*3400*/  FSETP.GTU.FTZ.AND P3, PT, R52, R73, PT ;  /* 0x000000493400720b */ /* 0x000fc80003f7c000 */
[----:B------:R-:W-:Y:S02]  /*3410*/  FSEL R52, R55, RZ, !P3 ;  /* 0x000000ff37347208 */ /* 0x000fe40005800000 */
[----:B------:R-:W-:-:S03]  /*3420*/  SEL R57, RZ, 0x1, P3 ;  /* 0x00000001ff397807 */ /* 0x000fc60001800000 */
[----:B------:R-:W-:-:S04]  /*3430*/  FADD.FTZ R65, R65, R52 ;  /* 0x0000003441417221 */ /* 0x000fc80000010000 */
[----:B------:R-:W-:-:S07]  /*3440*/  @P1 FADD.FTZ R65, R65, R54 ;  /* 0x0000003641411221 */ /* 0x000fce0000010000 */
.L_x_942:
        /* <DEDUP_REMOVED lines=12> */
.L_x_951:
[----:B------:R-:W-:-:S07]  /*3510*/  IMAD.MOV.U32 R70, RZ, RZ, R90 ;  /* 0x000000ffff467224 */ /* 0x000fce00078e005a */
.L_x_952:
[----:B------:R-:W-:Y:S05]  /*3520*/  BSYNC B1 ;  /* 0x0000000000017941 */ /* 0x000fea0003800000 */
.L_x_950:
        /* <DEDUP_REMOVED lines=16> */
.L_x_956:
[----:B------:R-:W-:Y:S05]  /*3630*/  BSYNC B2 ;  /* 0x0000000000027941 */ /* 0x000fea0003800000 */
.L_x_955:
        /* <DEDUP_REMOVED lines=41> */
[----:B------:R-:W-:-:S08]  /*38d0*/  LOP3.LUT R87, R89, UR34, R52, 0x96, !PT ;  /* 0x0000002259577c12 */ /* 0x000fd0000f8e9634 */
.L_x_954:
[----:B------:R-:W-:Y:S05]  /*38e0*/  BSYNC B1 ;  /* 0x0000000000017941 */ /* 0x000fea0003800000 */
.L_x_953:
[----:B------:R-:W-:Y:S01]  /*38f0*/  I2FP.F32.U32 R52, R70 ;  /* 0x0000004600347245 */ /* 0x000fe20000201000 */
[----:B------:R-:W-:-:S04]  /*3900*/  IMAD.U32 R53, R64, 0x10000, RZ ;  /* 0x0001000040357824 */ /* 0x000fc800078e00ff */
[----:B------:R-:W-:Y:S01]  /*3910*/  FFMA.FTZ R52, R52, R75, 1.1641532182693481445e-10 ;  /* 0x2f00000034347423 */ /* 0x000fe2000001004b */
[----:B------:R-:W-:-:S04]  /*3920*/  FMUL.FTZ R53, R53, R74 ;  /* 0x0000004a35357220 */ /* 0x000fc80000410000 */
[----:B------:R-:W-:-:S04]  /*3930*/  FSETP.GTU.FTZ.AND P3, PT, R52, R73, PT ;  /* 0x000000493400720b */ /* 0x000fc80003f7c000 */
[----:B------:R-:W-:Y:S02]  /*3940*/  P2R R52, PR, RZ, 0x8 ;  /* 0x00000008ff347803 */ /* 0x000fe40000000000 */
[----:B------:R-:W-:Y:S01]  /*3950*/  FSEL R66, R53, RZ, !P3 ;  /* 0x000000ff35427208 */ /* 0x000fe20005800000 */
[----:B------:R-:W-:Y:S06]  /*3960*/  @P2 BRA `(.L_x_957) ;  /* 0x00000000001c2947 */ /* 0x000fec0003800000 */
[----:B------:R-:W-:Y:S01]  /*3970*/  IMAD.MOV.U32 R55, RZ, RZ, R54 ;  /* 0x000000ffff377224 */ /* 0x000fe200078e0036 */
[----:B------:R-:W-:Y:S06]  /*3980*/  @!P1 BRA `(.L_x_958) ;  /* 0x00000004006c9947 */ /* 0x000fec0003800000 */
[----:B------:R-:W-:Y:S01]  /*3990*/  PRMT R53, R37, 0x7632, R53 ;  /* 0x0000763225357816 */ /* 0x000fe20000000035 */
[----:B------:R-:W-:-:S03]  /*39a0*/  IMAD.MOV.U32 R55, RZ, RZ, R54 ;  /* 0x000000ffff377224 */ /* 0x000fc600078e0036 */
[----:B------:R-:W-:-:S05]  /*39b0*/  SHF.L.U32 R53, R53, 0x10, RZ ;  /* 0x0000001035357819 */ /* 0x000fca00000006ff */
[----:B------:R-:W-:Y:S01]  /*39c0*/  FADD.FTZ R66, R66, R53 ;  /* 0x0000003542427221 */ /* 0x000fe20000010000 */
[----:B------:R-:W-:Y:S06]  /*39d0*/  BRA `(.L_x_958) ;  /* 0x0000000400587947 */ /* 0x000fec0003800000 */
.L_x_957:
        /* <DEDUP_REMOVED lines=12> */
.L_x_960:
[----:B------:R-:W-:-:S07]  /*3aa0*/  MOV R53, R90 ;  /* 0x0000005a00357202 */ /* 0x000fce0000000f00 */
.L_x_961:
[----:B------:R-:W-:Y:S05]  /*3ab0*/  BSYNC B1 ;  /* 0x0000000000017941 */ /* 0x000fea0003800000 */
.L_x_959:
        /* <DEDUP_REMOVED lines=16> */
.L_x_965:
[----:B------:R-:W-:Y:S05]  /*3bc0*/  BSYNC B2 ;  /* 0x0000000000027941 */ /* 0x000fea0003800000 */
.L_x_964:
        /* <DEDUP_REMOVED lines=42> */
.L_x_963:
[----:B------:R-:W-:Y:S05]  /*3e70*/  BSYNC B1 ;  /* 0x0000000000017941 */ /* 0x000fea0003800000 */
.L_x_962:
[----:B------:R-:W-:Y:S02]  /*3e80*/  I2FP.F32.U32 R54, R53 ;  /* 0x0000003500367245 */ /* 0x000fe40000201000 */
[----:B------:R-:W-:-:S03]  /*3e90*/  PRMT R53, R41, 0x7632, R53 ;  /* 0x0000763229357816 */ /* 0x000fc60000000035 */
[----:B------:R-:W-:Y:S01]  /*3ea0*/  FFMA.FTZ R54, R54, R75, 1.1641532182693481445e-10 ;  /* 0x2f00000036367423 */ /* 0x000fe2000001004b */
[----:B------:R-:W-:-:S04]  /*3eb0*/  SHF.L.U32 R53, R53, 0x10, RZ ;  /* 0x0000001035357819 */ /* 0x000fc800000006ff */
[----:B------:R-:W-:Y:S01]  /*3ec0*/  FSETP.GTU.FTZ.AND P3, PT, R54, R73, PT ;  /* 0x000000493600720b */ /* 0x000fe20003f7c000 */
[----:B------:R-:W-:Y:S01]  /*3ed0*/  FMUL.FTZ R53, R53, R74 ;  /* 0x0000004a35357220 */ /* 0x000fe20000410000 */
[----:B------:R-:W-:Y:S02]  /*3ee0*/  @P1 PRMT R54, R37, 0x7632, R54 ;  /* 0x0000763225361816 */ /* 0x000fe40000000036 */
[----:B------:R-:W-:Y:S02]  /*3ef0*/  SEL R58, RZ, 0x1, P3 ;  /* 0x00000001ff3a7807 */ /* 0x000fe40001800000 */
[----:B------:R-:W-:Y:S01]  /*3f00*/  FSEL R53, R53, RZ, !P3 ;  /* 0x000000ff35357208 */ /* 0x000fe20005800000 */
[----:B------:R-:W-:-:S04]  /*3f10*/  @P1 IMAD.U32 R67, R54, 0x10000, RZ ;  /* 0x0001000036431824 */ /* 0x000fc800078e00ff */
[----:B------:R-:W-:-:S04]  /*3f20*/  FADD.FTZ R66, R66, R53 ;  /* 0x0000003542427221 */ /* 0x000fc80000010000 */
[----:B------:R-:W-:-:S07]  /*3f30*/  @P1 FADD.FTZ R66, R66, R67 ;  /* 0x0000004342421221 */ /* 0x000fce0000010000 */
.L_x_958:
        /* <DEDUP_REMOVED lines=12> */
.L_x_967:
[----:B------:R-:W-:-:S07]  /*4000*/  MOV R53, R90 ;  /* 0x0000005a00357202 */ /* 0x000fce0000000f00 */
.L_x_968:
[----:B------:R-:W-:Y:S05]  /*4010*/  BSYNC B1 ;  /* 0x0000000000017941 */ /* 0x000fea0003800000 */
.L_x_966:
        /* <DEDUP_REMOVED lines=16> */
.L_x_972:
[----:B------:R-:W-:Y:S05]  /*4120*/  BSYNC B2 ;  /* 0x0000000000027941 */ /* 0x000fea0003800000 */
.L_x_971:
        /* <DEDUP_REMOVED lines=42> */
.L_x_970:
[----:B------:R-:W-:Y:S05]  /*43d0*/  BSYNC B1 ;  /* 0x0000000000017941 */ /* 0x000fea0003800000 */
.L_x_969:
[----:B------:R-:W-:Y:S02]  /*43e0*/  I2FP.F32.U32 R64, R53 ;  /* 0x0000003500407245 */ /* 0x000fe40000201000 */
[----:B------:R-:W-:-:S03]  /*43f0*/  SHF.L.U32 R53, R46, 0x10, RZ ;  /* 0x000000102e357819 */ /* 0x000fc600000006ff */
[----:B------:R-:W-:Y:S01]  /*4400*/  FFMA.FTZ R68, R64, R75, 1.1641532182693481445e-10 ;  /* 0x2f00000040447423 */ /* 0x000fe2000001004b */
[----:B------:R-:W-:Y:S01]  /*4410*/  PRMT R64, R46, 0x7632, R64 ;  /* 0x000076322e407816 */ /* 0x000fe20000000040 */
[----:B------:R-:W-:-:S03]  /*4420*/  FMUL.FTZ R53, R53, R74 ;  /* 0x0000004a35357220 */ /* 0x000fc60000410000 */
[----:B------:R-:W-:-:S04]  /*4430*/  FSETP.GTU.FTZ.AND P3, PT, R68, R73, PT ;  /* 0x000000494400720b */ /* 0x000fc80003f7c000 */
[----:B------:R-:W-:Y:S02]  /*4440*/  P2R R46, PR, RZ, 0x8 ;  /* 0x00000008ff2e7803 */ /* 0x000fe40000000000 */
[----:B------:R-:W-:Y:S01]  /*4450*/  FSEL R53, R53, RZ, !P3 ;  /* 0x000000ff35357208 */ /* 0x000fe20005800000 */
[----:B------:R-:W-:Y:S06]  /*4460*/  @P2 BRA `(.L_x_973) ;  /* 0x0000000000182947 */ /* 0x000fec0003800000 */
[----:B------:R-:W-:Y:S01]  /*4470*/  IMAD.MOV.U32 R55, RZ, RZ, R54 ;  /* 0x000000ffff377224 */ /* 0x000fe200078e0036 */
[----:B------:R-:W-:Y:S06]  /*4480*/  @!P1 BRA `(.L_x_974) ;  /* 0x0000000400609947 */ /* 0x000fec0003800000 */
[----:B------:R-:W-:Y:S01]  /*4490*/  IMAD.U32 R68, R38, 0x10000, RZ ;  /* 0x0001000026447824 */ /* 0x000fe200078e00ff */
[----:B------:R-:W-:-:S03]  /*44a0*/  MOV R55, R54 ;  /* 0x0000003600377202 */ /* 0x000fc60000000f00 */
[----:B------:R-:W-:Y:S01]  /*44b0*/  FADD.FTZ R53, R53, R68 ;  /* 0x0000004435357221 */ /* 0x000fe20000010000 */
[----:B------:R-:W-:Y:S06]  /*44c0*/  BRA `(.L_x_974) ;  /* 0x0000000400507947 */ /* 0x000fec0003800000 */
.L_x_973:
        /* <DEDUP_REMOVED lines=12> */
.L_x_976:
[----:B------:R-:W-:-:S07]  /*4590*/  IMAD.MOV.U32 R59, RZ, RZ, R90 ;  /* 0x000000ffff3b7224 */ /* 0x000fce00078e005a */
.L_x_977:
[----:B------:R-:W-:Y:S05]  /*45a0*/  BSYNC B1 ;  /* 0x0000000000017941 */ /* 0x000fea0003800000 */
.L_x_975:
        /* <DEDUP_REMOVED lines=16> */
.L_x_981:
[----:B------:R-:W-:Y:S05]  /*46b0*/  BSYNC B2 ;  /* 0x0000000000027941 */ /* 0x000fea0003800000 */
.L_x_980:
        /* <DEDUP_REMOVED lines=42> */
.L_x_979:
[----:B------:R-:W-:Y:S05]  /*4960*/  BSYNC B1 ;  /* 0x0000000000017941 */ /* 0x000fea0003800000 */
.L_x_978:
[----:B------:R-:W-:Y:S01]  /*4970*/  I2FP.F32.U32 R54, R59 ;  /* 0x0000003b00367245 */ /* 0x000fe20000201000 */
[----:B------:R-:W-:Y:S01]  /*4980*/  IMAD.U32 R59, R42, 0x10000, RZ ;  /* 0x000100002a3b7824 */ /* 0x000fe200078e00ff */
[----:B------:R-:W-:-:S03]  /*4990*/  @P1 SHF.L.U32 R68, R38, 0x10, RZ ;  /* 0x0000001026441819 */ /* 0x000fc600000006ff */
[----:B------:R-:W-:Y:S01]  /*49a0*/  FFMA.FTZ R54, R54, R75, 1.1641532182693481445e-10 ;  /* 0x2f00000036367423 */ /* 0x000fe2000001004b */
[----:B------:R-:W-:-:S04]  /*49b0*/  FMUL.FTZ R59, R59, R74 ;  /* 0x0000004a3b3b7220 */ /* 0x000fc80000410000 */
[----:B------:R-:W-:-:S04]  /*49c0*/  FSETP.GTU.FTZ.AND P3, PT, R54, R73, PT ;  /* 0x000000493600720b */ /* 0x000fc80003f7c000 */
[----:B------:R-:W-:Y:S02]  /*49d0*/  FSEL R54, R59, RZ, !P3 ;  /* 0x000000ff3b367208 */ /* 0x000fe40005800000 */
[----:B------:R-:W-:-:S03]  /*49e0*/  SEL R59, RZ, 0x1, P3 ;  /* 0x00000001ff3b7807 */ /* 0x000fc60001800000 */
[----:B------:R-:W-:-:S04]  /*49f0*/  FADD.FTZ R53, R53, R54 ;  /* 0x0000003635357221 */ /* 0x000fc80000010000 */
[----:B------:R-:W-:-:S07]  /*4a00*/  @P1 FADD.FTZ R53, R53, R68 ;  /* 0x0000004435351221 */ /* 0x000fce0000010000 */
.L_x_974:
        /* <DEDUP_REMOVED lines=12> */
.L_x_983:
[----:B------:R-:W-:-:S07]  /*4ad0*/  IMAD.MOV.U32 R67, RZ, RZ, R90 ;  /* 0x000000ffff437224 */ /* 0x000fce00078e005a */
.L_x_984:
[----:B------:R-:W-:Y:S05]  /*4ae0*/  BSYNC B1 ;  /* 0x0000000000017941 */ /* 0x000fea0003800000 */
.L_x_982:
        /* <DEDUP_REMOVED lines=16> */
.L_x_988:
[----:B------:R-:W-:Y:S05]  /*4bf0*/  BSYNC B2 ;  /* 0x0000000000027941 */ /* 0x000fea0003800000 */
.L_x_987:
        /* <DEDUP_REMOVED lines=42> */
.L_x_986:
[----:B------:R-:W-:Y:S05]  /*4ea0*/  BSYNC B1 ;  /* 0x0000000000017941 */ /* 0x000fea0003800000 */
.L_x_985:
        /* <DEDUP_REMOVED lines=9> */
[----:B------:R-:W-:Y:S01]  /*4f40*/  PRMT R55, R38, 0x7632, R55 ;  /* 0x0000763226377816 */ /* 0x000fe20000000037 */
[----:B------:R-:W-:-:S04]  /*4f50*/  IMAD.MOV.U32 R64, RZ, RZ, R68 ;  /* 0x000000ffff407224 */ /* 0x000fc800078e0044 */
[----:B------:R-:W-:-:S04]  /*4f60*/  IMAD.U32 R55, R55, 0x10000, RZ ;  /* 0x0001000037377824 */ /* 0x000fc800078e00ff */
[----:B------:R-:W-:Y:S01]  /*4f70*/  FADD.FTZ R54, R54, R55 ;  /* 0x0000003736367221 */ /* 0x000fe20000010000 */
[----:B------:R-:W-:Y:S06]  /*4f80*/  BRA `(.L_x_990) ;  /* 0x0000000400587947 */ /* 0x000fec0003800000 */
.L_x_989:
        /* <DEDUP_REMOVED lines=12> */
.L_x_992:
[----:B------:R-:W-:-:S07]  /*5050*/  IMAD.MOV.U32 R55, RZ, RZ, R90 ;  /* 0x000000ffff377224 */ /* 0x000fce00078e005a */
.L_x_993:
[----:B------:R-:W-:Y:S05]  /*5060*/  BSYNC B1 ;  /* 0x0000000000017941 */ /* 0x000fea0003800000 */
.L_x_991:
        /* <DEDUP_REMOVED lines=16> */
.L_x_997:
[----:B------:R-:W-:Y:S05]  /*5170*/  BSYNC B2 ;  /* 0x0000000000027941 */ /* 0x000fea0003800000 */
.L_x_996:
[----:B------:R-:W-:Y:S01]  /*5180*/  IMAD.HI.U32 R63, R16, -0x326172a9, RZ ;  /* 0xcd9e8d57103f7827 */ /* 0x000fe200078e00ff */
[----:B------:R-:W-:Y:S01]  /*5190*/  LOP3.LUT R60, R60, UR7, R19, 0x96, !PT ;  /* 0x000000073c3c7c12 */ /* 0x000fe2000f8e9613 */
[----:B------:R-:W-:Y:S02]  /*51a0*/  HFMA2.MMA R64, -RZ, RZ, 0, 0 ;  /* 0x00000000ff407435 */ /* 0x000fe400000001ff */
[----:B------:R-:W-:Y:S01]  /*51b0*/  IMAD R67, R16, -0x326172a9, RZ ;  /* 0xcd9e8d5710437824 */ /* 0x000fe200078e02ff */
[----:B------:R-:W-:Y:S01]  /*51c0*/  LOP3.LUT R63, R63, UR6, R18, 0x96, !PT ;  /* 0x000000063f3f7c12 */ /* 0x000fe2000f8e9612 */
[----:B------:R-:W-:-:S04]  /*51d0*/  IMAD.WIDE.U32 R76, R60, -0x326172a9, RZ ;  /* 0xcd9e8d573c4c7825 */ /* 0x000fc800078e00ff */
[----:B------:R-:W-:Y:S01]  /*51e0*/  IMAD R69, R17, -0x2daee0ad, RZ ;  /* 0xd2511f5311457824 */ /* 0x000fe200078e02ff */
        /* <DEDUP_REMOVED lines=34> */
[----:B------:R-:W-:-:S07]  /*5410*/  LOP3.LUT R87, R89, UR34, R68, 0x96, !PT ;  /* 0x0000002259577c12 */ /* 0x000fce000f8e9644 */
.L_x_995:
[----:B------:R-:W-:Y:S05]  /*5420*/  BSYNC B1 ;  /* 0x0000000000017941 */ /* 0x000fea0003800000 */
.L_x_994:
[----:B------:R-:W-:Y:S02]  /*5430*/  I2FP.F32.U32 R60, R55 ;  /* 0x00000037003c7245 */ /* 0x000fe40000201000 */
[----:B------:R-:W-:Y:S02]  /*5440*/  PRMT R55, R42, 0x7632, R55 ;  /* 0x000076322a377816 */ /* 0x000fe40000000037 */
[----:B------:R-:W-:Y:S01]  /*5450*/  @P1 PRMT R67, R38, 0x7632, R67 ;  /* 0x0000763226431816 */ /* 0x000fe20000000043 */
[----:B------:R-:W-:Y:S02]  /*5460*/  FFMA.FTZ R60, R60, R75, 1.1641532182693481445e-10 ;  /* 0x2f0000003c3c7423 */ /* 0x000fe4000001004b */
[----:B------:R-:W-:Y:S02]  /*5470*/  IMAD.U32 R55, R55, 0x10000, RZ ;  /* 0x0001000037377824 */ /* 0x000fe400078e00ff */
[----:B------:R-:W-:Y:S01]  /*5480*/  @P1 IMAD.U32 R67, R67, 0x10000, RZ ;  /* 0x0001000043431824 */ /* 0x000fe200078e00ff */
[----:B------:R-:W-:Y:S01]  /*5490*/  FSETP.GTU.FTZ.AND P4, PT, R60, R73, PT ;  /* 0x000000493c00720b */ /* 0x000fe20003f9c000 */
[----:B------:R-:W-:-:S03]  /*54a0*/  FMUL.FTZ R55, R55, R74 ;  /* 0x0000004a37377220 */ /* 0x000fc60000410000 */
[----:B------:R-:W-:Y:S02]  /*54b0*/  SEL R60, RZ, 0x1, P4 ;  /* 0x00000001ff3c7807 */ /* 0x000fe40002000000 */
[----:B------:R-:W-:-:S05]  /*54c0*/  FSEL R55, R55, RZ, !P4 ;  /* 0x000000ff37377208 */ /* 0x000fca0006000000 */
[----:B------:R-:W-:-:S04]  /*54d0*/  FADD.FTZ R54, R54, R55 ;  /* 0x0000003736367221 */ /* 0x000fc80000010000 */
[----:B------:R-:W-:-:S07]  /*54e0*/  @P1 FADD.FTZ R54, R54, R67 ;  /* 0x0000004336361221 */ /* 0x000fce0000010000 */
.L_x_990:
        /* <DEDUP_REMOVED lines=12> */
.L_x_999:
[----:B------:R-:W-:-:S07]  /*55b0*/  IMAD.MOV.U32 R55, RZ, RZ, R90 ;  /* 0x000000ffff377224 */ /* 0x000fce00078e005a */
.L_x_1000:
[----:B------:R-:W-:Y:S05]  /*55c0*/  BSYNC B1 ;  /* 0x0000000000017941 */ /* 0x000fea0003800000 */
.L_x_998:
        /* <DEDUP_REMOVED lines=16> */
.L_x_1004:
[----:B------:R-:W-:Y:S05]  /*56d0*/  BSYNC B2 ;  /* 0x0000000000027941 */ /* 0x000fea0003800000 */
.L_x_1003:
        /* <DEDUP_REMOVED lines=41> */
[----:B------:R-:W-:-:S11]  /*5970*/  HFMA2.MMA R68, -RZ, RZ, 0, 0 ;  /* 0x00000000ff447435 */ /* 0x000fd600000001ff */
.L_x_1002:
[----:B------:R-:W-:Y:S05]  /*5980*/  BSYNC B1 ;  /* 0x0000000000017941 */ /* 0x000fea0003800000 */
.L_x_1001:
        /* <DEDUP_REMOVED lines=10> */
[----:B------:R-:W-:Y:S01]  /*5a30*/  SHF.L.U32 R70, R39, 0x10, RZ ;  /* 0x0000001027467819 */ /* 0x000fe200000006ff */
[----:B------:R-:W-:-:S04]  /*5a40*/  IMAD.MOV.U32 R64, RZ, RZ, R68 ;  /* 0x000000ffff407224 */ /* 0x000fc800078e0044 */
[----:B------:R-:W-:Y:S01]  /*5a50*/  FADD.FTZ R67, R67, R70 ;  /* 0x0000004643437221 */ /* 0x000fe20000010000 */
[----:B------:R-:W-:Y:S06]  /*5a60*/  BRA `(.L_x_1006) ;  /* 0x0000000400507947 */ /* 0x000fec0003800000 */
.L_x_1005:
        /* <DEDUP_REMOVED lines=12> */
.L_x_1008:
[----:B------:R-:W-:-:S07]  /*5b30*/  MOV R55, R90 ;  /* 0x0000005a00377202 */ /* 0x000fce0000000f00 */
.L_x_1009:
[----:B------:R-:W-:Y:S05]  /*5b40*/  BSYNC B1 ;  /* 0x0000000000017941 */ /* 0x000fea0003800000 */
.L_x_1007:
        /* <DEDUP_REMOVED lines=16> */
.L_x_1013:
[----:B------:R-:W-:Y:S05]  /*5c50*/  BSYNC B2 ;  /* 0x0000000000027941 */ /* 0x000fea0003800000 */
.L_x_1012:
        /* <DEDUP_REMOVED lines=8> */
[----:B------:R-:W-:Y:S01]  /*5ce0*/  IMAD.MOV.U32 R64, RZ, RZ, RZ ;  /* 0x000000ffff407224 */ /* 0x000fe200078e00ff */
        /* <DEDUP_REMOVED lines=33> */
.L_x_1011:
[----:B------:R-:W-:Y:S05]  /*5f00*/  BSYNC B1 ;  /* 0x0000000000017941 */ /* 0x000fea0003800000 */
.L_x_1010:
        /* <DEDUP_REMOVED lines=10> */
.L_x_1006:
        /* <DEDUP_REMOVED lines=12> */
.L_x_1015:
[----:B------:R-:W-:-:S07]  /*6070*/  MOV R55, R90 ;  /* 0x0000005a00377202 */ /* 0x000fce0000000f00 */
.L_x_1016:
[----:B------:R-:W-:Y:S05]  /*6080*/  BSYNC B1 ;  /* 0x0000000000017941 */ /* 0x000fea0003800000 */
.L_x_1014:
        /* <DEDUP_REMOVED lines=16> */
.L_x_1020:
[----:B------:R-:W-:Y:S05]  /*6190*/  BSYNC B2 ;  /* 0x0000000000027941 */ /* 0x000fea0003800000 */
.L_x_1019:
        /* <DEDUP_REMOVED lines=42> */
.L_x_1018:
[----:B------:R-:W-:Y:S05]  /*6440*/  BSYNC B1 ;  /* 0x0000000000017941 */ /* 0x000fea0003800000 */
.L_x_1017:
        /* <DEDUP_REMOVED lines=9> */
[----:B------:R-:W-:Y:S02]  /*64e0*/  PRMT R47, R39, 0x7632, R47 ;  /* 0x00007632272f7816 */ /* 0x000fe4000000002f */
[----:B------:R-:W-:-:S03]  /*64f0*/  MOV R55, R69 ;  /* 0x0000004500377202 */ /* 0x000fc60000000f00 */
[----:B------:R-:W-:-:S04]  /*6500*/  IMAD.U32 R47, R47, 0x10000, RZ ;  /* 0x000100002f2f7824 */ /* 0x000fc800078e00ff */
[----:B------:R-:W-:Y:S01]  /*6510*/  FADD.FTZ R68, R68, R47 ;  /* 0x0000002f44447221 */ /* 0x000fe20000010000 */
[----:B------:R-:W-:Y:S06]  /*6520*/  BRA `(.L_x_1022) ;  /* 0x0000000400607947 */ /* 0x000fec0003800000 */
.L_x_1021:
        /* <DEDUP_REMOVED lines=12> */
.L_x_1024:
[----:B------:R-:W-:-:S07]  /*65f0*/  IMAD.MOV.U32 R47, RZ, RZ, R90 ;  /* 0x000000ffff2f7224 */ /* 0x000fce00078e005a */
.L_x_1025:
[----:B------:R-:W-:Y:S05]  /*6600*/  BSYNC B1 ;  /* 0x0000000000017941 */ /* 0x000fea0003800000 */
.L_x_1023:
        /* <DEDUP_REMOVED lines=8> */
[----:B------:R-:W-:Y:S01]  /*6690*/  VIADD R18, R18, 0x1 ;  /* 0x0000000112127836 */ /* 0x000fe20000000000 */
[----:B------:R-:W-:-:S04]  /*66a0*/  P2R R55, PR, RZ, 0x1 ;  /* 0x00000001ff377803 */ /* 0x000fc80000000000 */
[----:B------:R-:W-:-:S13]  /*66b0*/  ISETP.NE.AND P6, PT, R18, RZ, PT ;  /* 0x000000ff1200720c */ /* 0x000fda0003fc5270 */
[----:B------:R-:W-:Y:S01]  /*66c0*/  @!P6 VIADD R16, R16, 0x1 ;  /* 0x000000011010e836 */ /* 0x000fe20000000000 */
[----:B------:R-:W-:Y:S01]  /*66d0*/  @!P6 IADD3 R63, R19, 0x1, RZ ;  /* 0x00000001133fe810 */ /* 0x000fe20007ffe0ff */
[----:B------:R-:W-:-:S03]  /*66e0*/  @!P6 IMAD.MOV.U32 R18, RZ, RZ, RZ ;  /* 0x000000ffff12e224 */ /* 0x000fc600078e00ff */
[----:B------:R-:W-:-:S13]  /*66f0*/  ISETP.NE.AND P0, PT, R16, RZ, !P6 ;  /* 0x000000ff1000720c */ /* 0x000fda0007705270 */
[----:B------:R-:W-:Y:S01]  /*6700*/  @P0 IMAD.MOV R63, RZ, RZ, R19 ;  /* 0x000000ffff3f0224 */ /* 0x000fe200078e0213 */
[----:B------:R-:W-:-:S04]  /*6710*/  ISETP.NE.AND P0, PT, R55, RZ, PT ;  /* 0x000000ff3700720c */ /* 0x000fc80003f05270 */
[----:B------:R-:W-:-:S09]  /*6720*/  @!P6 MOV R19, R63 ;  /* 0x0000003f0013e202 */ /* 0x000fd20000000f00 */
.L_x_1029:
[----:B------:R-:W-:Y:S05]  /*6730*/  BSYNC B2 ;  /* 0x0000000000027941 */ /* 0x000fea0003800000 */
.L_x_1028:
        /* <DEDUP_REMOVED lines=9> */
[----:B------:R-:W-:-:S03]  /*67d0*/  LOP3.LUT R69, R79, UR18, R69, 0x96, !PT ;  /* 0x000000124f457c12 */ /* 0x000fc6000f8e9645 */
[----:B------:R-:W-:Y:S01]  /*67e0*/  IMAD.MOV.U32 R55, RZ, RZ, RZ ;  /* 0x000000ffff377224 */ /* 0x000fe200078e00ff */
        /* <DEDUP_REMOVED lines=31> */
.L_x_1027:
[----:B------:R-:W-:Y:S05]  /*69e0*/  BSYNC B1 ;  /* 0x0000000000017941 */ /* 0x000fea0003800000 */
.L_x_1026:
[----:B------:R-:W-:Y:S02]  /*69f0*/  I2FP.F32.U32 R62, R47 ;  /* 0x0000002f003e7245 */ /* 0x000fe40000201000 */
[----:B------:R-:W-:Y:S02]  /*6a00*/  PRMT R47, R43, 0x7632, R47 ;  /* 0x000076322b2f7816 */ /* 0x000fe4000000002f */
[----:B------:R-:W-:Y:S01]  /*6a10*/  @P1 PRMT R64, R39, 0x7632, R64 ;  /* 0x0000763227401816 */ /* 0x000fe20000000040 */
[----:B------:R-:W-:Y:S02]  /*6a20*/  FFMA.FTZ R62, R62, R75, 1.1641532182693481445e-10 ;  /* 0x2f0000003e3e7423 */ /* 0x000fe4000001004b */
[----:B------:R-:W-:Y:S01]  /*6a30*/  IMAD.U32 R47, R47, 0x10000, RZ ;  /* 0x000100002f2f7824 */ /* 0x000fe200078e00ff */
[----:B------:R-:W-:Y:S02]  /*6a40*/  @P1 SHF.L.U32 R69, R64, 0x10, RZ ;  /* 0x0000001040451819 */ /* 0x000fe400000006ff */
[----:B------:R-:W-:Y:S01]  /*6a50*/  FSETP.GTU.FTZ.AND P6, PT, R62, R73, PT ;  /* 0x000000493e00720b */ /* 0x000fe20003fdc000 */
[----:B------:R-:W-:-:S03]  /*6a60*/  FMUL.FTZ R47, R47, R74 ;  /* 0x0000004a2f2f7220 */ /* 0x000fc60000410000 */
[----:B------:R-:W-:Y:S02]  /*6a70*/  SEL R62, RZ, 0x1, P6 ;  /* 0x00000001ff3e7807 */ /* 0x000fe40003000000 */
[----:B------:R-:W-:-:S05]  /*6a80*/  FSEL R47, R47, RZ, !P6 ;  /* 0x000000ff2f2f7208 */ /* 0x000fca0007000000 */
[----:B------:R-:W-:-:S04]  /*6a90*/  FADD.FTZ R68, R68, R47 ;  /* 0x0000002f44447221 */ /* 0x000fc80000010000 */
[----:B------:R-:W-:-:S07]  /*6aa0*/  @P1 FADD.FTZ R68, R68, R69 ;  /* 0x0000004544441221 */ /* 0x000fce0000010000 */
.L_x_1022:
[----:B------:R-:W0:Y:S01]  /*6ab0*/  LDC.64 R164, c[0x0][0x238] ;  /* 0x00008e00ffa47b82 */ /* 0x000e220000000a00 */
[----:B------:R-:W-:Y:S02]  /*6ac0*/  P2R R47, PR, RZ, 0x4 ;  /* 0x00000004ff2f7803 */ /* 0x000fe40000000000 */
[----:B------:R-:W-:Y:S02]  /*6ad0*/  ISETP.NE.AND P2, PT, R46, RZ, PT ;  /* 0x000000ff2e00720c */ /* 0x000fe40003f45270 */
[----:B------:R-:W-:Y:S02]  /*6ae0*/  SEL R46, RZ, 0x1000000, P5 ;  /* 0x01000000ff2e7807 */ /* 0x000fe40002800000 */
[----:B------:R-:W-:Y:S01]  /*6af0*/  ISETP.NE.AND P5, PT, R49, RZ, PT ;  /* 0x000000ff3100720c */ /* 0x000fe20003fa5270 */
[----:B------:R-:W1:Y:S01]  /*6b00*/  LDC.64 R80, c[0x0][0x240] ;  /* 0x00009000ff507b82 */ /* 0x000e620000000a00 */
[----:B------:R-:W-:Y:S02]  /*6b10*/  SEL R49, RZ, 0x100, P3 ;  /* 0x00000100ff317807 */ /* 0x000fe40001800000 */
[----:B------:R-:W-:-:S02]  /*6b20*/  ISETP.NE.AND P6, PT, R44, RZ, PT ;  /* 0x000000ff2c00720c */ /* 0x000fc40003fc5270 */
[----:B------:R-:W-:Y:S02]  /*6b30*/  ISETP.NE.AND P3, PT, R52, RZ, PT ;  /* 0x000000ff3400720c */ /* 0x000fe40003f65270 */
[----:B------:R-:W-:Y:S02]  /*6b40*/  SEL R44, RZ, 0x10000, P4 ;  /* 0x00010000ff2c7807 */ /* 0x000fe40002000000 */
[----:B------:R-:W-:Y:S02]  /*6b50*/  SEL R69, RZ, 0x1, P2 ;  /* 0x00000001ff457807 */ /* 0x000fe40001000000 */
[----:B------:R-:W-:Y:S02]  /*6b60*/  SEL R76, RZ, 0x1, P3 ;  /* 0x00000001ff4c7807 */ /* 0x000fe40001800000 */
[----:B------:R-:W-:Y:S02]  /*6b70*/  ISETP.NE.AND P4, PT, R45, RZ, PT ;  /* 0x000000ff2d00720c */ /* 0x000fe40003f85270 */
[----:B------:R-:W-:Y:S01]  /*6b80*/  ISETP.NE.AND P2, PT, R47, RZ, PT ;  /* 0x000000ff2f00720c */ /* 0x000fe20003f45270 */
[----:B0-----:R-:W-:Y:S01]  /*6b90*/  IMAD.WIDE.U32 R70, R48, 0x10, R164 ;  /* 0x0000001030467825 */ /* 0x001fe200078e00a4 */
[----:B------:R-:W-:-:S02]  /*6ba0*/  LOP3.LUT R49, R49, R46, R44, 0xfe, !PT ;  /* 0x0000002e31317212 */ /* 0x000fc400078efe2c */
[----:B------:R-:W-:Y:S01]  /*6bb0*/  F2FP.BF16.F32.PACK_AB R47, R68, R67 ;  /* 0x00000043442f723e */ /* 0x000fe200000010ff */
[----:B------:R-:W-:Y:S01]  /*6bc0*/  IMAD.WIDE.U32 R76, R76, 0x1000000, RZ ;  /* 0x010000004c4c7825 */ /* 0x000fe200078e00ff */
[----:B------:R-:W-:Y:S02]  /*6bd0*/  F2FP.BF16.F32.PACK_AB R46, R54, R53 ;  /* 0x00000035362e723e */ /* 0x000fe400000010ff */
[----:B------:R-:W-:Y:S02]  /*6be0*/  F2FP.BF16.F32.PACK_AB R45, R66, R65 ;  /* 0x00000041422d723e */ /* 0x000fe400000010ff */
[----:B------:R-:W-:Y:S02]  /*6bf0*/  F2FP.BF16.F32.PACK_AB R44, R51, R50 ;  /* 0x00000032332c723e */ /* 0x000fe400000010ff */
[----:B------:R-:W-:Y:S02]  /*6c00*/  LOP3.LUT R69, R77, R49, R69, 0xfe, !PT ;  /* 0x000000314d457212 */ /* 0x000fe400078efe45 */
[----:B------:R-:W-:Y:S01]  /*6c10*/  SEL R49, RZ, 0x1, P4 ;  /* 0x00000001ff317807 */ /* 0x000fe20002000000 */
[----:B------:R0:W-:Y:S01]  /*6c20*/  STG.E.128 desc[UR4][R70.64], R44 ;  /* 0x0000002c46007986 */ /* 0x0001e2000c101d04 */
[----:B------:R-:W-:-:S05]  /*6c30*/  SEL R78, RZ, 0x1, P5 ;  /* 0x00000001ff4e7807 */ /* 0x000fca0002800000 */
[----:B------:R-:W-:Y:S01]  /*6c40*/  IMAD.WIDE.U32 R78, R78, 0x100, RZ ;  /* 0x000001004e4e7825 */ /* 0x000fe200078e00ff */
[----:B0-----:R-:W0:Y:S03]  /*6c50*/  @P0 LDC.64 R46, c[0x0][0x228] ;  /* 0x00008a00ff2e0b82 */ /* 0x001e260000000a00 */
[----:B------:R-:W-:Y:S01]  /*6c60*/  IMAD.WIDE.U32 R44, R49, 0x10000, RZ ;  /* 0x00010000312c7825 */ /* 0x000fe200078e00ff */
[----:B------:R-:W-:Y:S02]  /*6c70*/  SEL R49, RZ, 0x1, P6 ;  /* 0x00000001ff317807 */ /* 0x000fe40003000000 */
[----:B------:R-:W-:Y:S02]  /*6c80*/  LOP3.LUT R76, R78, R76, R44, 0xfe, !PT ;  /* 0x0000004c4e4c7212 */ /* 0x000fe400078efe2c */
[----:B------:R-:W2:Y:S01]  /*6c90*/  @P1 LDC.64 R70, c[0x0][0x230] ;  /* 0x00008c00ff461b82 */ /* 0x000ea20000000a00 */
[----:B------:R-:W-:-:S02]  /*6ca0*/  LOP3.LUT R45, R79, R69, R45, 0xfe, !PT ;  /* 0x000000454f2d7212 */ /* 0x000fc400078efe2d */
[----:B------:R-:W-:Y:S01]  /*6cb0*/  LOP3.LUT R44, R76, R49, RZ, 0xfc, !PT ;  /* 0x000000314c2c7212 */ /* 0x000fe200078efcff */
[----:B-1----:R-:W-:-:S04]  /*6cc0*/  IMAD.WIDE.U32 R76, R48, 0x8, R80 ;  /* 0x00000008304c7825 */ /* 0x002fc800078e0050 */
[----:B------:R-:W-:Y:S01]  /*6cd0*/  VIADD R49, R48, 0x20 ;  /* 0x0000002030317836 */ /* 0x000fe20000000000 */
[----:B------:R1:W-:Y:S03]  /*6ce0*/  STG.E.64 desc[UR4][R76.64], R44 ;  /* 0x0000002c4c007986 */ /* 0x0003e6000c101b04 */
[----:B0-----:R-:W-:-:S04]  /*6cf0*/  @P0 IMAD.WIDE.U32 R46, R49, 0x10, R46 ;  /* 0x00000010312e0825 */ /* 0x001fc800078e002e */
[----:B-1----:R-:W-:-:S04]  /*6d00*/  IMAD.WIDE.U32 R44, R49, 0x10, R162 ;  /* 0x00000010312c7825 */ /* 0x002fc800078e00a2 */
[----:B--2---:R-:W-:Y:S01]  /*6d10*/  @P1 IMAD.WIDE.U32 R70, R49, 0x10, R70 ;  /* 0x0000001031461825 */ /* 0x004fe200078e0046 */
[----:B------:R-:W-:Y:S06]  /*6d20*/  @!P0 BRA `(.L_x_1030) ;  /* 0x0000000000508947 */ /* 0x000fec0003800000 */
[----:B------:R-:W-:Y:S01]  /*6d30*/  IMAD.U32 R52, R61, 0x10000, RZ ;  /* 0x000100003d347824 */ /* 0x000fe200078e00ff */
[----:B------:R-:W0:Y:S01]  /*6d40*/  LDC.64 R82, c[0x0][0x248] ;  /* 0x00009200ff527b82 */ /* 0x000e220000000a00 */
[----:B------:R-:W-:Y:S02]  /*6d50*/  LOP3.LUT R76, R58, 0xff, RZ, 0xc0, !PT ;  /* 0x000000ff3a4c7812 */ /* 0x000fe400078ec0ff */
[----:B------:R-:W-:Y:S02]  /*6d60*/  LOP3.LUT R78, R57, 0xff, RZ, 0xc0, !PT ;  /* 0x000000ff394e7812 */ /* 0x000fe400078ec0ff */
[----:B------:R-:W-:Y:S01]  /*6d70*/  LOP3.LUT R69, R52, 0xff0000, RZ, 0xc0, !PT ;  /* 0x00ff000034457812 */ /* 0x000fe200078ec0ff */
[----:B------:R-:W-:Y:S01]  /*6d80*/  IMAD.WIDE.U32 R76, R76, 0x1000000, RZ ;  /* 0x010000004c4c7825 */ /* 0x000fe200078e00ff */
[----:B------:R-:W-:Y:S02]  /*6d90*/  LOP3.LUT R52, R62, 0xffff, RZ, 0xc0, !PT ;  /* 0x0000ffff3e347812 */ /* 0x000fe400078ec0ff */
[----:B------:R-:W-:Y:S01]  /*6da0*/  LOP3.LUT R80, R56, 0xff, RZ, 0xc0, !PT ;  /* 0x000000ff38507812 */ /* 0x000fe200078ec0ff */
[----:B------:R-:W-:Y:S01]  /*6db0*/  IMAD.WIDE.U32 R78, R78, 0x10000, RZ ;  /* 0x000100004e4e7825 */ /* 0x000fe200078e00ff */
[----:B------:R-:W-:-:S02]  /*6dc0*/  PRMT R69, R69, 0x4210, R52 ;  /* 0x0000421045457816 */ /* 0x000fc40000000034 */
[----:B------:R-:W-:Y:S01]  /*6dd0*/  PRMT R52, R60, 0x7104, RZ ;  /* 0x000071043c347816 */ /* 0x000fe200000000ff */
[----:B------:R-:W-:-:S03]  /*6de0*/  IMAD.WIDE.U32 R80, R80, 0x100, RZ ;  /* 0x0000010050507825 */ /* 0x000fc600078e00ff */
[----:B------:R-:W-:Y:S02]  /*6df0*/  LOP3.LUT R52, R69, 0xff00, R52, 0xf8, !PT ;  /* 0x0000ff0045347812 */ /* 0x000fe400078ef834 */
[----:B------:R-:W-:Y:S02]  /*6e00*/  LOP3.LUT R76, R80, R76, R78, 0xfe, !PT ;  /* 0x0000004c504c7212 */ /* 0x000fe400078efe4e */
[----:B------:R-:W-:Y:S02]  /*6e10*/  LOP3.LUT R69, R52, 0xff, R59, 0xf8, !PT ;  /* 0x000000ff34457812 */ /* 0x000fe400078ef83b */
[----:B------:R-:W-:Y:S02]  /*6e20*/  LOP3.LUT R80, R76, 0xff, R35, 0xf8, !PT ;  /* 0x000000ff4c507812 */ /* 0x000fe400078ef823 */
[----:B------:R-:W-:Y:S01]  /*6e30*/  LOP3.LUT R69, R79, R69, R77, 0xfe, !PT ;  /* 0x000000454f457212 */ /* 0x000fe200078efe4d */
[----:B0-----:R-:W-:-:S03]  /*6e40*/  IMAD.WIDE.U32 R76, R48, 0x8, R82 ;  /* 0x00000008304c7825 */ /* 0x001fc600078e0052 */
[----:B------:R-:W-:-:S05]  /*6e50*/  LOP3.LUT R81, R69, R81, RZ, 0xfc, !PT ;  /* 0x0000005145517212 */ /* 0x000fca00078efcff */
[----:B------:R0:W-:Y:S02]  /*6e60*/  STG.E.64 desc[UR4][R76.64], R80 ;  /* 0x000000504c007986 */ /* 0x0001e4000c101b04 */
.L_x_1030:
[----:B------:R1:W5:Y:S04]  /*6e70*/  @P0 LDG.E.128 R40, desc[UR4][R46.64] ;  /* 0x000000042e280981 */ /* 0x000368000c1e1d00 */
[----:B------:R1:W5:Y:S04]  /*6e80*/  @P1 LDG.E.128 R36, desc[UR4][R70.64] ;  /* 0x0000000446241981 */ /* 0x000368000c1e1d00 */
[----:B------:R-:W5:Y:S01]  /*6e90*/  LDG.E.128 R44, desc[UR4][R44.64] ;  /* 0x000000042c2c7981 */ /* 0x000f62000c1e1d00 */
[C---:B------:R-:W-:Y:S01]  /*6ea0*/  ISETP.NE.AND P3, PT, R55.reuse, 0x1, PT ;  /* 0x000000013700780c */ /* 0x040fe20003f65270 */
[----:B------:R-:W-:Y:S01]  /*6eb0*/  BSSY B1, `(.L_x_1031) ;  /* 0x000000c000017945 */ /* 0x000fe20003800000 */
[----:B------:R-:W-:-:S11]  /*6ec0*/  IADD3 R64, R55, 0x1, RZ ;  /* 0x0000000137407810 */ /* 0x000fd60007ffe0ff */
[----:B-1----:R-:W-:Y:S05]  /*6ed0*/  @!P3 BRA `(.L_x_1032) ;  /* 0x000000000020b947 */ /* 0x002fea0003800000 */
        /* <DEDUP_REMOVED lines=8> */
.L_x_1032:
[----:B------:R-:W-:-:S07]  /*6f60*/  IMAD.MOV.U32 R52, RZ, RZ, R90 ;  /* 0x000000ffff347224 */ /* 0x000fce00078e005a */
.L_x_1033:
[----:B------:R-:W-:Y:S05]  /*6f70*/  BSYNC B1 ;  /* 0x0000000000017941 */ /* 0x000fea0003800000 */
.L_x_1031:
        /* <DEDUP_REMOVED lines=16> */
.L_x_1037:
[----:B------:R-:W-:Y:S05]  /*7080*/  BSYNC B2 ;  /* 0x0000000000027941 */ /* 0x000fea0003800000 */
.L_x_1036:
[----:B------:R-:W-:Y:S01]  /*7090*/  IMAD.HI.U32 R55, R16, -0x326172a9, RZ ;  /* 0xcd9e8d5710377827 */ /* 0x000fe200078e00ff */
[----:B------:R-:W-:-:S03]  /*70a0*/  LOP3.LUT R64, R64, UR7, R19, 0x96, !PT ;  /* 0x0000000740407c12 */ /* 0x000fc6000f8e9613 */
[----:B------:R-:W-:Y:S01]  /*70b0*/  IMAD R63, R16, -0x326172a9, RZ ;  /* 0xcd9e8d57103f7824 */ /* 0x000fe200078e02ff */
[----:B------:R-:W-:Y:S01]  /*70c0*/  LOP3.LUT R55, R55, UR6, R18, 0x96, !PT ;  /* 0x0000000637377c12 */ /* 0x000fe2000f8e9612 */
[----:B------:R-:W-:Y:S01]  /*70d0*/  IMAD.WIDE.U32 R78, R64, -0x326172a9, RZ ;  /* 0xcd9e8d57404e7825 */ /* 0x000fe200078e00ff */
[----:B------:R-:W-:-:S03]  /*70e0*/  HFMA2.MMA R64, -RZ, RZ, 0, 0 ;  /* 0x00000000ff407435 */ /* 0x000fc600000001ff */
[----:B------:R-:W-:Y:S01]  /*70f0*/  IMAD R69, R17, -0x2daee0ad, RZ ;  /* 0xd2511f5311457824 */ /* 0x000fe200078e02ff */
[----:B------:R-:W-:Y:S01]  /*7100*/  LOP3.LUT R63, R79, UR13, R63, 0x96, !PT ;  /* 0x0000000d4f3f7c12 */ /* 0x000fe2000f8e963f */
[----:B0-----:R-:W-:-:S04]  /*7110*/  IMAD.WIDE.U32 R80, R55, -0x2daee0ad, RZ ;  /* 0xd2511f5337507825 */ /* 0x001fc800078e00ff */
        /* <DEDUP_REMOVED lines=33> */
.L_x_1035:
[----:B------:R-:W-:Y:S05]  /*7330*/  BSYNC B1 ;  /* 0x0000000000017941 */ /* 0x000fea0003800000 */
.L_x_1034:
[----:B------:R-:W-:Y:S01]  /*7340*/  I2FP.F32.U32 R52, R52 ;  /* 0x0000003400347245 */ /* 0x000fe20000201000 */
[----:B-----5:R-:W-:-:S04]  /*7350*/  IMAD.U32 R55, R44, 0x10000, RZ ;  /* 0x000100002c377824 */ /* 0x020fc800078e00ff */
[----:B------:R-:W-:Y:S01]  /*7360*/  FFMA.FTZ R52, R52, R75, 1.1641532182693481445e-10 ;  /* 0x2f00000034347423 */ /* 0x000fe2000001004b */
[----:B------:R-:W-:-:S04]  /*7370*/  FMUL.FTZ R55, R55, R74 ;  /* 0x0000004a37377220 */ /* 0x000fc80000410000 */
[----:B------:R-:W-:Y:S02]  /*7380*/  FSETP.GTU.FTZ.AND P3, PT, R52, R73, PT ;  /* 0x000000493400720b */ /* 0x000fe40003f7c000 */
        /* <DEDUP_REMOVED lines=10> */
.L_x_1038:
        /* <DEDUP_REMOVED lines=12> */
.L_x_1041:
[----:B------:R-:W-:-:S07]  /*74f0*/  MOV R35, R90 ;  /* 0x0000005a00237202 */ /* 0x000fce0000000f00 */
.L_x_1042:
[----:B------:R-:W-:Y:S05]  /*7500*/  BSYNC B1 ;  /* 0x0000000000017941 */ /* 0x000fea0003800000 */
.L_x_1040:
        /* <DEDUP_REMOVED lines=16> */
.L_x_1046:
[----:B------:R-:W-:Y:S05]  /*7610*/  BSYNC B2 ;  /* 0x0000000000027941 */ /* 0x000fea0003800000 */
.L_x_1045:
[----:B------:R-:W-:Y:S01]  /*7620*/  IMAD.HI.U32 R63, R16, -0x326172a9, RZ ;  /* 0xcd9e8d57103f7827 */ /* 0x000fe200078e00ff */
[----:B------:R-:W-:-:S03]  /*7630*/  LOP3.LUT R64, R64, UR7, R19, 0x96, !PT ;  /* 0x0000000740407c12 */ /* 0x000fc6000f8e9613 */
[----:B------:R-:W-:Y:S01]  /*7640*/  IMAD R69, R16, -0x326172a9, RZ ;  /* 0xcd9e8d5710457824 */ /* 0x000fe200078e02ff */
[----:B------:R-:W-:Y:S01]  /*7650*/  LOP3.LUT R63, R63, UR6, R18, 0x96, !PT ;  /* 0x000000063f3f7c12 */ /* 0x000fe2000f8e9612 */
[----:B------:R-:W-:-:S04]  /*7660*/  IMAD.WIDE.U32 R78, R64, -0x326172a9, RZ ;  /* 0xcd9e8d57404e7825 */ /* 0x000fc800078e00ff */
[----:B------:R-:W-:Y:S01]  /*7670*/  IMAD R71, R17, -0x2daee0ad, RZ ;  /* 0xd2511f5311477824 */ /* 0x000fe200078e02ff */
[----:B------:R-:W-:Y:S01]  /*7680*/  LOP3.LUT R69, R79, UR13, R69, 0x96, !PT ;  /* 0x0000000d4f457c12 */ /* 0x000fe2000f8e9645 */
[----:B0-----:R-:W-:-:S05]  /*7690*/  IMAD.WIDE.U32 R80, R63, -0x2daee0ad, RZ ;  /* 0xd2511f533f507825 */ /* 0x001fca00078e00ff */
        /* <DEDUP_REMOVED lines=34> */
.L_x_1044:
[----:B------:R-:W-:Y:S05]  /*78c0*/  BSYNC B1 ;  /* 0x0000000000017941 */ /* 0x000fea0003800000 */
.L_x_1043:
        /* <DEDUP_REMOVED lines=10> */
.L_x_1039:
        /* <DEDUP_REMOVED lines=12> */
.L_x_1048:
[----:B------:R-:W-:-:S07]  /*7a30*/  MOV R64, R90 ;  /* 0x0000005a00407202 */ /* 0x000fce0000000f00 */
.L_x_1049:
[----:B------:R-:W-:Y:S05]  /*7a40*/  BSYNC B1 ;  /* 0x0000000000017941 */ /* 0x000fea0003800000 */
.L_x_1047:
        /* <DEDUP_REMOVED lines=16> */
.L_x_1053:
[----:B------:R-:W-:Y:S05]  /*7b50*/  BSYNC B2 ;  /* 0x0000000000027941 */ /* 0x000fea0003800000 */
.L_x_1052:
        /* <DEDUP_REMOVED lines=42> */
.L_x_1051:
[----:B------:R-:W-:Y:S05]  /*7e00*/  BSYNC B1 ;  /* 0x0000000000017941 */ /* 0x000fea0003800000 */
.L_x_1050:
        /* <DEDUP_REMOVED lines=10> */
[----:B------:R-:W-:Y:S02]  /*7eb0*/  PRMT R69, R36, 0x7632, R69 ;  /* 0x0000763224457816 */ /* 0x000fe40000000045 */
[----:B------:R-:W-:-:S03]  /*7ec0*/  MOV R71, R70 ;  /* 0x0000004600477202 */ /* 0x000fc60000000f00 */
[----:B------:R-:W-:-:S04]  /*7ed0*/  IMAD.U32 R69, R69, 0x10000, RZ ;  /* 0x0001000045457824 */ /* 0x000fc800078e00ff */
[----:B------:R-:W-:Y:S01]  /*7ee0*/  FADD.FTZ R64, R64, R69 ;  /* 0x0000004540407221 */ /* 0x000fe20000010000 */
[----:B------:R-:W-:Y:S06]  /*7ef0*/  BRA `(.L_x_1055) ;  /* 0x0000000400587947 */ /* 0x000fec0003800000 */
.L_x_1054:
        /* <DEDUP_REMOVED lines=12> */
.L_x_1057:
[----:B------:R-:W-:-:S07]  /*7fc0*/  IMAD.MOV.U32 R56, RZ, RZ, R90 ;  /* 0x000000ffff387224 */ /* 0x000fce00078e005a */
.L_x_1058:
[----:B------:R-:W-:Y:S05]  /*7fd0*/  BSYNC B1 ;  /* 0x0000000000017941 */ /* 0x000fea0003800000 */
.L_x_1056:
        /* <DEDUP_REMOVED lines=16> */
.L_x_1062:
[----:B------:R-:W-:Y:S05]  /*80e0*/  BSYNC B2 ;  /* 0x0000000000027941 */ /* 0x000fea0003800000 */
.L_x_1061:
        /* <DEDUP_REMOVED lines=42> */
.L_x_1060:
[----:B------:R-:W-:Y:S05]  /*8390*/  BSYNC B1 ;  /* 0x0000000000017941 */ /* 0x000fea0003800000 */
.L_x_1059:
[----:B------:R-:W-:Y:S02]  /*83a0*/  I2FP.F32.U32 R56, R56 ;  /* 0x0000003800387245 */ /* 0x000fe40000201000 */
[----:B------:R-:W-:-:S03]  /*83b0*/  PRMT R69, R40, 0x7632, R69 ;  /* 0x0000763228457816 */ /* 0x000fc60000000045 */
[----:B------:R-:W-:Y:S02]  /*83c0*/  FFMA.FTZ R56, R56, R75, 1.1641532182693481445e-10 ;  /* 0x2f00000038387423 */ /* 0x000fe4000001004b */
[----:B------:R-:W-:-:S03]  /*83d0*/  IMAD.U32 R69, R69, 0x10000, RZ ;  /* 0x0001000045457824 */ /* 0x000fc600078e00ff */
[----:B------:R-:W-:Y:S01]  /*83e0*/  FSETP.GTU.FTZ.AND P3, PT, R56, R73, PT ;  /* 0x000000493800720b */ /* 0x000fe20003f7c000 */
[----:B------:R-:W-:Y:S01]  /*83f0*/  FMUL.FTZ R69, R69, R74 ;  /* 0x0000004a45457220 */ /* 0x000fe20000410000 */
[----:B------:R-:W-:-:S04]  /*8400*/  @P1 PRMT R56, R36, 0x7632, R56 ;  /* 0x0000763224381816 */ /* 0x000fc80000000038 */
[----:B------:R-:W-:Y:S02]  /*8410*/  FSEL R69, R69, RZ, !P3 ;  /* 0x000000ff45457208 */ /* 0x000fe40005800000 */
[----:B0-----:R-:W-:Y:S02]  /*8420*/  @P1 SHF.L.U32 R77, R56, 0x10, RZ ;  /* 0x00000010384d1819 */ /* 0x001fe400000006ff */
[----:B------:R-:W-:Y:S01]  /*8430*/  SEL R56, RZ, 0x1, P3 ;  /* 0x00000001ff387807 */ /* 0x000fe20001800000 */
[----:B------:R-:W-:-:S04]  /*8440*/  FADD.FTZ R64, R64, R69 ;  /* 0x0000004540407221 */ /* 0x000fc80000010000 */
[----:B------:R-:W-:-:S07]  /*8450*/  @P1 FADD.FTZ R64, R64, R77 ;  /* 0x0000004d40401221 */ /* 0x000fce0000010000 */
.L_x_1055:
        /* <DEDUP_REMOVED lines=12> */
.L_x_1064:
[----:B------:R-:W-:-:S07]  /*8520*/  IMAD.MOV.U32 R69, RZ, RZ, R90 ;  /* 0x000000ffff457224 */ /* 0x000fce00078e005a */
.L_x_1065:
[----:B------:R-:W-:Y:S05]  /*8530*/  BSYNC B1 ;  /* 0x0000000000017941 */ /* 0x000fea0003800000 */
.L_x_1063:
        /* <DEDUP_REMOVED lines=16> */
.L_x_1069:
[----:B------:R-:W-:Y:S05]  /*8640*/  BSYNC B2 ;  /* 0x0000000000027941 */ /* 0x000fea0003800000 */
.L_x_1068:
[----:B------:R-:W-:Y:S01]  /*8650*/  IMAD.HI.U32 R63, R16, -0x326172a9, RZ ;  /* 0xcd9e8d57103f7827 */ /* 0x000fe200078e00ff */
[----:B------:R-:W-:-:S03]  /*8660*/  LOP3.LUT R70, R70, UR7, R19, 0x96, !PT ;  /* 0x0000000746467c12 */ /* 0x000fc6000f8e9613 */
[----:B------:R-:W-:Y:S01]  /*8670*/  IMAD R71, R16, -0x326172a9, RZ ;  /* 0xcd9e8d5710477824 */ /* 0x000fe200078e02ff */
[----:B------:R-:W-:Y:S01]  /*8680*/  LOP3.LUT R63, R63, UR6, R18, 0x96, !PT ;  /* 0x000000063f3f7c12 */ /* 0x000fe2000f8e9612 */
[----:B------:R-:W-:-:S04]  /*8690*/  IMAD.WIDE.U32 R78, R70, -0x326172a9, RZ ;  /* 0xcd9e8d57464e7825 */ /* 0x000fc800078e00ff */
[----:B0-----:R-:W-:Y:S01]  /*86a0*/  IMAD R77, R17, -0x2daee0ad, RZ ;  /* 0xd2511f53114d7824 */ /* 0x001fe200078e02ff */
        /* <DEDUP_REMOVED lines=36> */
.L_x_1067:
[----:B------:R-:W-:Y:S05]  /*88f0*/  BSYNC B1 ;  /* 0x0000000000017941 */ /* 0x000fea0003800000 */
.L_x_1066:
[----:B------:R-:W-:Y:S01]  /*8900*/  I2FP.F32.U32 R72, R69 ;  /* 0x0000004500487245 */ /* 0x000fe20000201000 */
[----:B------:R-:W-:-:S04]  /*8910*/  IMAD.U32 R69, R45, 0x10000, RZ ;  /* 0x000100002d457824 */ /* 0x000fc800078e00ff */
[----:B------:R-:W-:Y:S01]  /*8920*/  FFMA.FTZ R72, R72, R75, 1.1641532182693481445e-10 ;  /* 0x2f00000048487423 */ /* 0x000fe2000001004b */
[----:B------:R-:W-:-:S04]  /*8930*/  FMUL.FTZ R69, R69, R74 ;  /* 0x0000004a45457220 */ /* 0x000fc80000410000 */
[----:B------:R-:W-:Y:S02]  /*8940*/  FSETP.GTU.FTZ.AND P3, PT, R72, R73, PT ;  /* 0x000000494800720b */ /* 0x000fe40003f7c000 */
[----:B------:R-:W-:Y:S02]  /*8950*/  PRMT R72, R45, 0x7632, R72 ;  /* 0x000076322d487816 */ /* 0x000fe40000000048 */
[----:B------:R-:W-:Y:S02]  /*8960*/  P2R R45, PR, RZ, 0x8 ;  /* 0x00000008ff2d7803 */ /* 0x000fe40000000000 */
[----:B------:R-:W-:Y:S01]  /*8970*/  FSEL R69, R69, RZ, !P3 ;  /* 0x000000ff45457208 */ /* 0x000fe20005800000 */
[----:B------:R-:W-:Y:S06]  /*8980*/  @P2 BRA `(.L_x_1070) ;  /* 0x0000000000182947 */ /* 0x000fec0003800000 */
[----:B------:R-:W-:Y:S01]  /*8990*/  MOV R71, R70 ;  /* 0x0000004600477202 */ /* 0x000fe20000000f00 */
[----:B------:R-:W-:Y:S06]  /*89a0*/  @!P1 BRA `(.L_x_1071) ;  /* 0x0000000400609947 */ /* 0x000fec0003800000 */
[----:B0-----:R-:W-:Y:S02]  /*89b0*/  IMAD.U32 R76, R37, 0x10000, RZ ;  /* 0x00010000254c7824 */ /* 0x001fe400078e00ff */
[----:B------:R-:W-:Y:S02]  /*89c0*/  IMAD.MOV.U32 R71, RZ, RZ, R70 ;  /* 0x000000ffff477224 */ /* 0x000fe400078e0046 */
[----:B------:R-:W-:Y:S01]  /*89d0*/  FADD.FTZ R69, R76, R69 ;  /* 0x000000454c457221 */ /* 0x000fe20000010000 */
[----:B------:R-:W-:Y:S06]  /*89e0*/  BRA `(.L_x_1071) ;  /* 0x0000000400507947 */ /* 0x000fec0003800000 */
.L_x_1070:
        /* <DEDUP_REMOVED lines=12> */
.L_x_1073:
[----:B------:R-:W-:-:S07]  /*8ab0*/  IMAD.MOV.U32 R57, RZ, RZ, R90 ;  /* 0x000000ffff397224 */ /* 0x000fce00078e005a */
.L_x_1074:
[----:B------:R-:W-:Y:S05]  /*8ac0*/  BSYNC B1 ;  /* 0x0000000000017941 */ /* 0x000fea0003800000 */
.L_x_1072:
        /* <DEDUP_REMOVED lines=16> */
.L_x_1078:
[----:B------:R-:W-:Y:S05]  /*8bd0*/  BSYNC B2 ;  /* 0x0000000000027941 */ /* 0x000fea0003800000 */
.L_x_1077:
        /* <DEDUP_REMOVED lines=42> */
.L_x_1076:
[----:B------:R-:W-:Y:S05]  /*8e80*/  BSYNC B1 ;  /* 0x0000000000017941 */ /* 0x000fea0003800000 */
.L_x_1075:
[----:B------:R-:W-:Y:S01]  /*8e90*/  I2FP.F32.U32 R70, R57 ;  /* 0x0000003900467245 */ /* 0x000fe20000201000 */
[----:B------:R-:W-:Y:S02]  /*8ea0*/  IMAD.U32 R57, R41, 0x10000, RZ ;  /* 0x0001000029397824 */ /* 0x000fe400078e00ff */
[----:B0-----:R-:W-:Y:S02]  /*8eb0*/  @P1 IMAD.U32 R76, R37, 0x10000, RZ ;  /* 0x00010000254c1824 */ /* 0x001fe400078e00ff */
[----:B------:R-:W-:Y:S01]  /*8ec0*/  FFMA.FTZ R70, R70, R75, 1.1641532182693481445e-10 ;  /* 0x2f00000046467423 */ /* 0x000fe2000001004b */
[----:B------:R-:W-:-:S04]  /*8ed0*/  FMUL.FTZ R57, R57, R74 ;  /* 0x0000004a39397220 */ /* 0x000fc80000410000 */
[----:B------:R-:W-:-:S04]  /*8ee0*/  FSETP.GTU.FTZ.AND P3, PT, R70, R73, PT ;  /* 0x000000494600720b */ /* 0x000fc80003f7c000 */
[----:B------:R-:W-:Y:S02]  /*8ef0*/  FSEL R70, R57, RZ, !P3 ;  /* 0x000000ff39467208 */ /* 0x000fe40005800000 */
[----:B------:R-:W-:-:S03]  /*8f00*/  SEL R57, RZ, 0x1, P3 ;  /* 0x00000001ff397807 */ /* 0x000fc60001800000 */
[----:B------:R-:W-:-:S04]  /*8f10*/  FADD.FTZ R69, R69, R70 ;  /* 0x0000004645457221 */ /* 0x000fc80000010000 */
[----:B------:R-:W-:-:S07]  /*8f20*/  @P1 FADD.FTZ R69, R76, R69 ;  /* 0x000000454c451221 */ /* 0x000fce0000010000 */
.L_x_1071:
[C---:B------:R-:W-:Y:S01]  /*8f30*/  ISETP.NE.AND P3, PT, R71.reuse, 0x1, PT ;  /* 0x000000014700780c */ /* 0x040fe20003f65270 */
[----:B------:R-:W-:Y:S01]  /*8f40*/  BSSY B1, `(.L_x_1079) ;  /* 0x000000c000017945 */ /* 0x000fe20003800000 */
[----:B0-----:R-:W-:-:S11]  /*8f50*/  IADD3 R76, R71, 0x1, RZ ;  /* 0x00000001474c7810 */ /* 0x001fd60007ffe0ff */
        /* <DEDUP_REMOVED lines=9> */
.L_x_1080:
[----:B------:R-:W-:-:S07]  /*8ff0*/  IMAD.MOV.U32 R80, RZ, RZ, R90 ;  /* 0x000000ffff507224 */ /* 0x000fce00078e005a */
.L_x_1081:
[----:B------:R-:W-:Y:S05]  /*9000*/  BSYNC B1 ;  /* 0x0000000000017941 */ /* 0x000fea0003800000 */
.L_x_1079:
        /* <DEDUP_REMOVED lines=16> */
.L_x_1085:
[----:B------:R-:W-:Y:S05]  /*9110*/  BSYNC B2 ;  /* 0x0000000000027941 */ /* 0x000fea0003800000 */
.L_x_1084:
        /* <DEDUP_REMOVED lines=37> */
[----:B------:R-:W-:-:S04]  /*9370*/  LOP3.LUT R88, R77, UR31, R78, 0x96, !PT ;  /* 0x0000001f4d587c12 */ /* 0x000fc8000f8e964e */
[----:B------:R-:W-:Y:S01]  /*9380*/  LOP3.LUT R63, R91, UR33, R76, 0x96, !PT ;  /* 0x000000215b3f7c12 */ /* 0x000fe2000f8e964c */
[----:B------:R-:W-:Y:S01]  /*9390*/  IMAD.WIDE.U32 R88, R88, -0x2daee0ad, RZ ;  /* 0xd2511f5358587825 */ /* 0x000fe200078e00ff */
[----:B------:R-:W-:-:S04]  /*93a0*/  HFMA2.MMA R76, -RZ, RZ, 0, 0 ;  /* 0x00000000ff4c7435 */ /* 0x000fc800000001ff */
[----:B------:R-:W-:-:S07]  /*93b0*/  LOP3.LUT R87, R89, UR34, R70, 0x96, !PT ;  /* 0x0000002259577c12 */ /* 0x000fce000f8e9646 */
.L_x_1083:
[----:B------:R-:W-:Y:S05]  /*93c0*/  BSYNC B1 ;  /* 0x0000000000017941 */ /* 0x000fea0003800000 */
.L_x_1082:
        /* <DEDUP_REMOVED lines=15> */
.L_x_1086:
        /* <DEDUP_REMOVED lines=12> */
.L_x_1089:
[----:B------:R-:W-:-:S07]  /*9580*/  MOV R58, R90 ;  /* 0x0000005a003a7202 */ /* 0x000fce0000000f00 */
.L_x_1090:
[----:B------:R-:W-:Y:S05]  /*9590*/  BSYNC B1 ;  /* 0x0000000000017941 */ /* 0x000fea0003800000 */
.L_x_1088:
        /* <DEDUP_REMOVED lines=16> */
.L_x_1094:
[----:B------:R-:W-:Y:S05]  /*96a0*/  BSYNC B2 ;  /* 0x0000000000027941 */ /* 0x000fea0003800000 */
.L_x_1093:
        /* <DEDUP_REMOVED lines=42> */
.L_x_1092:
[----:B------:R-:W-:Y:S05]  /*9950*/  BSYNC B1 ;  /* 0x0000000000017941 */ /* 0x000fea0003800000 */
.L_x_1091:
[----:B------:R-:W-:Y:S02]  /*9960*/  I2FP.F32.U32 R58, R58 ;  /* 0x0000003a003a7245 */ /* 0x000fe40000201000 */
[----:B------:R-:W-:Y:S02]  /*9970*/  PRMT R71, R41, 0x7632, R71 ;  /* 0x0000763229477816 */ /* 0x000fe40000000047 */
[----:B------:R-:W-:Y:S01]  /*9980*/  @P1 PRMT R76, R37, 0x7632, R76 ;  /* 0x00007632254c1816 */ /* 0x000fe2000000004c */
        /* <DEDUP_REMOVED lines=9> */
.L_x_1087:
        /* <DEDUP_REMOVED lines=12> */
.L_x_1096:
[----:B------:R-:W-:-:S07]  /*9ae0*/  MOV R71, R90 ;  /* 0x0000005a00477202 */ /* 0x000fce0000000f00 */
.L_x_1097:
[----:B------:R-:W-:Y:S05]  /*9af0*/  BSYNC B1 ;  /* 0x0000000000017941 */ /* 0x000fea0003800000 */
.L_x_1095:
        /* <DEDUP_REMOVED lines=16> */
.L_x_1101:
[----:B------:R-:W-:Y:S05]  /*9c00*/  BSYNC B2 ;  /* 0x0000000000027941 */ /* 0x000fea0003800000 */
.L_x_1100:
        /* <DEDUP_REMOVED lines=39> */
[----:B------:R-:W-:-:S05]  /*9e80*/  IMAD.WIDE.U32 R88, R88, -0x2daee0ad, RZ ;  /* 0xd2511f5358587825 */ /* 0x000fca00078e00ff */
[----:B------:R-:W-:Y:S01]  /*9e90*/  LOP3.LUT R87, R89, UR34, R76, 0x96, !PT ;  /* 0x0000002259577c12 */ /* 0x000fe2000f8e964c */
[----:B------:R-:W-:-:S07]  /*9ea0*/  IMAD.MOV.U32 R76, RZ, RZ, RZ ;  /* 0x000000ffff4c7224 */ /* 0x000fce00078e00ff */
.L_x_1099:
[----:B------:R-:W-:Y:S05]  /*9eb0*/  BSYNC B1 ;  /* 0x0000000000017941 */ /* 0x000fea0003800000 */
.L_x_1098:
[----:B------:R-:W-:Y:S02]  /*9ec0*/  I2FP.F32.U32 R72, R71 ;  /* 0x0000004700487245 */ /* 0x000fe40000201000 */
[C---:B------:R-:W-:Y:S02]  /*9ed0*/  SHF.L.U32 R71, R46.reuse, 0x10, RZ ;  /* 0x000000102e477819 */ /* 0x040fe400000006ff */
[----:B------:R-:W-:Y:S01]  /*9ee0*/  PRMT R46, R46, 0x7632, R46 ;  /* 0x000076322e2e7816 */ /* 0x000fe2000000002e */
        /* <DEDUP_REMOVED lines=12> */
.L_x_1102:
        /* <DEDUP_REMOVED lines=12> */
.L_x_1105:
[----:B------:R-:W-:-:S07]  /*a070*/  IMAD.MOV.U32 R59, RZ, RZ, R90 ;  /* 0x000000ffff3b7224 */ /* 0x000fce00078e005a */
.L_x_1106:
[----:B------:R-:W-:Y:S05]  /*a080*/  BSYNC B1 ;  /* 0x0000000000017941 */ /* 0x000fea0003800000 */
.L_x_1104:
        /* <DEDUP_REMOVED lines=16> */
.L_x_1110:
[----:B------:R-:W-:Y:S05]  /*a190*/  BSYNC B2 ;  /* 0x0000000000027941 */ /* 0x000fea0003800000 */
.L_x_1109:
        /* <DEDUP_REMOVED lines=38> */
[----:B------:R-:W-:Y:S01]  /*a400*/  IMAD.MOV.U32 R77, RZ, RZ, RZ ;  /* 0x000000ffff4d7224 */ /* 0x000fe200078e00ff */
[----:B------:R-:W-:Y:S01]  /*a410*/  LOP3.LUT R63, R91, UR33, R80, 0x96, !PT ;  /* 0x000000215b3f7c12 */ /* 0x000fe2000f8e9650 */
[----:B------:R-:W-:-:S05]  /*a420*/  IMAD.WIDE.U32 R88, R88, -0x2daee0ad, RZ ;  /* 0xd2511f5358587825 */ /* 0x000fca00078e00ff */
[----:B------:R-:W-:-:S07]  /*a430*/  LOP3.LUT R87, R89, UR34, R76, 0x96, !PT ;  /* 0x0000002259577c12 */ /* 0x000fce000f8e964c */
.L_x_1108:
[----:B------:R-:W-:Y:S05]  /*a440*/  BSYNC B1 ;  /* 0x0000000000017941 */ /* 0x000fea0003800000 */
.L_x_1107:
        /* <DEDUP_REMOVED lines=10> */
.L_x_1103:
        /* <DEDUP_REMOVED lines=12> */
.L_x_1112:
[----:B------:R-:W-:-:S07]  /*a5b0*/  IMAD.MOV.U32 R72, RZ, RZ, R90 ;  /* 0x000000ffff487224 */ /* 0x000fce00078e005a */
.L_x_1113:
[----:B------:R-:W-:Y:S05]  /*a5c0*/  BSYNC B1 ;  /* 0x0000000000017941 */ /* 0x000fea0003800000 */
.L_x_1111:
        /* <DEDUP_REMOVED lines=16> */
.L_x_1117:
[----:B------:R-:W-:Y:S05]  /*a6d0*/  BSYNC B2 ;  /* 0x0000000000027941 */ /* 0x000fea0003800000 */
.L_x_1116:
[----:B------:R-:W-:Y:S01]  /*a6e0*/  LOP3.LUT R76, R76, UR7, R19, 0x96, !PT ;  /* 0x000000074c4c7c12 */ /* 0x000fe2000f8e9613 */
[----:B------:R-:W-:-:S04]  /*a6f0*/  IMAD.HI.U32 R63, R16, -0x326172a9, RZ ;  /* 0xcd9e8d57103f7827 */ /* 0x000fc800078e00ff */
[----:B------:R-:W-:Y:S01]  /*a700*/  IMAD R77, R16, -0x326172a9, RZ ;  /* 0xcd9e8d57104d7824 */ /* 0x000fe200078e02ff */
[----:B------:R-:W-:Y:S01]  /*a710*/  LOP3.LUT R63, R63, UR6, R18, 0x96, !PT ;  /* 0x000000063f3f7c12 */ /* 0x000fe2000f8e9612 */
[----:B------:R-:W-:-:S04]  /*a720*/  IMAD.WIDE.U32 R82, R76, -0x326172a9, RZ ;  /* 0xcd9e8d574c527825 */ /* 0x000fc800078e00ff */
[----:B------:R-:W-:Y:S01]  /*a730*/  IMAD.WIDE.U32 R80, R63, -0x2daee0ad, RZ ;  /* 0xd2511f533f507825 */ /* 0x000fe200078e00ff */
[----:B------:R-:W-:-:S03]  /*a740*/  LOP3.LUT R77, R83, UR13, R77, 0x96, !PT ;  /* 0x0000000d534d7c12 */ /* 0x000fc6000f8e964d */
[----:B------:R-:W-:Y:S02]  /*a750*/  IMAD R83, R17, -0x2daee0ad, RZ ;  /* 0xd2511f5311537824 */ /* 0x000fe400078e02ff */
[----:B------:R-:W-:-:S03]  /*a760*/  IMAD.WIDE.U32 R76, R77, -0x2daee0ad, RZ ;  /* 0xd2511f534d4c7825 */ /* 0x000fc600078e00ff */
[----:B------:R-:W-:Y:S02]  /*a770*/  LOP3.LUT R81, R81, UR18, R83, 0x96, !PT ;  /* 0x0000001251517c12 */ /* 0x000fe4000f8e9653 */
[----:B------:R-:W-:-:S03]  /*a780*/  LOP3.LUT R83, R77, UR20, R80, 0x96, !PT ;  /* 0x000000144d537c12 */ /* 0x000fc6000f8e9650 */
        /* <DEDUP_REMOVED lines=29> */
[----:B------:R-:W-:Y:S01]  /*a960*/  IMAD.MOV.U32 R80, RZ, RZ, RZ ;  /* 0x000000ffff507224 */ /* 0x000fe200078e00ff */
[----:B------:R-:W-:-:S07]  /*a970*/  LOP3.LUT R87, R89, UR34, R76, 0x96, !PT ;  /* 0x0000002259577c12 */ /* 0x000fce000f8e964c */
.L_x_1115:
[----:B------:R-:W-:Y:S05]  /*a980*/  BSYNC B1 ;  /* 0x0000000000017941 */ /* 0x000fea0003800000 */
.L_x_1114:
        /* <DEDUP_REMOVED lines=14> */
.L_x_1118:
        /* <DEDUP_REMOVED lines=12> */
.L_x_1121:
[----:B------:R-:W-:-:S07]  /*ab30*/  IMAD.MOV.U32 R46, RZ, RZ, R90 ;  /* 0x000000ffff2e7224 */ /* 0x000fce00078e005a */
.L_x_1122:
[----:B------:R-:W-:Y:S05]  /*ab40*/  BSYNC B1 ;  /* 0x0000000000017941 */ /* 0x000fea0003800000 */
.L_x_1120:
        /* <DEDUP_REMOVED lines=16> */
.L_x_1126:
[----:B------:R-:W-:Y:S05]  /*ac50*/  BSYNC B2 ;  /* 0x0000000000027941 */ /* 0x000fea0003800000 */
.L_x_1125:
        /* <DEDUP_REMOVED lines=41> */
[----:B------:R-:W-:-:S11]  /*aef0*/  HFMA2.MMA R76, -RZ, RZ, 0, 0 ;  /* 0x00000000ff4c7435 */ /* 0x000fd600000001ff */
.L_x_1124:
[----:B------:R-:W-:Y:S05]  /*af00*/  BSYNC B1 ;  /* 0x0000000000017941 */ /* 0x000fea0003800000 */
.L_x_1123:
[----:B------:R-:W-:Y:S02]  /*af10*/  I2FP.F32.U32 R46, R46 ;  /* 0x0000002e002e7245 */ /* 0x000fe40000201000 */
[----:B------:R-:W-:-:S03]  /*af20*/  PRMT R60, R42, 0x7632, R60 ;  /* 0x000076322a3c7816 */ /* 0x000fc6000000003c */
[----:B------:R-:W-:Y:S02]  /*af30*/  FFMA.FTZ R46, R46, R75, 1.1641532182693481445e-10 ;  /* 0x2f0000002e2e7423 */ /* 0x000fe4000001004b */
[----:B------:R-:W-:-:S03]  /*af40*/  IMAD.U32 R77, R60, 0x10000, RZ ;  /* 0x000100003c4d7824 */ /* 0x000fc600078e00ff */
[----:B------:R-:W-:Y:S01]  /*af50*/  FSETP.GTU.FTZ.AND P4, PT, R46, R73, PT ;  /* 0x000000492e00720b */ /* 0x000fe20003f9c000 */
[----:B------:R-:W-:Y:S01]  /*af60*/  FMUL.FTZ R77, R77, R74 ;  /* 0x0000004a4d4d7220 */ /* 0x000fe20000410000 */
[----:B------:R-:W-:Y:S02]  /*af70*/  @P1 PRMT R46, R38, 0x7632, R46 ;  /* 0x00007632262e1816 */ /* 0x000fe4000000002e */
[----:B------:R-:W-:Y:S02]  /*af80*/  SEL R60, RZ, 0x1, P4 ;  /* 0x00000001ff3c7807 */ /* 0x000fe40002000000 */
[----:B------:R-:W-:-:S05]  /*af90*/  FSEL R77, R77, RZ, !P4 ;  /* 0x000000ff4d4d7208 */ /* 0x000fca0006000000 */
[----:B------:R-:W-:Y:S01]  /*afa0*/  FADD.FTZ R72, R72, R77 ;  /* 0x0000004d48487221 */ /* 0x000fe20000010000 */
[----:B------:R-:W-:-:S04]  /*afb0*/  @P1 IMAD.U32 R77, R46, 0x10000, RZ ;  /* 0x000100002e4d1824 */ /* 0x000fc800078e00ff */
[----:B------:R-:W-:-:S07]  /*afc0*/  @P1 FADD.FTZ R72, R72, R77 ;  /* 0x0000004d48481221 */ /* 0x000fce0000010000 */
.L_x_1119:
        /* <DEDUP_REMOVED lines=12> */
.L_x_1128:
[----:B------:R-:W-:-:S07]  /*b090*/  IMAD.MOV.U32 R46, RZ, RZ, R90 ;  /* 0x000000ffff2e7224 */ /* 0x000fce00078e005a */
.L_x_1129:
[----:B------:R-:W-:Y:S05]  /*b0a0*/  BSYNC B1 ;  /* 0x0000000000017941 */ /* 0x000fea0003800000 */
.L_x_1127:
        /* <DEDUP_REMOVED lines=16> */
.L_x_1133:
[----:B------:R-:W-:Y:S05]  /*b1b0*/  BSYNC B2 ;  /* 0x0000000000027941 */ /* 0x000fea0003800000 */
.L_x_1132:
        /* <DEDUP_REMOVED lines=42> */
.L_x_1131:
[----:B------:R-:W-:Y:S05]  /*b460*/  BSYNC B1 ;  /* 0x0000000000017941 */ /* 0x000fea0003800000 */
.L_x_1130:
        /* <DEDUP_REMOVED lines=14> */
.L_x_1134:
        /* <DEDUP_REMOVED lines=12> */
.L_x_1137:
[----:B------:R-:W-:-:S07]  /*b610*/  MOV R61, R90 ;  /* 0x0000005a003d7202 */ /* 0x000fce0000000f00 */
.L_x_1138:
[----:B------:R-:W-:Y:S05]  /*b620*/  BSYNC B1 ;  /* 0x0000000000017941 */ /* 0x000fea0003800000 */
.L_x_1136:
        /* <DEDUP_REMOVED lines=16> */
.L_x_1142:
[----:B------:R-:W-:Y:S05]  /*b730*/  BSYNC B2 ;  /* 0x0000000000027941 */ /* 0x000fea0003800000 */
.L_x_1141:
        /* <DEDUP_REMOVED lines=42> */
.L_x_1140:
[----:B------:R-:W-:Y:S05]  /*b9e0*/  BSYNC B1 ;  /* 0x0000000000017941 */ /* 0x000fea0003800000 */
.L_x_1139:
        /* <DEDUP_REMOVED lines=10> */
.L_x_1135:
        /* <DEDUP_REMOVED lines=12> */
.L_x_1144:
[----:B------:R-:W-:-:S07]  /*bb50*/  MOV R84, R90 ;  /* 0x0000005a00547202 */ /* 0x000fce0000000f00 */
.L_x_1145:
[----:B------:R-:W-:Y:S05]  /*bb60*/  BSYNC B1 ;  /* 0x0000000000017941 */ /* 0x000fea0003800000 */
.L_x_1143:
        /* <DEDUP_REMOVED lines=16> */
.L_x_1149:
[----:B------:R-:W-:Y:S05]  /*bc70*/  BSYNC B2 ;  /* 0x0000000000027941 */ /* 0x000fea0003800000 */
.L_x_1148:
        /* <DEDUP_REMOVED lines=42> */
.L_x_1147:
[----:B------:R-:W-:Y:S05]  /*bf20*/  BSYNC B1 ;  /* 0x0000000000017941 */ /* 0x000fea0003800000 */
.L_x_1146:
        /* <DEDUP_REMOVED lines=10> */
[----:B------:R-:W-:-:S04]  /*bfd0*/  IMAD.U32 R80, R47, 0x10000, RZ ;  /* 0x000100002f507824 */ /* 0x000fc800078e00ff */
[----:B------:R-:W-:Y:S01]  /*bfe0*/  FADD.FTZ R77, R77, R80 ;  /* 0x000000504d4d7221 */ /* 0x000fe20000010000 */
[----:B------:R-:W-:Y:S01]  /*bff0*/  MOV R80, R46 ;  /* 0x0000002e00507202 */ /* 0x000fe20000000f00 */
[----:B------:R-:W-:Y:S06]  /*c000*/  BRA `(.L_x_1151) ;  /* 0x0000000400607947 */ /* 0x000fec0003800000 */
.L_x_1150:
        /* <DEDUP_REMOVED lines=12> */
.L_x_1153:
[----:B------:R-:W-:-:S07]  /*c0d0*/  IMAD.MOV.U32 R82, RZ, RZ, R90 ;  /* 0x000000ffff527224 */ /* 0x000fce00078e005a */
.L_x_1154:
[----:B------:R-:W-:Y:S05]  /*c0e0*/  BSYNC B1 ;  /* 0x0000000000017941 */ /* 0x000fea0003800000 */
.L_x_1152:
        /* <DEDUP_REMOVED lines=18> */
.L_x_1158:
[----:B------:R-:W-:Y:S05]  /*c210*/  BSYNC B2 ;  /* 0x0000000000027941 */ /* 0x000fea0003800000 */
.L_x_1157:
        /* <DEDUP_REMOVED lines=42> */
.L_x_1156:
[----:B------:R-:W-:Y:S05]  /*c4c0*/  BSYNC B1 ;  /* 0x0000000000017941 */ /* 0x000fea0003800000 */
.L_x_1155:
        /* <DEDUP_REMOVED lines=8> */
[--C-:B------:R-:W-:Y:S01]  /*c550*/  FADD.FTZ R77, R77, R46.reuse ;  /* 0x0000002e4d4d7221 */ /* 0x100fe20000010000 */
[----:B------:R-:W-:-:S04]  /*c560*/  @P1 PRMT R46, R39, 0x7632, R46 ;  /* 0x00007632272e1816 */ /* 0x000fc8000000002e */
[----:B------:R-:W-:-:S05]  /*c570*/  @P1 SHF.L.U32 R46, R46, 0x10, RZ ;  /* 0x000000102e2e1819 */ /* 0x000fca00000006ff */
[----:B------:R-:W-:-:S07]  /*c580*/  @P1 FADD.FTZ R77, R77, R46 ;  /* 0x0000002e4d4d1221 */ /* 0x000fce0000010000 */
.L_x_1151:
[----:B------:R-:W-:Y:S01]  /*c590*/  P2R R46, PR, RZ, 0x2 ;  /* 0x00000002ff2e7803 */ /* 0x000fe20000000000 */
[----:B------:R-:W0:Y:S01]  /*c5a0*/  LDC.64 R84, c[0x0][0x240] ;  /* 0x00009000ff547b82 */ /* 0x000e220000000a00 */
[----:B------:R-:W-:Y:S02]  /*c5b0*/  ISETP.NE.AND P1, PT, R78, RZ, PT ;  /* 0x000000ff4e00720c */ /* 0x000fe40003f25270 */
[----:B------:R-:W-:Y:S02]  /*c5c0*/  SEL R83, RZ, 0x1000000, P5 ;  /* 0x01000000ff537807 */ /* 0x000fe40002800000 */
[----:B------:R-:W-:Y:S02]  /*c5d0*/  ISETP.NE.AND P5, PT, R52, RZ, PT ;  /* 0x000000ff3400720c */ /* 0x000fe40003fa5270 */
[----:B------:R-:W-:Y:S02]  /*c5e0*/  SEL R82, RZ, 0x10000, P4 ;  /* 0x00010000ff527807 */ /* 0x000fe40002000000 */
[----:B------:R-:W-:-:S02]  /*c5f0*/  SEL R81, RZ, 0x100, P3 ;  /* 0x00000100ff517807 */ /* 0x000fc40001800000 */
[----:B------:R-:W-:Y:S02]  /*c600*/  SEL R52, RZ, 0x1, P1 ;  /* 0x00000001ff347807 */ /* 0x000fe40000800000 */
[----:B------:R-:W-:Y:S02]  /*c610*/  ISETP.NE.AND P6, PT, R44, RZ, PT ;  /* 0x000000ff2c00720c */ /* 0x000fe40003fc5270 */
[----:B------:R-:W-:Y:S02]  /*c620*/  ISETP.NE.AND P4, PT, R45, RZ, PT ;  /* 0x000000ff2d00720c */ /* 0x000fe40003f85270 */
[----:B------:R-:W-:Y:S01]  /*c630*/  ISETP.NE.AND P3, PT, R79, RZ, PT ;  /* 0x000000ff4f00720c */ /* 0x000fe20003f65270 */
[----:B------:R-:W-:Y:S01]  /*c640*/  IMAD.WIDE.U32 R78, R49, 0x10, R164 ;  /* 0x00000010314e7825 */ /* 0x000fe200078e00a4 */
[----:B------:R-:W-:Y:S02]  /*c650*/  ISETP.NE.AND P1, PT, R46, RZ, PT ;  /* 0x000000ff2e00720c */ /* 0x000fe40003f25270 */
[----:B------:R-:W-:-:S02]  /*c660*/  F2FP.BF16.F32.PACK_AB R47, R77, R76 ;  /* 0x0000004c4d2f723e */ /* 0x000fc400000010ff */
[----:B------:R-:W-:Y:S02]  /*c670*/  F2FP.BF16.F32.PACK_AB R46, R72, R71 ;  /* 0x00000047482e723e */ /* 0x000fe400000010ff */
[----:B------:R-:W-:Y:S02]  /*c680*/  F2FP.BF16.F32.PACK_AB R45, R70, R69 ;  /* 0x00000045462d723e */ /* 0x000fe400000010ff */
[----:B------:R-:W-:Y:S02]  /*c690*/  F2FP.BF16.F32.PACK_AB R44, R64, R55 ;  /* 0x00000037402c723e */ /* 0x000fe400000010ff */
[----:B------:R-:W-:Y:S02]  /*c6a0*/  LOP3.LUT R81, R81, R83, R82, 0xfe, !PT ;  /* 0x0000005351517212 */ /* 0x000fe400078efe52 */
[----:B------:R-:W-:Y:S01]  /*c6b0*/  SEL R83, RZ, 0x1, P3 ;  /* 0x00000001ff537807 */ /* 0x000fe20001800000 */
[----:B------:R1:W-:Y:S02]  /*c6c0*/  STG.E.128 desc[UR4][R78.64], R44 ;  /* 0x0000002c4e007986 */ /* 0x0003e4000c101d04 */
[----:B-1----:R-:W-:Y:S01]  /*c6d0*/  IMAD.WIDE.U32 R44, R52, 0x1000000, RZ ;  /* 0x01000000342c7825 */ /* 0x002fe200078e00ff */
[----:B------:R-:W-:-:S04]  /*c6e0*/  SEL R52, RZ, 0x1, P4 ;  /* 0x00000001ff347807 */ /* 0x000fc80002000000 */
[----:B------:R-:W-:Y:S01]  /*c6f0*/  LOP3.LUT R83, R45, R81, R83, 0xfe, !PT ;  /* 0x000000512d537212 */ /* 0x000fe200078efe53 */
[----:B------:R-:W-:Y:S01]  /*c700*/  IMAD.WIDE.U32 R46, R52, 0x10000, RZ ;  /* 0x00010000342e7825 */ /* 0x000fe200078e00ff */
[----:B------:R-:W-:Y:S02]  /*c710*/  SEL R81, RZ, 0x1, P5 ;  /* 0x00000001ff517807 */ /* 0x000fe40002800000 */
[----:B------:R-:W-:-:S03]  /*c720*/  SEL R45, RZ, 0x1, P6 ;  /* 0x00000001ff2d7807 */ /* 0x000fc60003000000 */
[----:B------:R-:W-:-:S03]  /*c730*/  IMAD.WIDE.U32 R78, R81, 0x100, RZ ;  /* 0x00000100514e7825 */ /* 0x000fc600078e00ff */
[----:B------:R-:W-:Y:S02]  /*c740*/  LOP3.LUT R52, R78, R44, R46, 0xfe, !PT ;  /* 0x0000002c4e347212 */ /* 0x000fe400078efe2e */
[----:B------:R-:W-:Y:S02]  /*c750*/  LOP3.LUT R47, R79, R83, R47, 0xfe, !PT ;  /* 0x000000534f2f7212 */ /* 0x000fe400078efe2f */
[----:B------:R-:W-:Y:S01]  /*c760*/  LOP3.LUT R46, R52, R45, RZ, 0xfc, !PT ;  /* 0x0000002d342e7212 */ /* 0x000fe200078efcff */
[----:B0-----:R-:W-:-:S05]  /*c770*/  IMAD.WIDE.U32 R44, R49, 0x8, R84 ;  /* 0x00000008312c7825 */ /* 0x001fca00078e0054 */
[----:B------:R0:W-:Y:S01]  /*c780*/  STG.E.64 desc[UR4][R44.64], R46 ;  /* 0x0000002e2c007986 */ /* 0x0001e2000c101b04 */
[----:B------:R-:W-:Y:S05]  /*c790*/  @!P0 BRA `(.L_x_1159) ;  /* 0x0000000000508947 */ /* 0x000fea0003800000 */
[----:B0-----:R-:W-:Y:S01]  /*c7a0*/  IMAD.U32 R44, R61, 0x10000, RZ ;  /* 0x000100003d2c7824 */ /* 0x001fe200078e00ff */
[----:B------:R-:W0:Y:S01]  /*c7b0*/  LDC.64 R82, c[0x0][0x248] ;  /* 0x00009200ff527b82 */ /* 0x000e220000000a00 */
        /* <DEDUP_REMOVED lines=11> */
[----:B------:R-:W-:-:S03]  /*c870*/  IMAD.WIDE.U32 R44, R45, 0x1000000, RZ ;  /* 0x010000002d2c7825 */ /* 0x000fc600078e00ff */
[----:B------:R-:W-:Y:S02]  /*c880*/  LOP3.LUT R44, R78, R44, R46, 0xfe, !PT ;  /* 0x0000002c4e2c7212 */ /* 0x000fe400078efe2e */
[----:B------:R-:W-:Y:S02]  /*c890*/  LOP3.LUT R81, R47, R81, R45, 0xfe, !PT ;  /* 0x000000512f517212 */ /* 0x000fe400078efe2d */
[----:B------:R-:W-:Y:S01]  /*c8a0*/  LOP3.LUT R78, R44, 0xff, R35, 0xf8, !PT ;  /* 0x000000ff2c4e7812 */ /* 0x000fe200078ef823 */
[----:B0-----:R-:W-:Y:S01]  /*c8b0*/  IMAD.WIDE.U32 R44, R49, 0x8, R82 ;  /* 0x00000008312c7825 */ /* 0x001fe200078e0052 */
[----:B------:R-:W-:-:S05]  /*c8c0*/  LOP3.LUT R79, R81, R79, RZ, 0xfc, !PT ;  /* 0x0000004f514f7212 */ /* 0x000fca00078efcff */
[----:B------:R1:W-:Y:S02]  /*c8d0*/  STG.E.64 desc[UR4][R44.64], R78 ;  /* 0x0000004e2c007986 */ /* 0x0003e4000c101b04 */
.L_x_1159:
[----:B01----:R-:W0:Y:S01]  /*c8e0*/  @P1 LDC.64 R44, c[0x0][0x230] ;  /* 0x00008c00ff2c1b82 */ /* 0x003e220000000a00 */
[----:B------:R-:W-:-:S07]  /*c8f0*/  VIADD R52, R48, 0x40 ;  /* 0x0000004030347836 */ /* 0x000fce0000000000 */
[----:B------:R-:W1:Y:S01]  /*c900*/  @P0 LDC.64 R46, c[0x0][0x228] ;  /* 0x00008a00ff2e0b82 */ /* 0x000e620000000a00 */
[----:B0-----:R-:W-:-:S05]  /*c910*/  @P1 IMAD.WIDE.U32 R44, R52, 0x10, R44 ;  /* 0x00000010342c1825 */ /* 0x001fca00078e002c */
[----:B------:R0:W5:Y:S01]  /*c920*/  @P1 LDG.E.128 R36, desc[UR4][R44.64] ;  /* 0x000000042c241981 */ /* 0x000162000c1e1d00 */
[----:B-1----:R-:W-:-:S05]  /*c930*/  @P0 IMAD.WIDE.U32 R46, R52, 0x10, R46 ;  /* 0x00000010342e0825 */ /* 0x002fca00078e002e */
[----:B------:R1:W5:Y:S01]  /*c940*/  @P0 LDG.E.128 R40, desc[UR4][R46.64] ;  /* 0x000000042e280981 */ /* 0x000362000c1e1d00 */
[----:B0-----:R-:W-:-:S06]  /*c950*/  IMAD.WIDE.U32 R44, R52, 0x10, R162 ;  /* 0x00000010342c7825 */ /* 0x001fcc00078e00a2 */
        /* <DEDUP_REMOVED lines=13> */
.L_x_1161:
[----:B------:R-:W-:-:S07]  /*ca30*/  IMAD.MOV.U32 R84, RZ, RZ, R90 ;  /* 0x000000ffff547224 */ /* 0x000fce00078e005a */
.L_x_1162:
[----:B------:R-:W-:Y:S05]  /*ca40*/  BSYNC B1 ;  /* 0x0000000000017941 */ /* 0x000fea0003800000 */
.L_x_1160:
        /* <DEDUP_REMOVED lines=16> */
.L_x_1166:
[----:B------:R-:W-:Y:S05]  /*cb50*/  BSYNC B2 ;  /* 0x0000000000027941 */ /* 0x000fea0003800000 */
.L_x_1165:
        /* <DEDUP_REMOVED lines=35> */
[----:B------:R-:W-:Y:S01]  /*cd90*/  IMAD.WIDE.U32 R80, R81, -0x326172a9, RZ ;  /* 0xcd9e8d5751507825 */ /* 0x000fe200078e00ff */
[----:B------:R-:W-:-:S03]  /*cda0*/  HFMA2.MMA R79, -RZ, RZ, 0, 0 ;  /* 0x00000000ff4f7435 */ /* 0x000fc600000001ff */
[----:B------:R-:W-:Y:S01]  /*cdb0*/  IMAD.WIDE.U32 R90, R90, -0x326172a9, RZ ;  /* 0xcd9e8d575a5a7825 */ /* 0x000fe200078e00ff */
[----:B------:R-:W-:-:S04]  /*cdc0*/  LOP3.LUT R88, R81, UR31, R82, 0x96, !PT ;  /* 0x0000001f51587c12 */ /* 0x000fc8000f8e9652 */
[----:B------:R-:W-:Y:S01]  /*cdd0*/  LOP3.LUT R63, R91, UR33, R80, 0x96, !PT ;  /* 0x000000215b3f7c12 */ /* 0x000fe2000f8e9650 */
[----:B------:R-:W-:-:S05]  /*cde0*/  IMAD.WIDE.U32 R88, R88, -0x2daee0ad, RZ ;  /* 0xd2511f5358587825 */ /* 0x000fca00078e00ff */
[----:B------:R-:W-:-:S07]  /*cdf0*/  LOP3.LUT R87, R89, UR34, R78, 0x96, !PT ;  /* 0x0000002259577c12 */ /* 0x000fce000f8e964e */
.L_x_1164:
[----:B------:R-:W-:Y:S05]  /*ce00*/  BSYNC B1 ;  /* 0x0000000000017941 */ /* 0x000fea0003800000 */
.L_x_1163:
[----:B------:R-:W-:Y:S01]  /*ce10*/  I2FP.F32.U32 R78, R84 ;  /* 0x00000054004e7245 */ /* 0x000fe20000201000 */
[C---:B-----5:R-:W-:Y:S01]  /*ce20*/  IMAD.U32 R81, R44.reuse, 0x10000, RZ ;  /* 0x000100002c517824 */ /* 0x060fe200078e00ff */
[----:B------:R-:W-:-:S03]  /*ce30*/  PRMT R44, R44, 0x7632, R44 ;  /* 0x000076322c2c7816 */ /* 0x000fc6000000002c */
        /* <DEDUP_REMOVED lines=12> */
.L_x_1167:
        /* <DEDUP_REMOVED lines=12> */
.L_x_1170:
[----:B------:R-:W-:-:S07]  /*cfc0*/  MOV R35, R90 ;  /* 0x0000005a00237202 */ /* 0x000fce0000000f00 */
.L_x_1171:
[----:B------:R-:W-:Y:S05]  /*cfd0*/  BSYNC B1 ;  /* 0x0000000000017941 */ /* 0x000fea0003800000 */
.L_x_1169:
        /* <DEDUP_REMOVED lines=16> */
.L_x_1175:
[----:B------:R-:W-:Y:S05]  /*d0e0*/  BSYNC B2 ;  /* 0x0000000000027941 */ /* 0x000fea0003800000 */
.L_x_1174:
        /* <DEDUP_REMOVED lines=42> */
.L_x_1173:
[----:B------:R-:W-:Y:S05]  /*d390*/  BSYNC B1 ;  /* 0x0000000000017941 */ /* 0x000fea0003800000 */
.L_x_1172:
[----:B------:R-:W-:Y:S02]  /*d3a0*/  I2FP.F32.U32 R80, R35 ;  /* 0x0000002300507245 */ /* 0x000fe40000201000 */
[----:B------:R-:W-:-:S03]  /*d3b0*/  SHF.L.U32 R35, R40, 0x10, RZ ;  /* 0x0000001028237819 */ /* 0x000fc600000006ff */
[----:B------:R-:W-:Y:S02]  /*d3c0*/  FFMA.FTZ R80, R80, R75, 1.1641532182693481445e-10 ;  /* 0x2f00000050507423 */ /* 0x000fe4000001004b */
[----:B------:R-:W-:-:S03]  /*d3d0*/  FMUL.FTZ R35, R35, R74 ;  /* 0x0000004a23237220 */ /* 0x000fc60000410000 */
[----:B------:R-:W-:-:S04]  /*d3e0*/  FSETP.GTU.FTZ.AND P3, PT, R80, R73, PT ;  /* 0x000000495000720b */ /* 0x000fc80003f7c000 */
[----:B------:R-:W-:-:S05]  /*d3f0*/  FSEL R35, R35, RZ, !P3 ;  /* 0x000000ff23237208 */ /* 0x000fca0005800000 */
[----:B------:R-:W-:Y:S01]  /*d400*/  FADD.FTZ R78, R78, R35 ;  /* 0x000000234e4e7221 */ /* 0x000fe20000010000 */
[----:B------:R-:W-:-:S04]  /*d410*/  @P1 IMAD.U32 R35, R36, 0x10000, RZ ;  /* 0x0001000024231824 */ /* 0x000fc800078e00ff */
[----:B------:R-:W-:Y:S01]  /*d420*/  @P1 FADD.FTZ R78, R35, R78 ;  /* 0x0000004e234e1221 */ /* 0x000fe20000010000 */
[----:B------:R-:W-:-:S07]  /*d430*/  SEL R35, RZ, 0x1, P3 ;  /* 0x00000001ff237807 */ /* 0x000fce0001800000 */
.L_x_1168:
        /* <DEDUP_REMOVED lines=12> */
.L_x_1177:
[----:B------:R-:W-:-:S07]  /*d500*/  MOV R79, R90 ;  /* 0x0000005a004f7202 */ /* 0x000fce0000000f00 */
.L_x_1178:
[----:B------:R-:W-:Y:S05]  /*d510*/  BSYNC B1 ;  /* 0x0000000000017941 */ /* 0x000fea0003800000 */
.L_x_1176:
        /* <DEDUP_REMOVED lines=16> */
.L_x_1182:
[----:B------:R-:W-:Y:S05]  /*d620*/  BSYNC B2 ;  /* 0x0000000000027941 */ /* 0x000fea0003800000 */
.L_x_1181:
        /* <DEDUP_REMOVED lines=42> */
.L_x_1180:
[----:B------:R-:W-:Y:S05]  /*d8d0*/  BSYNC B1 ;  /* 0x0000000000017941 */ /* 0x000fea0003800000 */
.L_x_1179:
        /* <DEDUP_REMOVED lines=15> */
.L_x_1183:
        /* <DEDUP_REMOVED lines=12> */
.L_x_1186:
[----:B------:R-:W-:-:S07]  /*da90*/  IMAD.MOV.U32 R56, RZ, RZ, R90 ;  /* 0x000000ffff387224 */ /* 0x000fce00078e005a */
.L_x_1187:
[----:B------:R-:W-:Y:S05]  /*daa0*/  BSYNC B1 ;  /* 0x0000000000017941 */ /* 0x000fea0003800000 */
.L_x_1185:
        /* <DEDUP_REMOVED lines=16> */
.L_x_1191:
[----:B------:R-:W-:Y:S05]  /*dbb0*/  BSYNC B2 ;  /* 0x0000000000027941 */ /* 0x000fea0003800000 */
.L_x_1190:
        /* <DEDUP_REMOVED lines=42> */
.L_x_1189:
[----:B------:R-:W-:Y:S05]  /*de60*/  BSYNC B1 ;  /* 0x0000000000017941 */ /* 0x000fea0003800000 */
.L_x_1188:
[----:B------:R-:W-:Y:S02]  /*de70*/  I2FP.F32.U32 R56, R56 ;  /* 0x0000003800387245 */ /* 0x000fe40000201000 */
[----:B------:R-:W-:-:S03]  /*de80*/  PRMT R80, R40, 0x7632, R80 ;  /* 0x0000763228507816 */ /* 0x000fc60000000050 */
[----:B------:R-:W-:Y:S02]  /*de90*/  FFMA.FTZ R56, R56, R75, 1.1641532182693481445e-10 ;  /* 0x2f00000038387423 */ /* 0x000fe4000001004b */
[----:B------:R-:W-:-:S03]  /*dea0*/  IMAD.U32 R83, R80, 0x10000, RZ ;  /* 0x0001000050537824 */ /* 0x000fc600078e00ff */
[----:B------:R-:W-:Y:S01]  /*deb0*/  FSETP.GTU.FTZ.AND P3, PT, R56, R73, PT ;  /* 0x000000493800720b */ /* 0x000fe20003f7c000 */
[----:B------:R-:W-:-:S05]  /*dec0*/  FMUL.FTZ R83, R83, R74 ;  /* 0x0000004a53537220 */ /* 0x000fca0000410000 */
[----:B------:R-:W-:-:S05]  /*ded0*/  FSEL R56, R83, RZ, !P3 ;  /* 0x000000ff53387208 */ /* 0x000fca0005800000 */
[--C-:B------:R-:W-:Y:S01]  /*dee0*/  FADD.FTZ R79, R79, R56.reuse ;  /* 0x000000384f4f7221 */ /* 0x100fe20000010000 */
[----:B------:R-:W-:-:S04]  /*def0*/  @P1 PRMT R56, R36, 0x7632, R56 ;  /* 0x0000763224381816 */ /* 0x000fc80000000038 */
[----:B------:R-:W-:-:S05]  /*df00*/  @P1 SHF.L.U32 R56, R56, 0x10, RZ ;  /* 0x0000001038381819 */ /* 0x000fca00000006ff */
[----:B------:R-:W-:Y:S01]  /*df10*/  @P1 FADD.FTZ R79, R79, R56 ;  /* 0x000000384f4f1221 */ /* 0x000fe20000010000 */
[----:B------:R-:W-:-:S07]  /*df20*/  SEL R56, RZ, 0x1, P3 ;  /* 0x00000001ff387807 */ /* 0x000fce0001800000 */
.L_x_1184:
        /* <DEDUP_REMOVED lines=12> */
.L_x_1193:
[----:B------:R-:W-:-:S07]  /*dff0*/  IMAD.MOV.U32 R85, RZ, RZ, R90 ;  /* 0x000000ffff557224 */ /* 0x000fce00078e005a */
.L_x_1194:
[----:B------:R-:W-:Y:S05]  /*e000*/  BSYNC B1 ;  /* 0x0000000000017941 */ /* 0x000fea0003800000 */
.L_x_1192:
        /* <DEDUP_REMOVED lines=16> */
.L_x_1198:
[----:B------:R-:W-:Y:S05]  /*e110*/  BSYNC B2 ;  /* 0x0000000000027941 */ /* 0x000fea0003800000 */
.L_x_1197:
        /* <DEDUP_REMOVED lines=42> */
.L_x_1196:
[----:B------:R-:W-:Y:S05]  /*e3c0*/  BSYNC B1 ;  /* 0x0000000000017941 */ /* 0x000fea0003800000 */
.L_x_1195:
        /* <DEDUP_REMOVED lines=15> */
.L_x_1199:
        /* <DEDUP_REMOVED lines=12> */
.L_x_1202:
[----:B------:R-:W-:-:S07]  /*e580*/  IMAD.MOV.U32 R57, RZ, RZ, R90 ;  /* 0x000000ffff397224 */ /* 0x000fce00078e005a */
.L_x_1203:
[----:B------:R-:W-:Y:S05]  /*e590*/  BSYNC B1 ;  /* 0x0000000000017941 */ /* 0x000fea0003800000 */
.L_x_1201:
        /* <DEDUP_REMOVED lines=16> */
.L_x_1207:
[----:B------:R-:W-:Y:S05]  /*e6a0*/  BSYNC B2 ;  /* 0x0000000000027941 */ /* 0x000fea0003800000 */
.L_x_1206:
        /* <DEDUP_REMOVED lines=42> */
.L_x_1205:
[----:B------:R-:W-:Y:S05]  /*e950*/  BSYNC B1 ;  /* 0x0000000000017941 */ /* 0x000fea0003800000 */
.L_x_1204:
[----:B------:R-:W-:Y:S01]  /*e960*/  I2FP.F32.U32 R82, R57 ;  /* 0x0000003900527245 */ /* 0x000fe20000201000 */
[----:B------:R-:W-:-:S04]  /*e970*/  IMAD.U32 R57, R41, 0x10000, RZ ;  /* 0x0001000029397824 */ /* 0x000fc800078e00ff */
[----:B------:R-:W-:Y:S01]  /*e980*/  FFMA.FTZ R82, R82, R75, 1.1641532182693481445e-10 ;  /* 0x2f00000052527423 */ /* 0x000fe2000001004b */
[----:B------:R-:W-:-:S04]  /*e990*/  FMUL.FTZ R57, R57, R74 ;  /* 0x0000004a39397220 */ /* 0x000fc80000410000 */
[----:B------:R-:W-:-:S04]  /*e9a0*/  FSETP.GTU.FTZ.AND P3, PT, R82, R73, PT ;  /* 0x000000495200720b */ /* 0x000fc80003f7c000 */
[----:B------:R-:W-:-:S05]  /*e9b0*/  FSEL R57, R57, RZ, !P3 ;  /* 0x000000ff39397208 */ /* 0x000fca0005800000 */
[----:B------:R-:W-:Y:S01]  /*e9c0*/  FADD.FTZ R80, R80, R57 ;  /* 0x0000003950507221 */ /* 0x000fe20000010000 */
[----:B------:R-:W-:-:S04]  /*e9d0*/  @P1 IMAD.U32 R57, R37, 0x10000, RZ ;  /* 0x0001000025391824 */ /* 0x000fc800078e00ff */
[----:B------:R-:W-:Y:S01]  /*e9e0*/  @P1 FADD.FTZ R80, R57, R80 ;  /* 0x0000005039501221 */ /* 0x000fe20000010000 */
[----:B------:R-:W-:-:S07]  /*e9f0*/  SEL R57, RZ, 0x1, P3 ;  /* 0x00000001ff397807 */ /* 0x000fce0001800000 */
.L_x_1200:
        /* <DEDUP_REMOVED lines=12> */
.L_x_1209:
[----:B------:R-:W-:-:S07]  /*eac0*/  IMAD.MOV.U32 R81, RZ, RZ, R90 ;  /* 0x000000ffff517224 */ /* 0x000fce00078e005a */
.L_x_1210:
[----:B------:R-:W-:Y:S05]  /*ead0*/  BSYNC B1 ;  /* 0x0000000000017941 */ /* 0x000fea0003800000 */
.L_x_1208:
        /* <DEDUP_REMOVED lines=16> */
.L_x_1214:
[----:B------:R-:W-:Y:S05]  /*ebe0*/  BSYNC B2 ;  /* 0x0000000000027941 */ /* 0x000fea0003800000 */
.L_x_1213:
        /* <DEDUP_REMOVED lines=42> */
.L_x_1212:
[----:B------:R-:W-:Y:S05]  /*ee90*/  BSYNC B1 ;  /* 0x0000000000017941 */ /* 0x000fea0003800000 */
.L_x_1211:
        /* <DEDUP_REMOVED lines=15> */
.L_x_1215:
        /* <DEDUP_REMOVED lines=12> */
.L_x_1218:
[----:B------:R-:W-:-:S07]  /*f050*/  MOV R58, R90 ;  /* 0x0000005a003a7202 */ /* 0x000fce0000000f00 */
.L_x_1219:
[----:B------:R-:W-:Y:S05]  /*f060*/  BSYNC B1 ;  /* 0x0000000000017941 */ /* 0x000fea0003800000 */
.L_x_1217:
        /* <DEDUP_REMOVED lines=16> */
.L_x_1223:
[----:B------:R-:W-:Y:S05]  /*f170*/  BSYNC B2 ;  /* 0x0000000000027941 */ /* 0x000fea0003800000 */
.L_x_1222:
        /* <DEDUP_REMOVED lines=40> */
[----:B------:R-:W-:-:S04]  /*f400*/  IMAD.WIDE.U32 R86, R87, -0x2daee0ad, RZ ;  /* 0xd2511f5357567825 */ /* 0x000fc800078e00ff */
[----:B------:R-:W-:Y:S01]  /*f410*/  IMAD.MOV.U32 R88, RZ, RZ, R86 ;  /* 0x000000ffff587224 */ /* 0x000fe200078e0056 */
[----:B------:R-:W-:-:S07]  /*f420*/  LOP3.LUT R87, R87, UR34, R82, 0x96, !PT ;  /* 0x0000002257577c12 */ /* 0x000fce000f8e9652 */
.L_x_1221:
[----:B------:R-:W-:Y:S05]  /*f430*/  BSYNC B1 ;  /* 0x0000000000017941 */ /* 0x000fea0003800000 */
.L_x_1220:
        /* <DEDUP_REMOVED lines=9> */
[----:B------:R-:W-:-:S05]  /*f4d0*/  @P1 PRMT R82, R37, 0x7632, R82 ;  /* 0x0000763225521816 */ /* 0x000fca0000000052 */
[----:B------:R-:W-:-:S04]  /*f4e0*/  @P1 IMAD.U32 R82, R82, 0x10000, RZ ;  /* 0x0001000052521824 */ /* 0x000fc800078e00ff */
[----:B------:R-:W-:-:S07]  /*f4f0*/  @P1 FADD.FTZ R81, R81, R82 ;  /* 0x0000005251511221 */ /* 0x000fce0000010000 */
.L_x_1216:
        /* <DEDUP_REMOVED lines=12> */
.L_x_1225:
[----:B------:R-:W-:-:S07]  /*f5c0*/  IMAD.MOV.U32 R92, RZ, RZ, R90 ;  /* 0x000000ffff5c7224 */ /* 0x000fce00078e005a */
.L_x_1226:
[----:B------:R-:W-:Y:S05]  /*f5d0*/  BSYNC B1 ;  /* 0x0000000000017941 */ /* 0x000fea0003800000 */
.L_x_1224:
        /* <DEDUP_REMOVED lines=14> */
[----:B------:R-:W-:-:S05]  /*f6c0*/  @P4 IADD3 R63, R19, RZ, RZ ;  /* 0x000000ff133f4210 */ /* 0x000fca0007ffe0ff */
[----:B------:R-:W-:-:S07]  /*f6d0*/  @!P3 IMAD.MOV.U32 R19, RZ, RZ, R63 ;  /* 0x000000ffff13b224 */ /* 0x000fce00078e003f */
.L_x_1230:
[----:B------:R-:W-:Y:S05]  /*f6e0*/  BSYNC B2 ;  /* 0x0000000000027941 */ /* 0x000fea0003800000 */
.L_x_1229:
        /* <DEDUP_REMOVED lines=40> */
[----:B------:R-:W-:Y:S01]  /*f970*/  IMAD.MOV.U32 R88, RZ, RZ, R86 ;  /* 0x000000ffff587224 */ /* 0x000fe200078e0056 */
[----:B------:R-:W-:Y:S01]  /*f980*/  HFMA2.MMA R86, -RZ, RZ, 0, 0 ;  /* 0x00000000ff567435 */ /* 0x000fe200000001ff */
[----:B------:R-:W-:-:S10]  /*f990*/  LOP3.LUT R87, R87, UR34, R82, 0x96, !PT ;  /* 0x0000002257577c12 */ /* 0x000fd4000f8e9652 */
.L_x_1228:
[----:B------:R-:W-:Y:S05]  /*f9a0*/  BSYNC B1 ;  /* 0x0000000000017941 */ /* 0x000fea0003800000 */
.L_x_1227:
        /* <DEDUP_REMOVED lines=11> */
[----:B------:R-:W-:-:S04]  /*fa60*/  IMAD.U32 R89, R38, 0x10000, RZ ;  /* 0x0001000026597824 */ /* 0x000fc800078e00ff */
[----:B------:R-:W-:Y:S01]  /*fa70*/  FADD.FTZ R82, R89, R82 ;  /* 0x0000005259527221 */ /* 0x000fe20000010000 */
[----:B------:R-:W-:Y:S01]  /*fa80*/  MOV R89, R86 ;  /* 0x0000005600597202 */ /* 0x000fe20000000f00 */
[----:B------:R-:W-:Y:S06]  /*fa90*/  BRA `(.L_x_1232) ;  /* 0x0000000400507947 */ /* 0x000fec0003800000 */
.L_x_1231:
        /* <DEDUP_REMOVED lines=10> */
[----:B------:R-:W-:Y:S01]  /*fb40*/  MOV R59, R88 ;  /* 0x00000058003b7202 */ /* 0x000fe20000000f00 */
[----:B------:R-:W-:Y:S06]  /*fb50*/  BRA `(.L_x_1235) ;  /* 0x0000000000047947 */ /* 0x000fec0003800000 */
.L_x_1234:
[----:B------:R-:W-:-:S07]  /*fb60*/  IMAD.MOV.U32 R59, RZ, RZ, R90 ;  /* 0x000000ffff3b7224 */ /* 0x000fce00078e005a */
.L_x_1235:
[----:B------:R-:W-:Y:S05]  /*fb70*/  BSYNC B1 ;  /* 0x0000000000017941 */ /* 0x000fea0003800000 */
.L_x_1233:
        /* <DEDUP_REMOVED lines=10> */
[----:B------:R-:W-:Y:S01]  /*fc20*/  @!P3 IADD3 R16, R16, 0x1, RZ ;  /* 0x000000011010b810 */ /* 0x000fe20007ffe0ff */
[----:B------:R-:W-:Y:S01]  /*fc30*/  @!P3 VIADD R63, R19, 0x1 ;  /* 0x00000001133fb836 */ /* 0x000fe20000000000 */
[----:B------:R-:W-:Y:S02]  /*fc40*/  @!P3 MOV R18, RZ ;  /* 0x000000ff0012b202 */ /* 0x000fe40000000f00 */
[----:B------:R-:W-:-:S13]  /*fc50*/  ISETP.NE.AND P4, PT, R16, RZ, !P3 ;  /* 0x000000ff1000720c */ /* 0x000fda0005f85270 */
[----:B------:R-:W-:-:S05]  /*fc60*/  @P4 IADD3 R63, R19, RZ, RZ ;  /* 0x000000ff133f4210 */ /* 0x000fca0007ffe0ff */
[----:B------:R-:W-:-:S07]  /*fc70*/  @!P3 IMAD.MOV.U32 R19, RZ, RZ, R63 ;  /* 0x000000ffff13b224 */ /* 0x000fce00078e003f */
.L_x_1239:
[----:B------:R-:W-:Y:S05]  /*fc80*/  BSYNC B2 ;  /* 0x0000000000027941 */ /* 0x000fea0003800000 */
.L_x_1238:
        /* <DEDUP_REMOVED lines=41> */
[----:B------:R-:W-:-:S07]  /*ff20*/  IMAD.MOV.U32 R89, RZ, RZ, RZ ;  /* 0x000000ffff597224 */ /* 0x000fce00078e00ff */
.L_x_1237:
[----:B------:R-:W-:Y:S05]  /*ff30*/  BSYNC B1 ;  /* 0x0000000000017941 */ /* 0x000fea0003800000 */
.L_x_1236:
        /* <DEDUP_REMOVED lines=10> */
.L_x_1232:
[C---:B------:R-:W-:Y:S01]  /*ffe0*/  ISETP.NE.AND P3, PT, R89.reuse, 0x1, PT ;  /* 0x000000015900780c */ /* 0x040fe20003f65270 */
[----:B------:R-:W-:Y:S01]  /*fff0*/  BSSY B1, `(.L_x_1240) ;  /* 0x000000c000017945 */ /* 0x000fe20003800000 */
[----:B------:R-:W-:-:S11]  /*10000*/  IADD3 R86, R89, 0x1, RZ ;  /* 0x0000000159567810 */ /* 0x000fd60007ffe0ff */
        /* <DEDUP_REMOVED lines=9> */
.L_x_1241:
[----:B------:R-:W-:-:S07]  /*100a0*/  MOV R92, R90 ;  /* 0x0000005a005c7202 */ /* 0x000fce0000000f00 */
.L_x_1242:
[----:B------:R-:W-:Y:S05]  /*100b0*/  BSYNC B1 ;  /* 0x0000000000017941 */ /* 0x000fea0003800000 */
.L_x_1240:
        /* <DEDUP_REMOVED lines=11> */
[----:B------:R-:W-:Y:S01]  /*10170*/  @!P3 IADD3 R63, R19, 0x1, RZ ;  /* 0x00000001133fb810 */ /* 0x000fe20007ffe0ff */
[----:B------:R-:W-:-:S03]  /*10180*/  @!P3 IMAD.MOV.U32 R18, RZ, RZ, RZ ;  /* 0x000000ffff12b224 */ /* 0x000fc600078e00ff */
[----:B------:R-:W-:-:S13]  /*10190*/  ISETP.NE.AND P4, PT, R16, RZ, !P3 ;  /* 0x000000ff1000720c */ /* 0x000fda0005f85270 */
[----:B------:R-:W-:-:S05]  /*101a0*/  @P4 IMAD.MOV R63, RZ, RZ, R19 ;  /* 0x000000ffff3f4224 */ /* 0x000fca00078e0213 */
[----:B------:R-:W-:-:S07]  /*101b0*/  @!P3 MOV R19, R63 ;  /* 0x0000003f0013b202 */ /* 0x000fce0000000f00 */
.L_x_1246:
[----:B------:R-:W-:Y:S05]  /*101c0*/  BSYNC B2 ;  /* 0x0000000000027941 */ /* 0x000fea0003800000 */
.L_x_1245:
        /* <DEDUP_REMOVED lines=43> */
.L_x_1244:
[----:B------:R-:W-:Y:S05]  /*10480*/  BSYNC B1 ;  /* 0x0000000000017941 */ /* 0x000fea0003800000 */
.L_x_1243:
        /* <DEDUP_REMOVED lines=9> */
[----:B------:R-:W-:-:S04]  /*10520*/  PRMT R89, R38, 0x7632, R89 ;  /* 0x0000763226597816 */ /* 0x000fc80000000059 */
[----:B------:R-:W-:Y:S01]  /*10530*/  SHF.L.U32 R92, R89, 0x10, RZ ;  /* 0x00000010595c7819 */ /* 0x000fe200000006ff */
[----:B------:R-:W-:-:S04]  /*10540*/  IMAD.MOV.U32 R89, RZ, RZ, R86 ;  /* 0x000000ffff597224 */ /* 0x000fc800078e0056 */
[----:B------:R-:W-:Y:S01]  /*10550*/  FADD.FTZ R83, R83, R92 ;  /* 0x0000005c53537221 */ /* 0x000fe20000010000 */
[----:B------:R-:W-:Y:S06]  /*10560*/  BRA `(.L_x_1248) ;  /* 0x00000004005c7947 */ /* 0x000fec0003800000 */
.L_x_1247:
        /* <DEDUP_REMOVED lines=12> */
.L_x_1250:
[----:B------:R-:W-:-:S07]  /*10630*/  MOV R60, R90 ;  /* 0x0000005a003c7202 */ /* 0x000fce0000000f00 */
.L_x_1251:
[----:B------:R-:W-:Y:S05]  /*10640*/  BSYNC B1 ;  /* 0x0000000000017941 */ /* 0x000fea0003800000 */
.L_x_1249:
        /* <DEDUP_REMOVED lines=16> */
.L_x_1255:
[----:B------:R-:W-:Y:S05]  /*10750*/  BSYNC B2 ;  /* 0x0000000000027941 */ /* 0x000fea0003800000 */
.L_x_1254:
        /* <DEDUP_REMOVED lines=43> */
.L_x_1253:
[----:B------:R-:W-:Y:S05]  /*10a10*/  BSYNC B1 ;  /* 0x0000000000017941 */ /* 0x000fea0003800000 */
.L_x_1252:
        /* <DEDUP_REMOVED lines=12> */
.L_x_1248:
        /* <DEDUP_REMOVED lines=12> */
.L_x_1257:
[----:B------:R-:W-:-:S07]  /*10ba0*/  MOV R92, R90 ;  /* 0x0000005a005c7202 */ /* 0x000fce0000000f00 */
.L_x_1258:
[----:B------:R-:W-:Y:S05]  /*10bb0*/  BSYNC B1 ;  /* 0x0000000000017941 */ /* 0x000fea0003800000 */
.L_x_1256:
        /* <DEDUP_REMOVED lines=16> */
.L_x_1262:
[----:B------:R-:W-:Y:S05]  /*10cc0*/  BSYNC B2 ;  /* 0x0000000000027941 */ /* 0x000fea0003800000 */
.L_x_1261:
        /* <DEDUP_REMOVED lines=43> */
.L_x_1260:
[----:B------:R-:W-:Y:S05]  /*10f80*/  BSYNC B1 ;  /* 0x0000000000017941 */ /* 0x000fea0003800000 */
.L_x_1259:
[----:B------:R-:W-:Y:S02]  /*10f90*/  I2FP.F32.U32 R92, R92 ;  /* 0x0000005c005c7245 */ /* 0x000fe40000201000 */
[C---:B------:R-:W-:Y:S02]  /*10fa0*/  SHF.L.U32 R89, R47.reuse, 0x10, RZ ;  /* 0x000000102f597819 */ /* 0x040fe400000006ff */
[----:B------:R-:W-:Y:S01]  /*10fb0*/  PRMT R47, R47, 0x7632, R47 ;  /* 0x000076322f2f7816 */ /* 0x000fe2000000002f */
[----:B------:R-:W-:Y:S02]  /*10fc0*/  FFMA.FTZ R92, R92, R75, 1.1641532182693481445e-10 ;  /* 0x2f0000005c5c7423 */ /* 0x000fe4000001004b */
[----:B------:R-:W-:-:S03]  /*10fd0*/  FMUL.FTZ R89, R89, R74 ;  /* 0x0000004a59597220 */ /* 0x000fc60000410000 */
        /* <DEDUP_REMOVED lines=9> */
.L_x_1263:
        /* <DEDUP_REMOVED lines=12> */
.L_x_1266:
[----:B------:R-:W-:-:S07]  /*11130*/  MOV R61, R90 ;  /* 0x0000005a003d7202 */ /* 0x000fce0000000f00 */
.L_x_1267:
[----:B------:R-:W-:Y:S05]  /*11140*/  BSYNC B1 ;  /* 0x0000000000017941 */ /* 0x000fea0003800000 */
.L_x_1265:
        /* <DEDUP_REMOVED lines=16> */
.L_x_1271:
[----:B------:R-:W-:Y:S05]  /*11250*/  BSYNC B2 ;  /* 0x0000000000027941 */ /* 0x000fea0003800000 */
.L_x_1270:
        /* <DEDUP_REMOVED lines=38> */
[----:B------:R-:W-:Y:S01]  /*114c0*/  IMAD.MOV.U32 R91, RZ, RZ, RZ ;  /* 0x000000ffff5b7224 */ /* 0x000fe200078e00ff */
[----:B------:R-:W-:Y:S02]  /*114d0*/  LOP3.LUT R63, R89, UR33, R90, 0x96, !PT ;  /* 0x00000021593f7c12 */ /* 0x000fe4000f8e965a */
[----:B------:R-:W-:Y:S01]  /*114e0*/  MOV R90, R88 ;  /* 0x00000058005a7202 */ /* 0x000fe20000000f00 */
[----:B------:R-:W-:-:S05]  /*114f0*/  IMAD.WIDE.U32 R88, R87, -0x2daee0ad, RZ ;  /* 0xd2511f5357587825 */ /* 0x000fca00078e00ff */
[----:B------:R-:W-:-:S07]  /*11500*/  LOP3.LUT R87, R89, UR34, R86, 0x96, !PT ;  /* 0x0000002259577c12 */ /* 0x000fce000f8e9656 */
.L_x_1269:
[----:B------:R-:W-:Y:S05]  /*11510*/  BSYNC B1 ;  /* 0x0000000000017941 */ /* 0x000fea0003800000 */
.L_x_1268:
        /* <DEDUP_REMOVED lines=10> */
.L_x_1264:
        /* <DEDUP_REMOVED lines=12> */
.L_x_1273:
[----:B------:R-:W-:-:S07]  /*11680*/  MOV R132, R90 ;  /* 0x0000005a00847202 */ /* 0x000fce0000000f00 */
.L_x_1274:
[----:B------:R-:W-:Y:S05]  /*11690*/  BSYNC B1 ;  /* 0x0000000000017941 */ /* 0x000fea0003800000 */
.L_x_1272:
        /* <DEDUP_REMOVED lines=16> */
.L_x_1278:
[----:B------:R-:W-:Y:S05]  /*117a0*/  BSYNC B2 ;  /* 0x0000000000027941 */ /* 0x000fea0003800000 */
.L_x_1277:
        /* <DEDUP_REMOVED lines=12> */
[----:B------:R-:W-:-:S05]  /*11870*/  LOP3.LUT R86, R91, UR19, R86, 0x96, !PT ;  /* 0x000000135b567c12 */ /* 0x000fca000f8e9656 */
[----:B------:R-:W-:-:S05]  /*11880*/  IMAD.WIDE.U32 R86, R86, -0x2daee0ad, RZ ;  /* 0xd2511f5356567825 */ /* 0x000fca00078e00ff */
[----:B------:R-:W-:Y:S01]  /*11890*/  LOP3.LUT R87, R87, UR22, R88, 0x96, !PT ;  /* 0x0000001657577c12 */ /* 0x000fe2000f8e9658 */
        /* <DEDUP_REMOVED lines=25> */
[----:B------:R-:W-:Y:S01]  /*11a30*/  LOP3.LUT R63, R89, UR33, R90, 0x96, !PT ;  /* 0x00000021593f7c12 */ /* 0x000fe2000f8e965a */
[----:B------:R-:W-:Y:S01]  /*11a40*/  HFMA2.MMA R89, -RZ, RZ, 0, 0 ;  /* 0x00000000ff597435 */ /* 0x000fe200000001ff */
[----:B------:R-:W-:Y:S01]  /*11a50*/  MOV R90, R88 ;  /* 0x00000058005a7202 */ /* 0x000fe20000000f00 */
[----:B------:R-:W-:-:S09]  /*11a60*/  IMAD.MOV.U32 R88, RZ, RZ, R86 ;  /* 0x000000ffff587224 */ /* 0x000fd200078e0056 */
.L_x_1276:
[----:B------:R-:W-:Y:S05]  /*11a70*/  BSYNC B1 ;  /* 0x0000000000017941 */ /* 0x000fea0003800000 */
.L_x_1275:
        /* <DEDUP_REMOVED lines=9> */
[----:B------:R-:W-:Y:S02]  /*11b10*/  PRMT R47, R39, 0x7632, R47 ;  /* 0x00007632272f7816 */ /* 0x000fe4000000002f */
[----:B------:R-:W-:-:S03]  /*11b20*/  MOV R86, R89 ;  /* 0x0000005900567202 */ /* 0x000fc60000000f00 */
[----:B------:R-:W-:-:S04]  /*11b30*/  IMAD.U32 R74, R47, 0x10000, RZ ;  /* 0x000100002f4a7824 */ /* 0x000fc800078e00ff */
[----:B------:R-:W-:Y:S01]  /*11b40*/  FADD.FTZ R91, R91, R74 ;  /* 0x0000004a5b5b7221 */ /* 0x000fe20000010000 */
[----:B------:R-:W-:Y:S06]  /*11b50*/  BRA `(.L_x_1280) ;  /* 0x0000000400607947 */ /* 0x000fec0003800000 */
.L_x_1279:
        /* <DEDUP_REMOVED lines=12> */
.L_x_1282:
[----:B------:R-:W-:-:S07]  /*11c20*/  IMAD.MOV.U32 R47, RZ, RZ, R90 ;  /* 0x000000ffff2f7224 */ /* 0x000fce00078e005a */
.L_x_1283:
[----:B------:R-:W-:Y:S05]  /*11c30*/  BSYNC B1 ;  /* 0x0000000000017941 */ /* 0x000fea0003800000 */
.L_x_1281:
        /* <DEDUP_REMOVED lines=16> */
.L_x_1287:
[----:B------:R-:W-:Y:S05]  /*11d40*/  BSYNC B2 ;  /* 0x0000000000027941 */ /* 0x000fea0003800000 */
.L_x_1286:
        /* <DEDUP_REMOVED lines=40> */
[----:B------:R-:W-:-:S03]  /*11fd0*/  IMAD.WIDE.U32 R86, R89, -0x2daee0ad, RZ ;  /* 0xd2511f5359567825 */ /* 0x000fc600078e00ff */
[----:B------:R-:W-:Y:S01]  /*11fe0*/  MOV R88, R86 ;  /* 0x0000005600587202 */ /* 0x000fe20000000f00 */
[----:B------:R-:W-:Y:S01]  /*11ff0*/  IMAD.MOV.U32 R86, RZ, RZ, RZ ;  /* 0x000000ffff567224 */ /* 0x000fe200078e00ff */
[----:B------:R-:W-:-:S07]  /*12000*/  LOP3.LUT R87, R87, UR34, R62, 0x96, !PT ;  /* 0x0000002257577c12 */ /* 0x000fce000f8e963e */
.L_x_1285:
[----:B------:R-:W-:Y:S05]  /*12010*/  BSYNC B1 ;  /* 0x0000000000017941 */ /* 0x000fea0003800000 */
.L_x_1284:
[----:B------:R-:W-:Y:S02]  /*12020*/  I2FP.F32.U32 R62, R47 ;  /* 0x0000002f003e7245 */ /* 0x000fe40000201000 */
[----:B------:R-:W-:-:S03]  /*12030*/  PRMT R47, R43, 0x7632, R47 ;  /* 0x000076322b2f7816 */ /* 0x000fc6000000002f */
[----:B------:R-:W-:Y:S01]  /*12040*/  FFMA.FTZ R62, R62, R75, 1.1641532182693481445e-10 ;  /* 0x2f0000003e3e7423 */ /* 0x000fe2000001004b */
[----:B------:R-:W-:-:S04]  /*12050*/  SHF.L.U32 R47, R47, 0x10, RZ ;  /* 0x000000102f2f7819 */ /* 0x000fc800000006ff */
[----:B------:R-:W-:Y:S01]  /*12060*/  FSETP.GTU.FTZ.AND P2, PT, R62, R73, PT ;  /* 0x000000493e00720b */ /* 0x000fe20003f5c000 */
[----:B------:R-:W-:-:S05]  /*12070*/  FMUL.FTZ R47, R47, R74 ;  /* 0x0000004a2f2f7220 */ /* 0x000fca0000410000 */
[----:B------:R-:W-:Y:S02]  /*12080*/  FSEL R62, R47, RZ, !P2 ;  /* 0x000000ff2f3e7208 */ /* 0x000fe40005000000 */
[----:B------:R-:W-:-:S03]  /*12090*/  @P1 PRMT R47, R39, 0x7632, R47 ;  /* 0x00007632272f1816 */ /* 0x000fc6000000002f */
[----:B------:R-:W-:Y:S02]  /*120a0*/  FADD.FTZ R91, R91, R62 ;  /* 0x0000003e5b5b7221 */ /* 0x000fe40000010000 */
[----:B------:R-:W-:-:S04]  /*120b0*/  @P1 IMAD.U32 R62, R47, 0x10000, RZ ;  /* 0x000100002f3e1824 */ /* 0x000fc800078e00ff */
[----:B------:R-:W-:Y:S01]  /*120c0*/  @P1 FADD.FTZ R91, R91, R62 ;  /* 0x0000003e5b5b1221 */ /* 0x000fe20000010000 */
[----:B------:R-:W-:-:S07]  /*120d0*/  SEL R62, RZ, 0x1, P2 ;  /* 0x00000001ff3e7807 */ /* 0x000fce0001000000 */
.L_x_1280:
[----:B------:R-:W-:Y:S01]  /*120e0*/  ISETP.NE.AND P6, PT, R85, RZ, PT ;  /* 0x000000ff5500720c */ /* 0x000fe20003fc5270 */
[----:B------:R-:W-:Y:S01]  /*120f0*/  IMAD.WIDE.U32 R74, R52, 0x10, R164 ;  /* 0x00000010344a7825 */ /* 0x000fe200078e00a4 */
[----:B------:R-:W-:Y:S01]  /*12100*/  ISETP.NE.AND P1, PT, R84, RZ, PT ;  /* 0x000000ff5400720c */ /* 0x000fe20003f25270 */
[----:B------:R-:W0:Y:S01]  /*12110*/  LDC.64 R162, c[0x0][0x240] ;  /* 0x00009000ffa27b82 */ /* 0x000e220000000a00 */
[----:B------:R-:W-:Y:S02]  /*12120*/  SEL R85, RZ, 0x1000000, P5 ;  /* 0x01000000ff557807 */ /* 0x000fe40002800000 */
[----:B------:R-:W-:Y:S02]  /*12130*/  SEL R73, RZ, 0x10000, P4 ;  /* 0x00010000ff497807 */ /* 0x000fe40002000000 */
[----:B------:R-:W-:Y:S02]  /*12140*/  SEL R84, RZ, 0x100, P3 ;  /* 0x00000100ff547807 */ /* 0x000fe40001800000 */
[----:B------:R-:W-:-:S02]  /*12150*/  ISETP.NE.AND P4, PT, R45, RZ, PT ;  /* 0x000000ff2d00720c */ /* 0x000fc40003f85270 */
[----:B------:R-:W-:Y:S02]  /*12160*/  ISETP.NE.AND P2, PT, R44, RZ, PT ;  /* 0x000000ff2c00720c */ /* 0x000fe40003f45270 */
[----:B------:R-:W-:Y:S02]  /*12170*/  ISETP.NE.AND P5, PT, R46, RZ, PT ;  /* 0x000000ff2e00720c */ /* 0x000fe40003fa5270 */
[----:B------:R-:W-:Y:S02]  /*12180*/  F2FP.BF16.F32.PACK_AB R47, R91, R92 ;  /* 0x0000005c5b2f723e */ /* 0x000fe400000010ff */
[----:B------:R-:W-:Y:S02]  /*12190*/  F2FP.BF16.F32.PACK_AB R46, R83, R82 ;  /* 0x00000052532e723e */ /* 0x000fe400000010ff */
[----:B------:R-:W-:Y:S02]  /*121a0*/  F2FP.BF16.F32.PACK_AB R45, R81, R80 ;  /* 0x00000050512d723e */ /* 0x000fe400000010ff */
[----:B------:R-:W-:-:S02]  /*121b0*/  F2FP.BF16.F32.PACK_AB R44, R79, R78 ;  /* 0x0000004e4f2c723e */ /* 0x000fc400000010ff */
[----:B------:R-:W-:Y:S02]  /*121c0*/  LOP3.LUT R84, R84, R85, R73, 0xfe, !PT ;  /* 0x0000005554547212 */ /* 0x000fe400078efe49 */
[----:B------:R-:W-:Y:S01]  /*121d0*/  SEL R73, RZ, 0x1, P4 ;  /* 0x00000001ff497807 */ /* 0x000fe20002000000 */
[----:B------:R1:W-:Y:S01]  /*121e0*/  STG.E.128 desc[UR4][R74.64], R44 ;  /* 0x0000002c4a007986 */ /* 0x0003e2000c101d04 */
[----:B------:R-:W-:-:S03]  /*121f0*/  SEL R85, RZ, 0x1, P5 ;  /* 0x00000001ff557807 */ /* 0x000fc60002800000 */
[----:B-1----:R-:W-:Y:S01]  /*12200*/  IMAD.WIDE.U32 R44, R73, 0x1000000, RZ ;  /* 0x01000000492c7825 */ /* 0x002fe200078e00ff */
[----:B------:R-:W-:-:S04]  /*12210*/  SEL R73, RZ, 0x1, P6 ;  /* 0x00000001ff497807 */ /* 0x000fc80003000000 */
[----:B------:R-:W-:Y:S01]  /*12220*/  LOP3.LUT R85, R45, R84, R85, 0xfe, !PT ;  /* 0x000000542d557212 */ /* 0x000fe200078efe55 */
[----:B------:R-:W-:Y:S01]  /*12230*/  IMAD.WIDE.U32 R46, R73, 0x10000, RZ ;  /* 0x00010000492e7825 */ /* 0x000fe200078e00ff */
[----:B------:R-:W-:Y:S02]  /*12240*/  SEL R84, RZ, 0x1, P2 ;  /* 0x00000001ff547807 */ /* 0x000fe40001000000 */
[----:B------:R-:W-:Y:S02]  /*12250*/  SEL R45, RZ, 0x1, P1 ;  /* 0x00000001ff2d7807 */ /* 0x000fe40000800000 */
[----:B------:R-:W-:Y:S01]  /*12260*/  ISETP.NE.AND P1, PT, R161, RZ, PT ;  /* 0x000000ffa100720c */ /* 0x000fe20003f25270 */
[----:B------:R-:W-:-:S03]  /*12270*/  IMAD.WIDE.U32 R74, R84, 0x100, RZ ;  /* 0x00000100544a7825 */ /* 0x000fc600078e00ff */
[----:B------:R-:W-:Y:S01]  /*12280*/  LOP3.LUT R44, R74, R44, R46, 0xfe, !PT ;  /* 0x0000002c4a2c7212 */ /* 0x000fe200078efe2e */
[----:B------:R-:W-:Y:S01]  /*12290*/  FADD.FTZ R74, RZ, R50 ;  /* 0x00000032ff4a7221 */ /* 0x000fe20000010000 */
[----:B------:R-:W-:Y:S02]  /*122a0*/  LOP3.LUT R47, R75, R85, R47, 0xfe, !PT ;  /* 0x000000554b2f7212 */ /* 0x000fe400078efe2f */
[----:B------:R-:W-:Y:S01]  /*122b0*/  LOP3.LUT R46, R44, R45, RZ, 0xfc, !PT ;  /* 0x0000002d2c2e7212 */ /* 0x000fe200078efcff */
[----:B------:R-:W-:Y:S01]  /*122c0*/  FADD.FTZ R74, R74, R51 ;  /* 0x000000334a4a7221 */ /* 0x000fe20000010000 */
[----:B0-----:R-:W-:-:S04]  /*122d0*/  IMAD.WIDE.U32 R44, R52, 0x8, R162 ;  /* 0x00000008342c7825 */ /* 0x001fc800078e00a2 */
[----:B------:R-:W-:Y:S01]  /*122e0*/  FADD.FTZ R73, R74, R65 ;  /* 0x000000414a497221 */ /* 0x000fe20000010000 */
[----:B------:R0:W-:Y:S03]  /*122f0*/  STG.E.64 desc[UR4][R44.64], R46 ;  /* 0x0000002e2c007986 */ /* 0x0001e6000c101b04 */
[----:B------:R-:W-:-:S04]  /*12300*/  FADD.FTZ R74, R73, R66 ;  /* 0x00000042494a7221 */ /* 0x000fc80000010000 */
[----:B------:R-:W-:-:S04]  /*12310*/  FADD.FTZ R73, R74, R53 ;  /* 0x000000354a497221 */ /* 0x000fc80000010000 */
[----:B------:R-:W-:-:S04]  /*12320*/  FADD.FTZ R74, R73, R54 ;  /* 0x00000036494a7221 */ /* 0x000fc80000010000 */
[----:B------:R-:W-:-:S04]  /*12330*/  FADD.FTZ R73, R74, R67 ;  /* 0x000000434a497221 */ /* 0x000fc80000010000 */
[----:B------:R-:W-:-:S04]  /*12340*/  FADD.FTZ R74, R73, R68 ;  /* 0x00000044494a7221 */ /* 0x000fc80000010000 */
[----:B------:R-:W-:-:S04]  /*12350*/  FADD.FTZ R73, R74, R55 ;  /* 0x000000374a497221 */ /* 0x000fc80000010000 */
        /* <DEDUP_REMOVED lines=14> */
[----:B------:R-:W-:Y:S06]  /*12440*/  @!P0 BRA `(.L_x_1288) ;  /* 0x0000000000508947 */ /* 0x000fec0003800000 */
[----:B------:R-:W-:Y:S01]  /*12450*/  SHF.L.U32 R44, R61, 0x10, RZ ;  /* 0x000000103d2c7819 */ /* 0x000fe200000006ff */
[----:B------:R-:W0:Y:S01]  /*12460*/  LDC.64 R84, c[0x0][0x248] ;  /* 0x00009200ff547b82 */ /* 0x000e220000000a00 */
[----:B------:R-:W-:Y:S02]  /*12470*/  LOP3.LUT R46, R57, 0xff, RZ, 0xc0, !PT ;  /* 0x000000ff392e7812 */ /* 0x000fe400078ec0ff */
[----:B------:R-:W-:Y:S02]  /*12480*/  LOP3.LUT R45, R44, 0xff0000, RZ, 0xc0, !PT ;  /* 0x00ff00002c2d7812 */ /* 0x000fe400078ec0ff */
[----:B------:R-:W-:Y:S01]  /*12490*/  LOP3.LUT R44, R62, 0xffff, RZ, 0xc0, !PT ;  /* 0x0000ffff3e2c7812 */ /* 0x000fe200078ec0ff */
[----:B------:R-:W-:Y:S01]  /*124a0*/  IMAD.WIDE.U32 R46, R46, 0x10000, RZ ;  /* 0x000100002e2e7825 */ /* 0x000fe200078e00ff */
[----:B------:R-:W-:Y:S02]  /*124b0*/  LOP3.LUT R74, R56, 0xff, RZ, 0xc0, !PT ;  /* 0x000000ff384a7812 */ /* 0x000fe400078ec0ff */
[----:B------:R-:W-:-:S02]  /*124c0*/  PRMT R44, R45, 0x4210, R44 ;  /* 0x000042102d2c7816 */ /* 0x000fc4000000002c */
[----:B------:R-:W-:Y:S01]  /*124d0*/  PRMT R45, R60, 0x7104, RZ ;  /* 0x000071043c2d7816 */ /* 0x000fe200000000ff */
[----:B------:R-:W-:-:S03]  /*124e0*/  IMAD.WIDE.U32 R74, R74, 0x100, RZ ;  /* 0x000001004a4a7825 */ /* 0x000fc600078e00ff */
        /* <DEDUP_REMOVED lines=10> */
.L_x_1288:
[----:B------:R-:W-:Y:S01]  /*12590*/  UMOV UR8, 0xffffffff ;  /* 0xffffffff00087882 */ /* 0x000fe20000000000 */
[----:B------:R-:W-:Y:S02]  /*125a0*/  FADD.FTZ R132, R132, R91 ;  /* 0x0000005b84847221 */ /* 0x000fe40000010000 */
[----:B------:R-:W-:Y:S05]  /*125b0*/  BRA.DIV UR8, `(.L_x_1289) ;  /* 0x0000000e08a07947 */ /* 0x000fea000b800000 */
[----:B0-----:R-:W0:Y:S02]  /*125c0*/  SHFL.BFLY PT, R45, R132, 0x1, 0x1f ;  /* 0x0c201f00842d7f89 */ /* 0x001e2400000e0000 */
[----:B0-----:R-:W-:-:S05]  /*125d0*/  FADD.FTZ R74, R132, R45 ;  /* 0x0000002d844a7221 */ /* 0x001fca0000010000 */
[----:B------:R-:W0:Y:S02]  /*125e0*/  SHFL.BFLY PT, R45, R74, 0x2, 0x1f ;  /* 0x0c401f004a2d7f89 */ /* 0x000e2400000e0000 */
[----:B0-----:R-:W-:-:S05]  /*125f0*/  FADD.FTZ R84, R74, R45 ;  /* 0x0000002d4a547221 */ /* 0x001fca0000010000 */
[----:B------:R-:W0:Y:S02]  /*12600*/  SHFL.BFLY PT, R45, R84, 0x4, 0x1f ;  /* 0x0c801f00542d7f89 */ /* 0x000e2400000e0000 */
[----:B0-----:R-:W-:Y:S02]  /*12610*/  FADD.FTZ R85, R84, R45 ;  /* 0x0000002d54557221 */ /* 0x001fe40000010000 */
[----:B------:R-:W0:Y:S03]  /*12620*/  LDC R45, c[0x0][0x290] ;  /* 0x0000a400ff2d7b82 */ /* 0x000e260000000800 */
[----:B------:R-:W1:Y:S02]  /*12630*/  SHFL.BFLY PT, R44, R85, 0x8, 0x1f ;  /* 0x0d001f00552c7f89 */ /* 0x000e6400000e0000 */
[----:B-1----:R-:W-:-:S05]  /*12640*/  FADD.FTZ R89, R85, R44 ;  /* 0x0000002c55597221 */ /* 0x002fca0000010000 */
[----:B------:R-:W1:Y:S02]  /*12650*/  SHFL.BFLY PT, R44, R89, 0x10, 0x1f ;  /* 0x0e001f00592c7f89 */ /* 0x000e6400000e0000 */
[----:B-1----:R-:W-:-:S04]  /*12660*/  FADD.FTZ R44, R89, R44 ;  /* 0x0000002c592c7221 */ /* 0x002fc80000010000 */
        /* <DEDUP_REMOVED lines=58> */
.L_x_1302:
[----:B------:R-:W-:Y:S01]  /*12a10*/  FMUL.FTZ R44, R75, R75 ;  /* 0x0000004b4b2c7220 */ /* 0x000fe20000410000 */
[----:B01----:R-:W-:Y:S01]  /*12a20*/  FADD.FTZ R84, R84, R163 ;  /* 0x000000a354547221 */ /* 0x003fe20000010000 */
[----:B------:R-:W-:Y:S01]  /*12a30*/  PLOP3.LUT P2, PT, PT, PT, UP0, 0x40, 0x0 ;  /* 0x000000000000781c */ /* 0x000fe20003f4e808 */
[----:B------:R-:W0:Y:S02]  /*12a40*/  @!P1 LDC.64 R46, c[0x0][0x250] ;  /* 0x00009400ff2e9b82 */ /* 0x000e240000000a00 */
[----:B------:R-:W-:Y:S01]  /*12a50*/  FFMA.FTZ R73, R84, R45, UR12 ;  /* 0x0000000c54497e23 */ /* 0x000fe2000801002d */
[----:B------:R-:W-:-:S05]  /*12a60*/  FSEL R74, R44, RZ, !P2 ;  /* 0x000000ff2c4a7208 */ /* 0x000fca0005000000 */
[----:B------:R-:W1:Y:S01]  /*12a70*/  @!P1 LDC.64 R44, c[0x0][0x258] ;  /* 0x00009600ff2c9b82 */ /* 0x000e620000000a00 */
[----:B------:R-:W-:-:S06]  /*12a80*/  FADD.FTZ R73, R73, R74 ;  /* 0x0000004a49497221 */ /* 0x000fcc0000010000 */
[----:B------:R-:W2:Y:S01]  /*12a90*/  MUFU.RSQ R73, R73 ;  /* 0x0000004900497308 */ /* 0x000ea20000001400 */
[----:B0-----:R-:W-:-:S05]  /*12aa0*/  @!P1 IMAD.WIDE R46, R0, 0x4, R46 ;  /* 0x00000004002e9825 */ /* 0x001fca00078e022e */
[----:B------:R0:W-:Y:S01]  /*12ab0*/  @!P1 STG.E desc[UR4][R46.64], R75 ;  /* 0x0000004b2e009986 */ /* 0x0001e2000c101904 */
[----:B-1----:R-:W-:-:S05]  /*12ac0*/  @!P1 IMAD.WIDE R44, R0, 0x4, R44 ;  /* 0x00000004002c9825 */ /* 0x002fca00078e022c */
[----:B--2---:R1:W-:Y:S01]  /*12ad0*/  @!P1 STG.E desc[UR4][R44.64], R73 ;  /* 0x000000492c009986 */ /* 0x0043e2000c101904 */
[----:B------:R-:W-:-:S04]  /*12ae0*/  PLOP3.LUT P1, PT, PT, PT, UP0, 0x40, 0x0 ;  /* 0x000000000000781c */ /* 0x000fc80003f2e808 */
[----:B------:R-:W-:-:S05]  /*12af0*/  FSEL R74, R75, RZ, P1 ;  /* 0x000000ff4b4a7208 */ /* 0x000fca0000800000 */
[C---:B------:R-:W-:Y:S01]  /*12b00*/  FADD.FTZ R50, -R74.reuse, R50 ;  /* 0x000000324a327221 */ /* 0x040fe20000010100 */
[C---:B------:R-:W-:Y:S01]  /*12b10*/  FADD.FTZ R84, -R74.reuse, R51 ;  /* 0x000000334a547221 */ /* 0x040fe20000010100 */
[C---:B------:R-:W-:Y:S01]  /*12b20*/  FADD.FTZ R132, -R74.reuse, R65 ;  /* 0x000000414a847221 */ /* 0x040fe20000010100 */
[----:B------:R-:W-:Y:S01]  /*12b30*/  FADD.FTZ R162, -R74, R66 ;  /* 0x000000424aa27221 */ /* 0x000fe20000010100 */
[C---:B------:R-:W-:Y:S01]  /*12b40*/  FMUL.FTZ R65, R73.reuse, R50 ;  /* 0x0000003249417220 */ /* 0x040fe20000410000 */
[C---:B------:R-:W-:Y:S01]  /*12b50*/  FMUL.FTZ R66, R73.reuse, R84 ;  /* 0x0000005449427220 */ /* 0x040fe20000410000 */
[C---:B------:R-:W-:Y:S01]  /*12b60*/  FMUL.FTZ R84, R73.reuse, R132 ;  /* 0x0000008449547220 */ /* 0x040fe20000410000 */
[----:B0-----:R-:W-:Y:S01]  /*12b70*/  FMUL.FTZ R75, R73, R162 ;  /* 0x000000a2494b7220 */ /* 0x001fe20000410000 */
[----:B-1----:R-:W-:Y:S01]  /*12b80*/  FFMA.FTZ R44, R65, R160, R111 ;  /* 0x000000a0412c7223 */ /* 0x002fe2000001006f */
[----:B------:R-:W-:Y:S01]  /*12b90*/  FFMA.FTZ R45, R66, R149, R109 ;  /* 0x00000095422d7223 */ /* 0x000fe2000001006d */
[----:B------:R-:W-:Y:S01]  /*12ba0*/  FFMA.FTZ R46, R84, R158, R107 ;  /* 0x0000009e542e7223 */ /* 0x000fe2000001006b */
[----:B------:R-:W-:Y:S01]  /*12bb0*/  FFMA.FTZ R47, R75, R147, R105 ;  /* 0x000000934b2f7223 */ /* 0x000fe20000010069 */
[C---:B------:R-:W-:Y:S01]  /*12bc0*/  FADD.FTZ R54, -R74.reuse, R54 ;  /* 0x000000364a367221 */ /* 0x040fe20000010100 */
[C---:B------:R-:W-:Y:S01]  /*12bd0*/  FADD.FTZ R50, -R74.reuse, R67 ;  /* 0x000000434a327221 */ /* 0x040fe20000010100 */
[----:B------:R-:W-:Y:S01]  /*12be0*/  F2FP.BF16.F32.PACK_AB R44, R45, R44 ;  /* 0x0000002c2d2c723e */ /* 0x000fe200000010ff */
[C---:B------:R-:W-:Y:S01]  /*12bf0*/  FADD.FTZ R68, -R74.reuse, R68 ;  /* 0x000000444a447221 */ /* 0x040fe20000010100 */
[----:B------:R-:W-:Y:S01]  /*12c00*/  F2FP.BF16.F32.PACK_AB R45, R47, R46 ;  /* 0x0000002e2f2d723e */ /* 0x000fe200000010ff */
[----:B------:R-:W-:Y:S01]  /*12c10*/  FADD.FTZ R46, -R74, R53 ;  /* 0x000000354a2e7221 */ /* 0x000fe20000010100 */
[C---:B------:R-:W-:Y:S01]  /*12c20*/  FMUL.FTZ R54, R73.reuse, R54 ;  /* 0x0000003649367220 */ /* 0x040fe20000410000 */
[C---:B------:R-:W-:Y:S01]  /*12c30*/  FMUL.FTZ R85, R73.reuse, R50 ;  /* 0x0000003249557220 */ /* 0x040fe20000410000 */
[C---:B------:R-:W-:Y:S01]  /*12c40*/  FMUL.FTZ R68, R73.reuse, R68 ;  /* 0x0000004449447220 */ /* 0x040fe20000410000 */
[----:B------:R-:W-:Y:S01]  /*12c50*/  FMUL.FTZ R67, R73, R46 ;  /* 0x0000002e49437220 */ /* 0x000fe20000410000 */
[----:B------:R-:W-:Y:S01]  /*12c60*/  FFMA.FTZ R47, R54, R145, R101 ;  /* 0x00000091362f7223 */ /* 0x000fe20000010065 */
[----:B------:R-:W-:Y:S01]  /*12c70*/  FFMA.FTZ R50, R85, R154, R99 ;  /* 0x0000009a55327223 */ /* 0x000fe20000010063 */
[----:B------:R-:W-:Y:S01]  /*12c80*/  FFMA.FTZ R51, R68, R143, R97 ;  /* 0x0000008f44337223 */ /* 0x000fe20000010061 */
[C---:B------:R-:W-:Y:S01]  /*12c90*/  FFMA.FTZ R46, R67.reuse, R156, R103 ;  /* 0x0000009c432e7223 */ /* 0x040fe20000010067 */
[----:B------:R-:W-:Y:S01]  /*12ca0*/  IMAD.SHL.U32 R53, R48, 0x10, RZ ;  /* 0x0000001030357824 */ /* 0x000fe200078e00ff */
[----:B------:R-:W-:Y:S01]  /*12cb0*/  SHF.R.U32.HI R48, RZ, 0x1c, R48 ;  /* 0x0000001cff307819 */ /* 0x000fe20000011630 */
[----:B------:R-:W-:Y:S01]  /*12cc0*/  FFMA.FTZ R84, R84, R157, R106 ;  /* 0x0000009d54547223 */ /* 0x000fe2000001006a */
[----:B------:R-:W-:Y:S01]  /*12cd0*/  FFMA.FTZ R67, R67, R155, R102 ;  /* 0x0000009b43437223 */ /* 0x000fe20000010066 */
[----:B------:R-:W-:Y:S01]  /*12ce0*/  F2FP.BF16.F32.PACK_AB R46, R47, R46 ;  /* 0x0000002e2f2e723e */ /* 0x000fe200000010ff */
[----:B------:R-:W-:Y:S01]  /*12cf0*/  FFMA.FTZ R85, R85, R153, R98 ;  /* 0x0000009955557223 */ /* 0x000fe20000010062 */
[----:B------:R-:W-:Y:S01]  /*12d00*/  F2FP.BF16.F32.PACK_AB R47, R51, R50 ;  /* 0x00000032332f723e */ /* 0x000fe200000010ff */
[----:B------:R-:W-:Y:S01]  /*12d10*/  FFMA.FTZ R68, R68, R142, R96 ;  /* 0x0000008e44447223 */ /* 0x000fe20000010060 */
[----:B------:R-:W-:Y:S01]  /*12d20*/  IADD3 R50, P1, R53, UR14, RZ ;  /* 0x0000000e35327c10 */ /* 0x000fe2000ff3e0ff */
[----:B------:R-:W-:Y:S01]  /*12d30*/  FFMA.FTZ R54, R54, R144, R100 ;  /* 0x0000009036367223 */ /* 0x000fe20000010064 */
[----:B------:R-:W-:Y:S01]  /*12d40*/  FFMA.FTZ R75, R75, R146, R104 ;  /* 0x000000924b4b7223 */ /* 0x000fe20000010068 */
[----:B------:R-:W-:Y:S01]  /*12d50*/  FFMA.FTZ R65, R65, R159, R110 ;  /* 0x0000009f41417223 */ /* 0x000fe2000001006e */
[----:B------:R-:W-:Y:S01]  /*12d60*/  IADD3.X R51, R48, UR15, RZ, P1, !PT ;  /* 0x0000000f30337c10 */ /* 0x000fe20008ffe4ff */
[C---:B------:R-:W-:Y:S01]  /*12d70*/  FADD.FTZ R64, -R74.reuse, R64 ;  /* 0x000000404a407221 */ /* 0x040fe20000010100 */
[C---:B------:R-:W-:Y:S01]  /*12d80*/  FADD.FTZ R164, -R74.reuse, R70 ;  /* 0x000000464aa47221 */ /* 0x040fe20000010100 */
[C---:B------:R-:W-:Y:S01]  /*12d90*/  FADD.FTZ R70, -R74.reuse, R71 ;  /* 0x000000474a467221 */ /* 0x040fe20000010100 */
[C---:B------:R-:W-:Y:S01]  /*12da0*/  FADD.FTZ R162, -R74.reuse, R72 ;  /* 0x000000484aa27221 */ /* 0x040fe20000010100 */
[----:B------:R0:W-:Y:S01]  /*12db0*/  STG.E.128 desc[UR4][R50.64], R44 ;  /* 0x0000002c32007986 */ /* 0x0001e2000c101d04 */
[C---:B------:R-:W-:Y:S01]  /*12dc0*/  FADD.FTZ R132, -R74.reuse, R76 ;  /* 0x0000004c4a847221 */ /* 0x040fe20000010100 */
[C---:B------:R-:W-:Y:S01]  /*12dd0*/  FMUL.FTZ R70, R73.reuse, R70 ;  /* 0x0000004649467220 */ /* 0x040fe20000410000 */
[C---:B------:R-:W-:Y:S01]  /*12de0*/  FADD.FTZ R72, -R74.reuse, R82 ;  /* 0x000000524a487221 */ /* 0x040fe20000010100 */
[C---:B------:R-:W-:Y:S01]  /*12df0*/  FADD.FTZ R78, -R74.reuse, R78 ;  /* 0x0000004e4a4e7221 */ /* 0x040fe20000010100 */
[C---:B------:R-:W-:Y:S01]  /*12e00*/  FMUL.FTZ R132, R73.reuse, R132 ;  /* 0x0000008449847220 */ /* 0x040fe20000410000 */
[C---:B------:R-:W-:Y:S01]  /*12e10*/  FADD.FTZ R80, -R74.reuse, R80 ;  /* 0x000000504a507221 */ /* 0x040fe20000010100 */
[C---:B------:R-:W-:Y:S01]  /*12e20*/  FADD.FTZ R76, -R74.reuse, R83 ;  /* 0x000000534a4c7221 */ /* 0x040fe20000010100 */
[C---:B------:R-:W-:Y:S01]  /*12e30*/  FADD.FTZ R92, -R74.reuse, R92 ;  /* 0x0000005c4a5c7221 */ /* 0x040fe20000010100 */
[----:B------:R-:W-:Y:S01]  /*12e40*/  FADD.FTZ R82, -R74, R91 ;  /* 0x0000005b4a527221 */ /* 0x000fe20000010100 */
[----:B------:R-:W-:-:S03]  /*12e50*/  FMUL.FTZ R72, R73, R72 ;  /* 0x0000004849487220 */ /* 0x000fc60000410000 */
[----:B------:R-:W-:Y:S01]  /*12e60*/  FMUL.FTZ R82, R73, R82 ;  /* 0x0000005249527220 */ /* 0x000fe20000410000 */
[----:B0-----:R-:W-:Y:S01]  /*12e70*/  FFMA.FTZ R44, R66, R148, R108 ;  /* 0x00000094422c7223 */ /* 0x001fe2000001006c */
[----:B------:R-:W-:Y:S01]  /*12e80*/  IADD3 R50, P1, R53, UR16, RZ ;  /* 0x0000001035327c10 */ /* 0x000fe2000ff3e0ff */
[----:B------:R-:W-:Y:S01]  /*12e90*/  FADD.FTZ R66, -R74, R69 ;  /* 0x000000454a427221 */ /* 0x000fe20000010100 */
[----:B------:R-:W-:Y:S01]  /*12ea0*/  F2FP.BF16.F32.PACK_AB R47, R68, R85 ;  /* 0x00000055442f723e */ /* 0x000fe200000010ff */
[----:B------:R-:W-:Y:S01]  /*12eb0*/  FADD.FTZ R68, -R74, R81 ;  /* 0x000000514a447221 */ /* 0x000fe20000010100 */
[----:B------:R-:W-:Y:S01]  /*12ec0*/  F2FP.BF16.F32.PACK_AB R46, R54, R67 ;  /* 0x00000043362e723e */ /* 0x000fe200000010ff */
[----:B------:R-:W-:Y:S01]  /*12ed0*/  FMUL.FTZ R67, R73, R64 ;  /* 0x0000004049437220 */ /* 0x000fe20000410000 */
[----:B------:R-:W-:Y:S01]  /*12ee0*/  F2FP.BF16.F32.PACK_AB R45, R75, R84 ;  /* 0x000000544b2d723e */ /* 0x000fe200000010ff */
[C---:B------:R-:W-:Y:S01]  /*12ef0*/  FMUL.FTZ R66, R73.reuse, R66 ;  /* 0x0000004249427220 */ /* 0x040fe20000410000 */
[----:B------:R-:W-:Y:S01]  /*12f00*/  F2FP.BF16.F32.PACK_AB R44, R44, R65 ;  /* 0x000000412c2c723e */ /* 0x000fe200000010ff */
[----:B------:R-:W-:Y:S01]  /*12f10*/  FADD.FTZ R84, -R74, R77 ;  /* 0x0000004d4a547221 */ /* 0x000fe20000010100 */
[----:B------:R-:W-:Y:S01]  /*12f20*/  IADD3.X R51, R48, UR17, RZ, P1, !PT ;  /* 0x0000001130337c10 */ /* 0x000fe20008ffe4ff */
[C---:B------:R-:W-:Y:S01]  /*12f30*/  FADD.FTZ R48, -R74.reuse, R55 ;  /* 0x000000374a307221 */ /* 0x040fe20000010100 */
[----:B------:R-:W0:Y:S01]  /*12f40*/  LDC.64 R64, c[0x0][0x2c0] ;  /* 0x0000b000ff407b82 */ /* 0x000e220000000a00 */
[C---:B------:R-:W-:Y:S01]  /*12f50*/  FMUL.FTZ R55, R73.reuse, R164 ;  /* 0x000000a449377220 */ /* 0x040fe20000410000 */
[C---:B------:R-:W-:Y:S01]  /*12f60*/  FMUL.FTZ R75, R73.reuse, R162 ;  /* 0x000000a2494b7220 */ /* 0x040fe20000410000 */
[----:B------:R1:W-:Y:S01]  /*12f70*/  STG.E.128 desc[UR4][R50.64], R44 ;  /* 0x0000002c32007986 */ /* 0x0003e2000c101d04 */
[C---:B------:R-:W-:Y:S01]  /*12f80*/  FMUL.FTZ R48, R73.reuse, R48 ;  /* 0x0000003049307220 */ /* 0x040fe20000410000 */
[C---:B------:R-:W-:Y:S01]  /*12f90*/  FMUL.FTZ R84, R73.reuse, R84 ;  /* 0x0000005449547220 */ /* 0x040fe20000410000 */
[----:B------:R-:W-:Y:S01]  /*12fa0*/  FADD.FTZ R54, -R74, R79 ;  /* 0x0000004f4a367221 */ /* 0x000fe20000010100 */
[----:B------:R-:W-:Y:S01]  /*12fb0*/  FFMA.FTZ R53, R132, R131, R4 ;  /* 0x0000008384357223 */ /* 0x000fe20000010004 */
[C---:B------:R-:W-:Y:S01]  /*12fc0*/  FMUL.FTZ R71, R73.reuse, R68 ;  /* 0x0000004449477220 */ /* 0x040fe20000410000 */
[----:B------:R-:W-:Y:S01]  /*12fd0*/  FFMA.FTZ R74, R84, R129, R25 ;  /* 0x00000081544a7223 */ /* 0x000fe20000010019 */
[C---:B------:R-:W-:Y:S01]  /*12fe0*/  FMUL.FTZ R54, R73.reuse, R54 ;  /* 0x0000003649367220 */ /* 0x040fe20000410000 */
[----:B------:R-:W-:Y:S01]  /*12ff0*/  FFMA.FTZ R132, R132, R130, R11 ;  /* 0x0000008284847223 */ /* 0x000fe2000001000b */
[C---:B------:R-:W-:Y:S01]  /*13000*/  FMUL.FTZ R69, R73.reuse, R80 ;  /* 0x0000005049457220 */ /* 0x040fe20000410000 */
[----:B------:R-:W-:Y:S01]  /*13010*/  FMUL.FTZ R77, R73, R92 ;  /* 0x0000005c494d7220 */ /* 0x000fe20000410000 */
[----:B-1----:R-:W1:Y:S01]  /*13020*/  LDC.64 R50, c[0x0][0x2b8] ;  /* 0x0000ae00ff327b82 */ /* 0x002e620000000a00 */
[----:B------:R-:W-:Y:S01]  /*13030*/  FFMA.FTZ R44, R48, R152, R95 ;  /* 0x00000098302c7223 */ /* 0x000fe2000001005f */
[----:B------:R-:W-:Y:S01]  /*13040*/  FFMA.FTZ R45, R67, R141, R93 ;  /* 0x0000008d432d7223 */ /* 0x000fe2000001005d */
[----:B------:R-:W-:Y:S01]  /*13050*/  FFMA.FTZ R46, R66, R150, R2 ;  /* 0x00000096422e7223 */ /* 0x000fe20000010002 */
[----:B------:R-:W-:Y:S01]  /*13060*/  FFMA.FTZ R47, R55, R138, R21 ;  /* 0x0000008a372f7223 */ /* 0x000fe20000010015 */
[----:B0-----:R-:W-:-:S04]  /*13070*/  IMAD.WIDE.U32 R64, R49, 0x10, R64 ;  /* 0x0000001031407825 */ /* 0x001fc800078e0040 */
        /* <DEDUP_REMOVED lines=8> */
[----:B------:R-:W-:Y:S01]  /*13100*/  FFMA.FTZ R70, R70, R135, R10 ;  /* 0x0000008746467223 */ /* 0x000fe2000001000a */
[----:B------:R-:W-:Y:S01]  /*13110*/  FFMA.FTZ R75, R75, R133, R24 ;  /* 0x000000854b4b7223 */ /* 0x000fe20000010018 */
[----:B------:R-:W-:-:S02]  /*13120*/  F2FP.BF16.F32.PACK_AB R46, R47, R46 ;  /* 0x0000002e2f2e723e */ /* 0x000fc400000010ff */
[----:B------:R-:W-:Y:S01]  /*13130*/  F2FP.BF16.F32.PACK_AB R47, R74, R53 ;  /* 0x000000354a2f723e */ /* 0x000fe200000010ff */
[C---:B------:R-:W-:Y:S01]  /*13140*/  FMUL.FTZ R53, R73.reuse, R78 ;  /* 0x0000004e49357220 */ /* 0x040fe20000410000 */
[----:B------:R-:W-:Y:S01]  /*13150*/  FMUL.FTZ R74, R73, R76 ;  /* 0x0000004c494a7220 */ /* 0x000fe20000410000 */
[----:B------:R-:W-:Y:S01]  /*13160*/  SHF.R.U32.HI R76, RZ, 0x1c, R52 ;  /* 0x0000001cff4c7819 */ /* 0x000fe20000011634 */
[----:B------:R-:W-:Y:S01]  /*13170*/  FFMA.FTZ R73, R54, R124, R28 ;  /* 0x0000007c36497223 */ /* 0x000fe2000001001c */
[----:B------:R-:W-:Y:S01]  /*13180*/  FFMA.FTZ R68, R53, R127, R5 ;  /* 0x0000007f35447223 */ /* 0x000fe20000010005 */
[----:B-1----:R-:W-:-:S04]  /*13190*/  IMAD.WIDE.U32 R50, R49, 0x10, R50 ;  /* 0x0000001031327825 */ /* 0x002fc800078e0032 */
[----:B------:R-:W-:Y:S01]  /*131a0*/  FFMA.FTZ R49, R84, R128, R26 ;  /* 0x0000008054317223 */ /* 0x000fe2000001001a */
[----:B------:R0:W-:Y:S02]  /*131b0*/  STG.E.128 desc[UR4][R50.64], R44 ;  /* 0x0000002c32007986 */ /* 0x0001e4000c101d04 */
[----:B0-----:R-:W-:Y:S02]  /*131c0*/  FFMA.FTZ R51, R54, R125, R27 ;  /* 0x0000007d36337223 */ /* 0x001fe4000001001b */
[----:B------:R-:W-:Y:S01]  /*131d0*/  F2FP.BF16.F32.PACK_AB R47, R49, R132 ;  /* 0x00000084312f723e */ /* 0x000fe200000010ff */
[----:B------:R-:W-:Y:S01]  /*131e0*/  FFMA.FTZ R49, R69, R123, R6 ;  /* 0x0000007b45317223 */ /* 0x000fe20000010006 */
        /* <DEDUP_REMOVED lines=8> */
[----:B------:R-:W-:Y:S01]  /*13270*/  FFMA.FTZ R68, R82, R113, R33 ;  /* 0x0000007152447223 */ /* 0x000fe20000010021 */
[----:B------:R-:W-:Y:S01]  /*13280*/  F2FP.BF16.F32.PACK_AB R46, R75, R70 ;  /* 0x000000464b2e723e */ /* 0x000fe200000010ff */
[----:B------:R-:W-:Y:S01]  /*13290*/  FFMA.FTZ R75, R72, R118, R14 ;  /* 0x00000076484b7223 */ /* 0x000fe2000001000e */
[----:B------:R-:W-:Y:S01]  /*132a0*/  F2FP.BF16.F32.PACK_AB R50, R66, R51 ;  /* 0x000000334232723e */ /* 0x000fe200000010ff */
[----:B------:R-:W-:Y:S01]  /*132b0*/  FFMA.FTZ R72, R69, R122, R13 ;  /* 0x0000007a45487223 */ /* 0x000fe2000001000d */
[----:B------:R-:W0:Y:S01]  /*132c0*/  LDC.64 R66, c[0x0][0x210] ;  /* 0x00008400ff427b82 */ /* 0x000e220000000a00 */
[----:B------:R-:W-:Y:S01]  /*132d0*/  SHF.L.U32 R70, R52, 0x4, RZ ;  /* 0x0000000434467819 */ /* 0x000fe200000006ff */
[----:B------:R-:W-:Y:S01]  /*132e0*/  FFMA.FTZ R71, R71, R120, R30 ;  /* 0x0000007847477223 */ /* 0x000fe2000001001e */
[----:B------:R-:W-:Y:S01]  /*132f0*/  F2FP.BF16.F32.PACK_AB R51, R68, R55 ;  /* 0x000000374433723e */ /* 0x000fe200000010ff */
[----:B------:R-:W-:Y:S01]  /*13300*/  FFMA.FTZ R77, R77, R114, R15 ;  /* 0x000000724d4d7223 */ /* 0x000fe2000001000f */
[----:B------:R-:W-:Y:S01]  /*13310*/  FFMA.FTZ R82, R82, R112, R34 ;  /* 0x0000007052527223 */ /* 0x000fe20000010022 */
[----:B------:R-:W-:Y:S01]  /*13320*/  IADD3 R68, P1, R70, UR14, RZ ;  /* 0x0000000e46447c10 */ /* 0x000fe2000ff3e0ff */
[----:B------:R-:W-:Y:S01]  /*13330*/  FFMA.FTZ R74, R74, R116, R32 ;  /* 0x000000744a4a7223 */ /* 0x000fe20000010020 */
[----:B------:R-:W-:Y:S01]  /*13340*/  FFMA.FTZ R52, R53, R126, R12 ;  /* 0x0000007e35347223 */ /* 0x000fe2000001000c */
[----:B------:R-:W-:Y:S01]  /*13350*/  IADD3 R70, P2, R70, UR16, RZ ;  /* 0x0000001046467c10 */ /* 0x000fe2000ff5e0ff */
[----:B------:R1:W-:Y:S01]  /*13360*/  STG.E.128 desc[UR4][R64.64], R44 ;  /* 0x0000002c40007986 */ /* 0x0003e2000c101d04 */
[----:B------:R-:W-:-:S02]  /*13370*/  IADD3.X R69, R76, UR15, RZ, P1, !PT ;  /* 0x0000000f4c457c10 */ /* 0x000fc40008ffe4ff */
[----:B------:R-:W-:Y:S02]  /*13380*/  F2FP.BF16.F32.PACK_AB R53, R71, R72 ;  /* 0x000000484735723e */ /* 0x000fe400000010ff */
[----:B------:R-:W-:Y:S01]  /*13390*/  F2FP.BF16.F32.PACK_AB R55, R82, R77 ;  /* 0x0000004d5237723e */ /* 0x000fe200000010ff */
[----:B------:R1:W-:Y:S01]  /*133a0*/  STG.E.128 desc[UR4][R68.64], R48 ;  /* 0x0000003044007986 */ /* 0x0003e2000c101d04 */
[----:B------:R-:W-:Y:S02]  /*133b0*/  F2FP.BF16.F32.PACK_AB R54, R74, R75 ;  /* 0x0000004b4a36723e */ /* 0x000fe400000010ff */
[----:B------:R-:W-:Y:S02]  /*133c0*/  IADD3.X R71, R76, UR17, RZ, P2, !PT ;  /* 0x000000114c477c10 */ /* 0x000fe400097fe4ff */
[----:B------:R-:W-:Y:S01]  /*133d0*/  F2FP.BF16.F32.PACK_AB R52, R73, R52 ;  /* 0x000000344934723e */ /* 0x000fe200000010ff */
[----:B0-----:R-:W-:-:S04]  /*133e0*/  IMAD R0, R66, 0x4, R0 ;  /* 0x0000000442007824 */ /* 0x001fc800078e0200 */
[----:B------:R1:W-:Y:S01]  /*133f0*/  STG.E.128 desc[UR4][R70.64], R52 ;  /* 0x0000003446007986 */ /* 0x0003e2000c101d04 */
[----:B------:R-:W-:-:S13]  /*13400*/  ISETP.GE.AND P1, PT, R0, R67, PT ;  /* 0x000000430000720c */ /* 0x000fda0003f26270 */
[----:B------:R-:W-:Y:S05]  /*13410*/  @!P1 BRA `(.L_x_1290) ;  /* 0xfffffedc00989947 */ /* 0x000fea000383ffff */
[----:B------:R-:W-:Y:S05]  /*13420*/  BSYNC B0 ;  /* 0x0000000000007941 */ /* 0x000fea0003800000 */
.L_x_901:
[----:B------:R-:W-:Y:S05]  /*13430*/  EXIT ;  /* 0x000000000000794d */ /* 0x000fea0003800000 */
.L_x_1289:
[----:B------:R-:W-:Y:S01]  /*13440*/  HFMA2.MMA R46, -RZ, RZ, 0, 5.9604644775390625e-08 ;  /* 0x00000001ff2e7435 */ /* 0x000fe200000001ff */
[----:B------:R-:W-:Y:S01]  /*13450*/  BSSY B1, `(.L_x_1291) ;  /* 0x0000006000017945 */ /* 0x000fe20003800000 */
[----:B------:R-:W-:Y:S01]  /*13460*/  IMAD.MOV.U32 R47, RZ, RZ, 0x1f ;  /* 0x0000001fff2f7424 */ /* 0x000fe200078e00ff */
[----:B------:R-:W-:-:S08]  /*13470*/  MOV R73, 0xffffffff ;  /* 0xffffffff00497802 */ /* 0x000fd00000000f00 */
[----:B0-----:R-:W-:Y:S05]  /*13480*/  WARPSYNC.COLLECTIVE R73, `(.L_x_1292) ;  /* 0x0000000049087348 */ /* 0x001fea0003c00000 */
[----:B------:R1:W2:Y:S02]  /*13490*/  SHFL.BFLY P2, R163, R132, R46, R47 ;  /* 0x0c00002e84a37389 */ /* 0x0002a4000004002f */
[----:B012---:R-:W-:Y:S01]  /*134a0*/  ENDCOLLECTIVE ;  /* 0x000000000000791b */ /* 0x007fe20003800000 */
.L_x_1292:
[----:B------:R-:W-:Y:S05]  /*134b0*/  BSYNC B1 ;  /* 0x0000000000017941 */ /* 0x000fea0003800000 */
.L_x_1291:
[----:B------:R-:W-:Y:S01]  /*134c0*/  IMAD.MOV.U32 R45, RZ, RZ, R163 ;  /* 0x000000ffff2d7224 */ /* 0x000fe200078e00a3 */
[----:B------:R-:W-:Y:S01]  /*134d0*/  HFMA2.MMA R47, -RZ, RZ, 0, 1.847743988037109375e-06 ;  /* 0x0000001fff2f7435 */ /* 0x000fe200000001ff */
[----:B------:R-:W-:Y:S02]  /*134e0*/  IMAD.MOV.U32 R46, RZ, RZ, 0x2 ;  /* 0x00000002ff2e7424 */ /* 0x000fe400078e00ff */
[----:B------:R-:W-:Y:S01]  /*134f0*/  FADD.FTZ R74, R132, R45 ;  /* 0x0000002d844a7221 */ /* 0x000fe20000010000 */
[----:B------:R-:W-:-:S04]  /*13500*/  IMAD.MOV.U32 R73, RZ, RZ, -0x1 ;  /* 0xffffffffff497424 */ /* 0x000fc800078e00ff */
[----:B------:R-:W-:-:S07]  /*13510*/  MOV R132, R74 ;  /* 0x0000004a00847202 */ /* 0x000fce0000000f00 */
[----:B------:R-:W-:Y:S05]  /*13520*/  WARPSYNC.COLLECTIVE R73, `(.L_x_1293) ;  /* 0x0000000049087348 */ /* 0x000fea0003c00000 */
[----:B------:R0:W1:Y:S02]  /*13530*/  SHFL.BFLY P2, R163, R132, R46, R47 ;  /* 0x0c00002e84a37389 */ /* 0x000064000004002f */
[----:B01----:R-:W-:Y:S01]  /*13540*/  ENDCOLLECTIVE ;  /* 0x000000000000791b */ /* 0x003fe20003800000 */
.L_x_1293:
[----:B------:R-:W-:Y:S01]  /*13550*/  HFMA2.MMA R46, -RZ, RZ, 0, 2.384185791015625e-07 ;  /* 0x00000004ff2e7435 */ /* 0x000fe200000001ff */
[----:B------:R-:W-:-:S05]  /*13560*/  MOV R45, R163 ;  /* 0x000000a3002d7202 */ /* 0x000fca0000000f00 */
[----:B------:R-:W-:-:S04]  /*13570*/  FADD.FTZ R84, R74, R45 ;  /* 0x0000002d4a547221 */ /* 0x000fc80000010000 */
[----:B------:R-:W-:-:S07]  /*13580*/  IMAD.MOV.U32 R132, RZ, RZ, R84 ;  /* 0x000000ffff847224 */ /* 0x000fce00078e0054 */
[----:B------:R-:W-:Y:S05]  /*13590*/  WARPSYNC.COLLECTIVE R73, `(.L_x_1294) ;  /* 0x0000000049087348 */ /* 0x000fea0003c00000 */
[----:B------:R0:W1:Y:S02]  /*135a0*/  SHFL.BFLY P2, R163, R132, R46, R47 ;  /* 0x0c00002e84a37389 */ /* 0x000064000004002f */
[----:B01----:R-:W-:Y:S01]  /*135b0*/  ENDCOLLECTIVE ;  /* 0x000000000000791b */ /* 0x003fe20003800000 */
.L_x_1294:
[----:B------:R-:W-:Y:S02]  /*135c0*/  IMAD.MOV.U32 R46, RZ, RZ, 0x8 ;  /* 0x00000008ff2e7424 */ /* 0x000fe400078e00ff */
[----:B------:R-:W-:-:S04]  /*135d0*/  IMAD.MOV.U32 R45, RZ, RZ, R163 ;  /* 0x000000ffff2d7224 */ /* 0x000fc800078e00a3 */
[----:B------:R-:W-:Y:S02]  /*135e0*/  FADD.FTZ R85, R84, R45 ;  /* 0x0000002d54557221 */ /* 0x000fe40000010000 */
[----:B------:R-:W0:Y:S03]  /*135f0*/  LDC R45, c[0x0][0x290] ;  /* 0x0000a400ff2d7b82 */ /* 0x000e260000000800 */
[----:B------:R-:W-:-:S07]  /*13600*/  MOV R132, R85 ;  /* 0x0000005500847202 */ /* 0x000fce0000000f00 */
[----:B0-----:R-:W-:Y:S05]  /*13610*/  WARPSYNC.COLLECTIVE R73, `(.L_x_1295) ;  /* 0x0000000049087348 */ /* 0x001fea0003c00000 */
[----:B------:R1:W2:Y:S02]  /*13620*/  SHFL.BFLY P2, R163, R132, R46, R47 ;  /* 0x0c00002e84a37389 */ /* 0x0002a4000004002f */
[----:B012---:R-:W-:Y:S01]  /*13630*/  ENDCOLLECTIVE ;  /* 0x000000000000791b */ /* 0x007fe20003800000 */
.L_x_1295:
[----:B------:R-:W-:Y:S01]  /*13640*/  HFMA2.MMA R46, -RZ, RZ, 0, 9.5367431640625e-07 ;  /* 0x00000010ff2e7435 */ /* 0x000fe200000001ff */
[----:B------:R-:W-:-:S05]  /*13650*/  MOV R44, R163 ;  /* 0x000000a3002c7202 */ /* 0x000fca0000000f00 */
[----:B------:R-:W-:-:S04]  /*13660*/  FADD.FTZ R89, R85, R44 ;  /* 0x0000002c55597221 */ /* 0x000fc80000010000 */
[----:B------:R-:W-:-:S07]  /*13670*/  IMAD.MOV.U32 R132, RZ, RZ, R89 ;  /* 0x000000ffff847224 */ /* 0x000fce00078e0059 */
[----:B------:R-:W-:Y:S05]  /*13680*/  WARPSYNC.COLLECTIVE R73, `(.L_x_1296) ;  /* 0x0000000049087348 */ /* 0x000fea0003c00000 */
[----:B------:R0:W1:Y:S02]  /*13690*/  SHFL.BFLY P2, R163, R132, R46, R47 ;  /* 0x0c00002e84a37389 */ /* 0x000064000004002f */
[----:B01----:R-:W-:Y:S01]  /*136a0*/  ENDCOLLECTIVE ;  /* 0x000000000000791b */ /* 0x003fe20003800000 */
.L_x_1296:
[----:B------:R-:W-:Y:S02]  /*136b0*/  IMAD.MOV.U32 R46, RZ, RZ, 0x1 ;  /* 0x00000001ff2e7424 */ /* 0x000fe400078e00ff */
[----:B------:R-:W-:-:S04]  /*136c0*/  IMAD.MOV.U32 R44, RZ, RZ, R163 ;  /* 0x000000ffff2c7224 */ /* 0x000fc800078e00a3 */
[----:B------:R-:W-:-:S04]  /*136d0*/  FADD.FTZ R44, R89, R44 ;  /* 0x0000002c592c7221 */ /* 0x000fc80000010000 */
[----:B------:R-:W-:-:S04]  /*136e0*/  FMUL.FTZ R75, R44, R45 ;  /* 0x0000002d2c4b7220 */ /* 0x000fc80000410000 */
[C---:B------:R-:W-:Y:S01]  /*136f0*/  FADD.FTZ R44, -R75.reuse, R50 ;  /* 0x000000324b2c7221 */ /* 0x040fe20000010100 */
[C---:B------:R-:W-:Y:S01]  /*13700*/  FADD.FTZ R85, -R75.reuse, R51 ;  /* 0x000000334b557221 */ /* 0x040fe20000010100 */
[----:B------:R-:W-:Y:S02]  /*13710*/  FADD.FTZ R47, -R75, R66 ;  /* 0x000000424b2f7221 */ /* 0x000fe40000010100 */
[----:B------:R-:W-:-:S04]  /*13720*/  FFMA.FTZ R44, R44, R44, RZ ;  /* 0x0000002c2c2c7223 */ /* 0x000fc800000100ff */
[----:B------:R-:W-:Y:S01]  /*13730*/  FFMA.FTZ R44, R85, R85, R44 ;  /* 0x00000055552c7223 */ /* 0x000fe2000001002c */
[----:B------:R-:W-:-:S04]  /*13740*/  FADD.FTZ R85, -R75, R65 ;  /* 0x000000414b557221 */ /* 0x000fc80000010100 */
[----:B------:R-:W-:-:S04]  /*13750*/  FFMA.FTZ R44, R85, R85, R44 ;  /* 0x00000055552c7223 */ /* 0x000fc8000001002c */
        /* <DEDUP_REMOVED lines=41> */
[----:B------:R-:W-:-:S04]  /*139f0*/  HFMA2.MMA R47, -RZ, RZ, 0, 1.847743988037109375e-06 ;  /* 0x0000001fff2f7435 */ /* 0x000fc800000001ff */
[----:B------:R-:W-:-:S07]  /*13a00*/  MOV R132, R44 ;  /* 0x0000002c00847202 */ /* 0x000fce0000000f00 */
[----:B------:R-:W-:Y:S05]  /*13a10*/  WARPSYNC.COLLECTIVE R73, `(.L_x_1297) ;  /* 0x0000000049087348 */ /* 0x000fea0003c00000 */
[----:B------:R0:W1:Y:S02]  /*13a20*/  SHFL.BFLY P2, R163, R132, R46, R47 ;  /* 0x0c00002e84a37389 */ /* 0x000064000004002f */
[----:B01----:R-:W-:Y:S01]  /*13a30*/  ENDCOLLECTIVE ;  /* 0x000000000000791b */ /* 0x003fe20003800000 */
.L_x_1297:
[----:B------:R-:W-:Y:S02]  /*13a40*/  IMAD.MOV.U32 R46, RZ, RZ, 0x2 ;  /* 0x00000002ff2e7424 */ /* 0x000fe400078e00ff */
[----:B------:R-:W-:-:S04]  /*13a50*/  IMAD.MOV.U32 R85, RZ, RZ, R163 ;  /* 0x000000ffff557224 */ /* 0x000fc800078e00a3 */
[----:B------:R-:W-:-:S05]  /*13a60*/  FADD.FTZ R85, R44, R85 ;  /* 0x000000552c557221 */ /* 0x000fca0000010000 */
[----:B------:R-:W-:-:S07]  /*13a70*/  MOV R132, R85 ;  /* 0x0000005500847202 */ /* 0x000fce0000000f00 */
[----:B------:R-:W-:Y:S05]  /*13a80*/  WARPSYNC.COLLECTIVE R73, `(.L_x_1298) ;  /* 0x0000000049087348 */ /* 0x000fea0003c00000 */
[----:B------:R0:W1:Y:S02]  /*13a90*/  SHFL.BFLY P2, R163, R132, R46, R47 ;  /* 0x0c00002e84a37389 */ /* 0x000064000004002f */
[----:B01----:R-:W-:Y:S01]  /*13aa0*/  ENDCOLLECTIVE ;  /* 0x000000000000791b */ /* 0x003fe20003800000 */
.L_x_1298:
[----:B------:R-:W-:Y:S01]  /*13ab0*/  HFMA2.MMA R46, -RZ, RZ, 0, 2.384185791015625e-07 ;  /* 0x00000004ff2e7435 */ /* 0x000fe200000001ff */
[----:B------:R-:W-:-:S05]  /*13ac0*/  MOV R74, R163 ;  /* 0x000000a3004a7202 */ /* 0x000fca0000000f00 */
[----:B------:R-:W-:-:S04]  /*13ad0*/  FADD.FTZ R74, R85, R74 ;  /* 0x0000004a554a7221 */ /* 0x000fc80000010000 */
[----:B------:R-:W-:-:S07]  /*13ae0*/  IMAD.MOV.U32 R132, RZ, RZ, R74 ;  /* 0x000000ffff847224 */ /* 0x000fce00078e004a */
[----:B------:R-:W-:Y:S05]  /*13af0*/  WARPSYNC.COLLECTIVE R73, `(.L_x_1299) ;  /* 0x0000000049087348 */ /* 0x000fea0003c00000 */
[----:B------:R0:W1:Y:S02]  /*13b00*/  SHFL.BFLY P2, R163, R132, R46, R47 ;  /* 0x0c00002e84a37389 */ /* 0x000064000004002f */
[----:B01----:R-:W-:Y:S01]  /*13b10*/  ENDCOLLECTIVE ;  /* 0x000000000000791b */ /* 0x003fe20003800000 */
.L_x_1299:
[----:B------:R-:W-:Y:S02]  /*13b20*/  IMAD.MOV.U32 R46, RZ, RZ, 0x8 ;  /* 0x00000008ff2e7424 */ /* 0x000fe400078e00ff */
[----:B------:R-:W-:-:S04]  /*13b30*/  IMAD.MOV.U32 R89, RZ, RZ, R163 ;  /* 0x000000ffff597224 */ /* 0x000fc800078e00a3 */
[----:B------:R-:W-:-:S05]  /*13b40*/  FADD.FTZ R89, R74, R89 ;  /* 0x000000594a597221 */ /* 0x000fca0000010000 */
[----:B------:R-:W-:-:S07]  /*13b50*/  MOV R132, R89 ;  /* 0x0000005900847202 */ /* 0x000fce0000000f00 */
[----:B------:R-:W-:Y:S05]  /*13b60*/  WARPSYNC.COLLECTIVE R73, `(.L_x_1300) ;  /* 0x0000000049087348 */ /* 0x000fea0003c00000 */
[----:B------:R0:W1:Y:S02]  /*13b70*/  SHFL.BFLY P2, R163, R132, R46, R47 ;  /* 0x0c00002e84a37389 */ /* 0x000064000004002f */
[----:B01----:R-:W-:Y:S01]  /*13b80*/  ENDCOLLECTIVE ;  /* 0x000000000000791b */ /* 0x003fe20003800000 */
.L_x_1300:
[----:B------:R-:W-:Y:S01]  /*13b90*/  HFMA2.MMA R46, -RZ, RZ, 0, 9.5367431640625e-07 ;  /* 0x00000010ff2e7435 */ /* 0x000fe200000001ff */
[----:B------:R-:W-:-:S05]  /*13ba0*/  MOV R84, R163 ;  /* 0x000000a300547202 */ /* 0x000fca0000000f00 */
[----:B------:R-:W-:-:S04]  /*13bb0*/  FADD.FTZ R84, R89, R84 ;  /* 0x0000005459547221 */ /* 0x000fc80000010000 */
[----:B------:R-:W-:-:S07]  /*13bc0*/  IMAD.MOV.U32 R132, RZ, RZ, R84 ;  /* 0x000000ffff847224 */ /* 0x000fce00078e0054 */
[----:B------:R-:W-:Y:S05]  /*13bd0*/  WARPSYNC.COLLECTIVE R73, `(.L_x_1301) ;  /* 0x0000000049087348 */ /* 0x000fea0003c00000 */
[----:B------:R0:W1:Y:S02]  /*13be0*/  SHFL.BFLY P2, R163, R132, R46, R47 ;  /* 0x0c00002e84a37389 */ /* 0x000064000004002f */
[----:B01----:R-:W-:Y:S01]  /*13bf0*/  ENDCOLLECTIVE ;  /* 0x000000000000791b */ /* 0x003fe20003800000 */
.L_x_1301:
[----:B------:R-:W-:Y:S05]  /*13c00*/  BRA `(.L_x_1302) ;  /* 0xffffffec00807947 */ /* 0x000fea000383ffff */
.L_x_1303:
        /* <DEDUP_REMOVED lines=15> */
.L_x_20678:


//--------------------- .text._ZN10layer_norm31ln_parallel_residual_fwd_kernelINS_13Kernel_traitsI13__nv_bfloat16S2_S2_S2_fjLj768ELj1ELj4ELj1ELj16ENS_18Kernel_traits_baseILj768ES2_S2_S2_S2_fjLj128EEEEELb1ELb1ELb0EEEvNS_9FwdParamsE --------------------------
	.section	.text._ZN10layer_norm31ln_parallel_residual_fwd_kernelINS_13Kernel_traitsI13__nv_bfloat16S2_S2_S2_fjLj768ELj1ELj4ELj1ELj16ENS_18Kernel_traits_baseILj768ES2_S2_S2_S2_fjLj128EEEEELb1ELb1ELb0EEEvNS_9FwdParamsE,"ax",@progbits
	.align	128
        .global         _ZN10layer_norm31ln_parallel_residual_fwd_kernelINS_13Kernel_traitsI13__nv_bfloat16S2_S2_S2_fjLj768ELj1ELj4ELj1ELj16ENS_18Kernel_traits_baseILj768ES2_S2_S2_S2_fjLj128EEEEELb1ELb1ELb0EEEvNS_9FwdParamsE
        .type           _ZN10layer_norm31ln_parallel_residual_fwd_kernelINS_13Kernel_traitsI13__nv_bfloat16S2_S2_S2_fjLj768ELj1ELj4ELj1ELj16ENS_18Kernel_traits_baseILj768ES2_S2_S2_S2_fjLj128EEEEELb1ELb1ELb0EEEvNS_9FwdParamsE,@function
        .size           _ZN10layer_norm31ln_parallel_residual_fwd_kernelINS_13Kernel_traitsI13__nv_bfloat16S2_S2_S2_fjLj768ELj1ELj4ELj1ELj16ENS_18Kernel_traits_baseILj768ES2_S2_S2_S2_fjLj128EEEEELb1ELb1ELb0EEEvNS_9FwdParamsE,(.L_x_20679 - _ZN10layer_norm31ln_parallel_residual_fwd_kernelINS_13Kernel_traitsI13__nv_bfloat16S2_S2_S2_fjLj768ELj1ELj4ELj1ELj16ENS_18Kernel_traits_baseILj768ES2_S2_S2_S2_fjLj128EEEEELb1ELb1ELb0EEEvNS_9FwdParamsE)
        .other          _ZN10layer_norm31ln_parallel_residual_fwd_kernelINS_13Kernel_traitsI13__nv_bfloat16S2_S2_S2_fjLj768ELj1ELj4ELj1ELj16ENS_18Kernel_traits_baseILj768ES2_S2_S2_S2_fjLj128EEEEELb1ELb1ELb0EEEvNS_9FwdParamsE,@"STO_CUDA_ENTRY STV_DEFAULT"
_ZN10layer_norm31ln_parallel_residual_fwd_kernelINS_13Kernel_traitsI13__nv_bfloat16S2_S2_S2_fjLj768ELj1ELj4ELj1ELj16ENS_18Kernel_traits_baseILj768ES2_S2_S2_S2_fjLj128EEEEELb1ELb1ELb0EEEvNS_9FwdParamsE:
.text._ZN10layer_norm31ln_parallel_residual_fwd_kernelINS_13Kernel_traitsI13__nv_bfloat16S2_S2_S2_fjLj768ELj1ELj4ELj1ELj16ENS_18Kernel_traits_baseILj768ES2_S2_S2_S2_fjLj128EEEEELb1ELb1ELb0EEEvNS_9FwdParamsE:
        /* <DEDUP_REMOVED lines=11> */
[----:B0-----:R-:W-:Y:S01]  /*00b0*/  @P0 MOV R4, R44 ;  /* 0x0000002c00040202 */ /* 0x001fe20000000f00 */
[----:B------:R-:W0:Y:S01]  /*00c0*/  S2R R21, SR_TID.X ;  /* 0x0000000000157919 */ /* 0x000e220000002100 */
[----:B------:R-:W0:Y:S01]  /*00d0*/  S2R R10, SR_CTAID.X ;  /* 0x00000000000a7919 */ /* 0x000e220000002500 */
[----:B------:R-:W-:-:S04]  /*00e0*/  ULDC UR8, c[0x0][0x0] ;  /* 0x0000000000087ab9 */ /* 0x000fc80000000800 */
[----:B------:R-:W4:Y:S01]  /*00f0*/  LDC R11, c[0x0][0x218] ;  /* 0x00008600ff0b7b82 */ /* 0x000f220000000800 */
[----:B-1----:R-:W-:-:S06]  /*0100*/  @P0 IMAD.MOV.U32 R5, RZ, RZ, R45 ;  /* 0x000000ffff050224 */ /* 0x002fcc00078e002d */
[----:B------:R-:W3:Y:S01]  /*0110*/  @P0 LDG.E.64 R4, desc[UR4][R4.64] ;  /* 0x0000000404040981 */ /* 0x000ee2000c1e1b00 */
[----:B0-----:R-:W-:Y:S01]  /*0120*/  IMAD R26, R10, UR8, R21 ;  /* 0x000000080a1a7c24 */ /* 0x001fe2000f8e0215 */
[----:B------:R-:W-:Y:S02]  /*0130*/  LOP3.LUT R23, R21, 0x1f, RZ, 0xc0, !PT ;  /* 0x0000001f15177812 */ /* 0x000fe400078ec0ff */
[----:B----4-:R-:W-:Y:S02]  /*0140*/  SHF.R.S32.HI R0, RZ, 0x1f, R11 ;  /* 0x0000001fff007819 */ /* 0x010fe4000001140b */
[----:B------:R-:W-:Y:S02]  /*0150*/  MOV R19, R23 ;  /* 0x0000001700137202 */ /* 0x000fe40000000f00 */
[----:B------:R-:W-:Y:S02]  /*0160*/  LEA.HI R0, R0, R11, RZ, 0x3 ;  /* 0x0000000b00007211 */ /* 0x000fe400078f18ff */
[----:B------:R-:W-:Y:S01]  /*0170*/  SHF.R.U32.HI R21, RZ, 0x5, R21 ;  /* 0x00000005ff157819 */ /* 0x000fe20000011615 */
[----:B------:R-:W-:Y:S04]  /*0180*/  BSSY B0, `(.L_x_1304) ;  /* 0x0000056000007945 */ /* 0x000fe80003800000 */
[----:B------:R-:W-:Y:S01]  /*0190*/  IMAD R21, R10, 0x4, R21 ;  /* 0x000000040a157824 */ /* 0x000fe200078e0215 */
[----:B--2---:R-:W-:-:S02]  /*01a0*/  @P0 R2UR UR6, R2 ;  /* 0x00000000020602ca */ /* 0x004fc400000e0000 */
        /* <DEDUP_REMOVED lines=32> */
[----:B------:R-:W-:-:S03]  /*03b0*/  UIADD3 UR27, UR7, -0x56f99767, URZ ;  /* 0xa9066899071b7890 */ /* 0x000fc6000fffe03f */
[----:B------:R-:W-:Y:S01]  /*03c0*/  LOP3.LUT R8, R3, UR25, R6, 0x96, !PT ;  /* 0x0000001903087c12 */ /* 0x000fe2000f8e9606 */
[----:B------:R-:W-:Y:S01]  /*03d0*/  IMAD.WIDE.U32 R6, R7, -0x2daee0ad, RZ ;  /* 0xd2511f5307067825 */ /* 0x000fe200078e00ff */
[----:B------:R-:W-:-:S03]  /*03e0*/  UIADD3 UR26, UR6, 0x1715609d, URZ ;  /* 0x1715609d061a7890 */ /* 0x000fc6000fffe03f */
[----:B------:R-:W-:Y:S01]  /*03f0*/  IMAD.WIDE.U32 R8, R8, -0x326172a9, RZ ;  /* 0xcd9e8d5708087825 */ /* 0x000fe200078e00ff */
[----:B------:R-:W-:-:S04]  /*0400*/  LOP3.LUT R5, R7, UR27, R2, 0x96, !PT ;  /* 0x0000001b07057c12 */ /* 0x000fc8000f8e9602 */
[----:B------:R-:W-:Y:S01]  /*0410*/  LOP3.LUT R2, R9, UR26, R4, 0x96, !PT ;  /* 0x0000001a09027c12 */ /* 0x000fe2000f8e9604 */
[----:B------:R-:W-:-:S04]  /*0420*/  UIADD3 UR29, UR7, 0x646e171e, URZ ;  /* 0x646e171e071d7890 */ /* 0x000fc8000fffe03f */
[----:B------:R-:W-:Y:S01]  /*0430*/  IMAD.WIDE.U32 R2, R2, -0x2daee0ad, RZ ;  /* 0xd2511f5302027825 */ /* 0x000fe200078e00ff */
[----:B------:R-:W-:-:S03]  /*0440*/  UIADD3 UR28, UR6, -0x4ab325aa, URZ ;  /* 0xb54cda56061c7890 */ /* 0x000fc6000fffe03f */
[----:B------:R-:W-:Y:S01]  /*0450*/  IMAD.WIDE.U32 R4, R5, -0x326172a9, RZ ;  /* 0xcd9e8d5705047825 */ /* 0x000fe200078e00ff */
[----:B------:R-:W-:Y:S02]  /*0460*/  LOP3.LUT R6, R3, UR29, R6, 0x96, !PT ;  /* 0x0000001d03067c12 */ /* 0x000fe4000f8e9606 */
[----:B------:R-:W-:Y:S02]  /*0470*/  LOP3.LUT R3, R19, 0x1f, RZ, 0x3c, !PT ;  /* 0x0000001f13037812 */ /* 0x000fe400078e3cff */
[----:B------:R-:W-:Y:S02]  /*0480*/  LOP3.LUT R16, R5, UR28, R8, 0x96, !PT ;  /* 0x0000001c05107c12 */ /* 0x000fe4000f8e9608 */
[----:B------:R-:W-:Y:S01]  /*0490*/  LEA.HI.SX32 R22, R0, R3, 0x1d ;  /* 0x0000000300167211 */ /* 0x000fe200078feaff */
[----:B------:R-:W-:Y:S02]  /*04a0*/  UIADD3 UR31, UR7, 0x1fd5c5a3, URZ ;  /* 0x1fd5c5a3071f7890 */ /* 0x000fe4000fffe03f */
[----:B------:R-:W-:Y:S01]  /*04b0*/  IMAD.WIDE.U32 R16, R16, -0x2daee0ad, RZ ;  /* 0xd2511f5310107825 */ /* 0x000fe200078e00ff */
[----:B------:R-:W-:Y:S01]  /*04c0*/  LOP3.LUT P4, RZ, R22, 0xffffffe0, RZ, 0xc0, !PT ;  /* 0xffffffe016ff7812 */ /* 0x000fe2000788c0ff */
[----:B------:R-:W-:-:S02]  /*04d0*/  UIADD3 UR30, UR6, 0x5384540f, URZ ;  /* 0x5384540f061e7890 */ /* 0x000fc4000fffe03f */
[----:B------:R-:W-:Y:S01]  /*04e0*/  IMAD.WIDE.U32 R6, R6, -0x326172a9, RZ ;  /* 0xcd9e8d5706067825 */ /* 0x000fe200078e00ff */
[----:B------:R-:W-:Y:S01]  /*04f0*/  LOP3.LUT R46, R17, UR31, R2, 0x96, !PT ;  /* 0x0000001f112e7c12 */ /* 0x000fe2000f8e9602 */
[----:B------:R-:W-:Y:S01]  /*0500*/  UIADD3 UR32, UR6, -0xe443238, URZ ;  /* 0xf1bbcdc806207890 */ /* 0x000fe2000fffe03f */
[----:B------:R-:W-:Y:S02]  /*0510*/  ISETP.GE.U32.AND P3, PT, R22, 0x40, PT ;  /* 0x000000401600780c */ /* 0x000fe40003f66070 */
[----:B------:R-:W-:Y:S01]  /*0520*/  LOP3.LUT R45, R7, UR30, R4, 0x96, !PT ;  /* 0x0000001e072d7c12 */ /* 0x000fe2000f8e9604 */
[----:B------:R-:W-:Y:S01]  /*0530*/  IMAD.HI.U32 R3, R46, -0x326172a9, RZ ;  /* 0xcd9e8d572e037827 */ /* 0x000fe200078e00ff */
[----:B------:R-:W-:Y:S01]  /*0540*/  ISETP.GE.U32.AND P2, PT, R22, 0x60, PT ;  /* 0x000000601600780c */ /* 0x000fe20003f46070 */
[----:B------:R-:W-:Y:S02]  /*0550*/  UIADD3 UR33, UR7, -0x24c28bd8, URZ ;  /* 0xdb3d742807217890 */ /* 0x000fe4000fffe03f */
[----:B------:R-:W-:-:S02]  /*0560*/  UIADD3 UR34, UR6, -0x700cb87f, URZ ;  /* 0x8ff3478106227890 */ /* 0x000fc4000fffe03f */
[----:B------:R-:W-:Y:S01]  /*0570*/  UIADD3 UR35, UR7, -0x695add53, URZ ;  /* 0x96a522ad07237890 */ /* 0x000fe2000fffe03f */
[----:B------:R-:W-:Y:S01]  /*0580*/  P2R R27, PR, RZ, 0x10 ;  /* 0x00000010ff1b7803 */ /* 0x000fe20000000000 */
[----:B------:R-:W-:Y:S01]  /*0590*/  IMAD.HI.U32 R43, R45, -0x2daee0ad, RZ ;  /* 0xd2511f532d2b7827 */ /* 0x000fe200078e00ff */
[----:B------:R-:W-:Y:S02]  /*05a0*/  P2R R40, PR, RZ, 0x8 ;  /* 0x00000008ff287803 */ /* 0x000fe40000000000 */
[----:B------:R-:W-:Y:S02]  /*05b0*/  P2R R41, PR, RZ, 0x4 ;  /* 0x00000004ff297803 */ /* 0x000fe40000000000 */
[----:B------:R-:W-:Y:S01]  /*05c0*/  LOP3.LUT R82, R3, UR32, R6, 0x96, !PT ;  /* 0x0000002003527c12 */ /* 0x000fe2000f8e9606 */
[----:B------:R-:W-:Y:S06]  /*05d0*/  @!P4 BRA `(.L_x_1305) ;  /* 0x000000000040c947 */ /* 0x000fec0003800000 */
[----:B------:R-:W0:Y:S01]  /*05e0*/  LDC.64 R12, c[0x0][0x260] ;  /* 0x00009800ff0c7b82 */ /* 0x000e220000000a00 */
[----:B------:R-:W-:Y:S02]  /*05f0*/  ULDC.64 UR8, c[0x0][0x2c8] ;  /* 0x0000b20000087ab9 */ /* 0x000fe40000000a00 */
[----:B------:R-:W-:-:S04]  /*0600*/  ISETP.NE.U32.AND P0, PT, RZ, UR8, PT ;  /* 0x00000008ff007c0c */ /* 0x000fc8000bf05070 */
[----:B------:R-:W-:-:S13]  /*0610*/  ISETP.NE.AND.EX P0, PT, RZ, UR9, PT, P0 ;  /* 0x00000009ff007c0c */ /* 0x000fda000bf05300 */
[C---:B------:R-:W-:Y:S01]  /*0620*/  @P0 LEA R2, P1, R19.reuse, UR8, 0x4 ;  /* 0x0000000813020c11 */ /* 0x040fe2000f8220ff */
[----:B0-----:R-:W-:-:S03]  /*0630*/  IMAD.WIDE.U32 R12, R19, 0x10, R12 ;  /* 0x00000010130c7825 */ /* 0x001fc600078e000c */
[----:B------:R-:W-:-:S03]  /*0640*/  @P0 LEA.HI.X R3, R19, UR9, RZ, 0x4, P1 ;  /* 0x0000000913030c11 */ /* 0x000fc600088f24ff */
[----:B------:R-:W2:Y:S04]  /*0650*/  LDG.E.128 R12, desc[UR4][R12.64] ;  /* 0x000000040c0c7981 */ /* 0x000ea8000c1e1d00 */
[----:B------:R0:W5:Y:S01]  /*0660*/  @P0 LDG.E.128 R4, desc[UR4][R2.64] ;  /* 0x0000000402040981 */ /* 0x000162000c1e1d00 */
[----:B------:R-:W-:Y:S02]  /*0670*/  LOP3.LUT R19, R19, 0x20, RZ, 0xfc, !PT ;  /* 0x0000002013137812 */ /* 0x000fe400078efcff */
[----:B--2---:R-:W-:Y:S02]  /*0680*/  PRMT R79, R12, 0x7632, R79 ;  /* 0x000076320c4f7816 */ /* 0x004fe4000000004f */
[----:B------:R-:W-:Y:S02]  /*0690*/  PRMT R80, R13, 0x7632, R80 ;  /* 0x000076320d507816 */ /* 0x000fe40000000050 */
[----:B------:R-:W-:-:S02]  /*06a0*/  PRMT R77, R14, 0x7632, R77 ;  /* 0x000076320e4d7816 */ /* 0x000fc4000000004d */
[----:B------:R-:W-:Y:S02]  /*06b0*/  @!P0 CS2R R4, SRZ ;  /* 0x0000000000048805 */ /* 0x000fe4000001ff00 */
[----:B------:R-:W-:Y:S02]  /*06c0*/  PRMT R78, R15, 0x7632, R78 ;  /* 0x000076320f4e7816 */ /* 0x000fe4000000004e */
[----:B0-----:R-:W-:-:S07]  /*06d0*/  @!P0 CS2R R6, SRZ ;  /* 0x0000000000068805 */ /* 0x001fce000001ff00 */
.L_x_1305:
[----:B------:R-:W-:Y:S05]  /*06e0*/  BSYNC B0 ;  /* 0x0000000000007941 */ /* 0x000fea0003800000 */
.L_x_1304:
        /* <DEDUP_REMOVED lines=11> */
[----:B------:R-:W-:Y:S01]  /*07a0*/  VIADD R19, R19, 0x20 ;  /* 0x0000002013137836 */ /* 0x000fe20000000000 */
[----:B--2---:R-:W-:Y:S02]  /*07b0*/  PRMT R75, R8, 0x7632, R75 ;  /* 0x00007632084b7816 */ /* 0x004fe4000000004b */
[----:B------:R-:W-:Y:S02]  /*07c0*/  PRMT R76, R9, 0x7632, R76 ;  /* 0x00007632094c7816 */ /* 0x000fe4000000004c */
[----:B------:R-:W-:-:S02]  /*07d0*/  PRMT R73, R10, 0x7632, R73 ;  /* 0x000076320a497816 */ /* 0x000fc40000000049 */
[----:B------:R-:W-:Y:S02]  /*07e0*/  @!P0 CS2R R36, SRZ ;  /* 0x0000000000248805 */ /* 0x000fe4000001ff00 */
[----:B------:R-:W-:Y:S02]  /*07f0*/  PRMT R74, R11, 0x7632, R74 ;  /* 0x000076320b4a7816 */ /* 0x000fe4000000004a */
[----:B0-----:R-:W-:-:S07]  /*0800*/  @!P0 CS2R R38, SRZ ;  /* 0x0000000000268805 */ /* 0x001fce000001ff00 */
.L_x_1307:
[----:B------:R-:W-:Y:S05]  /*0810*/  BSYNC B0 ;  /* 0x0000000000007941 */ /* 0x000fea0003800000 */
.L_x_1306:
        /* <DEDUP_REMOVED lines=13> */
.L_x_1309:
[----:B------:R-:W-:Y:S05]  /*08f0*/  BSYNC B0 ;  /* 0x0000000000007941 */ /* 0x000fea0003800000 */
.L_x_1308:
[----:B------:R-:W-:Y:S01]  /*0900*/  ULDC UR8, c[0x0][0x214] ;  /* 0x0000850000087ab9 */ /* 0x000fe20000000800 */
[----:B------:R-:W-:Y:S02]  /*0910*/  LOP3.LUT R72, R43, UR33, R16, 0x96, !PT ;  /* 0x000000212b487c12 */ /* 0x000fe4000f8e9610 */
[----:B------:R-:W-:-:S13]  /*0920*/  ISETP.GE.AND P0, PT, R21, UR8, PT ;  /* 0x0000000815007c0c */ /* 0x000fda000bf06270 */
[----:B------:R-:W-:Y:S05]  /*0930*/  @P0 EXIT ;  /* 0x000000000000094d */ /* 0x000fea0003800000 */
[C---:B-----5:R-:W-:Y:S01]  /*0940*/  PRMT R58, R33.reuse, 0x7632, R58 ;  /* 0x00007632213a7816 */ /* 0x060fe2000000003a */
[----:B------:R-:W-:Y:S01]  /*0950*/  IMAD.U32 R3, R33, 0x10000, RZ ;  /* 0x0001000021037824 */ /* 0x000fe200078e00ff */
[C---:B------:R-:W-:Y:S01]  /*0960*/  PRMT R57, R29.reuse, 0x7632, R57 ;  /* 0x000076321d397816 */ /* 0x040fe20000000039 */
[----:B------:R-:W-:Y:S01]  /*0970*/  IMAD R33, R46, -0x326172a9, RZ ;  /* 0xcd9e8d572e217824 */ /* 0x000fe200078e02ff */
[----:B------:R-:W-:Y:S01]  /*0980*/  SHF.L.U32 R42, R29, 0x10, RZ ;  /* 0x000000101d2a7819 */ /* 0x000fe200000006ff */
[----:B------:R-:W-:Y:S01]  /*0990*/  IMAD R29, R45, -0x2daee0ad, RZ ;  /* 0xd2511f532d1d7824 */ /* 0x000fe200078e02ff */
[----:B------:R-:W-:Y:S01]  /*09a0*/  PRMT R67, R5, 0x7632, R67 ;  /* 0x0000763205437816 */ /* 0x000fe20000000043 */
[----:B------:R-:W-:Y:S01]  /*09b0*/  IMAD.HI.U32 R84, R72, -0x326172a9, RZ ;  /* 0xcd9e8d5748547827 */ /* 0x000fe200078e00ff */
[----:B------:R-:W-:Y:S01]  /*09c0*/  PRMT R66, R6, 0x7632, R66 ;  /* 0x0000763206427816 */ /* 0x000fe20000000042 */
[----:B------:R-:W-:Y:S01]  /*09d0*/  BSSY B0, `(.L_x_1310) ;  /* 0x0001290000007945 */ /* 0x000fe20003800000 */
[----:B------:R-:W-:Y:S01]  /*09e0*/  PRMT R64, R36, 0x7632, R64 ;  /* 0x0000763224407816 */ /* 0x000fe20000000040 */
[----:B------:R-:W-:Y:S01]  /*09f0*/  IMAD.WIDE.U32 R82, R82, -0x2daee0ad, RZ ;  /* 0xd2511f5352527825 */ /* 0x000fe200078e00ff */
[----:B------:R-:W-:Y:S01]  /*0a00*/  PRMT R63, R37, 0x7632, R63 ;  /* 0x00007632253f7816 */ /* 0x000fe2000000003f */
[----:B------:R-:W-:Y:S01]  /*0a10*/  ULDC.U8 UR8, c[0x0][0x2a0] ;  /* 0x0000a80000087ab9 */ /* 0x000fe20000000000 */
        /* <DEDUP_REMOVED lines=34> */
[----:B------:R-:W-:Y:S01]  /*0c40*/  LOP3.LUT R84, R84, UR34, R33, 0x96, !PT ;  /* 0x0000002254547c12 */ /* 0x000fe2000f8e9621 */
[----:B------:R-:W-:Y:S01]  /*0c50*/  IMAD.U32 R75, R75, 0x10000, RZ ;  /* 0x000100004b4b7824 */ /* 0x000fe200078e00ff */
[----:B------:R-:W-:Y:S01]  /*0c60*/  LOP3.LUT R83, R83, UR35, R29, 0x96, !PT ;  /* 0x0000002353537c12 */ /* 0x000fe2000f8e961d */
[----:B------:R-:W-:Y:S01]  /*0c70*/  IMAD.U32 R76, R76, 0x10000, RZ ;  /* 0x000100004c4c7824 */ /* 0x000fe200078e00ff */
[----:B------:R-:W-:Y:S01]  /*0c80*/  LOP3.LUT R81, R44, 0x3, RZ, 0xc0, !PT ;  /* 0x000000032c517812 */ /* 0x000fe200078ec0ff */
[----:B------:R-:W-:Y:S01]  /*0c90*/  IMAD.U32 R74, R74, 0x10000, RZ ;  /* 0x000100004a4a7824 */ /* 0x000fe200078e00ff */
[----:B------:R-:W-:Y:S01]  /*0ca0*/  SHF.L.U32 R79, R79, 0x10, RZ ;  /* 0x000000104f4f7819 */ /* 0x000fe200000006ff */
[----:B------:R-:W-:Y:S01]  /*0cb0*/  IMAD R72, R72, -0x326172a9, RZ ;  /* 0xcd9e8d5748487824 */ /* 0x000fe200078e02ff */
[----:B------:R-:W-:Y:S01]  /*0cc0*/  SHF.L.U32 R78, R78, 0x10, RZ ;  /* 0x000000104e4e7819 */ /* 0x000fe200000006ff */
[----:B------:R-:W-:Y:S01]  /*0cd0*/  IMAD.MOV.U32 R71, RZ, RZ, RZ ;  /* 0x000000ffff477224 */ /* 0x000fe200078e00ff */
        /* <DEDUP_REMOVED lines=21> */
[----:B------:R-:W-:Y:S01]  /*0e30*/  UISETP.NE.AND UP0, UPT, UR8, URZ, UPT ;  /* 0x0000003f0800728c */ /* 0x000fe2000bf05270 */
[----:B------:R-:W-:Y:S01]  /*0e40*/  ULDC.64 UR14, c[0x0][0x240] ;  /* 0x00009000000e7ab9 */ /* 0x000fe20000000a00 */
[----:B------:R-:W-:-:S09]  /*0e50*/  ULDC.64 UR16, c[0x0][0x248] ;  /* 0x0000920000107ab9 */ /* 0x000fd20000000a00 */
.L_x_1710:
[----:B------:R-:W-:Y:S01]  /*0e60*/  IMAD R36, R21, UR36, RZ ;  /* 0x0000002415247c24 */ /* 0x000fe2000f8e02ff */
[----:B------:R-:W-:Y:S01]  /*0e70*/  ISETP.NE.AND P0, PT, R27, RZ, PT ;  /* 0x000000ff1b00720c */ /* 0x000fe20003f05270 */
[----:B------:R-:W-:Y:S03]  /*0e80*/  BSSY B1, `(.L_x_1311) ;  /* 0x00005cd000017945 */ /* 0x000fe60003800000 */
[----:B------:R-:W-:-:S04]  /*0e90*/  SHF.R.S32.HI R37, RZ, 0x1f, R36 ;  /* 0x0000001fff257819 */ /* 0x000fc80000011424 */
[----:B------:R-:W-:-:S04]  /*0ea0*/  LEA.HI R36, R37, R36, RZ, 0x3 ;  /* 0x0000002425247211 */ /* 0x000fc800078f18ff */
        /* <DEDUP_REMOVED lines=29> */
.L_x_1314:
[----:B------:R-:W-:-:S07]  /*1080*/  MOV R89, R72 ;  /* 0x0000004800597202 */ /* 0x000fce0000000f00 */
.L_x_1315:
[----:B------:R-:W-:Y:S05]  /*1090*/  BSYNC B2 ;  /* 0x0000000000027941 */ /* 0x000fea0003800000 */
.L_x_1313:
        /* <DEDUP_REMOVED lines=16> */
.L_x_1319:
[----:B------:R-:W-:Y:S05]  /*11a0*/  BSYNC B3 ;  /* 0x0000000000037941 */ /* 0x000fea0003800000 */
.L_x_1318:
        /* <DEDUP_REMOVED lines=40> */
[----:B------:R-:W-:Y:S02]  /*1430*/  HFMA2.MMA R104, -RZ, RZ, 0, 0 ;  /* 0x00000000ff687435 */ /* 0x000fe400000001ff */
[----:B------:R-:W-:Y:S01]  /*1440*/  IMAD.MOV.U32 R72, RZ, RZ, R98 ;  /* 0x000000ffff487224 */ /* 0x000fe200078e0062 */
[----:B------:R-:W-:-:S08]  /*1450*/  LOP3.LUT R83, R83, UR35, R92, 0x96, !PT ;  /* 0x0000002353537c12 */ /* 0x000fd0000f8e965c */
.L_x_1317:
[----:B------:R-:W-:Y:S05]  /*1460*/  BSYNC B2 ;  /* 0x0000000000027941 */ /* 0x000fea0003800000 */
.L_x_1316:
[----:B------:R-:W0:Y:S01]  /*1470*/  LDC R112, c[0x0][0x298] ;  /* 0x0000a600ff707b82 */ /* 0x000e220000000800 */
[----:B------:R-:W-:Y:S01]  /*1480*/  ISETP.NE.U32.AND P2, PT, R68, RZ, PT ;  /* 0x000000ff4400720c */ /* 0x000fe20003f45070 */
[----:B------:R-:W-:Y:S01]  /*1490*/  IMAD.MOV.U32 R111, RZ, RZ, 0x2f800000 ;  /* 0x2f800000ff6f7424 */ /* 0x000fe200078e00ff */
[----:B------:R-:W-:Y:S01]  /*14a0*/  I2FP.F32.U32 R90, R89 ;  /* 0x00000059005a7245 */ /* 0x000fe20000201000 */
[C---:B-----5:R-:W-:Y:S01]  /*14b0*/  IMAD.U32 R81, R36.reuse, 0x10000, RZ ;  /* 0x0001000024517824 */ /* 0x060fe200078e00ff */
[----:B------:R-:W-:Y:S02]  /*14c0*/  ISETP.NE.AND.EX P2, PT, R69, RZ, PT, P2 ;  /* 0x000000ff4500720c */ /* 0x000fe40003f45320 */
[----:B------:R-:W-:Y:S01]  /*14d0*/  PRMT R36, R36, 0x7632, R36 ;  /* 0x0000763224247816 */ /* 0x000fe20000000024 */
[----:B------:R-:W1:Y:S01]  /*14e0*/  LDC R113, c[0x0][0x294] ;  /* 0x0000a500ff717b82 */ /* 0x000e620000000800 */
[----:B------:R-:W-:Y:S01]  /*14f0*/  FFMA.FTZ R90, R90, R111, 1.1641532182693481445e-10 ;  /* 0x2f0000005a5a7423 */ /* 0x000fe2000001006f */
[----:B0-----:R-:W-:-:S04]  /*1500*/  FMUL.FTZ R81, R81, R112 ;  /* 0x0000007051517220 */ /* 0x001fc80000410000 */
[----:B-1----:R-:W-:-:S04]  /*1510*/  FSETP.GTU.FTZ.AND P3, PT, R90, R113, PT ;  /* 0x000000715a00720b */ /* 0x002fc80003f7c000 */
        /* <DEDUP_REMOVED lines=9> */
.L_x_1320:
        /* <DEDUP_REMOVED lines=12> */
.L_x_1323:
[----:B------:R-:W-:-:S07]  /*1670*/  IMAD.MOV.U32 R52, RZ, RZ, R72 ;  /* 0x000000ffff347224 */ /* 0x000fce00078e0048 */
.L_x_1324:
[----:B------:R-:W-:Y:S05]  /*1680*/  BSYNC B2 ;  /* 0x0000000000027941 */ /* 0x000fea0003800000 */
.L_x_1322:
        /* <DEDUP_REMOVED lines=16> */
.L_x_1328:
[----:B------:R-:W-:Y:S05]  /*1790*/  BSYNC B3 ;  /* 0x0000000000037941 */ /* 0x000fea0003800000 */
.L_x_1327:
        /* <DEDUP_REMOVED lines=39> */
[----:B------:R-:W-:Y:S02]  /*1a10*/  LOP3.LUT R84, R93, UR34, R98, 0x96, !PT ;  /* 0x000000225d547c12 */ /* 0x000fe4000f8e9662 */
[----:B------:R-:W-:Y:S02]  /*1a20*/  MOV R72, R92 ;  /* 0x0000005c00487202 */ /* 0x000fe40000000f00 */
[----:B------:R-:W-:Y:S01]  /*1a30*/  LOP3.LUT R83, R83, UR35, R68, 0x96, !PT ;  /* 0x0000002353537c12 */ /* 0x000fe2000f8e9644 */
[----:B------:R-:W-:-:S07]  /*1a40*/  IMAD.MOV.U32 R68, RZ, RZ, RZ ;  /* 0x000000ffff447224 */ /* 0x000fce00078e00ff */
.L_x_1326:
[----:B------:R-:W-:Y:S05]  /*1a50*/  BSYNC B2 ;  /* 0x0000000000027941 */ /* 0x000fea0003800000 */
.L_x_1325:
        /* <DEDUP_REMOVED lines=10> */
.L_x_1321:
        /* <DEDUP_REMOVED lines=12> */
.L_x_1330:
[----:B------:R-:W-:-:S07]  /*1bc0*/  IMAD.MOV.U32 R81, RZ, RZ, R72 ;  /* 0x000000ffff517224 */ /* 0x000fce00078e0048 */
.L_x_1331:
[----:B------:R-:W-:Y:S05]  /*1bd0*/  BSYNC B2 ;  /* 0x0000000000027941 */ /* 0x000fea0003800000 */
.L_x_1329:
        /* <DEDUP_REMOVED lines=16> */
.L_x_1335:
[----:B------:R-:W-:Y:S05]  /*1ce0*/  BSYNC B3 ;  /* 0x0000000000037941 */ /* 0x000fea0003800000 */
.L_x_1334:
        /* <DEDUP_REMOVED lines=40> */
[----:B------:R-:W-:-:S03]  /*1f70*/  LOP3.LUT R84, R93, UR34, R98, 0x96, !PT ;  /* 0x000000225d547c12 */ /* 0x000fc6000f8e9662 */
[----:B------:R-:W-:Y:S01]  /*1f80*/  IMAD.MOV.U32 R72, RZ, RZ, R92 ;  /* 0x000000ffff487224 */ /* 0x000fe200078e005c */
[----:B------:R-:W-:-:S07]  /*1f90*/  LOP3.LUT R83, R83, UR35, R68, 0x96, !PT ;  /* 0x0000002353537c12 */ /* 0x000fce000f8e9644 */
.L_x_1333:
[----:B------:R-:W-:Y:S05]  /*1fa0*/  BSYNC B2 ;  /* 0x0000000000027941 */ /* 0x000fea0003800000 */
.L_x_1332:
        /* <DEDUP_REMOVED lines=15> */
.L_x_1336:
        /* <DEDUP_REMOVED lines=12> */
.L_x_1339:
[----:B------:R-:W-:-:S07]  /*2160*/  IMAD.MOV.U32 R36, RZ, RZ, R72 ;  /* 0x000000ffff247224 */ /* 0x000fce00078e0048 */
.L_x_1340:
[----:B------:R-:W-:Y:S05]  /*2170*/  BSYNC B2 ;  /* 0x0000000000027941 */ /* 0x000fea0003800000 */
.L_x_1338:
        /* <DEDUP_REMOVED lines=16> */
.L_x_1344:
[----:B------:R-:W-:Y:S05]  /*2280*/  BSYNC B3 ;  /* 0x0000000000037941 */ /* 0x000fea0003800000 */
.L_x_1343:
        /* <DEDUP_REMOVED lines=43> */
.L_x_1342:
[----:B------:R-:W-:Y:S05]  /*2540*/  BSYNC B2 ;  /* 0x0000000000027941 */ /* 0x000fea0003800000 */
.L_x_1341:
[----:B------:R-:W-:Y:S02]  /*2550*/  I2FP.F32.U32 R36, R36 ;  /* 0x0000002400247245 */ /* 0x000fe40000201000 */
[----:B------:R-:W-:Y:S02]  /*2560*/  PRMT R51, R28, 0x7632, R51 ;  /* 0x000076321c337816 */ /* 0x000fe40000000033 */
[----:B------:R-:W-:Y:S01]  /*2570*/  @P0 PRMT R69, R32, 0x7632, R69 ;  /* 0x0000763220450816 */ /* 0x000fe20000000045 */
[----:B------:R-:W-:Y:S01]  /*2580*/  FFMA.FTZ R36, R36, R111, 1.1641532182693481445e-10 ;  /* 0x2f00000024247423 */ /* 0x000fe2000001006f */
[----:B------:R-:W-:-:S03]  /*2590*/  SHF.L.U32 R51, R51, 0x10, RZ ;  /* 0x0000001033337819 */ /* 0x000fc600000006ff */
[----:B------:R-:W-:Y:S01]  /*25a0*/  @P0 IMAD.U32 R92, R69, 0x10000, RZ ;  /* 0x00010000455c0824 */ /* 0x000fe200078e00ff */
[----:B------:R-:W-:Y:S01]  /*25b0*/  FSETP.GTU.FTZ.AND P3, PT, R36, R113, PT ;  /* 0x000000712400720b */ /* 0x000fe20003f7c000 */
[----:B------:R-:W-:-:S05]  /*25c0*/  FMUL.FTZ R51, R51, R112 ;  /* 0x0000007033337220 */ /* 0x000fca0000410000 */
[----:B------:R-:W-:Y:S02]  /*25d0*/  FSEL R36, R51, RZ, !P3 ;  /* 0x000000ff33247208 */ /* 0x000fe40005800000 */
[----:B------:R-:W-:-:S03]  /*25e0*/  SEL R51, RZ, 0x1, P3 ;  /* 0x00000001ff337807 */ /* 0x000fc60001800000 */
[----:B------:R-:W-:-:S04]  /*25f0*/  FADD.FTZ R89, R36, R89 ;  /* 0x0000005924597221 */ /* 0x000fc80000010000 */
[----:B------:R-:W-:-:S07]  /*2600*/  @P0 FADD.FTZ R89, R92, R89 ;  /* 0x000000595c590221 */ /* 0x000fce0000010000 */
.L_x_1337:
        /* <DEDUP_REMOVED lines=12> */
.L_x_1346:
[----:B------:R-:W-:-:S07]  /*26d0*/  MOV R36, R72 ;  /* 0x0000004800247202 */ /* 0x000fce0000000f00 */
.L_x_1347:
[----:B------:R-:W-:Y:S05]  /*26e0*/  BSYNC B2 ;  /* 0x0000000000027941 */ /* 0x000fea0003800000 */
.L_x_1345:
        /* <DEDUP_REMOVED lines=16> */
.L_x_1351:
[----:B------:R-:W-:Y:S05]  /*27f0*/  BSYNC B3 ;  /* 0x0000000000037941 */ /* 0x000fea0003800000 */
.L_x_1350:
        /* <DEDUP_REMOVED lines=40> */
[----:B------:R-:W-:-:S03]  /*2a80*/  LOP3.LUT R84, R93, UR34, R98, 0x96, !PT ;  /* 0x000000225d547c12 */ /* 0x000fc6000f8e9662 */
[----:B------:R-:W-:Y:S01]  /*2a90*/  IMAD.MOV.U32 R72, RZ, RZ, R92 ;  /* 0x000000ffff487224 */ /* 0x000fe200078e005c */
[----:B------:R-:W-:-:S07]  /*2aa0*/  LOP3.LUT R83, R83, UR35, R68, 0x96, !PT ;  /* 0x0000002353537c12 */ /* 0x000fce000f8e9644 */
.L_x_1349:
[----:B------:R-:W-:Y:S05]  /*2ab0*/  BSYNC B2 ;  /* 0x0000000000027941 */ /* 0x000fea0003800000 */
.L_x_1348:
        /* <DEDUP_REMOVED lines=15> */
.L_x_1352:
        /* <DEDUP_REMOVED lines=12> */
.L_x_1355:
[----:B------:R-:W-:-:S07]  /*2c70*/  MOV R50, R72 ;  /* 0x0000004800327202 */ /* 0x000fce0000000f00 */
.L_x_1356:
[----:B------:R-:W-:Y:S05]  /*2c80*/  BSYNC B2 ;  /* 0x0000000000027941 */ /* 0x000fea0003800000 */
.L_x_1354:
        /* <DEDUP_REMOVED lines=16> */
.L_x_1360:
[----:B------:R-:W-:Y:S05]  /*2d90*/  BSYNC B3 ;  /* 0x0000000000037941 */ /* 0x000fea0003800000 */
.L_x_1359:
        /* <DEDUP_REMOVED lines=42> */
[----:B------:R-:W-:-:S11]  /*3040*/  HFMA2.MMA R36, -RZ, RZ, 0, 0 ;  /* 0x00000000ff247435 */ /* 0x000fd600000001ff */
.L_x_1358:
[----:B------:R-:W-:Y:S05]  /*3050*/  BSYNC B2 ;  /* 0x0000000000027941 */ /* 0x000fea0003800000 */
.L_x_1357:
        /* <DEDUP_REMOVED lines=10> */
.L_x_1353:
        /* <DEDUP_REMOVED lines=12> */
.L_x_1362:
[----:B------:R-:W-:-:S07]  /*31c0*/  IMAD.MOV.U32 R93, RZ, RZ, R72 ;  /* 0x000000ffff5d7224 */ /* 0x000fce00078e0048 */
.L_x_1363:
[----:B------:R-:W-:Y:S05]  /*31d0*/  BSYNC B2 ;  /* 0x0000000000027941 */ /* 0x000fea0003800000 */
.L_x_1361:
        /* <DEDUP_REMOVED lines=16> */
.L_x_1367:
[----:B------:R-:W-:Y:S05]  /*32e0*/  BSYNC B3 ;  /* 0x0000000000037941 */ /* 0x000fea0003800000 */
.L_x_1366:
        /* <DEDUP_REMOVED lines=40> */
[----:B------:R-:W-:Y:S02]  /*3570*/  LOP3.LUT R84, R69, UR34, R98, 0x96, !PT ;  /* 0x0000002245547c12 */ /* 0x000fe4000f8e9662 */
[----:B------:R-:W-:Y:S02]  /*3580*/  MOV R72, R68 ;  /* 0x0000004400487202 */ /* 0x000fe40000000f00 */
[----:B------:R-:W-:-:S07]  /*3590*/  LOP3.LUT R83, R83, UR35, R36, 0x96, !PT ;  /* 0x0000002353537c12 */ /* 0x000fce000f8e9624 */
.L_x_1365:
[----:B------:R-:W-:Y:S05]  /*35a0*/  BSYNC B2 ;  /* 0x0000000000027941 */ /* 0x000fea0003800000 */
.L_x_1364:
        /* <DEDUP_REMOVED lines=15> */
.L_x_1368:
        /* <DEDUP_REMOVED lines=12> */
.L_x_1371:
[----:B------:R-:W-:-:S07]  /*3760*/  IMAD.MOV.U32 R49, RZ, RZ, R72 ;  /* 0x000000ffff317224 */ /* 0x000fce00078e0048 */
.L_x_1372:
[----:B------:R-:W-:Y:S05]  /*3770*/  BSYNC B2 ;  /* 0x0000000000027941 */ /* 0x000fea0003800000 */
.L_x_1370:
        /* <DEDUP_REMOVED lines=16> */
.L_x_1376:
[----:B------:R-:W-:Y:S05]  /*3880*/  BSYNC B3 ;  /* 0x0000000000037941 */ /* 0x000fea0003800000 */
.L_x_1375:
        /* <DEDUP_REMOVED lines=43> */
.L_x_1374:
[----:B------:R-:W-:Y:S05]  /*3b40*/  BSYNC B2 ;  /* 0x0000000000027941 */ /* 0x000fea0003800000 */
.L_x_1373:
[----:B------:R-:W-:Y:S02]  /*3b50*/  I2FP.F32.U32 R68, R49 ;  /* 0x0000003100447245 */ /* 0x000fe40000201000 */
[----:B------:R-:W-:-:S03]  /*3b60*/  PRMT R37, R29, 0x7632, R37 ;  /* 0x000076321d257816 */ /* 0x000fc60000000025 */
[----:B------:R-:W-:Y:S02]  /*3b70*/  FFMA.FTZ R68, R68, R111, 1.1641532182693481445e-10 ;  /* 0x2f00000044447423 */ /* 0x000fe4000001006f */
[----:B------:R-:W-:-:S03]  /*3b80*/  IMAD.U32 R37, R37, 0x10000, RZ ;  /* 0x0001000025257824 */ /* 0x000fc600078e00ff */
[----:B------:R-:W-:Y:S01]  /*3b90*/  FSETP.GTU.FTZ.AND P3, PT, R68, R113, PT ;  /* 0x000000714400720b */ /* 0x000fe20003f7c000 */
[----:B------:R-:W-:-:S03]  /*3ba0*/  FMUL.FTZ R37, R37, R112 ;  /* 0x0000007025257220 */ /* 0x000fc60000410000 */
[----:B------:R-:W-:Y:S02]  /*3bb0*/  SEL R49, RZ, 0x1, P3 ;  /* 0x00000001ff317807 */ /* 0x000fe40001800000 */
[----:B------:R-:W-:Y:S02]  /*3bc0*/  FSEL R68, R37, RZ, !P3 ;  /* 0x000000ff25447208 */ /* 0x000fe40005800000 */
[----:B------:R-:W-:-:S03]  /*3bd0*/  @P0 PRMT R37, R33, 0x7632, R37 ;  /* 0x0000763221250816 */ /* 0x000fc60000000025 */
[----:B------:R-:W-:Y:S01]  /*3be0*/  FADD.FTZ R93, R68, R93 ;  /* 0x0000005d445d7221 */ /* 0x000fe20000010000 */
[----:B------:R-:W-:-:S05]  /*3bf0*/  @P0 SHF.L.U32 R98, R37, 0x10, RZ ;  /* 0x0000001025620819 */ /* 0x000fca00000006ff */
[----:B------:R-:W-:-:S07]  /*3c00*/  @P0 FADD.FTZ R93, R98, R93 ;  /* 0x0000005d625d0221 */ /* 0x000fce0000010000 */
.L_x_1369:
        /* <DEDUP_REMOVED lines=12> */
.L_x_1378:
[----:B------:R-:W-:-:S07]  /*3cd0*/  IMAD.MOV.U32 R81, RZ, RZ, R72 ;  /* 0x000000ffff517224 */ /* 0x000fce00078e0048 */
.L_x_1379:
[----:B------:R-:W-:Y:S05]  /*3ce0*/  BSYNC B2 ;  /* 0x0000000000027941 */ /* 0x000fea0003800000 */
.L_x_1377:
        /* <DEDUP_REMOVED lines=16> */
.L_x_1383:
[----:B------:R-:W-:Y:S05]  /*3df0*/  BSYNC B3 ;  /* 0x0000000000037941 */ /* 0x000fea0003800000 */
.L_x_1382:
        /* <DEDUP_REMOVED lines=43> */
.L_x_1381:
[----:B------:R-:W-:Y:S05]  /*40b0*/  BSYNC B2 ;  /* 0x0000000000027941 */ /* 0x000fea0003800000 */
.L_x_1380:
        /* <DEDUP_REMOVED lines=15> */
.L_x_1384:
        /* <DEDUP_REMOVED lines=12> */
.L_x_1387:
[----:B------:R-:W-:-:S07]  /*4270*/  IMAD.MOV.U32 R48, RZ, RZ, R72 ;  /* 0x000000ffff307224 */ /* 0x000fce00078e0048 */
.L_x_1388:
[----:B------:R-:W-:Y:S05]  /*4280*/  BSYNC B2 ;  /* 0x0000000000027941 */ /* 0x000fea0003800000 */
.L_x_1386:
        /* <DEDUP_REMOVED lines=16> */
.L_x_1392:
[----:B------:R-:W-:Y:S05]  /*4390*/  BSYNC B3 ;  /* 0x0000000000037941 */ /* 0x000fea0003800000 */
.L_x_1391:
        /* <DEDUP_REMOVED lines=43> */
.L_x_1390:
[----:B------:R-:W-:Y:S05]  /*4650*/  BSYNC B2 ;  /* 0x0000000000027941 */ /* 0x000fea0003800000 */
.L_x_1389:
        /* <DEDUP_REMOVED lines=10> */
.L_x_1385:
        /* <DEDUP_REMOVED lines=12> */
.L_x_1394:
[----:B------:R-:W-:-:S07]  /*47c0*/  MOV R81, R72 ;  /* 0x0000004800517202 */ /* 0x000fce0000000f00 */
.L_x_1395:
[----:B------:R-:W-:Y:S05]  /*47d0*/  BSYNC B2 ;  /* 0x0000000000027941 */ /* 0x000fea0003800000 */
.L_x_1393:
        /* <DEDUP_REMOVED lines=16> */
.L_x_1399:
[----:B------:R-:W-:Y:S05]  /*48e0*/  BSYNC B3 ;  /* 0x0000000000037941 */ /* 0x000fea0003800000 */
.L_x_1398:
        /* <DEDUP_REMOVED lines=43> */
.L_x_1397:
[----:B------:R-:W-:Y:S05]  /*4ba0*/  BSYNC B2 ;  /* 0x0000000000027941 */ /* 0x000fea0003800000 */
.L_x_1396:
[----:B------:R-:W-:Y:S01]  /*4bb0*/  I2FP.F32.U32 R36, R81 ;  /* 0x0000005100247245 */ /* 0x000fe20000201000 */
[----:B------:R-:W-:-:S04]  /*4bc0*/  IMAD.U32 R69, R38, 0x10000, RZ ;  /* 0x0001000026457824 */ /* 0x000fc800078e00ff */
[----:B------:R-:W-:Y:S01]  /*4bd0*/  FFMA.FTZ R36, R36, R111, 1.1641532182693481445e-10 ;  /* 0x2f00000024247423 */ /* 0x000fe2000001006f */
[----:B------:R-:W-:-:S04]  /*4be0*/  FMUL.FTZ R69, R69, R112 ;  /* 0x0000007045457220 */ /* 0x000fc80000410000 */
        /* <DEDUP_REMOVED lines=10> */
.L_x_1400:
        /* <DEDUP_REMOVED lines=12> */
.L_x_1403:
[----:B------:R-:W-:-:S07]  /*4d50*/  MOV R38, R72 ;  /* 0x0000004800267202 */ /* 0x000fce0000000f00 */
.L_x_1404:
[----:B------:R-:W-:Y:S05]  /*4d60*/  BSYNC B2 ;  /* 0x0000000000027941 */ /* 0x000fea0003800000 */
.L_x_1402:
        /* <DEDUP_REMOVED lines=16> */
.L_x_1408:
[----:B------:R-:W-:Y:S05]  /*4e70*/  BSYNC B3 ;  /* 0x0000000000037941 */ /* 0x000fea0003800000 */
.L_x_1407:
        /* <DEDUP_REMOVED lines=43> */
.L_x_1406:
[----:B------:R-:W-:Y:S05]  /*5130*/  BSYNC B2 ;  /* 0x0000000000027941 */ /* 0x000fea0003800000 */
.L_x_1405:
        /* <DEDUP_REMOVED lines=9> */
[----:B------:R-:W-:Y:S02]  /*51d0*/  FADD.FTZ R99, R38, R99 ;  /* 0x0000006326637221 */ /* 0x000fe40000010000 */
[----:B------:R-:W-:-:S04]  /*51e0*/  @P0 IMAD.U32 R68, R37, 0x10000, RZ ;  /* 0x0001000025440824 */ /* 0x000fc800078e00ff */
[----:B------:R-:W-:-:S07]  /*51f0*/  @P0 FADD.FTZ R99, R68, R99 ;  /* 0x0000006344630221 */ /* 0x000fce0000010000 */
.L_x_1401:
        /* <DEDUP_REMOVED lines=12> */
.L_x_1410:
[----:B------:R-:W-:-:S07]  /*52c0*/  IMAD.MOV.U32 R38, RZ, RZ, R72 ;  /* 0x000000ffff267224 */ /* 0x000fce00078e0048 */
.L_x_1411:
[----:B------:R-:W-:Y:S05]  /*52d0*/  BSYNC B2 ;  /* 0x0000000000027941 */ /* 0x000fea0003800000 */
.L_x_1409:
        /* <DEDUP_REMOVED lines=16> */
.L_x_1415:
[----:B------:R-:W-:Y:S05]  /*53e0*/  BSYNC B3 ;  /* 0x0000000000037941 */ /* 0x000fea0003800000 */
.L_x_1414:
        /* <DEDUP_REMOVED lines=43> */
.L_x_1413:
[----:B------:R-:W-:Y:S05]  /*56a0*/  BSYNC B2 ;  /* 0x0000000000027941 */ /* 0x000fea0003800000 */
.L_x_1412:
        /* <DEDUP_REMOVED lines=8> */
[----:B------:R-:W-:Y:S01]  /*5730*/  MOV R36, R37 ;  /* 0x0000002500247202 */ /* 0x000fe20000000f00 */
[----:B------:R-:W-:Y:S06]  /*5740*/  @!P0 BRA `(.L_x_1417) ;  /* 0x0000000400648947 */ /* 0x000fec0003800000 */
[----:B------:R-:W-:Y:S02]  /*5750*/  IMAD.U32 R39, R35, 0x10000, RZ ;  /* 0x0001000023277824 */ /* 0x000fe400078e00ff */
[----:B------:R-:W-:Y:S02]  /*5760*/  IMAD.MOV.U32 R36, RZ, RZ, R37 ;  /* 0x000000ffff247224 */ /* 0x000fe400078e0025 */
[----:B------:R-:W-:Y:S01]  /*5770*/  FADD.FTZ R104, R39, R104 ;  /* 0x0000006827687221 */ /* 0x000fe20000010000 */
[----:B------:R-:W-:Y:S06]  /*5780*/  BRA `(.L_x_1417) ;  /* 0x0000000400547947 */ /* 0x000fec0003800000 */
.L_x_1416:
        /* <DEDUP_REMOVED lines=12> */
.L_x_1419:
[----:B------:R-:W-:-:S07]  /*5850*/  IMAD.MOV.U32 R46, RZ, RZ, R72 ;  /* 0x000000ffff2e7224 */ /* 0x000fce00078e0048 */
.L_x_1420:
[----:B------:R-:W-:Y:S05]  /*5860*/  BSYNC B2 ;  /* 0x0000000000027941 */ /* 0x000fea0003800000 */
.L_x_1418:
        /* <DEDUP_REMOVED lines=16> */
.L_x_1424:
[----:B------:R-:W-:Y:S05]  /*5970*/  BSYNC B3 ;  /* 0x0000000000037941 */ /* 0x000fea0003800000 */
.L_x_1423:
        /* <DEDUP_REMOVED lines=43> */
.L_x_1422:
[----:B------:R-:W-:Y:S05]  /*5c30*/  BSYNC B2 ;  /* 0x0000000000027941 */ /* 0x000fea0003800000 */
.L_x_1421:
        /* <DEDUP_REMOVED lines=10> */
.L_x_1417:
        /* <DEDUP_REMOVED lines=12> */
.L_x_1426:
[----:B------:R-:W-:-:S07]  /*5da0*/  IMAD.MOV.U32 R105, RZ, RZ, R72 ;  /* 0x000000ffff697224 */ /* 0x000fce00078e0048 */
.L_x_1427:
[----:B------:R-:W-:Y:S05]  /*5db0*/  BSYNC B2 ;  /* 0x0000000000027941 */ /* 0x000fea0003800000 */
.L_x_1425:
        /* <DEDUP_REMOVED lines=16> */
.L_x_1431:
[----:B------:R-:W-:Y:S05]  /*5ec0*/  BSYNC B3 ;  /* 0x0000000000037941 */ /* 0x000fea0003800000 */
.L_x_1430:
        /* <DEDUP_REMOVED lines=43> */
.L_x_1429:
[----:B------:R-:W-:Y:S05]  /*6180*/  BSYNC B2 ;  /* 0x0000000000027941 */ /* 0x000fea0003800000 */
.L_x_1428:
        /* <DEDUP_REMOVED lines=14> */
.L_x_1432:
        /* <DEDUP_REMOVED lines=12> */
.L_x_1435:
[----:B------:R-:W-:-:S07]  /*6330*/  IMAD.MOV.U32 R44, RZ, RZ, R72 ;  /* 0x000000ffff2c7224 */ /* 0x000fce00078e0048 */
.L_x_1436:
[----:B------:R-:W-:Y:S05]  /*6340*/  BSYNC B2 ;  /* 0x0000000000027941 */ /* 0x000fea0003800000 */
.L_x_1434:
        /* <DEDUP_REMOVED lines=16> */
.L_x_1440:
[----:B------:R-:W-:Y:S05]  /*6450*/  BSYNC B3 ;  /* 0x0000000000037941 */ /* 0x000fea0003800000 */
.L_x_1439:
        /* <DEDUP_REMOVED lines=42> */
[----:B------:R-:W-:-:S07]  /*6700*/  LOP3.LUT R83, R83, UR35, R36, 0x96, !PT ;  /* 0x0000002353537c12 */ /* 0x000fce000f8e9624 */
.L_x_1438:
[----:B------:R-:W-:Y:S05]  /*6710*/  BSYNC B2 ;  /* 0x0000000000027941 */ /* 0x000fea0003800000 */
.L_x_1437:
[----:B------:R-:W-:Y:S02]  /*6720*/  I2FP.F32.U32 R36, R44 ;  /* 0x0000002c00247245 */ /* 0x000fe40000201000 */
[----:B------:R-:W-:-:S03]  /*6730*/  PRMT R37, R31, 0x7632, R37 ;  /* 0x000076321f257816 */ /* 0x000fc60000000025 */
[----:B------:R-:W-:Y:S01]  /*6740*/  FFMA.FTZ R36, R36, R111, 1.1641532182693481445e-10 ;  /* 0x2f00000024247423 */ /* 0x000fe2000001006f */
[----:B------:R-:W-:-:S04]  /*6750*/  SHF.L.U32 R37, R37, 0x10, RZ ;  /* 0x0000001025257819 */ /* 0x000fc800000006ff */
        /* <DEDUP_REMOVED lines=8> */
.L_x_1433:
[----:B------:R-:W-:Y:S01]  /*67e0*/  SEL R37, RZ, 0x10000, P4 ;  /* 0x00010000ff257807 */ /* 0x000fe20002000000 */
[----:B------:R-:W-:Y:S01]  /*67f0*/  IMAD.SHL.U32 R111, R110, 0x8, RZ ;  /* 0x000000086e6f7824 */ /* 0x000fe200078e00ff */
[----:B------:R-:W-:Y:S02]  /*6800*/  ISETP.NE.AND P4, PT, R117, RZ, PT ;  /* 0x000000ff7500720c */ /* 0x000fe40003f85270 */
[----:B------:R-:W-:Y:S02]  /*6810*/  SEL R39, RZ, 0x1000000, P5 ;  /* 0x01000000ff277807 */ /* 0x000fe40002800000 */
[----:B------:R-:W-:Y:S02]  /*6820*/  ISETP.NE.AND P6, PT, R115, RZ, PT ;  /* 0x000000ff7300720c */ /* 0x000fe40003fc5270 */
[----:B------:R-:W-:Y:S02]  /*6830*/  ISETP.NE.AND P5, PT, R116, RZ, PT ;  /* 0x000000ff7400720c */ /* 0x000fe40003fa5270 */
[----:B------:R-:W-:-:S02]  /*6840*/  SEL R68, RZ, 0x100, P3 ;  /* 0x00000100ff447807 */ /* 0x000fc40001800000 */
[----:B------:R-:W-:Y:S02]  /*6850*/  SEL R38, RZ, 0x1, P4 ;  /* 0x00000001ff267807 */ /* 0x000fe40002000000 */
[----:B------:R-:W-:Y:S02]  /*6860*/  ISETP.NE.AND P0, PT, R118, RZ, PT ;  /* 0x000000ff7600720c */ /* 0x000fe40003f05270 */
[----:B------:R-:W-:Y:S02]  /*6870*/  SEL R36, RZ, 0x1, P5 ;  /* 0x00000001ff247807 */ /* 0x000fe40002800000 */
[----:B------:R-:W-:Y:S02]  /*6880*/  SEL R112, RZ, 0x1, P6 ;  /* 0x00000001ff707807 */ /* 0x000fe40003000000 */
[----:B------:R-:W-:Y:S01]  /*6890*/  LOP3.LUT R68, R68, R39, R37, 0xfe, !PT ;  /* 0x0000002744447212 */ /* 0x000fe200078efe25 */
[----:B------:R-:W-:Y:S01]  /*68a0*/  IMAD.WIDE.U32 R38, R38, 0x1000000, RZ ;  /* 0x0100000026267825 */ /* 0x000fe200078e00ff */
[----:B------:R-:W-:-:S02]  /*68b0*/  SEL R69, RZ, 0x1, P0 ;  /* 0x00000001ff457807 */ /* 0x000fc40000000000 */
[----:B------:R-:W-:Y:S01]  /*68c0*/  ISETP.NE.AND P2, PT, R114, RZ, PT ;  /* 0x000000ff7200720c */ /* 0x000fe20003f45270 */
[----:B------:R-:W-:Y:S01]  /*68d0*/  IMAD.WIDE.U32 R36, R36, 0x10000, RZ ;  /* 0x0001000024247825 */ /* 0x000fe200078e00ff */
[----:B------:R-:W-:Y:S02]  /*68e0*/  LOP3.LUT R39, R39, R68, R69, 0xfe, !PT ;  /* 0x0000004427277212 */ /* 0x000fe400078efe45 */
[----:B------:R-:W-:Y:S01]  /*68f0*/  LEA R114, P0, R110, UR12, 0x4 ;  /* 0x0000000c6e727c11 */ /* 0x000fe2000f8020ff */
[----:B------:R-:W-:Y:S01]  /*6900*/  IMAD.WIDE.U32 R112, R112, 0x100, RZ ;  /* 0x0000010070707825 */ /* 0x000fe200078e00ff */
[----:B------:R-:W-:Y:S02]  /*6910*/  SEL R117, RZ, 0x1, P2 ;  /* 0x00000001ff757807 */ /* 0x000fe40001000000 */
[----:B------:R-:W-:Y:S02]  /*6920*/  SHF.L.U64.HI R116, R110, 0x3, RZ ;  /* 0x000000036e747819 */ /* 0x000fe400000102ff */
[----:B------:R-:W-:-:S02]  /*6930*/  LOP3.LUT R112, R112, R38, R36, 0xfe, !PT ;  /* 0x0000002670707212 */ /* 0x000fc400078efe24 */
[----:B------:R-:W-:Y:S02]  /*6940*/  IADD3 R68, P2, R111, UR14, RZ ;  /* 0x0000000e6f447c10 */ /* 0x000fe4000ff5e0ff */
[----:B------:R-:W-:Y:S02]  /*6950*/  LOP3.LUT R113, R113, R39, R37, 0xfe, !PT ;  /* 0x0000002771717212 */ /* 0x000fe400078efe25 */
[----:B------:R-:W-:Y:S02]  /*6960*/  F2FP.BF16.F32.PACK_AB R39, R105, R104 ;  /* 0x000000686927723e */ /* 0x000fe400000010ff */
[----:B------:R-:W-:Y:S02]  /*6970*/  F2FP.BF16.F32.PACK_AB R38, R99, R98 ;  /* 0x000000626326723e */ /* 0x000fe400000010ff */
[----:B------:R-:W-:Y:S02]  /*6980*/  F2FP.BF16.F32.PACK_AB R37, R93, R92 ;  /* 0x0000005c5d25723e */ /* 0x000fe400000010ff */
[----:B------:R-:W-:-:S02]  /*6990*/  LEA.HI.X R115, R110, UR13, RZ, 0x4, P0 ;  /* 0x0000000d6e737c11 */ /* 0x000fc400080f24ff */
[----:B------:R-:W-:Y:S02]  /*69a0*/  F2FP.BF16.F32.PACK_AB R36, R89, R90 ;  /* 0x0000005a5924723e */ /* 0x000fe400000010ff */
[----:B------:R-:W-:Y:S02]  /*69b0*/  IADD3.X R69, R116, UR15, RZ, P2, !PT ;  /* 0x0000000f74457c10 */ /* 0x000fe400097fe4ff */
[----:B------:R-:W-:Y:S01]  /*69c0*/  LOP3.LUT R112, R112, R117, RZ, 0xfc, !PT ;  /* 0x0000007570707212 */ /* 0x000fe200078efcff */
[----:B------:R0:W-:Y:S04]  /*69d0*/  STG.E.128 desc[UR4][R114.64], R36 ;  /* 0x0000002472007986 */ /* 0x0001e8000c101d04 */
[----:B------:R0:W-:Y:S01]  /*69e0*/  STG.E.64 desc[UR4][R68.64], R112 ;  /* 0x0000007044007986 */ /* 0x0001e2000c101b04 */
[----:B------:R-:W-:Y:S05]  /*69f0*/  @!P1 BRA `(.L_x_1441) ;  /* 0x0000000000509947 */ /* 0x000fea0003800000 */
[----:B0-----:R-:W-:Y:S02]  /*6a00*/  SHF.L.U32 R37, R46, 0x10, RZ ;  /* 0x000000102e257819 */ /* 0x001fe400000006ff */
[----:B------:R-:W-:Y:S02]  /*6a10*/  LOP3.LUT R36, R44, 0xffff, RZ, 0xc0, !PT ;  /* 0x0000ffff2c247812 */ /* 0x000fe400078ec0ff */
[----:B------:R-:W-:Y:S02]  /*6a20*/  LOP3.LUT R39, R37, 0xff0000, RZ, 0xc0, !PT ;  /* 0x00ff000025277812 */ /* 0x000fe400078ec0ff */
[----:B------:R-:W-:Y:S02]  /*6a30*/  PRMT R37, R47, 0x7104, RZ ;  /* 0x000071042f257816 */ /* 0x000fe400000000ff */
[----:B------:R-:W-:Y:S02]  /*6a40*/  PRMT R36, R39, 0x4210, R36 ;  /* 0x0000421027247816 */ /* 0x000fe40000000024 */
[----:B------:R-:W-:-:S02]  /*6a50*/  LOP3.LUT R112, R49, 0xff, RZ, 0xc0, !PT ;  /* 0x000000ff31707812 */ /* 0x000fc400078ec0ff */
[----:B------:R-:W-:Y:S02]  /*6a60*/  LOP3.LUT R68, R50, 0xff, RZ, 0xc0, !PT ;  /* 0x000000ff32447812 */ /* 0x000fe400078ec0ff */
[----:B------:R-:W-:Y:S01]  /*6a70*/  LOP3.LUT R38, R51, 0xff, RZ, 0xc0, !PT ;  /* 0x000000ff33267812 */ /* 0x000fe200078ec0ff */
[----:B------:R-:W-:Y:S01]  /*6a80*/  IMAD.WIDE.U32 R112, R112, 0x1000000, RZ ;  /* 0x0100000070707825 */ /* 0x000fe200078e00ff */
[----:B------:R-:W-:Y:S02]  /*6a90*/  LOP3.LUT R37, R36, 0xff00, R37, 0xf8, !PT ;  /* 0x0000ff0024257812 */ /* 0x000fe400078ef825 */
[----:B------:R-:W-:Y:S01]  /*6aa0*/  IADD3 R36, P0, R111, UR16, RZ ;  /* 0x000000106f247c10 */ /* 0x000fe2000ff1e0ff */
[----:B------:R-:W-:Y:S01]  /*6ab0*/  IMAD.WIDE.U32 R68, R68, 0x10000, RZ ;  /* 0x0001000044447825 */ /* 0x000fe200078e00ff */
[----:B------:R-:W-:-:S03]  /*6ac0*/  LOP3.LUT R37, R37, 0xff, R48, 0xf8, !PT ;  /* 0x000000ff25257812 */ /* 0x000fc600078ef830 */
[----:B------:R-:W-:Y:S01]  /*6ad0*/  IMAD.WIDE.U32 R38, R38, 0x100, RZ ;  /* 0x0000010026267825 */ /* 0x000fe200078e00ff */
[----:B------:R-:W-:Y:S02]  /*6ae0*/  LOP3.LUT R69, R69, R37, R113, 0xfe, !PT ;  /* 0x0000002545457212 */ /* 0x000fe400078efe71 */
[----:B------:R-:W-:Y:S02]  /*6af0*/  IADD3.X R37, R116, UR17, RZ, P0, !PT ;  /* 0x0000001174257c10 */ /* 0x000fe400087fe4ff */
[----:B------:R-:W-:Y:S02]  /*6b00*/  LOP3.LUT R111, R38, R112, R68, 0xfe, !PT ;  /* 0x00000070266f7212 */ /* 0x000fe400078efe44 */
[----:B------:R-:W-:Y:S02]  /*6b10*/  LOP3.LUT R39, R69, R39, RZ, 0xfc, !PT ;  /* 0x0000002745277212 */ /* 0x000fe400078efcff */
[----:B------:R-:W-:-:S05]  /*6b20*/  LOP3.LUT R38, R111, 0xff, R52, 0xf8, !PT ;  /* 0x000000ff6f267812 */ /* 0x000fca00078ef834 */
[----:B------:R1:W-:Y:S02]  /*6b30*/  STG.E.64 desc[UR4][R36.64], R38 ;  /* 0x0000002624007986 */ /* 0x0003e4000c101b04 */
.L_x_1441:
[----:B------:R-:W-:-:S07]  /*6b40*/  VIADD R111, R110, 0x20 ;  /* 0x000000206e6f7836 */ /* 0x000fce0000000000 */
.L_x_1312:
[----:B------:R-:W-:Y:S05]  /*6b50*/  BSYNC B1 ;  /* 0x0000000000017941 */ /* 0x000fea0003800000 */
.L_x_1311:
[----:B------:R-:W-:Y:S01]  /*6b60*/  ISETP.NE.AND P0, PT, R40, RZ, PT ;  /* 0x000000ff2800720c */ /* 0x000fe20003f05270 */
[----:B------:R-:W-:-:S12]  /*6b70*/  BSSY B1, `(.L_x_1442) ;  /* 0x00005c9000017945 */ /* 0x000fd80003800000 */
[----:B------:R-:W-:Y:S05]  /*6b80*/  @!P0 BRA `(.L_x_1443) ;  /* 0x0000005c001c8947 */ /* 0x000fea0003800000 */
[----:B0-----:R-:W0:Y:S01]  /*6b90*/  LDC.64 R68, c[0x0][0x228] ;  /* 0x00008a00ff447b82 */ /* 0x001e220000000a00 */
[----:B------:R-:W-:-:S04]  /*6ba0*/  ISETP.NE.U32.AND P0, PT, RZ, UR10, PT ;  /* 0x0000000aff007c0c */ /* 0x000fc8000bf05070 */
[----:B------:R-:W-:-:S03]  /*6bb0*/  ISETP.NE.AND.EX P0, PT, RZ, UR11, PT, P0 ;  /* 0x0000000bff007c0c */ /* 0x000fc6000bf05300 */
[----:B-1----:R-:W1:Y:S10]  /*6bc0*/  LDC.64 R36, c[0x0][0x220] ;  /* 0x00008800ff247b82 */ /* 0x002e740000000a00 */
        /* <DEDUP_REMOVED lines=22> */
.L_x_1445:
[----:B------:R-:W-:-:S07]  /*6d30*/  MOV R87, R72 ;  /* 0x0000004800577202 */ /* 0x000fce0000000f00 */
.L_x_1446:
[----:B------:R-:W-:Y:S05]  /*6d40*/  BSYNC B2 ;  /* 0x0000000000027941 */ /* 0x000fea0003800000 */
.L_x_1444:
        /* <DEDUP_REMOVED lines=16> */
.L_x_1450:
[----:B------:R-:W-:Y:S05]  /*6e50*/  BSYNC B3 ;  /* 0x0000000000037941 */ /* 0x000fea0003800000 */
.L_x_1449:
        /* <DEDUP_REMOVED lines=43> */
.L_x_1448:
[----:B------:R-:W-:Y:S05]  /*7110*/  BSYNC B2 ;  /* 0x0000000000027941 */ /* 0x000fea0003800000 */
.L_x_1447:
        /* <DEDUP_REMOVED lines=20> */
.L_x_1451:
        /* <DEDUP_REMOVED lines=12> */
.L_x_1454:
[----:B------:R-:W-:-:S07]  /*7320*/  IMAD.MOV.U32 R52, RZ, RZ, R72 ;  /* 0x000000ffff347224 */ /* 0x000fce00078e0048 */
.L_x_1455:
[----:B------:R-:W-:Y:S05]  /*7330*/  BSYNC B2 ;  /* 0x0000000000027941 */ /* 0x000fea0003800000 */
.L_x_1453:
        /* <DEDUP_REMOVED lines=16> */
.L_x_1459:
[----:B------:R-:W-:Y:S05]  /*7440*/  BSYNC B3 ;  /* 0x0000000000037941 */ /* 0x000fea0003800000 */
.L_x_1458:
        /* <DEDUP_REMOVED lines=43> */
.L_x_1457:
[----:B------:R-:W-:Y:S05]  /*7700*/  BSYNC B2 ;  /* 0x0000000000027941 */ /* 0x000fea0003800000 */
.L_x_1456:
        /* <DEDUP_REMOVED lines=10> */
.L_x_1452:
        /* <DEDUP_REMOVED lines=12> */
.L_x_1461:
[----:B------:R-:W-:-:S07]  /*7870*/  IMAD.MOV.U32 R81, RZ, RZ, R72 ;  /* 0x000000ffff517224 */ /* 0x000fce00078e0048 */
.L_x_1462:
[----:B------:R-:W-:Y:S05]  /*7880*/  BSYNC B2 ;  /* 0x0000000000027941 */ /* 0x000fea0003800000 */
.L_x_1460:
        /* <DEDUP_REMOVED lines=16> */
.L_x_1466:
[----:B------:R-:W-:Y:S05]  /*7990*/  BSYNC B3 ;  /* 0x0000000000037941 */ /* 0x000fea0003800000 */
.L_x_1465:
        /* <DEDUP_REMOVED lines=43> */
.L_x_1464:
[----:B------:R-:W-:Y:S05]  /*7c50*/  BSYNC B2 ;  /* 0x0000000000027941 */ /* 0x000fea0003800000 */
.L_x_1463:
        /* <DEDUP_REMOVED lines=15> */
.L_x_1467:
        /* <DEDUP_REMOVED lines=12> */
.L_x_1470:
[----:B------:R-:W-:-:S07]  /*7e10*/  IMAD.MOV.U32 R36, RZ, RZ, R72 ;  /* 0x000000ffff247224 */ /* 0x000fce00078e0048 */
.L_x_1471:
[----:B------:R-:W-:Y:S05]  /*7e20*/  BSYNC B2 ;  /* 0x0000000000027941 */ /* 0x000fea0003800000 */
.L_x_1469:
        /* <DEDUP_REMOVED lines=16> */
.L_x_1475:
[----:B------:R-:W-:Y:S05]  /*7f30*/  BSYNC B3 ;  /* 0x0000000000037941 */ /* 0x000fea0003800000 */
.L_x_1474:
        /* <DEDUP_REMOVED lines=43> */
.L_x_1473:
[----:B------:R-:W-:Y:S05]  /*81f0*/  BSYNC B2 ;  /* 0x0000000000027941 */ /* 0x000fea0003800000 */
.L_x_1472:
[----:B------:R-:W-:Y:S02]  /*8200*/  I2FP.F32.U32 R51, R36 ;  /* 0x0000002400337245 */ /* 0x000fe40000201000 */
[----:B------:R-:W-:Y:S02]  /*8210*/  PRMT R36, R28, 0x7632, R36 ;  /* 0x000076321c247816 */ /* 0x000fe40000000024 */
[----:B------:R-:W-:Y:S01]  /*8220*/  @P0 PRMT R69, R32, 0x7632, R69 ;  /* 0x0000763220450816 */ /* 0x000fe20000000045 */
[----:B------:R-:W-:Y:S01]  /*8230*/  FFMA.FTZ R51, R51, R112, 1.1641532182693481445e-10 ;  /* 0x2f00000033337423 */ /* 0x000fe20000010070 */
[----:B------:R-:W-:-:S03]  /*8240*/  SHF.L.U32 R36, R36, 0x10, RZ ;  /* 0x0000001024247819 */ /* 0x000fc600000006ff */
[----:B------:R-:W-:Y:S01]  /*8250*/  @P0 IMAD.U32 R94, R69, 0x10000, RZ ;  /* 0x00010000455e0824 */ /* 0x000fe200078e00ff */
[----:B------:R-:W-:Y:S01]  /*8260*/  FSETP.GTU.FTZ.AND P3, PT, R51, R114, PT ;  /* 0x000000723300720b */ /* 0x000fe20003f7c000 */
[----:B------:R-:W-:-:S03]  /*8270*/  FMUL.FTZ R36, R36, R113 ;  /* 0x0000007124247220 */ /* 0x000fc60000410000 */
[----:B------:R-:W-:Y:S02]  /*8280*/  SEL R51, RZ, 0x1, P3 ;  /* 0x00000001ff337807 */ /* 0x000fe40001800000 */
[----:B------:R-:W-:-:S05]  /*8290*/  FSEL R36, R36, RZ, !P3 ;  /* 0x000000ff24247208 */ /* 0x000fca0005800000 */
[----:B------:R-:W-:-:S04]  /*82a0*/  FADD.FTZ R87, R36, R87 ;  /* 0x0000005724577221 */ /* 0x000fc80000010000 */
[----:B------:R-:W-:-:S07]  /*82b0*/  @P0 FADD.FTZ R87, R94, R87 ;  /* 0x000000575e570221 */ /* 0x000fce0000010000 */
.L_x_1468:
        /* <DEDUP_REMOVED lines=12> */
.L_x_1477:
[----:B------:R-:W-:-:S07]  /*8380*/  MOV R36, R72 ;  /* 0x0000004800247202 */ /* 0x000fce0000000f00 */
.L_x_1478:
[----:B------:R-:W-:Y:S05]  /*8390*/  BSYNC B2 ;  /* 0x0000000000027941 */ /* 0x000fea0003800000 */
.L_x_1476:
        /* <DEDUP_REMOVED lines=16> */
.L_x_1482:
[----:B------:R-:W-:Y:S05]  /*84a0*/  BSYNC B3 ;  /* 0x0000000000037941 */ /* 0x000fea0003800000 */
.L_x_1481:
        /* <DEDUP_REMOVED lines=43> */
.L_x_1480:
[----:B------:R-:W-:Y:S05]  /*8760*/  BSYNC B2 ;  /* 0x0000000000027941 */ /* 0x000fea0003800000 */
.L_x_1479:
[----:B------:R-:W-:Y:S01]  /*8770*/  I2FP.F32.U32 R81, R36 ;  /* 0x0000002400517245 */ /* 0x000fe20000201000 */
[----:B------:R-:W-:-:S04]  /*8780*/  IMAD.U32 R36, R37, 0x10000, RZ ;  /* 0x0001000025247824 */ /* 0x000fc800078e00ff */
[----:B------:R-:W-:Y:S01]  /*8790*/  FFMA.FTZ R95, R81, R112, 1.1641532182693481445e-10 ;  /* 0x2f000000515f7423 */ /* 0x000fe20000010070 */
[----:B------:R-:W-:Y:S01]  /*87a0*/  FMUL.FTZ R36, R36, R113 ;  /* 0x0000007124247220 */ /* 0x000fe20000410000 */
[----:B------:R-:W-:-:S03]  /*87b0*/  PRMT R81, R37, 0x7632, R81 ;  /* 0x0000763225517816 */ /* 0x000fc60000000051 */
        /* <DEDUP_REMOVED lines=10> */
.L_x_1483:
        /* <DEDUP_REMOVED lines=12> */
.L_x_1486:
[----:B------:R-:W-:-:S07]  /*8920*/  MOV R50, R72 ;  /* 0x0000004800327202 */ /* 0x000fce0000000f00 */
.L_x_1487:
[----:B------:R-:W-:Y:S05]  /*8930*/  BSYNC B2 ;  /* 0x0000000000027941 */ /* 0x000fea0003800000 */
.L_x_1485:
        /* <DEDUP_REMOVED lines=16> */
.L_x_1491:
[----:B------:R-:W-:Y:S05]  /*8a40*/  BSYNC B3 ;  /* 0x0000000000037941 */ /* 0x000fea0003800000 */
.L_x_1490:
        /* <DEDUP_REMOVED lines=43> */
.L_x_1489:
[----:B------:R-:W-:Y:S05]  /*8d00*/  BSYNC B2 ;  /* 0x0000000000027941 */ /* 0x000fea0003800000 */
.L_x_1488:
        /* <DEDUP_REMOVED lines=10> */
.L_x_1484:
        /* <DEDUP_REMOVED lines=12> */
.L_x_1493:
[----:B------:R-:W-:-:S07]  /*8e70*/  IMAD.MOV.U32 R95, RZ, RZ, R72 ;  /* 0x000000ffff5f7224 */ /* 0x000fce00078e0048 */
.L_x_1494:
[----:B------:R-:W-:Y:S05]  /*8e80*/  BSYNC B2 ;  /* 0x0000000000027941 */ /* 0x000fea0003800000 */
.L_x_1492:
        /* <DEDUP_REMOVED lines=16> */
.L_x_1498:
[----:B------:R-:W-:Y:S05]  /*8f90*/  BSYNC B3 ;  /* 0x0000000000037941 */ /* 0x000fea0003800000 */
.L_x_1497:
        /* <DEDUP_REMOVED lines=43> */
.L_x_1496:
[----:B------:R-:W-:Y:S05]  /*9250*/  BSYNC B2 ;  /* 0x0000000000027941 */ /* 0x000fea0003800000 */
.L_x_1495:
        /* <DEDUP_REMOVED lines=15> */
.L_x_1499:
        /* <DEDUP_REMOVED lines=12> */
.L_x_1502:
[----:B------:R-:W-:-:S07]  /*9410*/  IMAD.MOV.U32 R49, RZ, RZ, R72 ;  /* 0x000000ffff317224 */ /* 0x000fce00078e0048 */
.L_x_1503:
[----:B------:R-:W-:Y:S05]  /*9420*/  BSYNC B2 ;  /* 0x0000000000027941 */ /* 0x000fea0003800000 */
.L_x_1501:
        /* <DEDUP_REMOVED lines=16> */
.L_x_1507:
[----:B------:R-:W-:Y:S05]  /*9530*/  BSYNC B3 ;  /* 0x0000000000037941 */ /* 0x000fea0003800000 */
.L_x_1506:
        /* <DEDUP_REMOVED lines=43> */
.L_x_1505:
[----:B------:R-:W-:Y:S05]  /*97f0*/  BSYNC B2 ;  /* 0x0000000000027941 */ /* 0x000fea0003800000 */
.L_x_1504:
        /* <DEDUP_REMOVED lines=8> */
[----:B------:R-:W-:Y:S02]  /*9880*/  FSEL R68, R68, RZ, !P3 ;  /* 0x000000ff44447208 */ /* 0x000fe40005800000 */
[----:B------:R-:W-:-:S03]  /*9890*/  @P0 SHF.L.U32 R100, R37, 0x10, RZ ;  /* 0x0000001025640819 */ /* 0x000fc600000006ff */
[----:B------:R-:W-:-:S04]  /*98a0*/  FADD.FTZ R95, R68, R95 ;  /* 0x0000005f445f7221 */ /* 0x000fc80000010000 */
[----:B------:R-:W-:-:S07]  /*98b0*/  @P0 FADD.FTZ R95, R100, R95 ;  /* 0x0000005f645f0221 */ /* 0x000fce0000010000 */
.L_x_1500:
        /* <DEDUP_REMOVED lines=12> */
.L_x_1509:
[----:B------:R-:W-:-:S07]  /*9980*/  IMAD.MOV.U32 R81, RZ, RZ, R72 ;  /* 0x000000ffff517224 */ /* 0x000fce00078e0048 */
.L_x_1510:
[----:B------:R-:W-:Y:S05]  /*9990*/  BSYNC B2 ;  /* 0x0000000000027941 */ /* 0x000fea0003800000 */
.L_x_1508:
        /* <DEDUP_REMOVED lines=16> */
.L_x_1514:
[----:B------:R-:W-:Y:S05]  /*9aa0*/  BSYNC B3 ;  /* 0x0000000000037941 */ /* 0x000fea0003800000 */
.L_x_1513:
        /* <DEDUP_REMOVED lines=43> */
.L_x_1512:
[----:B------:R-:W-:Y:S05]  /*9d60*/  BSYNC B2 ;  /* 0x0000000000027941 */ /* 0x000fea0003800000 */
.L_x_1511:
        /* <DEDUP_REMOVED lines=15> */
.L_x_1515:
        /* <DEDUP_REMOVED lines=12> */
.L_x_1518:
[----:B------:R-:W-:-:S07]  /*9f20*/  IMAD.MOV.U32 R48, RZ, RZ, R72 ;  /* 0x000000ffff307224 */ /* 0x000fce00078e0048 */
.L_x_1519:
[----:B------:R-:W-:Y:S05]  /*9f30*/  BSYNC B2 ;  /* 0x0000000000027941 */ /* 0x000fea0003800000 */
.L_x_1517:
        /* <DEDUP_REMOVED lines=16> */
.L_x_1523:
[----:B------:R-:W-:Y:S05]  /*a040*/  BSYNC B3 ;  /* 0x0000000000037941 */ /* 0x000fea0003800000 */
.L_x_1522:
        /* <DEDUP_REMOVED lines=43> */
.L_x_1521:
[----:B------:R-:W-:Y:S05]  /*a300*/  BSYNC B2 ;  /* 0x0000000000027941 */ /* 0x000fea0003800000 */
.L_x_1520:
        /* <DEDUP_REMOVED lines=10> */
.L_x_1516:
        /* <DEDUP_REMOVED lines=12> */
.L_x_1525:
[----:B------:R-:W-:-:S07]  /*a470*/  MOV R81, R72 ;  /* 0x0000004800517202 */ /* 0x000fce0000000f00 */
.L_x_1526:
[----:B------:R-:W-:Y:S05]  /*a480*/  BSYNC B2 ;  /* 0x0000000000027941 */ /* 0x000fea0003800000 */
.L_x_1524:
        /* <DEDUP_REMOVED lines=16> */
.L_x_1530:
[----:B------:R-:W-:Y:S05]  /*a590*/  BSYNC B3 ;  /* 0x0000000000037941 */ /* 0x000fea0003800000 */
.L_x_1529:
        /* <DEDUP_REMOVED lines=43> */
.L_x_1528:
[----:B------:R-:W-:Y:S05]  /*a850*/  BSYNC B2 ;  /* 0x0000000000027941 */ /* 0x000fea0003800000 */
.L_x_1527:
        /* <DEDUP_REMOVED lines=14> */
.L_x_1531:
        /* <DEDUP_REMOVED lines=12> */
.L_x_1534:
[----:B------:R-:W-:-:S07]  /*aa00*/  MOV R38, R72 ;  /* 0x0000004800267202 */ /* 0x000fce0000000f00 */
.L_x_1535:
[----:B------:R-:W-:Y:S05]  /*aa10*/  BSYNC B2 ;  /* 0x0000000000027941 */ /* 0x000fea0003800000 */
.L_x_1533:
        /* <DEDUP_REMOVED lines=16> */
.L_x_1539:
[----:B------:R-:W-:Y:S05]  /*ab20*/  BSYNC B3 ;  /* 0x0000000000037941 */ /* 0x000fea0003800000 */
.L_x_1538:
        /* <DEDUP_REMOVED lines=43> */
.L_x_1537:
[----:B------:R-:W-:Y:S05]  /*ade0*/  BSYNC B2 ;  /* 0x0000000000027941 */ /* 0x000fea0003800000 */
.L_x_1536:
        /* <DEDUP_REMOVED lines=12> */
.L_x_1532:
        /* <DEDUP_REMOVED lines=12> */
.L_x_1541:
[----:B------:R-:W-:-:S07]  /*af70*/  IMAD.MOV.U32 R38, RZ, RZ, R72 ;  /* 0x000000ffff267224 */ /* 0x000fce00078e0048 */
.L_x_1542:
[----:B------:R-:W-:Y:S05]  /*af80*/  BSYNC B2 ;  /* 0x0000000000027941 */ /* 0x000fea0003800000 */
.L_x_1540:
        /* <DEDUP_REMOVED lines=16> */
.L_x_1546:
[----:B------:R-:W-:Y:S05]  /*b090*/  BSYNC B3 ;  /* 0x0000000000037941 */ /* 0x000fea0003800000 */
.L_x_1545:
        /* <DEDUP_REMOVED lines=43> */
.L_x_1544:
[----:B------:R-:W-:Y:S05]  /*b350*/  BSYNC B2 ;  /* 0x0000000000027941 */ /* 0x000fea0003800000 */
.L_x_1543:
        /* <DEDUP_REMOVED lines=14> */
.L_x_1547:
        /* <DEDUP_REMOVED lines=12> */
.L_x_1550:
[----:B------:R-:W-:-:S07]  /*b500*/  IMAD.MOV.U32 R46, RZ, RZ, R72 ;  /* 0x000000ffff2e7224 */ /* 0x000fce00078e0048 */
.L_x_1551:
[----:B------:R-:W-:Y:S05]  /*b510*/  BSYNC B2 ;  /* 0x0000000000027941 */ /* 0x000fea0003800000 */
.L_x_1549:
        /* <DEDUP_REMOVED lines=16> */
.L_x_1555:
[----:B------:R-:W-:Y:S05]  /*b620*/  BSYNC B3 ;  /* 0x0000000000037941 */ /* 0x000fea0003800000 */
.L_x_1554:
        /* <DEDUP_REMOVED lines=43> */
.L_x_1553:
[----:B------:R-:W-:Y:S05]  /*b8e0*/  BSYNC B2 ;  /* 0x0000000000027941 */ /* 0x000fea0003800000 */
.L_x_1552:
        /* <DEDUP_REMOVED lines=10> */
.L_x_1548:
        /* <DEDUP_REMOVED lines=12> */
.L_x_1557:
[----:B------:R-:W-:-:S07]  /*ba50*/  IMAD.MOV.U32 R107, RZ, RZ, R72 ;  /* 0x000000ffff6b7224 */ /* 0x000fce00078e0048 */
.L_x_1558:
[----:B------:R-:W-:Y:S05]  /*ba60*/  BSYNC B2 ;  /* 0x0000000000027941 */ /* 0x000fea0003800000 */
.L_x_1556:
        /* <DEDUP_REMOVED lines=16> */
.L_x_1562:
[----:B------:R-:W-:Y:S05]  /*bb70*/  BSYNC B3 ;  /* 0x0000000000037941 */ /* 0x000fea0003800000 */
.L_x_1561:
        /* <DEDUP_REMOVED lines=43> */
.L_x_1560:
[----:B------:R-:W-:Y:S05]  /*be30*/  BSYNC B2 ;  /* 0x0000000000027941 */ /* 0x000fea0003800000 */
.L_x_1559:
        /* <DEDUP_REMOVED lines=14> */
.L_x_1563:
        /* <DEDUP_REMOVED lines=12> */
.L_x_1566:
[----:B------:R-:W-:-:S07]  /*bfe0*/  IMAD.MOV.U32 R44, RZ, RZ, R72 ;  /* 0x000000ffff2c7224 */ /* 0x000fce00078e0048 */
.L_x_1567:
[----:B------:R-:W-:Y:S05]  /*bff0*/  BSYNC B2 ;  /* 0x0000000000027941 */ /* 0x000fea0003800000 */
.L_x_1565:
        /* <DEDUP_REMOVED lines=16> */
.L_x_1571:
[----:B------:R-:W-:Y:S05]  /*c100*/  BSYNC B3 ;  /* 0x0000000000037941 */ /* 0x000fea0003800000 */
.L_x_1570:
        /* <DEDUP_REMOVED lines=43> */
.L_x_1569:
[----:B------:R-:W-:Y:S05]  /*c3c0*/  BSYNC B2 ;  /* 0x0000000000027941 */ /* 0x000fea0003800000 */
.L_x_1568:
        /* <DEDUP_REMOVED lines=12> */
.L_x_1564:
[----:B------:R-:W-:Y:S02]  /*c490*/  SEL R37, RZ, 0x10000, P4 ;  /* 0x00010000ff257807 */ /* 0x000fe40002000000 */
[----:B------:R-:W-:Y:S02]  /*c4a0*/  SEL R39, RZ, 0x1000000, P5 ;  /* 0x01000000ff277807 */ /* 0x000fe40002800000 */
[----:B------:R-:W-:Y:S02]  /*c4b0*/  ISETP.NE.AND P4, PT, R118, RZ, PT ;  /* 0x000000ff7600720c */ /* 0x000fe40003f85270 */
[----:B------:R-:W-:Y:S02]  /*c4c0*/  ISETP.NE.AND P6, PT, R115, RZ, PT ;  /* 0x000000ff7300720c */ /* 0x000fe40003fc5270 */
[----:B------:R-:W-:Y:S02]  /*c4d0*/  ISETP.NE.AND P5, PT, R117, RZ, PT ;  /* 0x000000ff7500720c */ /* 0x000fe40003fa5270 */
[----:B------:R-:W-:-:S02]  /*c4e0*/  SEL R68, RZ, 0x100, P3 ;  /* 0x00000100ff447807 */ /* 0x000fc40001800000 */
[----:B------:R-:W-:Y:S02]  /*c4f0*/  SEL R38, RZ, 0x1, P4 ;  /* 0x00000001ff267807 */ /* 0x000fe40002000000 */
[----:B------:R-:W-:Y:S02]  /*c500*/  SEL R36, RZ, 0x1, P5 ;  /* 0x00000001ff247807 */ /* 0x000fe40002800000 */
[----:B------:R-:W-:Y:S02]  /*c510*/  SEL R112, RZ, 0x1, P6 ;  /* 0x00000001ff707807 */ /* 0x000fe40003000000 */
[----:B------:R-:W-:Y:S02]  /*c520*/  ISETP.NE.AND P2, PT, R119, RZ, PT ;  /* 0x000000ff7700720c */ /* 0x000fe40003f45270 */
[----:B------:R-:W-:Y:S01]  /*c530*/  LOP3.LUT R68, R68, R39, R37, 0xfe, !PT ;  /* 0x0000002744447212 */ /* 0x000fe200078efe25 */
[----:B------:R-:W-:Y:S01]  /*c540*/  IMAD.WIDE.U32 R38, R38, 0x1000000, RZ ;  /* 0x0100000026267825 */ /* 0x000fe200078e00ff */
[----:B------:R-:W-:-:S02]  /*c550*/  SEL R69, RZ, 0x1, P2 ;  /* 0x00000001ff457807 */ /* 0x000fc40001000000 */
[----:B------:R-:W-:Y:S01]  /*c560*/  ISETP.NE.AND P0, PT, R116, RZ, PT ;  /* 0x000000ff7400720c */ /* 0x000fe20003f05270 */
[----:B------:R-:W-:Y:S01]  /*c570*/  IMAD.WIDE.U32 R36, R36, 0x10000, RZ ;  /* 0x0001000024247825 */ /* 0x000fe200078e00ff */
[----:B------:R-:W-:Y:S02]  /*c580*/  LOP3.LUT R69, R39, R68, R69, 0xfe, !PT ;  /* 0x0000004427457212 */ /* 0x000fe400078efe45 */
[----:B------:R-:W-:Y:S01]  /*c590*/  SEL R39, RZ, 0x1, P0 ;  /* 0x00000001ff277807 */ /* 0x000fe20000000000 */
[----:B------:R-:W-:Y:S01]  /*c5a0*/  IMAD.WIDE.U32 R112, R112, 0x100, RZ ;  /* 0x0000010070707825 */ /* 0x000fe200078e00ff */
[C---:B------:R-:W-:Y:S02]  /*c5b0*/  LEA R114, P0, R111.reuse, UR12, 0x4 ;  /* 0x0000000c6f727c11 */ /* 0x040fe4000f8020ff */
[C---:B------:R-:W-:Y:S01]  /*c5c0*/  SHF.L.U64.HI R117, R111.reuse, 0x3, RZ ;  /* 0x000000036f757819 */ /* 0x040fe200000102ff */
[----:B------:R-:W-:Y:S01]  /*c5d0*/  IMAD.SHL.U32 R116, R111, 0x8, RZ ;  /* 0x000000086f747824 */ /* 0x000fe200078e00ff */
[----:B------:R-:W-:-:S02]  /*c5e0*/  LOP3.LUT R38, R112, R38, R36, 0xfe, !PT ;  /* 0x0000002670267212 */ /* 0x000fc400078efe24 */
[----:B------:R-:W-:Y:S02]  /*c5f0*/  LOP3.LUT R113, R113, R69, R37, 0xfe, !PT ;  /* 0x0000004571717212 */ /* 0x000fe400078efe25 */
[----:B------:R-:W-:Y:S02]  /*c600*/  IADD3 R68, P2, R116, UR14, RZ ;  /* 0x0000000e74447c10 */ /* 0x000fe4000ff5e0ff */
[----:B------:R-:W-:Y:S02]  /*c610*/  LOP3.LUT R112, R38, R39, RZ, 0xfc, !PT ;  /* 0x0000002726707212 */ /* 0x000fe400078efcff */
[----:B------:R-:W-:Y:S02]  /*c620*/  F2FP.BF16.F32.PACK_AB R39, R107, R106 ;  /* 0x0000006a6b27723e */ /* 0x000fe400000010ff */
[----:B------:R-:W-:Y:S02]  /*c630*/  F2FP.BF16.F32.PACK_AB R38, R101, R100 ;  /* 0x000000646526723e */ /* 0x000fe400000010ff */
[----:B------:R-:W-:-:S02]  /*c640*/  F2FP.BF16.F32.PACK_AB R37, R95, R94 ;  /* 0x0000005e5f25723e */ /* 0x000fc400000010ff */
[----:B------:R-:W-:Y:S02]  /*c650*/  LEA.HI.X R115, R111, UR13, RZ, 0x4, P0 ;  /* 0x0000000d6f737c11 */ /* 0x000fe400080f24ff */
[----:B------:R-:W-:Y:S02]  /*c660*/  F2FP.BF16.F32.PACK_AB R36, R87, R88 ;  /* 0x000000585724723e */ /* 0x000fe400000010ff */
[----:B------:R-:W-:-:S03]  /*c670*/  IADD3.X R69, R117, UR15, RZ, P2, !PT ;  /* 0x0000000f75457c10 */ /* 0x000fc600097fe4ff */
        /* <DEDUP_REMOVED lines=23> */
.L_x_1572:
[----:B------:R-:W-:-:S07]  /*c7f0*/  VIADD R111, R111, 0x20 ;  /* 0x000000206f6f7836 */ /* 0x000fce0000000000 */
.L_x_1443:
[----:B------:R-:W-:Y:S05]  /*c800*/  BSYNC B1 ;  /* 0x0000000000017941 */ /* 0x000fea0003800000 */
.L_x_1442:
        /* <DEDUP_REMOVED lines=29> */
.L_x_1576:
[----:B------:R-:W-:-:S07]  /*c9e0*/  MOV R86, R72 ;  /* 0x0000004800567202 */ /* 0x000fce0000000f00 */
.L_x_1577:
[----:B------:R-:W-:Y:S05]  /*c9f0*/  BSYNC B2 ;  /* 0x0000000000027941 */ /* 0x000fea0003800000 */
.L_x_1575:
        /* <DEDUP_REMOVED lines=16> */
.L_x_1581:
[----:B------:R-:W-:Y:S05]  /*cb00*/  BSYNC B3 ;  /* 0x0000000000037941 */ /* 0x000fea0003800000 */
.L_x_1580:
        /* <DEDUP_REMOVED lines=9> */
[----:B------:R-:W-:Y:S01]  /*cba0*/  LOP3.LUT R97, R103, UR19, R97, 0x96, !PT ;  /* 0x0000001367617c12 */ /* 0x000fe2000f8e9661 */
[----:B------:R-:W-:-:S03]  /*cbb0*/  HFMA2.MMA R91, -RZ, RZ, 0, 0 ;  /* 0x00000000ff5b7435 */ /* 0x000fc600000001ff */
        /* <DEDUP_REMOVED lines=32> */
.L_x_1579:
[----:B------:R-:W-:Y:S05]  /*cdc0*/  BSYNC B2 ;  /* 0x0000000000027941 */ /* 0x000fea0003800000 */
.L_x_1578:
[----:B------:R-:W0:Y:S01]  /*cdd0*/  LDC R113, c[0x0][0x298] ;  /* 0x0000a600ff717b82 */ /* 0x000e220000000800 */
[----:B------:R-:W-:Y:S01]  /*cde0*/  ISETP.NE.U32.AND P2, PT, R68, RZ, PT ;  /* 0x000000ff4400720c */ /* 0x000fe20003f45070 */
[----:B------:R-:W-:Y:S01]  /*cdf0*/  IMAD.MOV.U32 R112, RZ, RZ, 0x2f800000 ;  /* 0x2f800000ff707424 */ /* 0x000fe200078e00ff */
[----:B------:R-:W-:Y:S01]  /*ce00*/  I2FP.F32.U32 R81, R86 ;  /* 0x0000005600517245 */ /* 0x000fe20000201000 */
[----:B-----5:R-:W-:Y:S01]  /*ce10*/  IMAD.U32 R68, R36, 0x10000, RZ ;  /* 0x0001000024447824 */ /* 0x020fe200078e00ff */
[----:B------:R-:W-:-:S03]  /*ce20*/  ISETP.NE.AND.EX P2, PT, R69, RZ, PT, P2 ;  /* 0x000000ff4500720c */ /* 0x000fc60003f45320 */
[----:B------:R-:W1:Y:S01]  /*ce30*/  LDC R114, c[0x0][0x294] ;  /* 0x0000a500ff727b82 */ /* 0x000e620000000800 */
[----:B------:R-:W-:Y:S01]  /*ce40*/  FFMA.FTZ R81, R81, R112, 1.1641532182693481445e-10 ;  /* 0x2f00000051517423 */ /* 0x000fe20000010070 */
[----:B0-----:R-:W-:-:S04]  /*ce50*/  FMUL.FTZ R68, R68, R113 ;  /* 0x0000007144447220 */ /* 0x001fc80000410000 */
[----:B-1----:R-:W-:Y:S02]  /*ce60*/  FSETP.GTU.FTZ.AND P3, PT, R81, R114, PT ;  /* 0x000000725100720b */ /* 0x002fe40003f7c000 */
[----:B------:R-:W-:Y:S02]  /*ce70*/  PRMT R81, R36, 0x7632, R81 ;  /* 0x0000763224517816 */ /* 0x000fe40000000051 */
        /* <DEDUP_REMOVED lines=9> */
.L_x_1582:
        /* <DEDUP_REMOVED lines=12> */
.L_x_1585:
[----:B------:R-:W-:-:S07]  /*cfd0*/  IMAD.MOV.U32 R36, RZ, RZ, R72 ;  /* 0x000000ffff247224 */ /* 0x000fce00078e0048 */
.L_x_1586:
[----:B------:R-:W-:Y:S05]  /*cfe0*/  BSYNC B2 ;  /* 0x0000000000027941 */ /* 0x000fea0003800000 */
.L_x_1584:
        /* <DEDUP_REMOVED lines=16> */
.L_x_1590:
[----:B------:R-:W-:Y:S05]  /*d0f0*/  BSYNC B3 ;  /* 0x0000000000037941 */ /* 0x000fea0003800000 */
.L_x_1589:
        /* <DEDUP_REMOVED lines=43> */
.L_x_1588:
[----:B------:R-:W-:Y:S05]  /*d3b0*/  BSYNC B2 ;  /* 0x0000000000027941 */ /* 0x000fea0003800000 */
.L_x_1587:
        /* <DEDUP_REMOVED lines=10> */
.L_x_1583:
        /* <DEDUP_REMOVED lines=12> */
.L_x_1592:
[----:B------:R-:W-:-:S07]  /*d520*/  IMAD.MOV.U32 R36, RZ, RZ, R72 ;  /* 0x000000ffff247224 */ /* 0x000fce00078e0048 */
.L_x_1593:
[----:B------:R-:W-:Y:S05]  /*d530*/  BSYNC B2 ;  /* 0x0000000000027941 */ /* 0x000fea0003800000 */
.L_x_1591:
        /* <DEDUP_REMOVED lines=16> */
.L_x_1597:
[----:B------:R-:W-:Y:S05]  /*d640*/  BSYNC B3 ;  /* 0x0000000000037941 */ /* 0x000fea0003800000 */
.L_x_1596:
        /* <DEDUP_REMOVED lines=43> */
.L_x_1595:
[----:B------:R-:W-:Y:S05]  /*d900*/  BSYNC B2 ;  /* 0x0000000000027941 */ /* 0x000fea0003800000 */
.L_x_1594:
        /* <DEDUP_REMOVED lines=15> */
.L_x_1598:
        /* <DEDUP_REMOVED lines=12> */
.L_x_1601:
[----:B------:R-:W-:-:S07]  /*dac0*/  IMAD.MOV.U32 R36, RZ, RZ, R72 ;  /* 0x000000ffff247224 */ /* 0x000fce00078e0048 */
.L_x_1602:
[----:B------:R-:W-:Y:S05]  /*dad0*/  BSYNC B2 ;  /* 0x0000000000027941 */ /* 0x000fea0003800000 */
.L_x_1600:
        /* <DEDUP_REMOVED lines=16> */
.L_x_1606:
[----:B------:R-:W-:Y:S05]  /*dbe0*/  BSYNC B3 ;  /* 0x0000000000037941 */ /* 0x000fea0003800000 */
.L_x_1605:
        /* <DEDUP_REMOVED lines=43> */
.L_x_1604:
[----:B------:R-:W-:Y:S05]  /*dea0*/  BSYNC B2 ;  /* 0x0000000000027941 */ /* 0x000fea0003800000 */
.L_x_1603:
        /* <DEDUP_REMOVED lines=12> */
.L_x_1599:
        /* <DEDUP_REMOVED lines=12> */
.L_x_1608:
[----:B------:R-:W-:-:S07]  /*e030*/  MOV R36, R72 ;  /* 0x0000004800247202 */ /* 0x000fce0000000f00 */
.L_x_1609:
[----:B------:R-:W-:Y:S05]  /*e040*/  BSYNC B2 ;  /* 0x0000000000027941 */ /* 0x000fea0003800000 */
.L_x_1607:
        /* <DEDUP_REMOVED lines=16> */
.L_x_1613:
[----:B------:R-:W-:Y:S05]  /*e150*/  BSYNC B3 ;  /* 0x0000000000037941 */ /* 0x000fea0003800000 */
.L_x_1612:
        /* <DEDUP_REMOVED lines=43> */
.L_x_1611:
[----:B------:R-:W-:Y:S05]  /*e410*/  BSYNC B2 ;  /* 0x0000000000027941 */ /* 0x000fea0003800000 */
.L_x_1610:
        /* <DEDUP_REMOVED lines=15> */
.L_x_1614:
        /* <DEDUP_REMOVED lines=12> */
.L_x_1617:
[----:B------:R-:W-:-:S07]  /*e5d0*/  MOV R50, R72 ;  /* 0x0000004800327202 */ /* 0x000fce0000000f00 */
.L_x_1618:
[----:B------:R-:W-:Y:S05]  /*e5e0*/  BSYNC B2 ;  /* 0x0000000000027941 */ /* 0x000fea0003800000 */
.L_x_1616:
        /* <DEDUP_REMOVED lines=16> */
.L_x_1622:
[----:B------:R-:W-:Y:S05]  /*e6f0*/  BSYNC B3 ;  /* 0x0000000000037941 */ /* 0x000fea0003800000 */
.L_x_1621:
        /* <DEDUP_REMOVED lines=43> */
.L_x_1620:
[----:B------:R-:W-:Y:S05]  /*e9b0*/  BSYNC B2 ;  /* 0x0000000000027941 */ /* 0x000fea0003800000 */
.L_x_1619:
        /* <DEDUP_REMOVED lines=10> */
.L_x_1615:
        /* <DEDUP_REMOVED lines=12> */
.L_x_1624:
[----:B------:R-:W-:-:S07]  /*eb20*/  IMAD.MOV.U32 R97, RZ, RZ, R72 ;  /* 0x000000ffff617224 */ /* 0x000fce00078e0048 */
.L_x_1625:
[----:B------:R-:W-:Y:S05]  /*eb30*/  BSYNC B2 ;  /* 0x0000000000027941 */ /* 0x000fea0003800000 */
.L_x_1623:
        /* <DEDUP_REMOVED lines=16> */
.L_x_1629:
[----:B------:R-:W-:Y:S05]  /*ec40*/  BSYNC B3 ;  /* 0x0000000000037941 */ /* 0x000fea0003800000 */
.L_x_1628:
        /* <DEDUP_REMOVED lines=43> */
.L_x_1627:
[----:B------:R-:W-:Y:S05]  /*ef00*/  BSYNC B2 ;  /* 0x0000000000027941 */ /* 0x000fea0003800000 */
.L_x_1626:
        /* <DEDUP_REMOVED lines=15> */
.L_x_1630:
        /* <DEDUP_REMOVED lines=12> */
.L_x_1633:
[----:B------:R-:W-:-:S07]  /*f0c0*/  IMAD.MOV.U32 R49, RZ, RZ, R72 ;  /* 0x000000ffff317224 */ /* 0x000fce00078e0048 */
.L_x_1634:
[----:B------:R-:W-:Y:S05]  /*f0d0*/  BSYNC B2 ;  /* 0x0000000000027941 */ /* 0x000fea0003800000 */
.L_x_1632:
        /* <DEDUP_REMOVED lines=16> */
.L_x_1638:
[----:B------:R-:W-:Y:S05]  /*f1e0*/  BSYNC B3 ;  /* 0x0000000000037941 */ /* 0x000fea0003800000 */
.L_x_1637:
        /* <DEDUP_REMOVED lines=43> */
.L_x_1636:
[----:B------:R-:W-:Y:S05]  /*f4a0*/  BSYNC B2 ;  /* 0x0000000000027941 */ /* 0x000fea0003800000 */
.L_x_1635:
        /* <DEDUP_REMOVED lines=12> */
.L_x_1631:
        /* <DEDUP_REMOVED lines=12> */
.L_x_1640:
[----:B------:R-:W-:-:S07]  /*f630*/  IMAD.MOV.U32 R81, RZ, RZ, R72 ;  /* 0x000000ffff517224 */ /* 0x000fce00078e0048 */
.L_x_1641:
[----:B------:R-:W-:Y:S05]  /*f640*/  BSYNC B2 ;  /* 0x0000000000027941 */ /* 0x000fea0003800000 */
.L_x_1639:
        /* <DEDUP_REMOVED lines=16> */
.L_x_1645:
[----:B------:R-:W-:Y:S05]  /*f750*/  BSYNC B3 ;  /* 0x0000000000037941 */ /* 0x000fea0003800000 */
.L_x_1644:
        /* <DEDUP_REMOVED lines=43> */
.L_x_1643:
[----:B------:R-:W-:Y:S05]  /*fa10*/  BSYNC B2 ;  /* 0x0000000000027941 */ /* 0x000fea0003800000 */
.L_x_1642:
        /* <DEDUP_REMOVED lines=15> */
.L_x_1646:
        /* <DEDUP_REMOVED lines=12> */
.L_x_1649:
[----:B------:R-:W-:-:S07]  /*fbd0*/  IMAD.MOV.U32 R48, RZ, RZ, R72 ;  /* 0x000000ffff307224 */ /* 0x000fce00078e0048 */
.L_x_1650:
[----:B------:R-:W-:Y:S05]  /*fbe0*/  BSYNC B2 ;  /* 0x0000000000027941 */ /* 0x000fea0003800000 */
.L_x_1648:
        /* <DEDUP_REMOVED lines=16> */
.L_x_1654:
[----:B------:R-:W-:Y:S05]  /*fcf0*/  BSYNC B3 ;  /* 0x0000000000037941 */ /* 0x000fea0003800000 */
.L_x_1653:
        /* <DEDUP_REMOVED lines=43> */
.L_x_1652:
[----:B------:R-:W-:Y:S05]  /*ffb0*/  BSYNC B2 ;  /* 0x0000000000027941 */ /* 0x000fea0003800000 */
.L_x_1651:
        /* <DEDUP_REMOVED lines=10> */
.L_x_1647:
        /* <DEDUP_REMOVED lines=12> */
.L_x_1656:
[----:B------:R-:W-:-:S07]  /*10120*/  MOV R81, R72 ;  /* 0x0000004800517202 */ /* 0x000fce0000000f00 */
.L_x_1657:
[----:B------:R-:W-:Y:S05]  /*10130*/  BSYNC B2 ;  /* 0x0000000000027941 */ /* 0x000fea0003800000 */
.L_x_1655:
        /* <DEDUP_REMOVED lines=16> */
.L_x_1661:
[----:B------:R-:W-:Y:S05]  /*10240*/  BSYNC B3 ;  /* 0x0000000000037941 */ /* 0x000fea0003800000 */
.L_x_1660:
        /* <DEDUP_REMOVED lines=43> */
.L_x_1659:
[----:B------:R-:W-:Y:S05]  /*10500*/  BSYNC B2 ;  /* 0x0000000000027941 */ /* 0x000fea0003800000 */
.L_x_1658:
        /* <DEDUP_REMOVED lines=14> */
.L_x_1662:
        /* <DEDUP_REMOVED lines=12> */
.L_x_1665:
[----:B------:R-:W-:-:S07]  /*106b0*/  MOV R38, R72 ;  /* 0x0000004800267202 */ /* 0x000fce0000000f00 */
.L_x_1666:
[----:B------:R-:W-:Y:S05]  /*106c0*/  BSYNC B2 ;  /* 0x0000000000027941 */ /* 0x000fea0003800000 */
.L_x_1664:
        /* <DEDUP_REMOVED lines=16> */
.L_x_1670:
[----:B------:R-:W-:Y:S05]  /*107d0*/  BSYNC B3 ;  /* 0x0000000000037941 */ /* 0x000fea0003800000 */
.L_x_1669:
        /* <DEDUP_REMOVED lines=43> */
.L_x_1668:
[----:B------:R-:W-:Y:S05]  /*10a90*/  BSYNC B2 ;  /* 0x0000000000027941 */ /* 0x000fea0003800000 */
.L_x_1667:
        /* <DEDUP_REMOVED lines=12> */
.L_x_1663:
        /* <DEDUP_REMOVED lines=12> */
.L_x_1672:
[----:B------:R-:W-:-:S07]  /*10c20*/  IMAD.MOV.U32 R38, RZ, RZ, R72 ;  /* 0x000000ffff267224 */ /* 0x000fce00078e0048 */
.L_x_1673:
[----:B------:R-:W-:Y:S05]  /*10c30*/  BSYNC B2 ;  /* 0x0000000000027941 */ /* 0x000fea0003800000 */
.L_x_1671:
        /* <DEDUP_REMOVED lines=16> */
.L_x_1677:
[----:B------:R-:W-:Y:S05]  /*10d40*/  BSYNC B3 ;  /* 0x0000000000037941 */ /* 0x000fea0003800000 */
.L_x_1676:
        /* <DEDUP_REMOVED lines=43> */
.L_x_1675:
[----:B------:R-:W-:Y:S05]  /*11000*/  BSYNC B2 ;  /* 0x0000000000027941 */ /* 0x000fea0003800000 */
.L_x_1674:
        /* <DEDUP_REMOVED lines=14> */
.L_x_1678:
        /* <DEDUP_REMOVED lines=12> */
.L_x_1681:
[----:B------:R-:W-:-:S07]  /*111b0*/  IMAD.MOV.U32 R46, RZ, RZ, R72 ;  /* 0x000000ffff2e7224 */ /* 0x000fce00078e0048 */
.L_x_1682:
[----:B------:R-:W-:Y:S05]  /*111c0*/  BSYNC B2 ;  /* 0x0000000000027941 */ /* 0x000fea0003800000 */
.L_x_1680:
        /* <DEDUP_REMOVED lines=16> */
.L_x_1686:
[----:B------:R-:W-:Y:S05]  /*112d0*/  BSYNC B3 ;  /* 0x0000000000037941 */ /* 0x000fea0003800000 */
.L_x_1685:
        /* <DEDUP_REMOVED lines=43> */
.L_x_1684:
[----:B------:R-:W-:Y:S05]  /*11590*/  BSYNC B2 ;  /* 0x0000000000027941 */ /* 0x000fea0003800000 */
.L_x_1683:
        /* <DEDUP_REMOVED lines=10> */
.L_x_1679:
        /* <DEDUP_REMOVED lines=12> */
.L_x_1688:
[----:B------:R-:W-:-:S07]  /*11700*/  IMAD.MOV.U32 R109, RZ, RZ, R72 ;  /* 0x000000ffff6d7224 */ /* 0x000fce00078e0048 */
.L_x_1689:
[----:B------:R-:W-:Y:S05]  /*11710*/  BSYNC B2 ;  /* 0x0000000000027941 */ /* 0x000fea0003800000 */
.L_x_1687:
        /* <DEDUP_REMOVED lines=16> */
.L_x_1693:
[----:B------:R-:W-:Y:S05]  /*11820*/  BSYNC B3 ;  /* 0x0000000000037941 */ /* 0x000fea0003800000 */
.L_x_1692:
        /* <DEDUP_REMOVED lines=43> */
.L_x_1691:
[----:B------:R-:W-:Y:S05]  /*11ae0*/  BSYNC B2 ;  /* 0x0000000000027941 */ /* 0x000fea0003800000 */
.L_x_1690:
        /* <DEDUP_REMOVED lines=14> */
.L_x_1694:
        /* <DEDUP_REMOVED lines=12> */
.L_x_1697:
[----:B------:R-:W-:-:S07]  /*11c90*/  IMAD.MOV.U32 R44, RZ, RZ, R72 ;  /* 0x000000ffff2c7224 */ /* 0x000fce00078e0048 */
.L_x_1698:
[----:B------:R-:W-:Y:S05]  /*11ca0*/  BSYNC B2 ;  /* 0x0000000000027941 */ /* 0x000fea0003800000 */
.L_x_1696:
        /* <DEDUP_REMOVED lines=16> */
.L_x_1702:
[----:B------:R-:W-:Y:S05]  /*11db0*/  BSYNC B3 ;  /* 0x0000000000037941 */ /* 0x000fea0003800000 */
.L_x_1701:
        /* <DEDUP_REMOVED lines=43> */
.L_x_1700:
[----:B------:R-:W-:Y:S05]  /*12070*/  BSYNC B2 ;  /* 0x0000000000027941 */ /* 0x000fea0003800000 */
.L_x_1699:
        /* <DEDUP_REMOVED lines=12> */
.L_x_1695:
[----:B------:R-:W-:Y:S02]  /*12140*/  SEL R37, RZ, 0x10000, P4 ;  /* 0x00010000ff257807 */ /* 0x000fe40002000000 */
        /* <DEDUP_REMOVED lines=11> */
[----:B------:R-:W-:-:S02]  /*12200*/  ISETP.NE.AND P2, PT, R116, RZ, PT ;  /* 0x000000ff7400720c */ /* 0x000fc40003f45270 */
[----:B------:R-:W-:Y:S01]  /*12210*/  SEL R69, RZ, 0x1, P0 ;  /* 0x00000001ff457807 */ /* 0x000fe20000000000 */
[----:B------:R-:W-:Y:S01]  /*12220*/  IMAD.WIDE.U32 R36, R36, 0x10000, RZ ;  /* 0x0001000024247825 */ /* 0x000fe200078e00ff */
[----:B------:R-:W-:Y:S02]  /*12230*/  LEA R114, P0, R111, UR12, 0x4 ;  /* 0x0000000c6f727c11 */ /* 0x000fe4000f8020ff */
[----:B------:R-:W-:Y:S01]  /*12240*/  LOP3.LUT R39, R39, R68, R69, 0xfe, !PT ;  /* 0x0000004427277212 */ /* 0x000fe200078efe45 */
[----:B------:R-:W-:Y:S01]  /*12250*/  IMAD.WIDE.U32 R112, R112, 0x100, RZ ;  /* 0x0000010070707825 */ /* 0x000fe200078e00ff */
[----:B------:R-:W-:Y:S02]  /*12260*/  SEL R119, RZ, 0x1, P2 ;  /* 0x00000001ff777807 */ /* 0x000fe40001000000 */
[----:B------:R-:W-:Y:S01]  /*12270*/  SHF.R.U32.HI R117, RZ, 0x1d, R111 ;  /* 0x0000001dff757819 */ /* 0x000fe2000001166f */
[----:B------:R-:W-:Y:S01]  /*12280*/  IMAD.SHL.U32 R116, R111, 0x8, RZ ;  /* 0x000000086f747824 */ /* 0x000fe200078e00ff */
[----:B------:R-:W-:-:S02]  /*12290*/  LOP3.LUT R112, R112, R38, R36, 0xfe, !PT ;  /* 0x0000002670707212 */ /* 0x000fc400078efe24 */
[----:B------:R-:W-:Y:S02]  /*122a0*/  LOP3.LUT R113, R113, R39, R37, 0xfe, !PT ;  /* 0x0000002771717212 */ /* 0x000fe400078efe25 */
[----:B------:R-:W-:Y:S02]  /*122b0*/  IADD3 R68, P2, R116, UR14, RZ ;  /* 0x0000000e74447c10 */ /* 0x000fe4000ff5e0ff */
        /* <DEDUP_REMOVED lines=10> */
[----:B--2---:R-:W-:Y:S02]  /*12360*/  SHF.L.U32 R37, R46, 0x10, RZ ;  /* 0x000000102e257819 */ /* 0x004fe400000006ff */
        /* <DEDUP_REMOVED lines=11> */
[----:B------:R-:W-:Y:S02]  /*12420*/  LOP3.LUT R111, R111, 0xff, R48, 0xf8, !PT ;  /* 0x000000ff6f6f7812 */ /* 0x000fe400078ef830 */
[----:B------:R-:W-:Y:S01]  /*12430*/  IADD3.X R113, R117, UR17, RZ, P0, !PT ;  /* 0x0000001175717c10 */ /* 0x000fe200087fe4ff */
[----:B------:R-:W-:Y:S01]  /*12440*/  IMAD.WIDE.U32 R36, R37, 0x100, RZ ;  /* 0x0000010025247825 */ /* 0x000fe200078e00ff */
[----:B------:R-:W-:-:S02]  /*12450*/  LOP3.LUT R111, R39, R111, R69, 0xfe, !PT ;  /* 0x0000006f276f7212 */ /* 0x000fc400078efe45 */
[----:B------:R-:W-:Y:S02]  /*12460*/  LOP3.LUT R115, R36, R68, R38, 0xfe, !PT ;  /* 0x0000004424737212 */ /* 0x000fe400078efe26 */
[----:B------:R-:W-:Y:S02]  /*12470*/  LOP3.LUT R37, R111, R37, RZ, 0xfc, !PT ;  /* 0x000000256f257212 */ /* 0x000fe400078efcff */
[----:B------:R-:W-:-:S05]  /*12480*/  LOP3.LUT R36, R115, 0xff, R52, 0xf8, !PT ;  /* 0x000000ff73247812 */ /* 0x000fca00078ef834 */
[----:B------:R3:W-:Y:S02]  /*12490*/  STG.E.64 desc[UR4][R112.64], R36 ;  /* 0x0000002470007986 */ /* 0x0007e4000c101b04 */
.L_x_1574:
[----:B------:R-:W-:Y:S05]  /*124a0*/  BSYNC B1 ;  /* 0x0000000000017941 */ /* 0x000fea0003800000 */
.L_x_1573:
[----:B0123--:R-:W-:Y:S01]  /*124b0*/  FADD.FTZ R36, RZ, R90 ;  /* 0x0000005aff247221 */ /* 0x00ffe20000010000 */
[----:B------:R-:W-:Y:S01]  /*124c0*/  ISETP.NE.AND P4, PT, R27, RZ, PT ;  /* 0x000000ff1b00720c */ /* 0x000fe20003f85270 */
        /* <DEDUP_REMOVED lines=99> */
.L_x_1722:
[----:B-1----:R-:W-:Y:S01]  /*12b00*/  FADD.FTZ R113, R112, R111 ;  /* 0x0000006f70717221 */ /* 0x002fe20000010000 */
[----:B------:R-:W-:Y:S01]  /*12b10*/  FMUL.FTZ R111, R69, R69 ;  /* 0x00000045456f7220 */ /* 0x000fe20000410000 */
[----:B------:R-:W-:Y:S01]  /*12b20*/  PLOP3.LUT P1, PT, PT, PT, UP0, 0x40, 0x0 ;  /* 0x000000000000781c */ /* 0x000fe20003f2e808 */
[----:B------:R-:W1:Y:S01]  /*12b30*/  @!P0 LDC.64 R38, c[0x0][0x250] ;  /* 0x00009400ff268b82 */ /* 0x000e620000000a00 */
[----:B------:R-:W-:Y:S01]  /*12b40*/  FFMA.FTZ R68, R113, R68, UR9 ;  /* 0x0000000971447e23 */ /* 0x000fe20008010044 */
[----:B------:R-:W-:Y:S01]  /*12b50*/  BSSY B1, `(.L_x_1704) ;  /* 0x000002c000017945 */ /* 0x000fe20003800000 */
[----:B------:R-:W-:Y:S02]  /*12b60*/  FSEL R111, R111, RZ, !P1 ;  /* 0x000000ff6f6f7208 */ /* 0x000fe40004800000 */
[----:B------:R-:W-:-:S03]  /*12b70*/  PLOP3.LUT P1, PT, PT, PT, UP0, 0x40, 0x0 ;  /* 0x000000000000781c */ /* 0x000fc60003f2e808 */
[----:B------:R-:W2:Y:S01]  /*12b80*/  @!P0 LDC.64 R36, c[0x0][0x258] ;  /* 0x00009600ff248b82 */ /* 0x000ea20000000a00 */
[----:B------:R-:W-:Y:S01]  /*12b90*/  FADD.FTZ R111, R68, R111 ;  /* 0x0000006f446f7221 */ /* 0x000fe20000010000 */
[----:B0-----:R-:W-:-:S05]  /*12ba0*/  FSEL R112, R69, RZ, P1 ;  /* 0x000000ff45707208 */ /* 0x001fca0000800000 */
[----:B------:R-:W0:Y:S01]  /*12bb0*/  MUFU.RSQ R111, R111 ;  /* 0x0000006f006f7308 */ /* 0x000e220000001400 */
[----:B-1----:R-:W-:-:S05]  /*12bc0*/  @!P0 IMAD.WIDE R38, R21, 0x4, R38 ;  /* 0x0000000415268825 */ /* 0x002fca00078e0226 */
[----:B------:R1:W-:Y:S01]  /*12bd0*/  @!P0 STG.E desc[UR4][R38.64], R69 ;  /* 0x0000004526008986 */ /* 0x0003e2000c101904 */
[----:B--2---:R-:W-:-:S05]  /*12be0*/  @!P0 IMAD.WIDE R36, R21, 0x4, R36 ;  /* 0x0000000415248825 */ /* 0x004fca00078e0224 */
[----:B0-----:R1:W-:Y:S01]  /*12bf0*/  @!P0 STG.E desc[UR4][R36.64], R111 ;  /* 0x0000006f24008986 */ /* 0x0013e2000c101904 */
[----:B------:R-:W-:Y:S05]  /*12c00*/  @!P4 BRA `(.L_x_1705) ;  /* 0x000000000080c947 */ /* 0x000fea0003800000 */
[----:B-1----:R-:W0:Y:S01]  /*12c10*/  LDC.64 R68, c[0x0][0x2b8] ;  /* 0x0000ae00ff447b82 */ /* 0x002e220000000a00 */
        /* <DEDUP_REMOVED lines=31> */
.L_x_1705:
[----:B------:R-:W-:Y:S05]  /*12e10*/  BSYNC B1 ;  /* 0x0000000000017941 */ /* 0x000fea0003800000 */
.L_x_1704:
[----:B------:R-:W-:Y:S01]  /*12e20*/  ISETP.NE.AND P0, PT, R40, RZ, PT ;  /* 0x000000ff2800720c */ /* 0x000fe20003f05270 */
        /* <DEDUP_REMOVED lines=34> */
.L_x_1707:
[----:B------:R-:W-:Y:S05]  /*13050*/  BSYNC B1 ;  /* 0x0000000000017941 */ /* 0x000fea0003800000 */
.L_x_1706:
[----:B------:R-:W-:Y:S01]  /*13060*/  ISETP.NE.AND P0, PT, R41, RZ, PT ;  /* 0x000000ff2900720c */ /* 0x000fe20003f05270 */
[----:B------:R-:W-:-:S12]  /*13070*/  BSSY B1, `(.L_x_1708) ;  /* 0x0000021000017945 */ /* 0x000fd80003800000 */
        /* <DEDUP_REMOVED lines=32> */
.L_x_1709:
[----:B------:R-:W-:Y:S05]  /*13280*/  BSYNC B1 ;  /* 0x0000000000017941 */ /* 0x000fea0003800000 */
.L_x_1708:
[----:B0123--:R-:W0:Y:S02]  /*13290*/  LDC.64 R36, c[0x0][0x210] ;  /* 0x00008400ff247b82 */ /* 0x00fe240000000a00 */
[----:B0-----:R-:W-:-:S04]  /*132a0*/  LEA R21, R36, R21, 0x2 ;  /* 0x0000001524157211 */ /* 0x001fc800078e10ff */
[----:B------:R-:W-:-:S13]  /*132b0*/  ISETP.GE.AND P0, PT, R21, R37, PT ;  /* 0x000000251500720c */ /* 0x000fda0003f06270 */
[----:B------:R-:W-:Y:S05]  /*132c0*/  @!P0 BRA `(.L_x_1710) ;  /* 0xfffffed800e48947 */ /* 0x000fea000383ffff */
[----:B------:R-:W-:Y:S05]  /*132d0*/  BSYNC B0 ;  /* 0x0000000000007941 */ /* 0x000fea0003800000 */
.L_x_1310:
[----:B------:R-:W-:Y:S05]  /*132e0*/  EXIT ;  /* 0x000000000000794d */ /* 0x000fea0003800000 */
.L_x_1703:
[----:B------:R-:W-:Y:S01]  /*132f0*/  HFMA2.MMA R118, -RZ, RZ, 0, 1.847743988037109375e-06 ;  /* 0x0000001fff767435 */ /* 0x000fe200000001ff */
[----:B------:R-:W-:Y:S01]  /*13300*/  BSSY B1, `(.L_x_1711) ;  /* 0x0000007000017945 */ /* 0x000fe20003800000 */
[----:B------:R-:W-:Y:S02]  /*13310*/  IMAD.MOV.U32 R116, RZ, RZ, R37 ;  /* 0x000000ffff747224 */ /* 0x000fe400078e0025 */
[----:B------:R-:W-:Y:S02]  /*13320*/  IMAD.MOV.U32 R115, RZ, RZ, 0x1 ;  /* 0x00000001ff737424 */ /* 0x000fe400078e00ff */
[----:B------:R-:W-:-:S07]  /*13330*/  IMAD.MOV.U32 R113, RZ, RZ, -0x1 ;  /* 0xffffffffff717424 */ /* 0x000fce00078e00ff */
[----:B------:R-:W-:Y:S05]  /*13340*/  WARPSYNC.COLLECTIVE R113, `(.L_x_1712) ;  /* 0x0000000071087348 */ /* 0x000fea0003c00000 */
[----:B------:R0:W1:Y:S02]  /*13350*/  SHFL.BFLY P3, R114, R116, R115, R118 ;  /* 0x0c00007374727389 */ /* 0x0000640000060076 */
[----:B01----:R-:W-:Y:S01]  /*13360*/  ENDCOLLECTIVE ;  /* 0x000000000000791b */ /* 0x003fe20003800000 */
.L_x_1712:
[----:B------:R-:W-:Y:S05]  /*13370*/  BSYNC B1 ;  /* 0x0000000000017941 */ /* 0x000fea0003800000 */
.L_x_1711:
[----:B------:R-:W-:Y:S01]  /*13380*/  IMAD.MOV.U32 R36, RZ, RZ, R114 ;  /* 0x000000ffff247224 */ /* 0x000fe200078e0072 */
[----:B------:R-:W-:Y:S01]  /*13390*/  MOV R113, 0xffffffff ;  /* 0xffffffff00717802 */ /* 0x000fe20000000f00 */
[----:B------:R-:W-:Y:S01]  /*133a0*/  IMAD.MOV.U32 R115, RZ, RZ, 0x2 ;  /* 0x00000002ff737424 */ /* 0x000fe200078e00ff */
[----:B------:R-:W0:Y:S01]  /*133b0*/  LDC R68, c[0x0][0x290] ;  /* 0x0000a400ff447b82 */ /* 0x000e220000000800 */
[----:B------:R-:W-:Y:S01]  /*133c0*/  FADD.FTZ R38, R37, R36 ;  /* 0x0000002425267221 */ /* 0x000fe20000010000 */
[----:B------:R-:W-:-:S04]  /*133d0*/  IMAD.MOV.U32 R118, RZ, RZ, 0x1f ;  /* 0x0000001fff767424 */ /* 0x000fc800078e00ff */
[----:B------:R-:W-:-:S07]  /*133e0*/  MOV R116, R38 ;  /* 0x0000002600747202 */ /* 0x000fce0000000f00 */
[----:B0-----:R-:W-:Y:S05]  /*133f0*/  WARPSYNC.COLLECTIVE R113, `(.L_x_1713) ;  /* 0x0000000071087348 */ /* 0x001fea0003c00000 */
[----:B------:R1:W2:Y:S02]  /*13400*/  SHFL.BFLY P3, R114, R116, R115, R118 ;  /* 0x0c00007374727389 */ /* 0x0002a40000060076 */
[----:B012---:R-:W-:Y:S01]  /*13410*/  ENDCOLLECTIVE ;  /* 0x000000000000791b */ /* 0x007fe20003800000 */
.L_x_1713:
[----:B------:R-:W-:Y:S01]  /*13420*/  HFMA2.MMA R115, -RZ, RZ, 0, 2.384185791015625e-07 ;  /* 0x00000004ff737435 */ /* 0x000fe200000001ff */
[----:B------:R-:W-:-:S04]  /*13430*/  IMAD.MOV.U32 R39, RZ, RZ, R114 ;  /* 0x000000ffff277224 */ /* 0x000fc800078e0072 */
[----:B------:R-:W-:-:S04]  /*13440*/  FADD.FTZ R39, R38, R39 ;  /* 0x0000002726277221 */ /* 0x000fc80000010000 */
[----:B------:R-:W-:-:S07]  /*13450*/  IMAD.MOV.U32 R116, RZ, RZ, R39 ;  /* 0x000000ffff747224 */ /* 0x000fce00078e0027 */
[----:B------:R-:W-:Y:S05]  /*13460*/  WARPSYNC.COLLECTIVE R113, `(.L_x_1714) ;  /* 0x0000000071087348 */ /* 0x000fea0003c00000 */
[----:B------:R0:W1:Y:S02]  /*13470*/  SHFL.BFLY P3, R114, R116, R115, R118 ;  /* 0x0c00007374727389 */ /* 0x0000640000060076 */
[----:B01----:R-:W-:Y:S01]  /*13480*/  ENDCOLLECTIVE ;  /* 0x000000000000791b */ /* 0x003fe20003800000 */
.L_x_1714:
[----:B------:R-:W-:Y:S01]  /*13490*/  MOV R115, 0x8 ;  /* 0x0000000800737802 */ /* 0x000fe20000000f00 */
[----:B------:R-:W-:-:S04]  /*134a0*/  IMAD.MOV.U32 R36, RZ, RZ, R114 ;  /* 0x000000ffff247224 */ /* 0x000fc800078e0072 */
[----:B------:R-:W-:-:S04]  /*134b0*/  FADD.FTZ R111, R39, R36 ;  /* 0x00000024276f7221 */ /* 0x000fc80000010000 */
[----:B------:R-:W-:-:S07]  /*134c0*/  IMAD.MOV.U32 R116, RZ, RZ, R111 ;  /* 0x000000ffff747224 */ /* 0x000fce00078e006f */
[----:B------:R-:W-:Y:S05]  /*134d0*/  WARPSYNC.COLLECTIVE R113, `(.L_x_1715) ;  /* 0x0000000071087348 */ /* 0x000fea0003c00000 */
[----:B------:R0:W1:Y:S02]  /*134e0*/  SHFL.BFLY P3, R114, R116, R115, R118 ;  /* 0x0c00007374727389 */ /* 0x0000640000060076 */
[----:B01----:R-:W-:Y:S01]  /*134f0*/  ENDCOLLECTIVE ;  /* 0x000000000000791b */ /* 0x003fe20003800000 */
.L_x_1715:
[----:B------:R-:W-:Y:S01]  /*13500*/  HFMA2.MMA R115, -RZ, RZ, 0, 9.5367431640625e-07 ;  /* 0x00000010ff737435 */ /* 0x000fe200000001ff */
[----:B------:R-:W-:-:S04]  /*13510*/  IMAD.MOV.U32 R36, RZ, RZ, R114 ;  /* 0x000000ffff247224 */ /* 0x000fc800078e0072 */
[----:B------:R-:W-:-:S04]  /*13520*/  FADD.FTZ R112, R111, R36 ;  /* 0x000000246f707221 */ /* 0x000fc80000010000 */
[----:B------:R-:W-:-:S07]  /*13530*/  IMAD.MOV.U32 R116, RZ, RZ, R112 ;  /* 0x000000ffff747224 */ /* 0x000fce00078e0070 */
[----:B------:R-:W-:Y:S05]  /*13540*/  WARPSYNC.COLLECTIVE R113, `(.L_x_1716) ;  /* 0x0000000071087348 */ /* 0x000fea0003c00000 */
[----:B------:R0:W1:Y:S02]  /*13550*/  SHFL.BFLY P3, R114, R116, R115, R118 ;  /* 0x0c00007374727389 */ /* 0x0000640000060076 */
[----:B01----:R-:W-:Y:S01]  /*13560*/  ENDCOLLECTIVE ;  /* 0x000000000000791b */ /* 0x003fe20003800000 */
.L_x_1716:
[----:B------:R-:W-:Y:S02]  /*13570*/  IMAD.MOV.U32 R115, RZ, RZ, 0x1 ;  /* 0x00000001ff737424 */ /* 0x000fe400078e00ff */
[----:B------:R-:W-:-:S04]  /*13580*/  IMAD.MOV.U32 R69, RZ, RZ, R114 ;  /* 0x000000ffff457224 */ /* 0x000fc800078e0072 */
        /* <DEDUP_REMOVED lines=51> */
[----:B------:R-:W-:-:S07]  /*138c0*/  MOV R116, R36 ;  /* 0x0000002400747202 */ /* 0x000fce0000000f00 */
[----:B------:R-:W-:Y:S05]  /*138d0*/  WARPSYNC.COLLECTIVE R113, `(.L_x_1717) ;  /* 0x0000000071087348 */ /* 0x000fea0003c00000 */
[----:B------:R0:W1:Y:S02]  /*138e0*/  SHFL.BFLY P3, R114, R116, R115, R118 ;  /* 0x0c00007374727389 */ /* 0x0000640000060076 */
[----:B01----:R-:W-:Y:S01]  /*138f0*/  ENDCOLLECTIVE ;  /* 0x000000000000791b */ /* 0x003fe20003800000 */
.L_x_1717:
[----:B------:R-:W-:Y:S01]  /*13900*/  HFMA2.MMA R115, -RZ, RZ, 0, 1.1920928955078125e-07 ;  /* 0x00000002ff737435 */ /* 0x000fe200000001ff */
[----:B------:R-:W-:-:S05]  /*13910*/  MOV R37, R114 ;  /* 0x0000007200257202 */ /* 0x000fca0000000f00 */
[----:B------:R-:W-:-:S04]  /*13920*/  FADD.FTZ R37, R36, R37 ;  /* 0x0000002524257221 */ /* 0x000fc80000010000 */
[----:B------:R-:W-:-:S07]  /*13930*/  IMAD.MOV.U32 R116, RZ, RZ, R37 ;  /* 0x000000ffff747224 */ /* 0x000fce00078e0025 */
[----:B------:R-:W-:Y:S05]  /*13940*/  WARPSYNC.COLLECTIVE R113, `(.L_x_1718) ;  /* 0x0000000071087348 */ /* 0x000fea0003c00000 */
[----:B------:R0:W1:Y:S02]  /*13950*/  SHFL.BFLY P3, R114, R116, R115, R118 ;  /* 0x0c00007374727389 */ /* 0x0000640000060076 */
[----:B01----:R-:W-:Y:S01]  /*13960*/  ENDCOLLECTIVE ;  /* 0x000000000000791b */ /* 0x003fe20003800000 */
.L_x_1718:
[----:B------:R-:W-:Y:S02]  /*13970*/  IMAD.MOV.U32 R115, RZ, RZ, 0x4 ;  /* 0x00000004ff737424 */ /* 0x000fe400078e00ff */
[----:B------:R-:W-:-:S04]  /*13980*/  IMAD.MOV.U32 R38, RZ, RZ, R114 ;  /* 0x000000ffff267224 */ /* 0x000fc800078e0072 */
[----:B------:R-:W-:-:S05]  /*13990*/  FADD.FTZ R38, R37, R38 ;  /* 0x0000002625267221 */ /* 0x000fca0000010000 */
[----:B------:R-:W-:-:S07]  /*139a0*/  MOV R116, R38 ;  /* 0x0000002600747202 */ /* 0x000fce0000000f00 */
[----:B------:R-:W-:Y:S05]  /*139b0*/  WARPSYNC.COLLECTIVE R113, `(.L_x_1719) ;  /* 0x0000000071087348 */ /* 0x000fea0003c00000 */
[----:B------:R0:W1:Y:S02]  /*139c0*/  SHFL.BFLY P3, R114, R116, R115, R118 ;  /* 0x0c00007374727389 */ /* 0x0000640000060076 */
[----:B01----:R-:W-:Y:S01]  /*139d0*/  ENDCOLLECTIVE ;  /* 0x000000000000791b */ /* 0x003fe20003800000 */
.L_x_1719:
[----:B------:R-:W-:Y:S01]  /*139e0*/  HFMA2.MMA R115, -RZ, RZ, 0, 4.76837158203125e-07 ;  /* 0x00000008ff737435 */ /* 0x000fe200000001ff */
[----:B------:R-:W-:-:S05]  /*139f0*/  MOV R39, R114 ;  /* 0x0000007200277202 */ /* 0x000fca0000000f00 */
[----:B------:R-:W-:-:S04]  /*13a00*/  FADD.FTZ R39, R38, R39 ;  /* 0x0000002726277221 */ /* 0x000fc80000010000 */
[----:B------:R-:W-:-:S07]  /*13a10*/  IMAD.MOV.U32 R116, RZ, RZ, R39 ;  /* 0x000000ffff747224 */ /* 0x000fce00078e0027 */
[----:B------:R-:W-:Y:S05]  /*13a20*/  WARPSYNC.COLLECTIVE R113, `(.L_x_1720) ;  /* 0x0000000071087348 */ /* 0x000fea0003c00000 */
[----:B------:R0:W1:Y:S02]  /*13a30*/  SHFL.BFLY P3, R114, R116, R115, R118 ;  /* 0x0c00007374727389 */ /* 0x0000640000060076 */
[----:B01----:R-:W-:Y:S01]  /*13a40*/  ENDCOLLECTIVE ;  /* 0x000000000000791b */ /* 0x003fe20003800000 */
.L_x_1720:
[----:B------:R-:W-:Y:S02]  /*13a50*/  IMAD.MOV.U32 R115, RZ, RZ, 0x10 ;  /* 0x00000010ff737424 */ /* 0x000fe400078e00ff */
[----:B------:R-:W-:-:S04]  /*13a60*/  IMAD.MOV.U32 R112, RZ, RZ, R114 ;  /* 0x000000ffff707224 */ /* 0x000fc800078e0072 */
[----:B------:R-:W-:-:S05]  /*13a70*/  FADD.FTZ R112, R39, R112 ;  /* 0x0000007027707221 */ /* 0x000fca0000010000 */
[----:B------:R-:W-:-:S07]  /*13a80*/  MOV R116, R112 ;  /* 0x0000007000747202 */ /* 0x000fce0000000f00 */
[----:B------:R-:W-:Y:S05]  /*13a90*/  WARPSYNC.COLLECTIVE R113, `(.L_x_1721) ;  /* 0x0000000071087348 */ /* 0x000fea0003c00000 */
[----:B------:R0:W1:Y:S02]  /*13aa0*/  SHFL.BFLY P3, R114, R116, R115, R118 ;  /* 0x0c00007374727389 */ /* 0x0000640000060076 */
[----:B01----:R-:W-:Y:S01]  /*13ab0*/  ENDCOLLECTIVE ;  /* 0x000000000000791b */ /* 0x003fe20003800000 */
.L_x_1721:
[----:B------:R-:W-:Y:S01]  /*13ac0*/  MOV R111, R114 ;  /* 0x00000072006f7202 */ /* 0x000fe20000000f00 */
[----:B------:R-:W-:Y:S06]  /*13ad0*/  BRA `(.L_x_1722) ;  /* 0xfffffff000087947 */ /* 0x000fec000383ffff */
.L_x_1723:
        /* <DEDUP_REMOVED lines=10> */
.L_x_20679:


//--------------------- .text._ZN10layer_norm31ln_parallel_residual_fwd_kernelINS_13Kernel_traitsI13__nv_bfloat16S2_S2_S2_fjLj768ELj1ELj4ELj1ELj16ENS_18Kernel_traits_baseILj768ES2_S2_S2_S2_fjLj128EEEEELb1ELb1ELb1EEEvNS_9FwdParamsE --------------------------
	.section	.text._ZN10layer_norm31ln_parallel_residual_fwd_kernelINS_13Kernel_traitsI13__nv_bfloat16S2_S2_S2_fjLj768ELj1ELj4ELj1ELj16ENS_18Kernel_traits_baseILj768ES2_S2_S2_S2_fjLj128EEEEELb1ELb1ELb1EEEvNS_9FwdParamsE,"ax",@progbits
	.align	128
        .global         _ZN10layer_norm31ln_parallel_residual_fwd_kernelINS_13Kernel_traitsI13__nv_bfloat16S2_S2_S2_fjLj768ELj1ELj4ELj1ELj16ENS_18Kernel_traits_baseILj768ES2_S2_S2_S2_fjLj128EEEEELb1ELb1ELb1EEEvNS_9FwdParamsE
        .type           _ZN10layer_norm31ln_parallel_residual_fwd_kernelINS_13Kernel_traitsI13__nv_bfloat16S2_S2_S2_fjLj768ELj1ELj4ELj1ELj16ENS_18Kernel_traits_baseILj768ES2_S2_S2_S2_fjLj128EEEEELb1ELb1ELb1EEEvNS_9FwdParamsE,@function
        .size           _ZN10layer_norm31ln_parallel_residual_fwd_kernelINS_13Kernel_traitsI13__nv_bfloat16S2_S2_S2_fjLj768ELj1ELj4ELj1ELj16ENS_18Kernel_traits_baseILj768ES2_S2_S2_S2_fjLj128EEEEELb1ELb1ELb1EEEvNS_9FwdParamsE,(.L_x_20680 - _ZN10layer_norm31ln_parallel_residual_fwd_kernelINS_13Kernel_traitsI13__nv_bfloat16S2_S2_S2_fjLj768ELj1ELj4ELj1ELj16ENS_18Kernel_traits_baseILj768ES2_S2_S2_S2_fjLj128EEEEELb1ELb1ELb1EEEvNS_9FwdParamsE)
        .other          _ZN10layer_norm31ln_parallel_residual_fwd_kernelINS_13Kernel_traitsI13__nv_bfloat16S2_S2_S2_fjLj768ELj1ELj4ELj1ELj16ENS_18Kernel_traits_baseILj768ES2_S2_S2_S2_fjLj128EEEEELb1ELb1ELb1EEEvNS_9FwdParamsE,@"STO_CUDA_ENTRY STV_DEFAULT"
_ZN10layer_norm31ln_parallel_residual_fwd_kernelINS_13Kernel_traitsI13__nv_bfloat16S2_S2_S2_fjLj768ELj1ELj4ELj1ELj16ENS_18Kernel_traits_baseILj768ES2_S2_S2_S2_fjLj128EEEEELb1ELb1ELb1EEEvNS_9FwdParamsE:
.text._ZN10layer_norm31ln_parallel_residual_fwd_kernelINS_13Kernel_traitsI13__nv_bfloat16S2_S2_S2_fjLj768ELj1ELj4ELj1ELj16ENS_18Kernel_traits_baseILj768ES2_S2_S2_S2_fjLj128EEEEELb1ELb1ELb1EEEvNS_9FwdParamsE:
        /* <DEDUP_REMOVED lines=15> */
[----:B0-----:R-:W-:Y:S01]  /*00f0*/  @P0 MOV R4, R36 ;  /* 0x0000002400040202 */ /* 0x001fe20000000f00 */
[----:B-1----:R-:W-:-:S06]  /*0100*/  @P0 IMAD.MOV.U32 R5, RZ, RZ, R7 ;  /* 0x000000ffff050224 */ /* 0x002fcc00078e0007 */
[----:B------:R-:W3:Y:S01]  /*0110*/  @P0 LDG.E.64 R4, desc[UR4][R4.64] ;  /* 0x0000000404040981 */ /* 0x000ee2000c1e1b00 */
[----:B--2---:R-:W-:Y:S01]  /*0120*/  IMAD R38, R16, UR8, R49 ;  /* 0x0000000810267c24 */ /* 0x004fe2000f8e0231 */
[----:B------:R-:W-:Y:S01]  /*0130*/  ULDC.64 UR8, c[0x0][0x2c8] ;  /* 0x0000b20000087ab9 */ /* 0x000fe20000000a00 */
[----:B------:R-:W-:-:S04]  /*0140*/  SHF.L.U32 R0, R49, 0x4, RZ ;  /* 0x0000000431007819 */ /* 0x000fc800000006ff */
[----:B------:R-:W-:Y:S02]  /*0150*/  LOP3.LUT R0, R0, 0x1f0, RZ, 0xc0, !PT ;  /* 0x000001f000007812 */ /* 0x000fe400078ec0ff */
        /* <DEDUP_REMOVED lines=24> */
[----:B------:R-:W-:Y:S01]  /*02e0*/  IMAD.WIDE.U32 R6, R7, -0x2daee0ad, RZ ;  /* 0xd2511f5307067825 */ /* 0x000fe200078e00ff */
[----:B------:R-:W-:-:S03]  /*02f0*/  ISETP.NE.U32.AND P0, PT, RZ, UR8, PT ;  /* 0x00000008ff007c0c */ /* 0x000fc6000bf05070 */
[----:B------:R-:W-:Y:S01]  /*0300*/  IMAD.WIDE.U32 R10, R10, -0x326172a9, RZ ;  /* 0xcd9e8d570a0a7825 */ /* 0x000fe200078e00ff */
[----:B------:R-:W-:Y:S02]  /*0310*/  ISETP.NE.AND.EX P0, PT, RZ, UR9, PT, P0 ;  /* 0x00000009ff007c0c */ /* 0x000fe4000bf05300 */
[----:B------:R-:W-:Y:S02]  /*0320*/  LOP3.LUT R12, R7, UR20, R2, 0x96, !PT ;  /* 0x00000014070c7c12 */ /* 0x000fe4000f8e9602 */
[----:B------:R-:W-:Y:S02]  /*0330*/  LOP3.LUT R2, R11, UR19, R4, 0x96, !PT ;  /* 0x000000130b027c12 */ /* 0x000fe4000f8e9604 */
[----:B------:R-:W-:Y:S01]  /*0340*/  IADD3 R8, P1, R0, UR8, RZ ;  /* 0x0000000800087c10 */ /* 0x000fe2000ff3e0ff */
[----:B------:R-:W-:Y:S02]  /*0350*/  UIADD3 UR22, UR7, -0x126145ec, URZ ;  /* 0xed9eba1407167890 */ /* 0x000fe4000fffe03f */
[----:B------:R-:W-:-:S04]  /*0360*/  IMAD.WIDE.U32 R2, R2, -0x2daee0ad, RZ ;  /* 0xd2511f5302027825 */ /* 0x000fc800078e00ff */
[----:B------:R-:W-:Y:S01]  /*0370*/  IMAD.X R9, RZ, RZ, UR9, P1 ;  /* 0x00000009ff097e24 */ /* 0x000fe200088e06ff */
[----:B------:R-:W-:Y:S01]  /*0380*/  LOP3.LUT R14, R3, UR22, R6, 0x96, !PT ;  /* 0x00000016030e7c12 */ /* 0x000fe2000f8e9606 */
[----:B------:R-:W-:Y:S01]  /*0390*/  UIADD3 UR21, UR6, 0x78dde6e4, URZ ;  /* 0x78dde6e406157890 */ /* 0x000fe2000fffe03f */
[----:B------:R-:W-:Y:S01]  /*03a0*/  IMAD.WIDE.U32 R12, R12, -0x326172a9, RZ ;  /* 0xcd9e8d570c0c7825 */ /* 0x000fe200078e00ff */
[----:B------:R-:W-:Y:S01]  /*03b0*/  UIADD3 UR24, UR7, -0x56f99767, URZ ;  /* 0xa906689907187890 */ /* 0x000fe2000fffe03f */
[----:B------:R0:W5:Y:S01]  /*03c0*/  @P0 LDG.E.128 R4, desc[UR4][R8.64] ;  /* 0x0000000408040981 */ /* 0x000162000c1e1d00 */
[----:B------:R-:W-:Y:S02]  /*03d0*/  UIADD3 UR23, UR6, 0x1715609d, URZ ;  /* 0x1715609d06177890 */ /* 0x000fe4000fffe03f */
[----:B------:R-:W-:Y:S01]  /*03e0*/  UIADD3 UR25, UR6, -0x4ab325aa, URZ ;  /* 0xb54cda5606197890 */ /* 0x000fe2000fffe03f */
[----:B------:R0:W5:Y:S01]  /*03f0*/  @P0 LDG.E.128 R28, desc[UR4][R8.64+0x200] ;  /* 0x00020004081c0981 */ /* 0x000162000c1e1d00 */
[----:B------:R-:W-:-:S02]  /*0400*/  UIADD3 UR26, UR7, 0x646e171e, URZ ;  /* 0x646e171e071a7890 */ /* 0x000fc4000fffe03f */
[----:B------:R-:W-:Y:S01]  /*0410*/  UIADD3 UR27, UR6, 0x5384540f, URZ ;  /* 0x5384540f061b7890 */ /* 0x000fe2000fffe03f */
[----:B------:R0:W5:Y:S01]  /*0420*/  @P0 LDG.E.128 R32, desc[UR4][R8.64+0x400] ;  /* 0x0004000408200981 */ /* 0x000162000c1e1d00 */
[----:B------:R-:W-:Y:S01]  /*0430*/  LOP3.LUT R10, R13, UR21, R10, 0x96, !PT ;  /* 0x000000150d0a7c12 */ /* 0x000fe2000f8e960a */
[----:B------:R-:W-:Y:S01]  /*0440*/  IMAD.WIDE.U32 R14, R14, -0x326172a9, RZ ;  /* 0xcd9e8d570e0e7825 */ /* 0x000fe200078e00ff */
[----:B------:R-:W-:Y:S01]  /*0450*/  UIADD3 UR28, UR7, 0x1fd5c5a3, URZ ;  /* 0x1fd5c5a3071c7890 */ /* 0x000fe2000fffe03f */
[----:B------:R-:W-:Y:S02]  /*0460*/  ULDC.64 UR8, c[0x0][0x260] ;  /* 0x0000980000087ab9 */ /* 0x000fe40000000a00 */
[----:B------:R-:W-:-:S05]  /*0470*/  IMAD.WIDE.U32 R10, R10, -0x2daee0ad, RZ ;  /* 0xd2511f530a0a7825 */ /* 0x000fca00078e00ff */
[----:B------:R-:W-:Y:S02]  /*0480*/  LOP3.LUT R13, R11, UR24, R2, 0x96, !PT ;  /* 0x000000180b0d7c12 */ /* 0x000fe4000f8e9602 */
[----:B------:R-:W-:-:S03]  /*0490*/  LOP3.LUT R2, R15, UR23, R12, 0x96, !PT ;  /* 0x000000170f027c12 */ /* 0x000fc6000f8e960c */
[----:B------:R-:W-:-:S04]  /*04a0*/  IMAD.WIDE.U32 R12, R13, -0x326172a9, RZ ;  /* 0xcd9e8d570d0c7825 */ /* 0x000fc800078e00ff */
[----:B------:R-:W-:Y:S01]  /*04b0*/  IMAD.WIDE.U32 R2, R2, -0x2daee0ad, RZ ;  /* 0xd2511f5302027825 */ /* 0x000fe200078e00ff */
[----:B------:R-:W-:Y:S02]  /*04c0*/  LOP3.LUT R11, R13, UR25, R14, 0x96, !PT ;  /* 0x000000190d0b7c12 */ /* 0x000fe4000f8e960e */
[----:B------:R-:W-:Y:S02]  /*04d0*/  SHF.R.U32.HI R13, RZ, 0x5, R49 ;  /* 0x00000005ff0d7819 */ /* 0x000fe40000011631 */
[----:B------:R-:W-:-:S03]  /*04e0*/  LOP3.LUT R14, R3, UR26, R10, 0x96, !PT ;  /* 0x0000001a030e7c12 */ /* 0x000fc6000f8e960a */
[----:B------:R-:W-:Y:S02]  /*04f0*/  IMAD R13, R16, 0x4, R13 ;  /* 0x00000004100d7824 */ /* 0x000fe400078e020d */
[----:B------:R-:W-:-:S03]  /*0500*/  IMAD.WIDE.U32 R10, R11, -0x2daee0ad, RZ ;  /* 0xd2511f530b0a7825 */ /* 0x000fc600078e00ff */
[----:B------:R-:W-:Y:S01]  /*0510*/  ISETP.GE.AND P1, PT, R13, UR10, PT ;  /* 0x0000000a0d007c0c */ /* 0x000fe2000bf26270 */
[----:B------:R-:W-:Y:S01]  /*0520*/  IMAD.WIDE.U32 R14, R14, -0x326172a9, RZ ;  /* 0xcd9e8d570e0e7825 */ /* 0x000fe200078e00ff */
[----:B------:R-:W-:-:S04]  /*0530*/  LOP3.LUT R39, R11, UR28, R2, 0x96, !PT ;  /* 0x0000001c0b277c12 */ /* 0x000fc8000f8e9602 */
[----:B------:R-:W-:Y:S01]  /*0540*/  LOP3.LUT R87, R15, UR27, R12, 0x96, !PT ;  /* 0x0000001b0f577c12 */ /* 0x000fe2000f8e960c */
[----:B------:R-:W-:Y:S01]  /*0550*/  UIADD3 UR29, UR6, -0xe443238, URZ ;  /* 0xf1bbcdc8061d7890 */ /* 0x000fe2000fffe03f */
[----:B------:R-:W-:Y:S01]  /*0560*/  IADD3 R2, P2, R0, UR8, RZ ;  /* 0x0000000800027c10 */ /* 0x000fe2000ff5e0ff */
[----:B------:R-:W-:Y:S01]  /*0570*/  UIADD3 UR30, UR7, -0x24c28bd8, URZ ;  /* 0xdb3d7428071e7890 */ /* 0x000fe2000fffe03f */
[----:B------:R-:W-:Y:S02]  /*0580*/  IMAD.HI.U32 R15, R39, -0x326172a9, RZ ;  /* 0xcd9e8d57270f7827 */ /* 0x000fe400078e00ff */
[----:B------:R-:W-:Y:S02]  /*0590*/  IADD3.X R3, RZ, UR9, RZ, P2, !PT ;  /* 0x00000009ff037c10 */ /* 0x000fe400097fe4ff */
[----:B------:R-:W-:Y:S01]  /*05a0*/  IMAD.HI.U32 R11, R87, -0x2daee0ad, RZ ;  /* 0xd2511f53570b7827 */ /* 0x000fe200078e00ff */
[----:B------:R-:W-:-:S04]  /*05b0*/  LOP3.LUT R90, R15, UR29, R14, 0x96, !PT ;  /* 0x0000001d0f5a7c12 */ /* 0x000fc8000f8e960e */
[----:B------:R-:W-:Y:S01]  /*05c0*/  LOP3.LUT R88, R11, UR30, R10, 0x96, !PT ;  /* 0x0000001e0b587c12 */ /* 0x000fe2000f8e960a */
[----:B0-----:R-:W-:Y:S06]  /*05d0*/  @P1 EXIT ;  /* 0x000000000000194d */ /* 0x001fec0003800000 */
[----:B------:R-:W2:Y:S04]  /*05e0*/  LDG.E.128 R16, desc[UR4][R2.64] ;  /* 0x0000000402107981 */ /* 0x000ea8000c1e1d00 */
[----:B------:R-:W3:Y:S04]  /*05f0*/  LDG.E.128 R20, desc[UR4][R2.64+0x200] ;  /* 0x0002000402147981 */ /* 0x000ee8000c1e1d00 */
[----:B------:R0:W4:Y:S01]  /*0600*/  LDG.E.128 R24, desc[UR4][R2.64+0x400] ;  /* 0x0004000402187981 */ /* 0x000122000c1e1d00 */
[----:B------:R-:W-:Y:S01]  /*0610*/  UIADD3 UR31, UR6, -0x700cb87f, URZ ;  /* 0x8ff34781061f7890 */ /* 0x000fe2000fffe03f */
[----:B-----5:R-:W-:-:S02]  /*0620*/  @!P0 CS2R R4, SRZ ;  /* 0x0000000000048805 */ /* 0x020fc4000001ff00 */
[----:B------:R-:W-:Y:S02]  /*0630*/  @!P0 CS2R R6, SRZ ;  /* 0x0000000000068805 */ /* 0x000fe4000001ff00 */
[----:B------:R-:W-:Y:S02]  /*0640*/  @!P0 CS2R R28, SRZ ;  /* 0x00000000001c8805 */ /* 0x000fe4000001ff00 */
[----:B------:R-:W-:Y:S02]  /*0650*/  @!P0 CS2R R30, SRZ ;  /* 0x00000000001e8805 */ /* 0x000fe4000001ff00 */
[----:B------:R-:W-:Y:S02]  /*0660*/  @!P0 CS2R R32, SRZ ;  /* 0x0000000000208805 */ /* 0x000fe4000001ff00 */
[----:B------:R-:W-:Y:S01]  /*0670*/  @!P0 CS2R R34, SRZ ;  /* 0x0000000000228805 */ /* 0x000fe2000001ff00 */
[----:B------:R-:W-:Y:S01]  /*0680*/  IMAD R15, R39, -0x326172a9, RZ ;  /* 0xcd9e8d57270f7824 */ /* 0x000fe200078e02ff */
[----:B------:R-:W-:Y:S01]  /*0690*/  UIADD3 UR32, UR7, -0x695add53, URZ ;  /* 0x96a522ad07207890 */ /* 0x000fe2000fffe03f */
[----:B------:R-:W-:Y:S01]  /*06a0*/  IMAD.HI.U32 R86, R88, -0x326172a9, RZ ;  /* 0xcd9e8d5758567827 */ /* 0x000fe200078e00ff */
[----:B------:R-:W-:Y:S01]  /*06b0*/  PRMT R51, R4, 0x7632, R51 ;  /* 0x0000763204337816 */ /* 0x000fe20000000033 */
[----:B------:R-:W-:Y:S01]  /*06c0*/  ULDC.64 UR8, c[0x0][0x228] ;  /* 0x00008a0000087ab9 */ /* 0x000fe20000000a00 */
[----:B------:R-:W-:Y:S01]  /*06d0*/  PRMT R52, R5, 0x7632, R52 ;  /* 0x0000763205347816 */ /* 0x000fe20000000034 */
[----:B------:R-:W-:Y:S01]  /*06e0*/  IMAD R87, R87, -0x2daee0ad, RZ ;  /* 0xd2511f5357577824 */ /* 0x000fe200078e02ff */
[----:B------:R-:W-:Y:S01]  /*06f0*/  LOP3.LUT R86, R86, UR31, R15, 0x96, !PT ;  /* 0x0000001f56567c12 */ /* 0x000fe2000f8e960f */
[----:B------:R-:W-:Y:S01]  /*0700*/  IMAD.WIDE.U32 R90, R90, -0x2daee0ad, RZ ;  /* 0xd2511f535a5a7825 */ /* 0x000fe200078e00ff */
[----:B------:R-:W-:Y:S01]  /*0710*/  PRMT R54, R7, 0x7632, R54 ;  /* 0x0000763207367816 */ /* 0x000fe20000000036 */
[----:B------:R-:W-:Y:S01]  /*0720*/  HFMA2.MMA R50, -RZ, RZ, 0, 0 ;  /* 0x00000000ff327435 */ /* 0x000fe200000001ff */
        /* <DEDUP_REMOVED lines=13> */
[----:B0-----:R-:W-:Y:S01]  /*0800*/  IMAD.U32 R3, R33, 0x10000, RZ ;  /* 0x0001000021037824 */ /* 0x001fe200078e00ff */
[----:B------:R-:W-:Y:S01]  /*0810*/  PRMT R59, R32, 0x7632, R59 ;  /* 0x00007632203b7816 */ /* 0x000fe2000000003b */
[----:B------:R-:W-:Y:S01]  /*0820*/  IMAD.U32 R2, R34, 0x10000, RZ ;  /* 0x0001000022027824 */ /* 0x000fe200078e00ff */
[----:B------:R-:W-:Y:S01]  /*0830*/  PRMT R62, R35, 0x7632, R62 ;  /* 0x00007632233e7816 */ /* 0x000fe2000000003e */
[----:B------:R-:W-:Y:S01]  /*0840*/  IMAD R88, R88, -0x326172a9, RZ ;  /* 0xcd9e8d5758587824 */ /* 0x000fe200078e02ff */
[----:B------:R-:W-:Y:S01]  /*0850*/  ISETP.NE.U32.AND P0, PT, RZ, UR8, PT ;  /* 0x00000008ff007c0c */ /* 0x000fe2000bf05070 */
        /* <DEDUP_REMOVED lines=11> */
[----:B------:R-:W-:Y:S01]  /*0910*/  LOP3.LUT R109, R36, 0x3, RZ, 0xc0, !PT ;  /* 0x00000003246d7812 */ /* 0x000fe200078ec0ff */
[----:B------:R-:W-:Y:S01]  /*0920*/  IMAD.U32 R58, R58, 0x10000, RZ ;  /* 0x000100003a3a7824 */ /* 0x000fe200078e00ff */
[----:B------:R-:W-:Y:S01]  /*0930*/  LOP3.LUT R49, R49, 0x1f, RZ, 0xc0, !PT ;  /* 0x0000001f31317812 */ /* 0x000fe200078ec0ff */
        /* <DEDUP_REMOVED lines=8> */
[----:B------:R-:W-:Y:S01]  /*09c0*/  ULDC.64 UR34, c[0x0][0x228] ;  /* 0x00008a0000227ab9 */ /* 0x000fe20000000a00 */
[----:B------:R-:W-:Y:S01]  /*09d0*/  ISETP.NE.AND.EX P0, PT, RZ, UR9, PT, P0 ;  /* 0x00000009ff007c0c */ /* 0x000fe2000bf05300 */
[----:B------:R-:W-:Y:S01]  /*09e0*/  ULDC UR9, c[0x0][0x218] ;  /* 0x0000860000097ab9 */ /* 0x000fe20000000800 */
[----:B------:R-:W-:Y:S01]  /*09f0*/  UISETP.NE.AND UP0, UPT, UR8, URZ, UPT ;  /* 0x0000003f0800728c */ /* 0x000fe2000bf05270 */
[----:B------:R-:W-:Y:S01]  /*0a00*/  ULDC.64 UR10, c[0x0][0x230] ;  /* 0x00008c00000a7ab9 */ /* 0x000fe20000000a00 */
[----:B------:R-:W-:Y:S01]  /*0a10*/  ULDC.64 UR14, c[0x0][0x2b8] ;  /* 0x0000ae00000e7ab9 */ /* 0x000fe20000000a00 */
[C---:B--2---:R-:W-:Y:S01]  /*0a20*/  PRMT R63, R17.reuse, 0x7632, R63 ;  /* 0x00007632113f7816 */ /* 0x044fe2000000003f */
[----:B------:R-:W-:Y:S01]  /*0a30*/  IMAD.U32 R14, R17, 0x10000, RZ ;  /* 0x00010000110e7824 */ /* 0x000fe200078e00ff */
[C---:B------:R-:W-:Y:S01]  /*0a40*/  PRMT R64, R16.reuse, 0x7632, R64 ;  /* 0x0000763210407816 */ /* 0x040fe20000000040 */
[----:B------:R-:W-:Y:S01]  /*0a50*/  IMAD.U32 R15, R16, 0x10000, RZ ;  /* 0x00010000100f7824 */ /* 0x000fe200078e00ff */
[C---:B------:R-:W-:Y:S01]  /*0a60*/  PRMT R66, R18.reuse, 0x7632, R66 ;  /* 0x0000763212427816 */ /* 0x040fe20000000042 */
[C---:B------:R-:W-:Y:S01]  /*0a70*/  IMAD.U32 R16, R19.reuse, 0x10000, RZ ;  /* 0x0001000013107824 */ /* 0x040fe200078e00ff */
[----:B------:R-:W-:Y:S01]  /*0a80*/  SHF.L.U32 R17, R18, 0x10, RZ ;  /* 0x0000001012117819 */ /* 0x000fe200000006ff */
[----:B------:R-:W-:Y:S01]  /*0a90*/  IMAD.U32 R64, R64, 0x10000, RZ ;  /* 0x0001000040407824 */ /* 0x000fe200078e00ff */
[----:B------:R-:W-:Y:S01]  /*0aa0*/  PRMT R65, R19, 0x7632, R65 ;  /* 0x0000763213417816 */ /* 0x000fe20000000041 */
[C---:B---3--:R-:W-:Y:S01]  /*0ab0*/  IMAD.U32 R19, R20.reuse, 0x10000, RZ ;  /* 0x0001000014137824 */ /* 0x048fe200078e00ff */
[----:B------:R-:W-:Y:S01]  /*0ac0*/  PRMT R68, R20, 0x7632, R68 ;  /* 0x0000763214447816 */ /* 0x000fe20000000044 */
[----:B------:R-:W-:Y:S01]  /*0ad0*/  IMAD.U32 R20, R23, 0x10000, RZ ;  /* 0x0001000017147824 */ /* 0x000fe200078e00ff */
[----:B------:R-:W-:Y:S01]  /*0ae0*/  PRMT R70, R22, 0x7632, R70 ;  /* 0x0000763216467816 */ /* 0x000fe20000000046 */
[----:B------:R-:W-:Y:S01]  /*0af0*/  IMAD.U32 R63, R63, 0x10000, RZ ;  /* 0x000100003f3f7824 */ /* 0x000fe200078e00ff */
[----:B------:R-:W-:Y:S01]  /*0b00*/  PRMT R69, R23, 0x7632, R69 ;  /* 0x0000763217457816 */ /* 0x000fe20000000045 */
[----:B------:R-:W-:Y:S01]  /*0b10*/  IMAD.U32 R65, R65, 0x10000, RZ ;  /* 0x0001000041417824 */ /* 0x000fe200078e00ff */
[----:B----4-:R-:W-:Y:S01]  /*0b20*/  PRMT R71, R25, 0x7632, R71 ;  /* 0x0000763219477816 */ /* 0x010fe20000000047 */
[----:B------:R-:W-:Y:S01]  /*0b30*/  IMAD.U32 R68, R68, 0x10000, RZ ;  /* 0x0001000044447824 */ /* 0x000fe200078e00ff */
[----:B------:R-:W-:Y:S01]  /*0b40*/  PRMT R76, R26, 0x7632, R76 ;  /* 0x000076321a4c7816 */ /* 0x000fe2000000004c */
[----:B------:R-:W-:Y:S01]  /*0b50*/  IMAD.U32 R70, R70, 0x10000, RZ ;  /* 0x0001000046467824 */ /* 0x000fe200078e00ff */
[----:B------:R-:W-:Y:S01]  /*0b60*/  PRMT R67, R21, 0x7632, R67 ;  /* 0x0000763215437816 */ /* 0x000fe20000000043 */
        /* <DEDUP_REMOVED lines=8> */
[----:B------:R-:W-:Y:S01]  /*0bf0*/  IMAD.MOV.U32 R24, RZ, RZ, R38 ;  /* 0x000000ffff187224 */ /* 0x000fe200078e0026 */
[----:B------:R-:W-:Y:S01]  /*0c00*/  SHF.L.U32 R27, R27, 0x10, RZ ;  /* 0x000000101b1b7819 */ /* 0x000fe200000006ff */
[----:B------:R-:W-:Y:S01]  /*0c10*/  IMAD.MOV.U32 R26, RZ, RZ, R37 ;  /* 0x000000ffff1a7224 */ /* 0x000fe200078e0025 */
[----:B------:R-:W-:Y:S01]  /*0c20*/  SHF.L.U32 R66, R66, 0x10, RZ ;  /* 0x0000001042427819 */ /* 0x000fe200000006ff */
[----:B------:R-:W-:Y:S01]  /*0c30*/  IMAD.U32 R71, R71, 0x10000, RZ ;  /* 0x0001000047477824 */ /* 0x000fe200078e00ff */
[----:B------:R-:W-:Y:S01]  /*0c40*/  SHF.L.U32 R67, R67, 0x10, RZ ;  /* 0x0000001043437819 */ /* 0x000fe200000006ff */
[----:B------:R-:W-:Y:S01]  /*0c50*/  IMAD.U32 R76, R76, 0x10000, RZ ;  /* 0x000100004c4c7824 */ /* 0x000fe200078e00ff */
[----:B------:R-:W-:-:S02]  /*0c60*/  SHF.L.U32 R72, R72, 0x10, RZ ;  /* 0x0000001048487819 */ /* 0x000fc400000006ff */
[----:B------:R-:W-:-:S07]  /*0c70*/  SHF.L.U32 R73, R73, 0x10, RZ ;  /* 0x0000001049497819 */ /* 0x000fce00000006ff */
.L_x_2113:
[----:B------:R-:W-:Y:S01]  /*0c80*/  ISETP.NE.U32.AND P1, PT, RZ, UR10, PT ;  /* 0x0000000aff007c0c */ /* 0x000fe2000bf25070 */
[----:B0-----:R-:W0:Y:S01]  /*0c90*/  LDC.64 R44, c[0x0][0x220] ;  /* 0x00008800ff2c7b82 */ /* 0x001e220000000a00 */
[----:B------:R-:W-:Y:S02]  /*0ca0*/  IMAD R36, R13, UR9, RZ ;  /* 0x000000090d247c24 */ /* 0x000fe4000f8e02ff */
[----:B------:R-:W-:-:S03]  /*0cb0*/  ISETP.NE.AND.EX P1, PT, RZ, UR11, PT, P1 ;  /* 0x0000000bff007c0c */ /* 0x000fc6000bf25310 */
[----:B------:R-:W-:Y:S02]  /*0cc0*/  SHF.R.S32.HI R37, RZ, 0x1f, R36 ;  /* 0x0000001fff257819 */ /* 0x000fe40000011424 */
[----:B------:R-:W1:Y:S02]  /*0cd0*/  @P0 LDC.64 R42, c[0x0][0x228] ;  /* 0x00008a00ff2a0b82 */ /* 0x000e640000000a00 */
[----:B------:R-:W-:-:S04]  /*0ce0*/  LEA.HI R36, R37, R36, RZ, 0x3 ;  /* 0x0000002425247211 */ /* 0x000fc800078f18ff */
[----:B------:R-:W-:Y:S02]  /*0cf0*/  LEA.HI.SX32 R85, R36, R49, 0x1d ;  /* 0x0000003124557211 */ /* 0x000fe400078feaff */
[----:B------:R-:W2:Y:S03]  /*0d00*/  @P1 LDC.64 R40, c[0x0][0x230] ;  /* 0x00008c00ff281b82 */ /* 0x000ea60000000a00 */
[----:B0-----:R-:W-:-:S06]  /*0d10*/  IMAD.WIDE.U32 R36, R85, 0x10, R44 ;  /* 0x0000001055247825 */ /* 0x001fcc00078e002c */
[----:B------:R-:W5:Y:S01]  /*0d20*/  LDG.E.128 R36, desc[UR4][R36.64] ;  /* 0x0000000424247981 */ /* 0x000f62000c1e1d00 */
[----:B-1----:R-:W-:-:S05]  /*0d30*/  @P0 IMAD.WIDE.U32 R42, R85, 0x10, R42 ;  /* 0x00000010552a0825 */ /* 0x002fca00078e002a */
[----:B------:R0:W5:Y:S01]  /*0d40*/  @P0 LDG.E.128 R28, desc[UR4][R42.64] ;  /* 0x000000042a1c0981 */ /* 0x000162000c1e1d00 */
[----:B--2---:R-:W-:-:S05]  /*0d50*/  @P1 IMAD.WIDE.U32 R40, R85, 0x10, R40 ;  /* 0x0000001055281825 */ /* 0x004fca00078e0028 */
        /* <DEDUP_REMOVED lines=13> */
.L_x_1726:
[----:B------:R-:W-:-:S07]  /*0e30*/  IMAD.MOV.U32 R92, RZ, RZ, R88 ;  /* 0x000000ffff5c7224 */ /* 0x000fce00078e0058 */
.L_x_1727:
[----:B------:R-:W-:Y:S05]  /*0e40*/  BSYNC B1 ;  /* 0x0000000000017941 */ /* 0x000fea0003800000 */
.L_x_1725:
        /* <DEDUP_REMOVED lines=16> */
.L_x_1731:
[----:B------:R-:W-:Y:S05]  /*0f50*/  BSYNC B2 ;  /* 0x0000000000027941 */ /* 0x000fea0003800000 */
.L_x_1730:
        /* <DEDUP_REMOVED lines=42> */
.L_x_1729:
[----:B------:R-:W-:Y:S05]  /*1200*/  BSYNC B1 ;  /* 0x0000000000017941 */ /* 0x000fea0003800000 */
.L_x_1728:
[----:B------:R-:W0:Y:S01]  /*1210*/  LDC R99, c[0x0][0x298] ;  /* 0x0000a600ff637b82 */ /* 0x000e220000000800 */
[----:B------:R-:W-:Y:S01]  /*1220*/  ISETP.NE.U32.AND P2, PT, RZ, UR34, PT ;  /* 0x00000022ff007c0c */ /* 0x000fe2000bf45070 */
[----:B------:R-:W-:Y:S01]  /*1230*/  IMAD.MOV.U32 R98, RZ, RZ, 0x2f800000 ;  /* 0x2f800000ff627424 */ /* 0x000fe200078e00ff */
[----:B------:R-:W-:Y:S02]  /*1240*/  I2FP.F32.U32 R41, R92 ;  /* 0x0000005c00297245 */ /* 0x000fe40000201000 */
[----:B------:R-:W-:Y:S02]  /*1250*/  ISETP.NE.AND.EX P2, PT, RZ, UR35, PT, P2 ;  /* 0x00000023ff007c0c */ /* 0x000fe4000bf45320 */
[C---:B-----5:R-:W-:Y:S01]  /*1260*/  SHF.L.U32 R40, R36.reuse, 0x10, RZ ;  /* 0x0000001024287819 */ /* 0x060fe200000006ff */
[----:B------:R-:W1:Y:S01]  /*1270*/  LDC R100, c[0x0][0x294] ;  /* 0x0000a500ff647b82 */ /* 0x000e620000000800 */
[----:B------:R-:W-:Y:S01]  /*1280*/  FFMA.FTZ R41, R41, R98, 1.1641532182693481445e-10 ;  /* 0x2f00000029297423 */ /* 0x000fe20000010062 */
[----:B------:R-:W-:-:S02]  /*1290*/  PRMT R36, R36, 0x7632, R36 ;  /* 0x0000763224247816 */ /* 0x000fc40000000024 */
[----:B0-----:R-:W-:Y:S02]  /*12a0*/  FMUL.FTZ R40, R40, R99 ;  /* 0x0000006328287220 */ /* 0x001fe40000410000 */
[----:B-1----:R-:W-:-:S04]  /*12b0*/  FSETP.GTU.FTZ.AND P3, PT, R41, R100, PT ;  /* 0x000000642900720b */ /* 0x002fc80003f7c000 */
        /* <DEDUP_REMOVED lines=9> */
.L_x_1732:
        /* <DEDUP_REMOVED lines=12> */
.L_x_1735:
[----:B------:R-:W-:-:S07]  /*1410*/  IMAD.MOV.U32 R46, RZ, RZ, R88 ;  /* 0x000000ffff2e7224 */ /* 0x000fce00078e0058 */
.L_x_1736:
[----:B------:R-:W-:Y:S05]  /*1420*/  BSYNC B1 ;  /* 0x0000000000017941 */ /* 0x000fea0003800000 */
.L_x_1734:
        /* <DEDUP_REMOVED lines=16> */
.L_x_1740:
[----:B------:R-:W-:Y:S05]  /*1530*/  BSYNC B2 ;  /* 0x0000000000027941 */ /* 0x000fea0003800000 */
.L_x_1739:
        /* <DEDUP_REMOVED lines=42> */
.L_x_1738:
[----:B------:R-:W-:Y:S05]  /*17e0*/  BSYNC B1 ;  /* 0x0000000000017941 */ /* 0x000fea0003800000 */
.L_x_1737:
        /* <DEDUP_REMOVED lines=10> */
.L_x_1733:
        /* <DEDUP_REMOVED lines=12> */
.L_x_1742:
[----:B------:R-:W-:-:S07]  /*1950*/  IMAD.MOV.U32 R46, RZ, RZ, R88 ;  /* 0x000000ffff2e7224 */ /* 0x000fce00078e0058 */
.L_x_1743:
[----:B------:R-:W-:Y:S05]  /*1960*/  BSYNC B1 ;  /* 0x0000000000017941 */ /* 0x000fea0003800000 */
.L_x_1741:
        /* <DEDUP_REMOVED lines=16> */
.L_x_1747:
[----:B------:R-:W-:Y:S05]  /*1a70*/  BSYNC B2 ;  /* 0x0000000000027941 */ /* 0x000fea0003800000 */
.L_x_1746:
        /* <DEDUP_REMOVED lines=42> */
.L_x_1745:
[----:B------:R-:W-:Y:S05]  /*1d20*/  BSYNC B1 ;  /* 0x0000000000017941 */ /* 0x000fea0003800000 */
.L_x_1744:
        /* <DEDUP_REMOVED lines=10> */
[----:B------:R-:W-:Y:S01]  /*1dd0*/  PRMT R36, R32, 0x7632, R36 ;  /* 0x0000763220247816 */ /* 0x000fe20000000024 */
[----:B------:R-:W-:-:S04]  /*1de0*/  IMAD.MOV.U32 R40, RZ, RZ, R41 ;  /* 0x000000ffff287224 */ /* 0x000fc800078e0029 */
[----:B------:R-:W-:-:S04]  /*1df0*/  IMAD.U32 R43, R36, 0x10000, RZ ;  /* 0x00010000242b7824 */ /* 0x000fc800078e00ff */
[----:B------:R-:W-:Y:S01]  /*1e00*/  FADD.FTZ R74, R74, R43 ;  /* 0x0000002b4a4a7221 */ /* 0x000fe20000010000 */
[----:B------:R-:W-:Y:S06]  /*1e10*/  BRA `(.L_x_1749) ;  /* 0x0000000400587947 */ /* 0x000fec0003800000 */
.L_x_1748:
        /* <DEDUP_REMOVED lines=12> */
.L_x_1751:
[----:B------:R-:W-:-:S07]  /*1ee0*/  IMAD.MOV.U32 R36, RZ, RZ, R88 ;  /* 0x000000ffff247224 */ /* 0x000fce00078e0058 */
.L_x_1752:
[----:B------:R-:W-:Y:S05]  /*1ef0*/  BSYNC B1 ;  /* 0x0000000000017941 */ /* 0x000fea0003800000 */
.L_x_1750:
        /* <DEDUP_REMOVED lines=16> */
.L_x_1756:
[----:B------:R-:W-:Y:S05]  /*2000*/  BSYNC B2 ;  /* 0x0000000000027941 */ /* 0x000fea0003800000 */
.L_x_1755:
        /* <DEDUP_REMOVED lines=42> */
.L_x_1754:
[----:B------:R-:W-:Y:S05]  /*22b0*/  BSYNC B1 ;  /* 0x0000000000017941 */ /* 0x000fea0003800000 */
.L_x_1753:
        /* <DEDUP_REMOVED lines=12> */
.L_x_1749:
        /* <DEDUP_REMOVED lines=12> */
.L_x_1758:
[----:B------:R-:W-:-:S07]  /*2440*/  IMAD.MOV.U32 R36, RZ, RZ, R88 ;  /* 0x000000ffff247224 */ /* 0x000fce00078e0058 */
.L_x_1759:
[----:B------:R-:W-:Y:S05]  /*2450*/  BSYNC B1 ;  /* 0x0000000000017941 */ /* 0x000fea0003800000 */
.L_x_1757:
        /* <DEDUP_REMOVED lines=16> */
.L_x_1763:
[----:B------:R-:W-:Y:S05]  /*2560*/  BSYNC B2 ;  /* 0x0000000000027941 */ /* 0x000fea0003800000 */
.L_x_1762:
        /* <DEDUP_REMOVED lines=42> */
.L_x_1761:
[----:B------:R-:W-:Y:S05]  /*2810*/  BSYNC B1 ;  /* 0x0000000000017941 */ /* 0x000fea0003800000 */
.L_x_1760:
        /* <DEDUP_REMOVED lines=15> */
.L_x_1764:
        /* <DEDUP_REMOVED lines=12> */
.L_x_1767:
[----:B------:R-:W-:-:S07]  /*29d0*/  MOV R79, R88 ;  /* 0x00000058004f7202 */ /* 0x000fce0000000f00 */
.L_x_1768:
[----:B------:R-:W-:Y:S05]  /*29e0*/  BSYNC B1 ;  /* 0x0000000000017941 */ /* 0x000fea0003800000 */
.L_x_1766:
        /* <DEDUP_REMOVED lines=16> */
.L_x_1772:
[----:B------:R-:W-:Y:S05]  /*2af0*/  BSYNC B2 ;  /* 0x0000000000027941 */ /* 0x000fea0003800000 */
.L_x_1771:
        /* <DEDUP_REMOVED lines=42> */
.L_x_1770:
[----:B------:R-:W-:Y:S05]  /*2da0*/  BSYNC B1 ;  /* 0x0000000000017941 */ /* 0x000fea0003800000 */
.L_x_1769:
        /* <DEDUP_REMOVED lines=10> */
.L_x_1765:
        /* <DEDUP_REMOVED lines=12> */
.L_x_1774:
[----:B------:R-:W-:-:S07]  /*2f10*/  MOV R94, R88 ;  /* 0x00000058005e7202 */ /* 0x000fce0000000f00 */
.L_x_1775:
[----:B------:R-:W-:Y:S05]  /*2f20*/  BSYNC B1 ;  /* 0x0000000000017941 */ /* 0x000fea0003800000 */
.L_x_1773:
        /* <DEDUP_REMOVED lines=16> */
.L_x_1779:
[----:B------:R-:W-:Y:S05]  /*3030*/  BSYNC B2 ;  /* 0x0000000000027941 */ /* 0x000fea0003800000 */
.L_x_1778:
        /* <DEDUP_REMOVED lines=42> */
.L_x_1777:
[----:B------:R-:W-:Y:S05]  /*32e0*/  BSYNC B1 ;  /* 0x0000000000017941 */ /* 0x000fea0003800000 */
.L_x_1776:
        /* <DEDUP_REMOVED lines=15> */
.L_x_1780:
        /* <DEDUP_REMOVED lines=12> */
.L_x_1783:
[----:B------:R-:W-:-:S07]  /*34a0*/  IMAD.MOV.U32 R80, RZ, RZ, R88 ;  /* 0x000000ffff507224 */ /* 0x000fce00078e0058 */
.L_x_1784:
[----:B------:R-:W-:Y:S05]  /*34b0*/  BSYNC B1 ;  /* 0x0000000000017941 */ /* 0x000fea0003800000 */
.L_x_1782:
        /* <DEDUP_REMOVED lines=16> */
.L_x_1788:
[----:B------:R-:W-:Y:S05]  /*35c0*/  BSYNC B2 ;  /* 0x0000000000027941 */ /* 0x000fea0003800000 */
.L_x_1787:
        /* <DEDUP_REMOVED lines=43> */
.L_x_1786:
[----:B------:R-:W-:Y:S05]  /*3880*/  BSYNC B1 ;  /* 0x0000000000017941 */ /* 0x000fea0003800000 */
.L_x_1785:
        /* <DEDUP_REMOVED lines=12> */
.L_x_1781:
        /* <DEDUP_REMOVED lines=12> */
.L_x_1790:
[----:B------:R-:W-:-:S07]  /*3a10*/  MOV R93, R88 ;  /* 0x00000058005d7202 */ /* 0x000fce0000000f00 */
.L_x_1791:
[----:B------:R-:W-:Y:S05]  /*3a20*/  BSYNC B1 ;  /* 0x0000000000017941 */ /* 0x000fea0003800000 */
.L_x_1789:
        /* <DEDUP_REMOVED lines=16> */
.L_x_1795:
[----:B------:R-:W-:Y:S05]  /*3b30*/  BSYNC B2 ;  /* 0x0000000000027941 */ /* 0x000fea0003800000 */
.L_x_1794:
        /* <DEDUP_REMOVED lines=43> */
.L_x_1793:
[----:B------:R-:W-:Y:S05]  /*3df0*/  BSYNC B1 ;  /* 0x0000000000017941 */ /* 0x000fea0003800000 */
.L_x_1792:
        /* <DEDUP_REMOVED lines=15> */
.L_x_1796:
        /* <DEDUP_REMOVED lines=12> */
.L_x_1799:
[----:B------:R-:W-:-:S07]  /*3fb0*/  MOV R81, R88 ;  /* 0x0000005800517202 */ /* 0x000fce0000000f00 */
.L_x_1800:
[----:B------:R-:W-:Y:S05]  /*3fc0*/  BSYNC B1 ;  /* 0x0000000000017941 */ /* 0x000fea0003800000 */
.L_x_1798:
        /* <DEDUP_REMOVED lines=16> */
.L_x_1804:
[----:B------:R-:W-:Y:S05]  /*40d0*/  BSYNC B2 ;  /* 0x0000000000027941 */ /* 0x000fea0003800000 */
.L_x_1803:
        /* <DEDUP_REMOVED lines=43> */
.L_x_1802:
[----:B------:R-:W-:Y:S05]  /*4390*/  BSYNC B1 ;  /* 0x0000000000017941 */ /* 0x000fea0003800000 */
.L_x_1801:
        /* <DEDUP_REMOVED lines=10> */
.L_x_1797:
        /* <DEDUP_REMOVED lines=12> */
.L_x_1806:
[----:B------:R-:W-:-:S07]  /*4500*/  IMAD.MOV.U32 R93, RZ, RZ, R88 ;  /* 0x000000ffff5d7224 */ /* 0x000fce00078e0058 */
.L_x_1807:
[----:B------:R-:W-:Y:S05]  /*4510*/  BSYNC B1 ;  /* 0x0000000000017941 */ /* 0x000fea0003800000 */
.L_x_1805:
        /* <DEDUP_REMOVED lines=16> */
.L_x_1811:
[----:B------:R-:W-:Y:S05]  /*4620*/  BSYNC B2 ;  /* 0x0000000000027941 */ /* 0x000fea0003800000 */
.L_x_1810:
        /* <DEDUP_REMOVED lines=43> */
.L_x_1809:
[----:B------:R-:W-:Y:S05]  /*48e0*/  BSYNC B1 ;  /* 0x0000000000017941 */ /* 0x000fea0003800000 */
.L_x_1808:
        /* <DEDUP_REMOVED lines=14> */
.L_x_1812:
        /* <DEDUP_REMOVED lines=12> */
.L_x_1815:
[----:B------:R-:W-:-:S07]  /*4a90*/  IMAD.MOV.U32 R38, RZ, RZ, R88 ;  /* 0x000000ffff267224 */ /* 0x000fce00078e0058 */
.L_x_1816:
[----:B------:R-:W-:Y:S05]  /*4aa0*/  BSYNC B1 ;  /* 0x0000000000017941 */ /* 0x000fea0003800000 */
.L_x_1814:
        /* <DEDUP_REMOVED lines=16> */
.L_x_1820:
[----:B------:R-:W-:Y:S05]  /*4bb0*/  BSYNC B2 ;  /* 0x0000000000027941 */ /* 0x000fea0003800000 */
.L_x_1819:
        /* <DEDUP_REMOVED lines=40> */
[----:B------:R-:W-:Y:S01]  /*4e40*/  MOV R88, R42 ;  /* 0x0000002a00587202 */ /* 0x000fe20000000f00 */
[----:B------:R-:W-:Y:S01]  /*4e50*/  IMAD.MOV.U32 R90, RZ, RZ, R36 ;  /* 0x000000ffff5a7224 */ /* 0x000fe200078e0024 */
[----:B------:R-:W-:Y:S01]  /*4e60*/  LOP3.LUT R87, R37, UR32, R40, 0x96, !PT ;  /* 0x0000002025577c12 */ /* 0x000fe2000f8e9628 */
[----:B------:R-:W-:-:S07]  /*4e70*/  IMAD.MOV.U32 R36, RZ, RZ, RZ ;  /* 0x000000ffff247224 */ /* 0x000fce00078e00ff */
.L_x_1818:
[----:B------:R-:W-:Y:S05]  /*4e80*/  BSYNC B1 ;  /* 0x0000000000017941 */ /* 0x000fea0003800000 */
.L_x_1817:
        /* <DEDUP_REMOVED lines=12> */
.L_x_1813:
        /* <DEDUP_REMOVED lines=12> */
.L_x_1822:
[----:B------:R-:W-:-:S07]  /*5010*/  MOV R38, R88 ;  /* 0x0000005800267202 */ /* 0x000fce0000000f00 */
.L_x_1823:
[----:B------:R-:W-:Y:S05]  /*5020*/  BSYNC B1 ;  /* 0x0000000000017941 */ /* 0x000fea0003800000 */
.L_x_1821:
        /* <DEDUP_REMOVED lines=16> */
.L_x_1827:
[----:B------:R-:W-:Y:S05]  /*5130*/  BSYNC B2 ;  /* 0x0000000000027941 */ /* 0x000fea0003800000 */
.L_x_1826:
        /* <DEDUP_REMOVED lines=42> */
[----:B------:R-:W-:Y:S01]  /*53e0*/  IMAD.MOV.U32 R37, RZ, RZ, RZ ;  /* 0x000000ffff257224 */ /* 0x000fe200078e00ff */
[----:B------:R-:W-:-:S07]  /*53f0*/  MOV R90, R36 ;  /* 0x00000024005a7202 */ /* 0x000fce0000000f00 */
.L_x_1825:
[----:B------:R-:W-:Y:S05]  /*5400*/  BSYNC B1 ;  /* 0x0000000000017941 */ /* 0x000fea0003800000 */
.L_x_1824:
        /* <DEDUP_REMOVED lines=14> */
.L_x_1828:
        /* <DEDUP_REMOVED lines=12> */
.L_x_1831:
[----:B------:R-:W-:-:S07]  /*55b0*/  IMAD.MOV.U32 R83, RZ, RZ, R88 ;  /* 0x000000ffff537224 */ /* 0x000fce00078e0058 */
.L_x_1832:
[----:B------:R-:W-:Y:S05]  /*55c0*/  BSYNC B1 ;  /* 0x0000000000017941 */ /* 0x000fea0003800000 */
.L_x_1830:
        /* <DEDUP_REMOVED lines=16> */
.L_x_1836:
[----:B------:R-:W-:Y:S05]  /*56d0*/  BSYNC B2 ;  /* 0x0000000000027941 */ /* 0x000fea0003800000 */
.L_x_1835:
        /* <DEDUP_REMOVED lines=44> */
.L_x_1834:
[----:B------:R-:W-:Y:S05]  /*59a0*/  BSYNC B1 ;  /* 0x0000000000017941 */ /* 0x000fea0003800000 */
.L_x_1833:
        /* <DEDUP_REMOVED lines=10> */
.L_x_1829:
        /* <DEDUP_REMOVED lines=12> */
.L_x_1838:
[----:B------:R-:W-:-:S07]  /*5b10*/  MOV R96, R88 ;  /* 0x0000005800607202 */ /* 0x000fce0000000f00 */
.L_x_1839:
[----:B------:R-:W-:Y:S05]  /*5b20*/  BSYNC B1 ;  /* 0x0000000000017941 */ /* 0x000fea0003800000 */
.L_x_1837:
        /* <DEDUP_REMOVED lines=16> */
.L_x_1843:
[----:B------:R-:W-:Y:S05]  /*5c30*/  BSYNC B2 ;  /* 0x0000000000027941 */ /* 0x000fea0003800000 */
.L_x_1842:
        /* <DEDUP_REMOVED lines=44> */
.L_x_1841:
[----:B------:R-:W-:Y:S05]  /*5f00*/  BSYNC B1 ;  /* 0x0000000000017941 */ /* 0x000fea0003800000 */
.L_x_1840:
        /* <DEDUP_REMOVED lines=14> */
.L_x_1844:
        /* <DEDUP_REMOVED lines=12> */
.L_x_1847:
[----:B------:R-:W-:-:S07]  /*60b0*/  IMAD.MOV.U32 R84, RZ, RZ, R88 ;  /* 0x000000ffff547224 */ /* 0x000fce00078e0058 */
.L_x_1848:
[----:B------:R-:W-:Y:S05]  /*60c0*/  BSYNC B1 ;  /* 0x0000000000017941 */ /* 0x000fea0003800000 */
.L_x_1846:
        /* <DEDUP_REMOVED lines=8> */
[----:B------:R-:W-:Y:S02]  /*6150*/  IADD3 R48, R48, 0x1, RZ ;  /* 0x0000000130307810 */ /* 0x000fe40007ffe0ff */
[----:B------:R-:W-:Y:S02]  /*6160*/  P2R R36, PR, RZ, 0x1 ;  /* 0x00000001ff247803 */ /* 0x000fe40000000000 */
[----:B------:R-:W-:-:S13]  /*6170*/  ISETP.NE.AND P6, PT, R48, RZ, PT ;  /* 0x000000ff3000720c */ /* 0x000fda0003fc5270 */
[----:B------:R-:W-:Y:S02]  /*6180*/  @!P6 VIADD R24, R24, 0x1 ;  /* 0x000000011818e836 */ /* 0x000fe40000000000 */
[----:B------:R-:W-:Y:S02]  /*6190*/  @!P6 VIADD R37, R50, 0x1 ;  /* 0x000000013225e836 */ /* 0x000fe40000000000 */
[----:B------:R-:W-:Y:S01]  /*61a0*/  @!P6 IMAD.MOV.U32 R48, RZ, RZ, RZ ;  /* 0x000000ffff30e224 */ /* 0x000fe200078e00ff */
[----:B------:R-:W-:-:S13]  /*61b0*/  ISETP.NE.AND P0, PT, R24, RZ, !P6 ;  /* 0x000000ff1800720c */ /* 0x000fda0007705270 */
[----:B------:R-:W-:Y:S02]  /*61c0*/  @P0 IADD3 R37, R50, RZ, RZ ;  /* 0x000000ff32250210 */ /* 0x000fe40007ffe0ff */
[----:B------:R-:W-:-:S03]  /*61d0*/  ISETP.NE.AND P0, PT, R36, RZ, PT ;  /* 0x000000ff2400720c */ /* 0x000fc60003f05270 */
[----:B------:R-:W-:-:S10]  /*61e0*/  @!P6 IMAD.MOV.U32 R50, RZ, RZ, R37 ;  /* 0x000000ffff32e224 */ /* 0x000fd400078e0025 */
.L_x_1852:
[----:B------:R-:W-:Y:S05]  /*61f0*/  BSYNC B2 ;  /* 0x0000000000027941 */ /* 0x000fea0003800000 */
.L_x_1851:
        /* <DEDUP_REMOVED lines=43> */
[----:B------:R-:W-:-:S07]  /*64b0*/  LOP3.LUT R87, R37, UR32, R38, 0x96, !PT ;  /* 0x0000002025577c12 */ /* 0x000fce000f8e9626 */
.L_x_1850:
[----:B------:R-:W-:Y:S05]  /*64c0*/  BSYNC B1 ;  /* 0x0000000000017941 */ /* 0x000fea0003800000 */
.L_x_1849:
        /* <DEDUP_REMOVED lines=12> */
.L_x_1845:
[----:B------:R-:W-:Y:S01]  /*6590*/  P2R R40, PR, RZ, 0x4 ;  /* 0x00000004ff287803 */ /* 0x000fe20000000000 */
[----:B------:R-:W0:Y:S01]  /*65a0*/  LDC.64 R42, c[0x0][0x238] ;  /* 0x00008e00ff2a7b82 */ /* 0x000e220000000a00 */
[----:B------:R-:W-:Y:S01]  /*65b0*/  ISETP.NE.AND P2, PT, R95, RZ, PT ;  /* 0x000000ff5f00720c */ /* 0x000fe20003f45270 */
[----:B------:R-:W-:Y:S01]  /*65c0*/  VIADD R95, R85, 0x20 ;  /* 0x00000020555f7836 */ /* 0x000fe20000000000 */
[----:B------:R-:W-:Y:S02]  /*65d0*/  SEL R37, RZ, 0x10000, P4 ;  /* 0x00010000ff257807 */ /* 0x000fe40002000000 */
[----:B------:R-:W-:Y:S02]  /*65e0*/  SEL R36, RZ, 0x1, P2 ;  /* 0x00000001ff247807 */ /* 0x000fe40001000000 */
[----:B------:R-:W-:Y:S02]  /*65f0*/  ISETP.NE.AND P2, PT, R40, RZ, PT ;  /* 0x000000ff2800720c */ /* 0x000fe40003f45270 */
[----:B------:R-:W1:Y:S01]  /*6600*/  LDC.64 R40, c[0x0][0x240] ;  /* 0x00009000ff287b82 */ /* 0x000e620000000a00 */
[----:B------:R-:W-:-:S02]  /*6610*/  SEL R38, RZ, 0x100, P3 ;  /* 0x00000100ff267807 */ /* 0x000fc40001800000 */
[----:B------:R-:W-:Y:S02]  /*6620*/  ISETP.NE.AND P4, PT, R46, RZ, PT ;  /* 0x000000ff2e00720c */ /* 0x000fe40003f85270 */
[----:B------:R-:W-:Y:S02]  /*6630*/  ISETP.NE.AND P3, PT, R101, RZ, PT ;  /* 0x000000ff6500720c */ /* 0x000fe40003f65270 */
[----:B------:R-:W-:Y:S02]  /*6640*/  SEL R39, RZ, 0x1000000, P5 ;  /* 0x01000000ff277807 */ /* 0x000fe40002800000 */
[----:B------:R-:W-:Y:S02]  /*6650*/  SEL R104, RZ, 0x1, P3 ;  /* 0x00000001ff687807 */ /* 0x000fe40001800000 */
[----:B------:R-:W-:Y:S02]  /*6660*/  SEL R106, RZ, 0x1, P4 ;  /* 0x00000001ff6a7807 */ /* 0x000fe40002000000 */
[----:B------:R-:W-:Y:S01]  /*6670*/  ISETP.NE.AND P5, PT, R102, RZ, PT ;  /* 0x000000ff6600720c */ /* 0x000fe20003fa5270 */
[----:B------:R-:W-:Y:S01]  /*6680*/  IMAD.WIDE.U32 R104, R104, 0x10000, RZ ;  /* 0x0001000068687825 */ /* 0x000fe200078e00ff */
[----:B------:R-:W-:Y:S01]  /*6690*/  LOP3.LUT R38, R38, R39, R37, 0xfe, !PT ;  /* 0x0000002726267212 */ /* 0x000fe200078efe25 */
[----:B------:R-:W2:Y:S01]  /*66a0*/  @P0 LDC.64 R102, c[0x0][0x228] ;  /* 0x00008a00ff660b82 */ /* 0x000ea20000000a00 */
[----:B------:R-:W-:Y:S01]  /*66b0*/  SEL R109, RZ, 0x1, P5 ;  /* 0x00000001ff6d7807 */ /* 0x000fe20002800000 */
[----:B------:R-:W-:Y:S01]  /*66c0*/  IMAD.WIDE.U32 R36, R36, 0x1000000, RZ ;  /* 0x0100000024247825 */ /* 0x000fe200078e00ff */
[----:B------:R-:W-:-:S02]  /*66d0*/  ISETP.NE.AND P6, PT, R47, RZ, PT ;  /* 0x000000ff2f00720c */ /* 0x000fc40003fc5270 */
[----:B------:R-:W-:Y:S01]  /*66e0*/  F2FP.BF16.F32.PACK_AB R39, R96, R97 ;  /* 0x000000616027723e */ /* 0x000fe200000010ff */
[----:B------:R-:W-:Y:S01]  /*66f0*/  IMAD.WIDE.U32 R106, R106, 0x100, RZ ;  /* 0x000001006a6a7825 */ /* 0x000fe200078e00ff */
[----:B------:R-:W-:Y:S01]  /*6700*/  LOP3.LUT R109, R37, R38, R109, 0xfe, !PT ;  /* 0x00000026256d7212 */ /* 0x000fe200078efe6d */
[----:B------:R-:W3:Y:S01]  /*6710*/  @P1 LDC.64 R46, c[0x0][0x230] ;  /* 0x00008c00ff2e1b82 */ /* 0x000ee20000000a00 */
[----:B------:R-:W-:Y:S01]  /*6720*/  F2FP.BF16.F32.PACK_AB R38, R91, R94 ;  /* 0x0000005e5b26723e */ /* 0x000fe200000010ff */
[----:B0-----:R-:W-:Y:S01]  /*6730*/  IMAD.WIDE.U32 R110, R85, 0x10, R42 ;  /* 0x00000010556e7825 */ /* 0x001fe200078e002a */
[----:B------:R-:W-:Y:S02]  /*6740*/  LOP3.LUT R101, R106, R36, R104, 0xfe, !PT ;  /* 0x000000246a657212 */ /* 0x000fe400078efe68 */
[----:B------:R-:W-:Y:S02]  /*6750*/  SEL R104, RZ, 0x1, P6 ;  /* 0x00000001ff687807 */ /* 0x000fe40003000000 */
[----:B------:R-:W-:-:S02]  /*6760*/  F2FP.BF16.F32.PACK_AB R37, R89, R92 ;  /* 0x0000005c5925723e */ /* 0x000fc400000010ff */
[----:B------:R-:W-:Y:S02]  /*6770*/  F2FP.BF16.F32.PACK_AB R36, R74, R75 ;  /* 0x0000004b4a24723e */ /* 0x000fe400000010ff */
[----:B------:R-:W-:Y:S01]  /*6780*/  LOP3.LUT R107, R107, R109, R105, 0xfe, !PT ;  /* 0x0000006d6b6b7212 */ /* 0x000fe200078efe69 */
[----:B-1----:R-:W-:Y:S01]  /*6790*/  IMAD.WIDE.U32 R108, R85, 0x8, R40 ;  /* 0x00000008556c7825 */ /* 0x002fe200078e0028 */
[----:B------:R-:W-:Y:S01]  /*67a0*/  LOP3.LUT R106, R101, R104, RZ, 0xfc, !PT ;  /* 0x00000068656a7212 */ /* 0x000fe200078efcff */
[----:B------:R0:W-:Y:S02]  /*67b0*/  STG.E.128 desc[UR4][R110.64], R36 ;  /* 0x000000246e007986 */ /* 0x0001e4000c101d04 */
[C---:B------:R-:W-:Y:S02]  /*67c0*/  IMAD.WIDE.U32 R104, R95.reuse, 0x10, R44 ;  /* 0x000000105f687825 */ /* 0x040fe400078e002c */
[----:B------:R0:W-:Y:S02]  /*67d0*/  STG.E.64 desc[UR4][R108.64], R106 ;  /* 0x0000006a6c007986 */ /* 0x0001e4000c101b04 */
[----:B--2---:R-:W-:-:S04]  /*67e0*/  @P0 IMAD.WIDE.U32 R102, R95, 0x10, R102 ;  /* 0x000000105f660825 */ /* 0x004fc800078e0066 */
[----:B---3--:R-:W-:Y:S01]  /*67f0*/  @P1 IMAD.WIDE.U32 R46, R95, 0x10, R46 ;  /* 0x000000105f2e1825 */ /* 0x008fe200078e002e */
[----:B0-----:R-:W-:Y:S06]  /*6800*/  @!P0 BRA `(.L_x_1853) ;  /* 0x0000000000508947 */ /* 0x001fec0003800000 */
[----:B------:R-:W-:Y:S01]  /*6810*/  SHF.L.U32 R39, R83, 0x10, RZ ;  /* 0x0000001053277819 */ /* 0x000fe200000006ff */
[----:B------:R-:W0:Y:S01]  /*6820*/  LDC.64 R36, c[0x0][0x248] ;  /* 0x00009200ff247b82 */ /* 0x000e220000000a00 */
        /* <DEDUP_REMOVED lines=8> */
[----:B------:R-:W-:-:S03]  /*68b0*/  LOP3.LUT R110, R110, 0xff00, R39, 0xf8, !PT ;  /* 0x0000ff006e6e7812 */ /* 0x000fc600078ef827 */
[----:B------:R-:W-:Y:S01]  /*68c0*/  IMAD.WIDE.U32 R106, R106, 0x10000, RZ ;  /* 0x000100006a6a7825 */ /* 0x000fe200078e00ff */
[----:B------:R-:W-:-:S03]  /*68d0*/  LOP3.LUT R101, R110, 0xff, R81, 0xf8, !PT ;  /* 0x000000ff6e657812 */ /* 0x000fc600078ef851 */
[----:B------:R-:W-:Y:S01]  /*68e0*/  IMAD.WIDE.U32 R38, R38, 0x100, RZ ;  /* 0x0000010026267825 */ /* 0x000fe200078e00ff */
[----:B------:R-:W-:-:S03]  /*68f0*/  LOP3.LUT R107, R107, R101, R109, 0xfe, !PT ;  /* 0x000000656b6b7212 */ /* 0x000fc600078efe6d */
[----:B0-----:R-:W-:Y:S01]  /*6900*/  IMAD.WIDE.U32 R36, R85, 0x8, R36 ;  /* 0x0000000855247825 */ /* 0x001fe200078e0024 */
[----:B------:R-:W-:Y:S02]  /*6910*/  LOP3.LUT R38, R38, R108, R106, 0xfe, !PT ;  /* 0x0000006c26267212 */ /* 0x000fe400078efe6a */
[----:B------:R-:W-:Y:S02]  /*6920*/  LOP3.LUT R39, R107, R39, RZ, 0xfc, !PT ;  /* 0x000000276b277212 */ /* 0x000fe400078efcff */
[----:B------:R-:W-:-:S05]  /*6930*/  LOP3.LUT R38, R38, 0xff, R77, 0xf8, !PT ;  /* 0x000000ff26267812 */ /* 0x000fca00078ef84d */
[----:B------:R0:W-:Y:S02]  /*6940*/  STG.E.64 desc[UR4][R36.64], R38 ;  /* 0x0000002624007986 */ /* 0x0001e4000c101b04 */
.L_x_1853:
[----:B------:R1:W5:Y:S04]  /*6950*/  @P0 LDG.E.128 R28, desc[UR4][R102.64] ;  /* 0x00000004661c0981 */ /* 0x000368000c1e1d00 */
[----:B------:R1:W5:Y:S04]  /*6960*/  @P1 LDG.E.128 R32, desc[UR4][R46.64] ;  /* 0x000000042e201981 */ /* 0x000368000c1e1d00 */
[----:B0-----:R1:W5:Y:S01]  /*6970*/  LDG.E.128 R36, desc[UR4][R104.64] ;  /* 0x0000000468247981 */ /* 0x001362000c1e1d00 */
[C---:B------:R-:W-:Y:S01]  /*6980*/  ISETP.NE.AND P3, PT, R93.reuse, 0x1, PT ;  /* 0x000000015d00780c */ /* 0x040fe20003f65270 */
[----:B------:R-:W-:Y:S01]  /*6990*/  BSSY B1, `(.L_x_1854) ;  /* 0x000000c000017945 */ /* 0x000fe20003800000 */
[----:B------:R-:W-:-:S11]  /*69a0*/  VIADD R107, R93, 0x1 ;  /* 0x000000015d6b7836 */ /* 0x000fd60000000000 */
[----:B-1----:R-:W-:Y:S05]  /*69b0*/  @!P3 BRA `(.L_x_1855) ;  /* 0x000000000020b947 */ /* 0x002fea0003800000 */
        /* <DEDUP_REMOVED lines=8> */
.L_x_1855:
[----:B------:R-:W-:-:S07]  /*6a40*/  IMAD.MOV.U32 R101, RZ, RZ, R88 ;  /* 0x000000ffff657224 */ /* 0x000fce00078e0058 */
.L_x_1856:
[----:B------:R-:W-:Y:S05]  /*6a50*/  BSYNC B1 ;  /* 0x0000000000017941 */ /* 0x000fea0003800000 */
.L_x_1854:
        /* <DEDUP_REMOVED lines=16> */
.L_x_1860:
[----:B------:R-:W-:Y:S05]  /*6b60*/  BSYNC B2 ;  /* 0x0000000000027941 */ /* 0x000fea0003800000 */
.L_x_1859:
[C---:B------:R-:W-:Y:S01]  /*6b70*/  IMAD.HI.U32 R47, R24.reuse, -0x326172a9, RZ ;  /* 0xcd9e8d57182f7827 */ /* 0x040fe200078e00ff */
[----:B------:R-:W-:Y:S01]  /*6b80*/  LOP3.LUT R46, R87, UR7, R50, 0x96, !PT ;  /* 0x00000007572e7c12 */ /* 0x000fe2000f8e9632 */
[----:B------:R-:W-:Y:S02]  /*6b90*/  HFMA2.MMA R107, -RZ, RZ, 0, 0 ;  /* 0x00000000ff6b7435 */ /* 0x000fe400000001ff */
        /* <DEDUP_REMOVED lines=40> */
[----:B------:R-:W-:-:S07]  /*6e20*/  IMAD.MOV.U32 R90, RZ, RZ, R46 ;  /* 0x000000ffff5a7224 */ /* 0x000fce00078e002e */
.L_x_1858:
[----:B------:R-:W-:Y:S05]  /*6e30*/  BSYNC B1 ;  /* 0x0000000000017941 */ /* 0x000fea0003800000 */
.L_x_1857:
        /* <DEDUP_REMOVED lines=15> */
.L_x_1861:
        /* <DEDUP_REMOVED lines=12> */
.L_x_1864:
[----:B------:R-:W-:-:S07]  /*6ff0*/  MOV R36, R88 ;  /* 0x0000005800247202 */ /* 0x000fce0000000f00 */
.L_x_1865:
[----:B------:R-:W-:Y:S05]  /*7000*/  BSYNC B1 ;  /* 0x0000000000017941 */ /* 0x000fea0003800000 */
.L_x_1863:
        /* <DEDUP_REMOVED lines=16> */
.L_x_1869:
[----:B------:R-:W-:Y:S05]  /*7110*/  BSYNC B2 ;  /* 0x0000000000027941 */ /* 0x000fea0003800000 */
.L_x_1868:
        /* <DEDUP_REMOVED lines=41> */
[----:B------:R-:W-:Y:S01]  /*73b0*/  MOV R90, R46 ;  /* 0x0000002e005a7202 */ /* 0x000fe20000000f00 */
[----:B------:R-:W-:Y:S01]  /*73c0*/  IMAD.MOV.U32 R46, RZ, RZ, RZ ;  /* 0x000000ffff2e7224 */ /* 0x000fe200078e00ff */
[----:B------:R-:W-:-:S07]  /*73d0*/  LOP3.LUT R87, R47, UR32, R102, 0x96, !PT ;  /* 0x000000202f577c12 */ /* 0x000fce000f8e9666 */
.L_x_1867:
[----:B------:R-:W-:Y:S05]  /*73e0*/  BSYNC B1 ;  /* 0x0000000000017941 */ /* 0x000fea0003800000 */
.L_x_1866:
        /* <DEDUP_REMOVED lines=10> */
.L_x_1862:
        /* <DEDUP_REMOVED lines=12> */
.L_x_1871:
[----:B------:R-:W-:-:S07]  /*7550*/  IMAD.MOV.U32 R36, RZ, RZ, R88 ;  /* 0x000000ffff247224 */ /* 0x000fce00078e0058 */
.L_x_1872:
[----:B------:R-:W-:Y:S05]  /*7560*/  BSYNC B1 ;  /* 0x0000000000017941 */ /* 0x000fea0003800000 */
.L_x_1870:
        /* <DEDUP_REMOVED lines=16> */
.L_x_1876:
[----:B------:R-:W-:Y:S05]  /*7670*/  BSYNC B2 ;  /* 0x0000000000027941 */ /* 0x000fea0003800000 */
.L_x_1875:
        /* <DEDUP_REMOVED lines=42> */
[----:B------:R-:W-:Y:S01]  /*7920*/  HFMA2.MMA R47, -RZ, RZ, 0, 0 ;  /* 0x00000000ff2f7435 */ /* 0x000fe200000001ff */
[----:B------:R-:W-:-:S10]  /*7930*/  IMAD.MOV.U32 R90, RZ, RZ, R46 ;  /* 0x000000ffff5a7224 */ /* 0x000fd400078e002e */
.L_x_1874:
[----:B------:R-:W-:Y:S05]  /*7940*/  BSYNC B1 ;  /* 0x0000000000017941 */ /* 0x000fea0003800000 */
.L_x_1873:
        /* <DEDUP_REMOVED lines=15> */
.L_x_1877:
        /* <DEDUP_REMOVED lines=12> */
.L_x_1880:
[----:B------:R-:W-:-:S07]  /*7b00*/  MOV R36, R88 ;  /* 0x0000005800247202 */ /* 0x000fce0000000f00 */
.L_x_1881:
[----:B------:R-:W-:Y:S05]  /*7b10*/  BSYNC B1 ;  /* 0x0000000000017941 */ /* 0x000fea0003800000 */
.L_x_1879:
        /* <DEDUP_REMOVED lines=16> */
.L_x_1885:
[----:B------:R-:W-:Y:S05]  /*7c20*/  BSYNC B2 ;  /* 0x0000000000027941 */ /* 0x000fea0003800000 */
.L_x_1884:
        /* <DEDUP_REMOVED lines=44> */
.L_x_1883:
[----:B------:R-:W-:Y:S05]  /*7ef0*/  BSYNC B1 ;  /* 0x0000000000017941 */ /* 0x000fea0003800000 */
.L_x_1882:
        /* <DEDUP_REMOVED lines=12> */
.L_x_1878:
        /* <DEDUP_REMOVED lines=12> */
.L_x_1887:
[----:B------:R-:W-:-:S07]  /*8080*/  IMAD.MOV.U32 R36, RZ, RZ, R88 ;  /* 0x000000ffff247224 */ /* 0x000fce00078e0058 */
.L_x_1888:
[----:B------:R-:W-:Y:S05]  /*8090*/  BSYNC B1 ;  /* 0x0000000000017941 */ /* 0x000fea0003800000 */
.L_x_1886:
        /* <DEDUP_REMOVED lines=16> */
.L_x_1892:
[----:B------:R-:W-:Y:S05]  /*81a0*/  BSYNC B2 ;  /* 0x0000000000027941 */ /* 0x000fea0003800000 */
.L_x_1891:
        /* <DEDUP_REMOVED lines=44> */
.L_x_1890:
[----:B------:R-:W-:Y:S05]  /*8470*/  BSYNC B1 ;  /* 0x0000000000017941 */ /* 0x000fea0003800000 */
.L_x_1889:
        /* <DEDUP_REMOVED lines=15> */
.L_x_1893:
        /* <DEDUP_REMOVED lines=12> */
.L_x_1896:
[----:B------:R-:W-:-:S07]  /*8630*/  MOV R79, R88 ;  /* 0x00000058004f7202 */ /* 0x000fce0000000f00 */
.L_x_1897:
[----:B------:R-:W-:Y:S05]  /*8640*/  BSYNC B1 ;  /* 0x0000000000017941 */ /* 0x000fea0003800000 */
.L_x_1895:
        /* <DEDUP_REMOVED lines=16> */
.L_x_1901:
[----:B------:R-:W-:Y:S05]  /*8750*/  BSYNC B2 ;  /* 0x0000000000027941 */ /* 0x000fea0003800000 */
.L_x_1900:
        /* <DEDUP_REMOVED lines=44> */
.L_x_1899:
[----:B------:R-:W-:Y:S05]  /*8a20*/  BSYNC B1 ;  /* 0x0000000000017941 */ /* 0x000fea0003800000 */
.L_x_1898:
        /* <DEDUP_REMOVED lines=10> */
.L_x_1894:
        /* <DEDUP_REMOVED lines=12> */
.L_x_1903:
[----:B------:R-:W-:-:S07]  /*8b90*/  IMAD.MOV.U32 R105, RZ, RZ, R88 ;  /* 0x000000ffff697224 */ /* 0x000fce00078e0058 */
.L_x_1904:
[----:B------:R-:W-:Y:S05]  /*8ba0*/  BSYNC B1 ;  /* 0x0000000000017941 */ /* 0x000fea0003800000 */
.L_x_1902:
        /* <DEDUP_REMOVED lines=16> */
.L_x_1908:
[----:B------:R-:W-:Y:S05]  /*8cb0*/  BSYNC B2 ;  /* 0x0000000000027941 */ /* 0x000fea0003800000 */
.L_x_1907:
        /* <DEDUP_REMOVED lines=44> */
.L_x_1906:
[----:B------:R-:W-:Y:S05]  /*8f80*/  BSYNC B1 ;  /* 0x0000000000017941 */ /* 0x000fea0003800000 */
.L_x_1905:
        /* <DEDUP_REMOVED lines=15> */
.L_x_1909:
        /* <DEDUP_REMOVED lines=12> */
.L_x_1912:
[----:B------:R-:W-:-:S07]  /*9140*/  MOV R80, R88 ;  /* 0x0000005800507202 */ /* 0x000fce0000000f00 */
.L_x_1913:
[----:B------:R-:W-:Y:S05]  /*9150*/  BSYNC B1 ;  /* 0x0000000000017941 */ /* 0x000fea0003800000 */
.L_x_1911:
        /* <DEDUP_REMOVED lines=16> */
.L_x_1917:
[----:B------:R-:W-:Y:S05]  /*9260*/  BSYNC B2 ;  /* 0x0000000000027941 */ /* 0x000fea0003800000 */
.L_x_1916:
        /* <DEDUP_REMOVED lines=44> */
.L_x_1915:
[----:B------:R-:W-:Y:S05]  /*9530*/  BSYNC B1 ;  /* 0x0000000000017941 */ /* 0x000fea0003800000 */
.L_x_1914:
        /* <DEDUP_REMOVED lines=12> */
.L_x_1910:
        /* <DEDUP_REMOVED lines=12> */
.L_x_1919:
[----:B------:R-:W-:-:S07]  /*96c0*/  IMAD.MOV.U32 R105, RZ, RZ, R88 ;  /* 0x000000ffff697224 */ /* 0x000fce00078e0058 */
.L_x_1920:
[----:B------:R-:W-:Y:S05]  /*96d0*/  BSYNC B1 ;  /* 0x0000000000017941 */ /* 0x000fea0003800000 */
.L_x_1918:
        /* <DEDUP_REMOVED lines=16> */
.L_x_1924:
[----:B------:R-:W-:Y:S05]  /*97e0*/  BSYNC B2 ;  /* 0x0000000000027941 */ /* 0x000fea0003800000 */
.L_x_1923:
        /* <DEDUP_REMOVED lines=44> */
.L_x_1922:
[----:B------:R-:W-:Y:S05]  /*9ab0*/  BSYNC B1 ;  /* 0x0000000000017941 */ /* 0x000fea0003800000 */
.L_x_1921:
        /* <DEDUP_REMOVED lines=15> */
.L_x_1925:
        /* <DEDUP_REMOVED lines=12> */
.L_x_1928:
[----:B------:R-:W-:-:S07]  /*9c70*/  MOV R81, R88 ;  /* 0x0000005800517202 */ /* 0x000fce0000000f00 */
.L_x_1929:
[----:B------:R-:W-:Y:S05]  /*9c80*/  BSYNC B1 ;  /* 0x0000000000017941 */ /* 0x000fea0003800000 */
.L_x_1927:
        /* <DEDUP_REMOVED lines=16> */
.L_x_1933:
[----:B------:R-:W-:Y:S05]  /*9d90*/  BSYNC B2 ;  /* 0x0000000000027941 */ /* 0x000fea0003800000 */
.L_x_1932:
        /* <DEDUP_REMOVED lines=44> */
.L_x_1931:
[----:B------:R-:W-:Y:S05]  /*a060*/  BSYNC B1 ;  /* 0x0000000000017941 */ /* 0x000fea0003800000 */
.L_x_1930:
        /* <DEDUP_REMOVED lines=10> */
.L_x_1926:
        /* <DEDUP_REMOVED lines=12> */
.L_x_1935:
[----:B------:R-:W-:-:S07]  /*a1d0*/  IMAD.MOV.U32 R105, RZ, RZ, R88 ;  /* 0x000000ffff697224 */ /* 0x000fce00078e0058 */
.L_x_1936:
[----:B------:R-:W-:Y:S05]  /*a1e0*/  BSYNC B1 ;  /* 0x0000000000017941 */ /* 0x000fea0003800000 */
.L_x_1934:
        /* <DEDUP_REMOVED lines=16> */
.L_x_1940:
[----:B------:R-:W-:Y:S05]  /*a2f0*/  BSYNC B2 ;  /* 0x0000000000027941 */ /* 0x000fea0003800000 */
.L_x_1939:
        /* <DEDUP_REMOVED lines=44> */
.L_x_1938:
[----:B------:R-:W-:Y:S05]  /*a5c0*/  BSYNC B1 ;  /* 0x0000000000017941 */ /* 0x000fea0003800000 */
.L_x_1937:
        /* <DEDUP_REMOVED lines=14> */
.L_x_1941:
        /* <DEDUP_REMOVED lines=12> */
.L_x_1944:
[----:B------:R-:W-:-:S07]  /*a770*/  MOV R38, R88 ;  /* 0x0000005800267202 */ /* 0x000fce0000000f00 */
.L_x_1945:
[----:B------:R-:W-:Y:S05]  /*a780*/  BSYNC B1 ;  /* 0x0000000000017941 */ /* 0x000fea0003800000 */
.L_x_1943:
        /* <DEDUP_REMOVED lines=16> */
.L_x_1949:
[----:B------:R-:W-:Y:S05]  /*a890*/  BSYNC B2 ;  /* 0x0000000000027941 */ /* 0x000fea0003800000 */
.L_x_1948:
        /* <DEDUP_REMOVED lines=44> */
.L_x_1947:
[----:B------:R-:W-:Y:S05]  /*ab60*/  BSYNC B1 ;  /* 0x0000000000017941 */ /* 0x000fea0003800000 */
.L_x_1946:
        /* <DEDUP_REMOVED lines=12> */
.L_x_1942:
        /* <DEDUP_REMOVED lines=12> */
.L_x_1951:
[----:B------:R-:W-:-:S07]  /*acf0*/  IMAD.MOV.U32 R38, RZ, RZ, R88 ;  /* 0x000000ffff267224 */ /* 0x000fce00078e0058 */
.L_x_1952:
[----:B------:R-:W-:Y:S05]  /*ad00*/  BSYNC B1 ;  /* 0x0000000000017941 */ /* 0x000fea0003800000 */
.L_x_1950:
        /* <DEDUP_REMOVED lines=16> */
.L_x_1956:
[----:B------:R-:W-:Y:S05]  /*ae10*/  BSYNC B2 ;  /* 0x0000000000027941 */ /* 0x000fea0003800000 */
.L_x_1955:
        /* <DEDUP_REMOVED lines=44> */
.L_x_1954:
[----:B------:R-:W-:Y:S05]  /*b0e0*/  BSYNC B1 ;  /* 0x0000000000017941 */ /* 0x000fea0003800000 */
.L_x_1953:
        /* <DEDUP_REMOVED lines=14> */
.L_x_1957:
        /* <DEDUP_REMOVED lines=12> */
.L_x_1960:
[----:B------:R-:W-:-:S07]  /*b290*/  MOV R83, R88 ;  /* 0x0000005800537202 */ /* 0x000fce0000000f00 */
.L_x_1961:
[----:B------:R-:W-:Y:S05]  /*b2a0*/  BSYNC B1 ;  /* 0x0000000000017941 */ /* 0x000fea0003800000 */
.L_x_1959:
        /* <DEDUP_REMOVED lines=16> */
.L_x_1965:
[----:B------:R-:W-:Y:S05]  /*b3b0*/  BSYNC B2 ;  /* 0x0000000000027941 */ /* 0x000fea0003800000 */
.L_x_1964:
        /* <DEDUP_REMOVED lines=44> */
.L_x_1963:
[----:B------:R-:W-:Y:S05]  /*b680*/  BSYNC B1 ;  /* 0x0000000000017941 */ /* 0x000fea0003800000 */
.L_x_1962:
        /* <DEDUP_REMOVED lines=10> */
.L_x_1958:
        /* <DEDUP_REMOVED lines=12> */
.L_x_1967:
[----:B------:R-:W-:-:S07]  /*b7f0*/  IMAD.MOV.U32 R109, RZ, RZ, R88 ;  /* 0x000000ffff6d7224 */ /* 0x000fce00078e0058 */
.L_x_1968:
[----:B------:R-:W-:Y:S05]  /*b800*/  BSYNC B1 ;  /* 0x0000000000017941 */ /* 0x000fea0003800000 */
.L_x_1966:
        /* <DEDUP_REMOVED lines=16> */
.L_x_1972:
[----:B------:R-:W-:Y:S05]  /*b910*/  BSYNC B2 ;  /* 0x0000000000027941 */ /* 0x000fea0003800000 */
.L_x_1971:
        /* <DEDUP_REMOVED lines=44> */
.L_x_1970:
[----:B------:R-:W-:Y:S05]  /*bbe0*/  BSYNC B1 ;  /* 0x0000000000017941 */ /* 0x000fea0003800000 */
.L_x_1969:
        /* <DEDUP_REMOVED lines=9> */
[----:B------:R-:W-:Y:S01]  /*bc80*/  PRMT R36, R35, 0x7632, R36 ;  /* 0x0000763223247816 */ /* 0x000fe20000000024 */
[----:B------:R-:W-:-:S03]  /*bc90*/  IMAD.MOV.U32 R109, RZ, RZ, R37 ;  /* 0x000000ffff6d7224 */ /* 0x000fc600078e0025 */
[----:B------:R-:W-:-:S05]  /*bca0*/  SHF.L.U32 R36, R36, 0x10, RZ ;  /* 0x0000001024247819 */ /* 0x000fca00000006ff */
[----:B------:R-:W-:Y:S01]  /*bcb0*/  FADD.FTZ R107, R107, R36 ;  /* 0x000000246b6b7221 */ /* 0x000fe20000010000 */
[----:B------:R-:W-:Y:S06]  /*bcc0*/  BRA `(.L_x_1974) ;  /* 0x0000000400687947 */ /* 0x000fec0003800000 */
.L_x_1973:
        /* <DEDUP_REMOVED lines=12> */
.L_x_1976:
[----:B------:R-:W-:-:S07]  /*bd90*/  MOV R84, R88 ;  /* 0x0000005800547202 */ /* 0x000fce0000000f00 */
.L_x_1977:
[----:B------:R-:W-:Y:S05]  /*bda0*/  BSYNC B1 ;  /* 0x0000000000017941 */ /* 0x000fea0003800000 */
.L_x_1975:
        /* <DEDUP_REMOVED lines=8> */
[----:B------:R-:W-:Y:S01]  /*be30*/  VIADD R48, R48, 0x1 ;  /* 0x0000000130307836 */ /* 0x000fe20000000000 */
[----:B------:R-:W-:-:S04]  /*be40*/  P2R R36, PR, RZ, 0x1 ;  /* 0x00000001ff247803 */ /* 0x000fc80000000000 */
[----:B------:R-:W-:-:S13]  /*be50*/  ISETP.NE.AND P6, PT, R48, RZ, PT ;  /* 0x000000ff3000720c */ /* 0x000fda0003fc5270 */
[----:B------:R-:W-:Y:S01]  /*be60*/  @!P6 IADD3 R24, R24, 0x1, RZ ;  /* 0x000000011818e810 */ /* 0x000fe20007ffe0ff */
[----:B------:R-:W-:Y:S01]  /*be70*/  @!P6 VIADD R37, R50, 0x1 ;  /* 0x000000013225e836 */ /* 0x000fe20000000000 */
[----:B------:R-:W-:Y:S02]  /*be80*/  @!P6 MOV R48, RZ ;  /* 0x000000ff0030e202 */ /* 0x000fe40000000f00 */
[----:B------:R-:W-:-:S13]  /*be90*/  ISETP.NE.AND P0, PT, R24, RZ, !P6 ;  /* 0x000000ff1800720c */ /* 0x000fda0007705270 */
[----:B------:R-:W-:Y:S01]  /*bea0*/  @P0 IMAD.MOV R37, RZ, RZ, R50 ;  /* 0x000000ffff250224 */ /* 0x000fe200078e0232 */
[----:B------:R-:W-:-:S03]  /*beb0*/  ISETP.NE.AND P0, PT, R36, RZ, PT ;  /* 0x000000ff2400720c */ /* 0x000fc60003f05270 */
[----:B------:R-:W-:-:S10]  /*bec0*/  @!P6 IMAD.MOV.U32 R50, RZ, RZ, R37 ;  /* 0x000000ffff32e224 */ /* 0x000fd400078e0025 */
.L_x_1981:
[----:B------:R-:W-:Y:S05]  /*bed0*/  BSYNC B2 ;  /* 0x0000000000027941 */ /* 0x000fea0003800000 */
.L_x_1980:
        /* <DEDUP_REMOVED lines=42> */
[----:B------:R-:W-:Y:S02]  /*c180*/  LOP3.LUT R87, R37, UR32, R38, 0x96, !PT ;  /* 0x0000002025577c12 */ /* 0x000fe4000f8e9626 */
[----:B------:R-:W-:-:S07]  /*c190*/  MOV R90, R36 ;  /* 0x00000024005a7202 */ /* 0x000fce0000000f00 */
.L_x_1979:
[----:B------:R-:W-:Y:S05]  /*c1a0*/  BSYNC B1 ;  /* 0x0000000000017941 */ /* 0x000fea0003800000 */
.L_x_1978:
        /* <DEDUP_REMOVED lines=12> */
.L_x_1974:
[----:B------:R-:W-:Y:S01]  /*c270*/  P2R R36, PR, RZ, 0x4 ;  /* 0x00000004ff247803 */ /* 0x000fe20000000000 */
[----:B------:R-:W-:Y:S01]  /*c280*/  IMAD.WIDE.U32 R118, R95, 0x10, R42 ;  /* 0x000000105f767825 */ /* 0x000fe200078e002a */
[----:B------:R-:W-:Y:S02]  /*c290*/  SEL R47, RZ, 0x10000, P4 ;  /* 0x00010000ff2f7807 */ /* 0x000fe40002000000 */
[----:B------:R-:W-:Y:S02]  /*c2a0*/  SEL R120, RZ, 0x100, P3 ;  /* 0x00000100ff787807 */ /* 0x000fe40001800000 */
[----:B------:R-:W-:Y:S02]  /*c2b0*/  ISETP.NE.AND P2, PT, R112, RZ, PT ;  /* 0x000000ff7000720c */ /* 0x000fe40003f45270 */
[----:B------:R-:W-:Y:S02]  /*c2c0*/  ISETP.NE.AND P4, PT, R110, RZ, PT ;  /* 0x000000ff6e00720c */ /* 0x000fe40003f85270 */
[----:B------:R-:W-:-:S02]  /*c2d0*/  ISETP.NE.AND P3, PT, R111, RZ, PT ;  /* 0x000000ff6f00720c */ /* 0x000fc40003f65270 */
[----:B------:R-:W-:Y:S01]  /*c2e0*/  ISETP.NE.AND P6, PT, R93, RZ, PT ;  /* 0x000000ff5d00720c */ /* 0x000fe20003fc5270 */
[----:B------:R-:W0:Y:S01]  /*c2f0*/  @P1 LDC.64 R110, c[0x0][0x230] ;  /* 0x00008c00ff6e1b82 */ /* 0x000e220000000a00 */
[----:B------:R-:W-:Y:S02]  /*c300*/  SEL R93, RZ, 0x1000000, P5 ;  /* 0x01000000ff5d7807 */ /* 0x000fe40002800000 */
[----:B------:R-:W-:Y:S02]  /*c310*/  SEL R116, RZ, 0x1, P2 ;  /* 0x00000001ff747807 */ /* 0x000fe40001000000 */
[----:B------:R-:W-:Y:S02]  /*c320*/  SEL R114, RZ, 0x1, P3 ;  /* 0x00000001ff727807 */ /* 0x000fe40001800000 */
[----:B------:R-:W-:Y:S01]  /*c330*/  SEL R46, RZ, 0x1, P4 ;  /* 0x00000001ff2e7807 */ /* 0x000fe20002000000 */
[----:B------:R-:W-:Y:S01]  /*c340*/  IMAD.WIDE.U32 R116, R116, 0x1000000, RZ ;  /* 0x0100000074747825 */ /* 0x000fe200078e00ff */
[----:B------:R-:W-:-:S02]  /*c350*/  ISETP.NE.AND P5, PT, R113, RZ, PT ;  /* 0x000000ff7100720c */ /* 0x000fc40003fa5270 */
[----:B------:R-:W-:Y:S01]  /*c360*/  ISETP.NE.AND P2, PT, R36, RZ, PT ;  /* 0x000000ff2400720c */ /* 0x000fe20003f45270 */
[----:B------:R-:W-:Y:S01]  /*c370*/  IMAD.WIDE.U32 R114, R114, 0x10000, RZ ;  /* 0x0001000072727825 */ /* 0x000fe200078e00ff */
[----:B------:R-:W-:Y:S01]  /*c380*/  F2FP.BF16.F32.PACK_AB R39, R107, R108 ;  /* 0x0000006c6b27723e */ /* 0x000fe200000010ff */
[----:B------:R-:W1:Y:S01]  /*c390*/  @P0 LDC.64 R112, c[0x0][0x228] ;  /* 0x00008a00ff700b82 */ /* 0x000e620000000a00 */
[----:B------:R-:W-:Y:S02]  /*c3a0*/  F2FP.BF16.F32.PACK_AB R38, R105, R106 ;  /* 0x0000006a6926723e */ /* 0x000fe400000010ff */
[----:B------:R-:W-:Y:S02]  /*c3b0*/  F2FP.BF16.F32.PACK_AB R37, R103, R104 ;  /* 0x000000686725723e */ /* 0x000fe400000010ff */
[----:B------:R-:W-:Y:S02]  /*c3c0*/  F2FP.BF16.F32.PACK_AB R36, R102, R101 ;  /* 0x000000656624723e */ /* 0x000fe400000010ff */
[----:B------:R-:W-:Y:S01]  /*c3d0*/  LOP3.LUT R120, R120, R93, R47, 0xfe, !PT ;  /* 0x0000005d78787212 */ /* 0x000fe200078efe2f */
[----:B------:R-:W-:Y:S01]  /*c3e0*/  IMAD.WIDE.U32 R46, R46, 0x100, RZ ;  /* 0x000001002e2e7825 */ /* 0x000fe200078e00ff */
[----:B------:R-:W-:Y:S01]  /*c3f0*/  SEL R93, RZ, 0x1, P5 ;  /* 0x00000001ff5d7807 */ /* 0x000fe20002800000 */
[----:B------:R2:W-:Y:S01]  /*c400*/  STG.E.128 desc[UR4][R118.64], R36 ;  /* 0x0000002476007986 */ /* 0x0005e2000c101d04 */
[----:B------:R-:W-:-:S02]  /*c410*/  LOP3.LUT R116, R46, R116, R114, 0xfe, !PT ;  /* 0x000000742e747212 */ /* 0x000fc400078efe72 */
[----:B------:R-:W-:Y:S01]  /*c420*/  LOP3.LUT R117, R117, R120, R93, 0xfe, !PT ;  /* 0x0000007875757212 */ /* 0x000fe200078efe5d */
[----:B------:R-:W-:-:S04]  /*c430*/  VIADD R93, R85, 0x40 ;  /* 0x00000040555d7836 */ /* 0x000fc80000000000 */
[----:B0-----:R-:W-:-:S04]  /*c440*/  @P1 IMAD.WIDE.U32 R110, R93, 0x10, R110 ;  /* 0x000000105d6e1825 */ /* 0x001fc800078e006e */
[----:B-1----:R-:W-:Y:S01]  /*c450*/  @P0 IMAD.WIDE.U32 R112, R93, 0x10, R112 ;  /* 0x000000105d700825 */ /* 0x002fe200078e0070 */
[----:B--2---:R-:W-:Y:S02]  /*c460*/  SEL R39, RZ, 0x1, P6 ;  /* 0x00000001ff277807 */ /* 0x004fe40003000000 */
[----:B------:R-:W-:Y:S01]  /*c470*/  LOP3.LUT R37, R47, R117, R115, 0xfe, !PT ;  /* 0x000000752f257212 */ /* 0x000fe200078efe73 */
[----:B------:R-:W-:Y:S01]  /*c480*/  IMAD.WIDE.U32 R114, R93, 0x10, R44 ;  /* 0x000000105d727825 */ /* 0x000fe200078e002c */
[----:B------:R-:W-:-:S03]  /*c490*/  LOP3.LUT R36, R116, R39, RZ, 0xfc, !PT ;  /* 0x0000002774247212 */ /* 0x000fc600078efcff */
[----:B------:R-:W-:-:S05]  /*c4a0*/  IMAD.WIDE.U32 R38, R95, 0x8, R40 ;  /* 0x000000085f267825 */ /* 0x000fca00078e0028 */
[----:B------:R0:W-:Y:S01]  /*c4b0*/  STG.E.64 desc[UR4][R38.64], R36 ;  /* 0x0000002426007986 */ /* 0x0001e2000c101b04 */
[----:B------:R-:W-:Y:S05]  /*c4c0*/  @!P0 BRA `(.L_x_1982) ;  /* 0x0000000000508947 */ /* 0x000fea0003800000 */
[----:B0-----:R-:W-:Y:S01]  /*c4d0*/  IMAD.U32 R36, R83, 0x10000, RZ ;  /* 0x0001000053247824 */ /* 0x001fe200078e00ff */
[----:B------:R-:W-:Y:S02]  /*c4e0*/  LOP3.LUT R38, R84, 0xffff, RZ, 0xc0, !PT ;  /* 0x0000ffff54267812 */ /* 0x000fe400078ec0ff */
[----:B------:R-:W-:Y:S02]  /*c4f0*/  PRMT R45, R82, 0x7104, RZ ;  /* 0x00007104522d7816 */ /* 0x000fe400000000ff */
[----:B------:R-:W-:Y:S02]  /*c500*/  LOP3.LUT R39, R36, 0xff0000, RZ, 0xc0, !PT ;  /* 0x00ff000024277812 */ /* 0x000fe400078ec0ff */
[----:B------:R-:W0:Y:S01]  /*c510*/  LDC.64 R36, c[0x0][0x248] ;  /* 0x00009200ff247b82 */ /* 0x000e220000000a00 */
[----:B------:R-:W-:Y:S02]  /*c520*/  LOP3.LUT R46, R80, 0xff, RZ, 0xc0, !PT ;  /* 0x000000ff502e7812 */ /* 0x000fe400078ec0ff */
[----:B------:R-:W-:-:S02]  /*c530*/  PRMT R38, R39, 0x4210, R38 ;  /* 0x0000421027267816 */ /* 0x000fc40000000026 */
[----:B------:R-:W-:Y:S01]  /*c540*/  LOP3.LUT R44, R79, 0xff, RZ, 0xc0, !PT ;  /* 0x000000ff4f2c7812 */ /* 0x000fe200078ec0ff */
[----:B------:R-:W-:Y:S01]  /*c550*/  IMAD.WIDE.U32 R46, R46, 0x1000000, RZ ;  /* 0x010000002e2e7825 */ /* 0x000fe200078e00ff */
[----:B------:R-:W-:Y:S02]  /*c560*/  LOP3.LUT R38, R38, 0xff00, R45, 0xf8, !PT ;  /* 0x0000ff0026267812 */ /* 0x000fe400078ef82d */
[----:B------:R-:W-:Y:S01]  /*c570*/  LOP3.LUT R39, R78, 0xff, RZ, 0xc0, !PT ;  /* 0x000000ff4e277812 */ /* 0x000fe200078ec0ff */
[----:B------:R-:W-:Y:S01]  /*c580*/  IMAD.WIDE.U32 R44, R44, 0x10000, RZ ;  /* 0x000100002c2c7825 */ /* 0x000fe200078e00ff */
[----:B------:R-:W-:-:S03]  /*c590*/  LOP3.LUT R117, R38, 0xff, R81, 0xf8, !PT ;  /* 0x000000ff26757812 */ /* 0x000fc600078ef851 */
[----:B------:R-:W-:Y:S01]  /*c5a0*/  IMAD.WIDE.U32 R38, R39, 0x100, RZ ;  /* 0x0000010027267825 */ /* 0x000fe200078e00ff */
[----:B------:R-:W-:Y:S02]  /*c5b0*/  LOP3.LUT R117, R45, R117, R47, 0xfe, !PT ;  /* 0x000000752d757212 */ /* 0x000fe400078efe2f */
[----:B------:R-:W-:Y:S02]  /*c5c0*/  LOP3.LUT R38, R38, R46, R44, 0xfe, !PT ;  /* 0x0000002e26267212 */ /* 0x000fe400078efe2c */
[----:B------:R-:W-:Y:S02]  /*c5d0*/  LOP3.LUT R39, R117, R39, RZ, 0xfc, !PT ;  /* 0x0000002775277212 */ /* 0x000fe400078efcff */
[----:B------:R-:W-:Y:S01]  /*c5e0*/  LOP3.LUT R38, R38, 0xff, R77, 0xf8, !PT ;  /* 0x000000ff26267812 */ /* 0x000fe200078ef84d */
[----:B0-----:R-:W-:-:S05]  /*c5f0*/  IMAD.WIDE.U32 R36, R95, 0x8, R36 ;  /* 0x000000085f247825 */ /* 0x001fca00078e0024 */
[----:B------:R1:W-:Y:S02]  /*c600*/  STG.E.64 desc[UR4][R36.64], R38 ;  /* 0x0000002624007986 */ /* 0x0003e4000c101b04 */
.L_x_1982:
[----:B------:R2:W5:Y:S04]  /*c610*/  @P0 LDG.E.128 R28, desc[UR4][R112.64] ;  /* 0x00000004701c0981 */ /* 0x000568000c1e1d00 */
[----:B------:R2:W5:Y:S04]  /*c620*/  @P1 LDG.E.128 R32, desc[UR4][R110.64] ;  /* 0x000000046e201981 */ /* 0x000568000c1e1d00 */
[----:B01----:R2:W5:Y:S01]  /*c630*/  LDG.E.128 R36, desc[UR4][R114.64] ;  /* 0x0000000472247981 */ /* 0x003562000c1e1d00 */
[C---:B------:R-:W-:Y:S01]  /*c640*/  ISETP.NE.AND P3, PT, R109.reuse, 0x1, PT ;  /* 0x000000016d00780c */ /* 0x040fe20003f65270 */
[----:B------:R-:W-:Y:S01]  /*c650*/  BSSY B1, `(.L_x_1983) ;  /* 0x000000c000017945 */ /* 0x000fe20003800000 */
[----:B------:R-:W-:-:S11]  /*c660*/  IADD3 R44, R109, 0x1, RZ ;  /* 0x000000016d2c7810 */ /* 0x000fd60007ffe0ff */
[----:B--2---:R-:W-:Y:S05]  /*c670*/  @!P3 BRA `(.L_x_1984) ;  /* 0x000000000020b947 */ /* 0x004fea0003800000 */
        /* <DEDUP_REMOVED lines=8> */
.L_x_1984:
[----:B------:R-:W-:-:S07]  /*c700*/  IMAD.MOV.U32 R112, RZ, RZ, R88 ;  /* 0x000000ffff707224 */ /* 0x000fce00078e0058 */
.L_x_1985:
[----:B------:R-:W-:Y:S05]  /*c710*/  BSYNC B1 ;  /* 0x0000000000017941 */ /* 0x000fea0003800000 */
.L_x_1983:
        /* <DEDUP_REMOVED lines=16> */
.L_x_1989:
[----:B------:R-:W-:Y:S05]  /*c820*/  BSYNC B2 ;  /* 0x0000000000027941 */ /* 0x000fea0003800000 */
.L_x_1988:
        /* <DEDUP_REMOVED lines=44> */
.L_x_1987:
[----:B------:R-:W-:Y:S05]  /*caf0*/  BSYNC B1 ;  /* 0x0000000000017941 */ /* 0x000fea0003800000 */
.L_x_1986:
[----:B------:R-:W-:Y:S02]  /*cb00*/  I2FP.F32.U32 R45, R112 ;  /* 0x00000070002d7245 */ /* 0x000fe40000201000 */
[C---:B-----5:R-:W-:Y:S02]  /*cb10*/  SHF.L.U32 R46, R36.reuse, 0x10, RZ ;  /* 0x00000010242e7819 */ /* 0x060fe400000006ff */
        /* <DEDUP_REMOVED lines=13> */
.L_x_1990:
        /* <DEDUP_REMOVED lines=12> */
.L_x_1993:
[----:B------:R-:W-:-:S07]  /*ccb0*/  IMAD.MOV.U32 R36, RZ, RZ, R88 ;  /* 0x000000ffff247224 */ /* 0x000fce00078e0058 */
.L_x_1994:
[----:B------:R-:W-:Y:S05]  /*ccc0*/  BSYNC B1 ;  /* 0x0000000000017941 */ /* 0x000fea0003800000 */
.L_x_1992:
        /* <DEDUP_REMOVED lines=16> */
.L_x_1998:
[----:B------:R-:W-:Y:S05]  /*cdd0*/  BSYNC B2 ;  /* 0x0000000000027941 */ /* 0x000fea0003800000 */
.L_x_1997:
        /* <DEDUP_REMOVED lines=44> */
.L_x_1996:
[----:B------:R-:W-:Y:S05]  /*d0a0*/  BSYNC B1 ;  /* 0x0000000000017941 */ /* 0x000fea0003800000 */
.L_x_1995:
        /* <DEDUP_REMOVED lines=10> */
.L_x_1991:
        /* <DEDUP_REMOVED lines=12> */
.L_x_2000:
[----:B------:R-:W-:-:S07]  /*d210*/  IMAD.MOV.U32 R36, RZ, RZ, R88 ;  /* 0x000000ffff247224 */ /* 0x000fce00078e0058 */
.L_x_2001:
[----:B------:R-:W-:Y:S05]  /*d220*/  BSYNC B1 ;  /* 0x0000000000017941 */ /* 0x000fea0003800000 */
.L_x_1999:
        /* <DEDUP_REMOVED lines=16> */
.L_x_2005:
[----:B------:R-:W-:Y:S05]  /*d330*/  BSYNC B2 ;  /* 0x0000000000027941 */ /* 0x000fea0003800000 */
.L_x_2004:
        /* <DEDUP_REMOVED lines=44> */
.L_x_2003:
[----:B------:R-:W-:Y:S05]  /*d600*/  BSYNC B1 ;  /* 0x0000000000017941 */ /* 0x000fea0003800000 */
.L_x_2002:
        /* <DEDUP_REMOVED lines=15> */
.L_x_2006:
        /* <DEDUP_REMOVED lines=12> */
.L_x_2009:
[----:B------:R-:W-:-:S07]  /*d7c0*/  IMAD.MOV.U32 R36, RZ, RZ, R88 ;  /* 0x000000ffff247224 */ /* 0x000fce00078e0058 */
.L_x_2010:
[----:B------:R-:W-:Y:S05]  /*d7d0*/  BSYNC B1 ;  /* 0x0000000000017941 */ /* 0x000fea0003800000 */
.L_x_2008:
        /* <DEDUP_REMOVED lines=16> */
.L_x_2014:
[----:B------:R-:W-:Y:S05]  /*d8e0*/  BSYNC B2 ;  /* 0x0000000000027941 */ /* 0x000fea0003800000 */
.L_x_2013:
        /* <DEDUP_REMOVED lines=44> */
.L_x_2012:
[----:B------:R-:W-:Y:S05]  /*dbb0*/  BSYNC B1 ;  /* 0x0000000000017941 */ /* 0x000fea0003800000 */
.L_x_2011:
        /* <DEDUP_REMOVED lines=12> */
.L_x_2007:
        /* <DEDUP_REMOVED lines=12> */
.L_x_2016:
[----:B------:R-:W-:-:S07]  /*dd40*/  MOV R36, R88 ;  /* 0x0000005800247202 */ /* 0x000fce0000000f00 */
.L_x_2017:
[----:B------:R-:W-:Y:S05]  /*dd50*/  BSYNC B1 ;  /* 0x0000000000017941 */ /* 0x000fea0003800000 */
.L_x_2015:
        /* <DEDUP_REMOVED lines=11> */
[----:B------:R-:W-:Y:S02]  /*de10*/  @!P3 IADD3 R44, R50, 0x1, RZ ;  /* 0x00000001322cb810 */ /* 0x000fe40007ffe0ff */
[----:B------:R-:W-:Y:S02]  /*de20*/  @!P3 MOV R48, RZ ;  /* 0x000000ff0030b202 */ /* 0x000fe40000000f00 */
[----:B------:R-:W-:-:S13]  /*de30*/  ISETP.NE.AND P4, PT, R24, RZ, !P3 ;  /* 0x000000ff1800720c */ /* 0x000fda0005f85270 */
[----:B------:R-:W-:-:S04]  /*de40*/  @P4 IMAD.MOV R44, RZ, RZ, R50 ;  /* 0x000000ffff2c4224 */ /* 0x000fc800078e0232 */
[----:B------:R-:W-:-:S07]  /*de50*/  @!P3 IMAD.MOV.U32 R50, RZ, RZ, R44 ;  /* 0x000000ffff32b224 */ /* 0x000fce00078e002c */
.L_x_2021:
[----:B------:R-:W-:Y:S05]  /*de60*/  BSYNC B2 ;  /* 0x0000000000027941 */ /* 0x000fea0003800000 */
.L_x_2020:
        /* <DEDUP_REMOVED lines=42> */
[----:B------:R-:W-:Y:S01]  /*e110*/  HFMA2.MMA R44, -RZ, RZ, 0, 0 ;  /* 0x00000000ff2c7435 */ /* 0x000fe200000001ff */
[----:B------:R-:W-:-:S10]  /*e120*/  LOP3.LUT R87, R45, UR32, R46, 0x96, !PT ;  /* 0x000000202d577c12 */ /* 0x000fd4000f8e962e */
.L_x_2019:
[----:B------:R-:W-:Y:S05]  /*e130*/  BSYNC B1 ;  /* 0x0000000000017941 */ /* 0x000fea0003800000 */
.L_x_2018:
        /* <DEDUP_REMOVED lines=11> */
[----:B------:R-:W-:Y:S01]  /*e1f0*/  IMAD.U32 R46, R33, 0x10000, RZ ;  /* 0x00010000212e7824 */ /* 0x000fe200078e00ff */
[----:B------:R-:W-:-:S03]  /*e200*/  MOV R36, R44 ;  /* 0x0000002c00247202 */ /* 0x000fc60000000f00 */
[----:B------:R-:W-:Y:S01]  /*e210*/  FADD.FTZ R113, R46, R113 ;  /* 0x000000712e717221 */ /* 0x000fe20000010000 */
[----:B------:R-:W-:Y:S06]  /*e220*/  BRA `(.L_x_2023) ;  /* 0x0000000400587947 */ /* 0x000fec0003800000 */
.L_x_2022:
        /* <DEDUP_REMOVED lines=12> */
.L_x_2025:
[----:B------:R-:W-:-:S07]  /*e2f0*/  IMAD.MOV.U32 R79, RZ, RZ, R88 ;  /* 0x000000ffff4f7224 */ /* 0x000fce00078e0058 */
.L_x_2026:
[----:B------:R-:W-:Y:S05]  /*e300*/  BSYNC B1 ;  /* 0x0000000000017941 */ /* 0x000fea0003800000 */
.L_x_2024:
        /* <DEDUP_REMOVED lines=16> */
.L_x_2030:
[----:B------:R-:W-:Y:S05]  /*e410*/  BSYNC B2 ;  /* 0x0000000000027941 */ /* 0x000fea0003800000 */
.L_x_2029:
        /* <DEDUP_REMOVED lines=44> */
.L_x_2028:
[----:B------:R-:W-:Y:S05]  /*e6e0*/  BSYNC B1 ;  /* 0x0000000000017941 */ /* 0x000fea0003800000 */
.L_x_2027:
        /* <DEDUP_REMOVED lines=10> */
.L_x_2023:
        /* <DEDUP_REMOVED lines=12> */
.L_x_2032:
[----:B------:R-:W-:-:S07]  /*e850*/  MOV R112, R88 ;  /* 0x0000005800707202 */ /* 0x000fce0000000f00 */
.L_x_2033:
[----:B------:R-:W-:Y:S05]  /*e860*/  BSYNC B1 ;  /* 0x0000000000017941 */ /* 0x000fea0003800000 */
.L_x_2031:
        /* <DEDUP_REMOVED lines=16> */
.L_x_2037:
[----:B------:R-:W-:Y:S05]  /*e970*/  BSYNC B2 ;  /* 0x0000000000027941 */ /* 0x000fea0003800000 */
.L_x_2036:
        /* <DEDUP_REMOVED lines=43> */
[----:B------:R-:W-:-:S11]  /*ec30*/  HFMA2.MMA R37, -RZ, RZ, 0, 0 ;  /* 0x00000000ff257435 */ /* 0x000fd600000001ff */
.L_x_2035:
[----:B------:R-:W-:Y:S05]  /*ec40*/  BSYNC B1 ;  /* 0x0000000000017941 */ /* 0x000fea0003800000 */
.L_x_2034:
        /* <DEDUP_REMOVED lines=11> */
[----:B------:R-:W-:Y:S01]  /*ed00*/  IMAD.U32 R45, R36, 0x10000, RZ ;  /* 0x00010000242d7824 */ /* 0x000fe200078e00ff */
[----:B------:R-:W-:-:S03]  /*ed10*/  MOV R36, R37 ;  /* 0x0000002500247202 */ /* 0x000fc60000000f00 */
[----:B------:R-:W-:Y:S01]  /*ed20*/  FADD.FTZ R112, R112, R45 ;  /* 0x0000002d70707221 */ /* 0x000fe20000010000 */
[----:B------:R-:W-:Y:S06]  /*ed30*/  BRA `(.L_x_2039) ;  /* 0x0000000400607947 */ /* 0x000fec0003800000 */
.L_x_2038:
        /* <DEDUP_REMOVED lines=12> */
.L_x_2041:
[----:B------:R-:W-:-:S07]  /*ee00*/  IMAD.MOV.U32 R80, RZ, RZ, R88 ;  /* 0x000000ffff507224 */ /* 0x000fce00078e0058 */
.L_x_2042:
[----:B------:R-:W-:Y:S05]  /*ee10*/  BSYNC B1 ;  /* 0x0000000000017941 */ /* 0x000fea0003800000 */
.L_x_2040:
        /* <DEDUP_REMOVED lines=11> */
[----:B------:R-:W-:Y:S02]  /*eed0*/  @!P3 VIADD R36, R50, 0x1 ;  /* 0x000000013224b836 */ /* 0x000fe40000000000 */
[----:B------:R-:W-:Y:S01]  /*eee0*/  @!P3 IMAD.MOV.U32 R48, RZ, RZ, RZ ;  /* 0x000000ffff30b224 */ /* 0x000fe200078e00ff */
[----:B------:R-:W-:-:S13]  /*eef0*/  ISETP.NE.AND P4, PT, R24, RZ, !P3 ;  /* 0x000000ff1800720c */ /* 0x000fda0005f85270 */
[----:B------:R-:W-:-:S04]  /*ef00*/  @P4 IADD3 R36, R50, RZ, RZ ;  /* 0x000000ff32244210 */ /* 0x000fc80007ffe0ff */
[----:B------:R-:W-:-:S07]  /*ef10*/  @!P3 MOV R50, R36 ;  /* 0x000000240032b202 */ /* 0x000fce0000000f00 */
.L_x_2046:
[----:B------:R-:W-:Y:S05]  /*ef20*/  BSYNC B2 ;  /* 0x0000000000027941 */ /* 0x000fea0003800000 */
.L_x_2045:
        /* <DEDUP_REMOVED lines=44> */
.L_x_2044:
[----:B------:R-:W-:Y:S05]  /*f1f0*/  BSYNC B1 ;  /* 0x0000000000017941 */ /* 0x000fea0003800000 */
.L_x_2043:
        /* <DEDUP_REMOVED lines=12> */
.L_x_2039:
        /* <DEDUP_REMOVED lines=12> */
.L_x_2048:
[----:B------:R-:W-:-:S07]  /*f380*/  MOV R109, R88 ;  /* 0x00000058006d7202 */ /* 0x000fce0000000f00 */
.L_x_2049:
[----:B------:R-:W-:Y:S05]  /*f390*/  BSYNC B1 ;  /* 0x0000000000017941 */ /* 0x000fea0003800000 */
.L_x_2047:
        /* <DEDUP_REMOVED lines=16> */
.L_x_2053:
[----:B------:R-:W-:Y:S05]  /*f4a0*/  BSYNC B2 ;  /* 0x0000000000027941 */ /* 0x000fea0003800000 */
.L_x_2052:
        /* <DEDUP_REMOVED lines=44> */
.L_x_2051:
[----:B------:R-:W-:Y:S05]  /*f770*/  BSYNC B1 ;  /* 0x0000000000017941 */ /* 0x000fea0003800000 */
.L_x_2050:
        /* <DEDUP_REMOVED lines=15> */
.L_x_2054:
        /* <DEDUP_REMOVED lines=12> */
.L_x_2057:
[----:B------:R-:W-:-:S07]  /*f930*/  IMAD.MOV.U32 R81, RZ, RZ, R88 ;  /* 0x000000ffff517224 */ /* 0x000fce00078e0058 */
.L_x_2058:
[----:B------:R-:W-:Y:S05]  /*f940*/  BSYNC B1 ;  /* 0x0000000000017941 */ /* 0x000fea0003800000 */
.L_x_2056:
        /* <DEDUP_REMOVED lines=16> */
.L_x_2062:
[----:B------:R-:W-:Y:S05]  /*fa50*/  BSYNC B2 ;  /* 0x0000000000027941 */ /* 0x000fea0003800000 */
.L_x_2061:
        /* <DEDUP_REMOVED lines=44> */
.L_x_2060:
[----:B------:R-:W-:Y:S05]  /*fd20*/  BSYNC B1 ;  /* 0x0000000000017941 */ /* 0x000fea0003800000 */
.L_x_2059:
        /* <DEDUP_REMOVED lines=10> */
.L_x_2055:
        /* <DEDUP_REMOVED lines=12> */
.L_x_2064:
[----:B------:R-:W-:-:S07]  /*fe90*/  MOV R109, R88 ;  /* 0x00000058006d7202 */ /* 0x000fce0000000f00 */
.L_x_2065:
[----:B------:R-:W-:Y:S05]  /*fea0*/  BSYNC B1 ;  /* 0x0000000000017941 */ /* 0x000fea0003800000 */
.L_x_2063:
        /* <DEDUP_REMOVED lines=16> */
.L_x_2069:
[----:B------:R-:W-:Y:S05]  /*ffb0*/  BSYNC B2 ;  /* 0x0000000000027941 */ /* 0x000fea0003800000 */
.L_x_2068:
        /* <DEDUP_REMOVED lines=44> */
.L_x_2067:
[----:B------:R-:W-:Y:S05]  /*10280*/  BSYNC B1 ;  /* 0x0000000000017941 */ /* 0x000fea0003800000 */
.L_x_2066:
        /* <DEDUP_REMOVED lines=10> */
[----:B------:R-:W-:Y:S01]  /*10330*/  IMAD.U32 R45, R36, 0x10000, RZ ;  /* 0x00010000242d7824 */ /* 0x000fe200078e00ff */
[----:B------:R-:W-:-:S03]  /*10340*/  MOV R36, R37 ;  /* 0x0000002500247202 */ /* 0x000fc60000000f00 */
[----:B------:R-:W-:Y:S01]  /*10350*/  FADD.FTZ R114, R114, R45 ;  /* 0x0000002d72727221 */ /* 0x000fe20000010000 */
[----:B------:R-:W-:Y:S06]  /*10360*/  BRA `(.L_x_2071) ;  /* 0x0000000400607947 */ /* 0x000fec0003800000 */
.L_x_2070:
        /* <DEDUP_REMOVED lines=12> */
.L_x_2073:
[----:B------:R-:W-:-:S07]  /*10430*/  IMAD.MOV.U32 R38, RZ, RZ, R88 ;  /* 0x000000ffff267224 */ /* 0x000fce00078e0058 */
.L_x_2074:
[----:B------:R-:W-:Y:S05]  /*10440*/  BSYNC B1 ;  /* 0x0000000000017941 */ /* 0x000fea0003800000 */
.L_x_2072:
        /* <DEDUP_REMOVED lines=16> */
.L_x_2078:
[----:B------:R-:W-:Y:S05]  /*10550*/  BSYNC B2 ;  /* 0x0000000000027941 */ /* 0x000fea0003800000 */
.L_x_2077:
        /* <DEDUP_REMOVED lines=44> */
.L_x_2076:
[----:B------:R-:W-:Y:S05]  /*10820*/  BSYNC B1 ;  /* 0x0000000000017941 */ /* 0x000fea0003800000 */
.L_x_2075:
        /* <DEDUP_REMOVED lines=12> */
.L_x_2071:
        /* <DEDUP_REMOVED lines=12> */
.L_x_2080:
[----:B------:R-:W-:-:S07]  /*109b0*/  MOV R38, R88 ;  /* 0x0000005800267202 */ /* 0x000fce0000000f00 */
.L_x_2081:
[----:B------:R-:W-:Y:S05]  /*109c0*/  BSYNC B1 ;  /* 0x0000000000017941 */ /* 0x000fea0003800000 */
.L_x_2079:
        /* <DEDUP_REMOVED lines=16> */
.L_x_2085:
[----:B------:R-:W-:Y:S05]  /*10ad0*/  BSYNC B2 ;  /* 0x0000000000027941 */ /* 0x000fea0003800000 */
.L_x_2084:
        /* <DEDUP_REMOVED lines=44> */
.L_x_2083:
[----:B------:R-:W-:Y:S05]  /*10da0*/  BSYNC B1 ;  /* 0x0000000000017941 */ /* 0x000fea0003800000 */
.L_x_2082:
        /* <DEDUP_REMOVED lines=10> */
[----:B------:R-:W-:Y:S01]  /*10e50*/  IMAD.U32 R39, R35, 0x10000, RZ ;  /* 0x0001000023277824 */ /* 0x000fe200078e00ff */
[----:B------:R-:W-:-:S03]  /*10e60*/  MOV R36, R37 ;  /* 0x0000002500247202 */ /* 0x000fc60000000f00 */
[----:B------:R-:W-:Y:S01]  /*10e70*/  FADD.FTZ R116, R39, R116 ;  /* 0x0000007427747221 */ /* 0x000fe20000010000 */
[----:B------:R-:W-:Y:S06]  /*10e80*/  BRA `(.L_x_2087) ;  /* 0x0000000400587947 */ /* 0x000fec0003800000 */
.L_x_2086:
        /* <DEDUP_REMOVED lines=12> */
.L_x_2089:
[----:B------:R-:W-:-:S07]  /*10f50*/  IMAD.MOV.U32 R46, RZ, RZ, R88 ;  /* 0x000000ffff2e7224 */ /* 0x000fce00078e0058 */
.L_x_2090:
[----:B------:R-:W-:Y:S05]  /*10f60*/  BSYNC B1 ;  /* 0x0000000000017941 */ /* 0x000fea0003800000 */
.L_x_2088:
        /* <DEDUP_REMOVED lines=16> */
.L_x_2094:
[----:B------:R-:W-:Y:S05]  /*11070*/  BSYNC B2 ;  /* 0x0000000000027941 */ /* 0x000fea0003800000 */
.L_x_2093:
        /* <DEDUP_REMOVED lines=44> */
.L_x_2092:
[----:B------:R-:W-:Y:S05]  /*11340*/  BSYNC B1 ;  /* 0x0000000000017941 */ /* 0x000fea0003800000 */
.L_x_2091:
        /* <DEDUP_REMOVED lines=10> */
.L_x_2087:
        /* <DEDUP_REMOVED lines=12> */
.L_x_2096:
[----:B------:R-:W-:-:S07]  /*114b0*/  MOV R122, R88 ;  /* 0x00000058007a7202 */ /* 0x000fce0000000f00 */
.L_x_2097:
[----:B------:R-:W-:Y:S05]  /*114c0*/  BSYNC B1 ;  /* 0x0000000000017941 */ /* 0x000fea0003800000 */
.L_x_2095:
        /* <DEDUP_REMOVED lines=16> */
.L_x_2101:
[----:B------:R-:W-:Y:S05]  /*115d0*/  BSYNC B2 ;  /* 0x0000000000027941 */ /* 0x000fea0003800000 */
.L_x_2100:
        /* <DEDUP_REMOVED lines=40> */
[----:B------:R-:W-:Y:S02]  /*11860*/  LOP3.LUT R86, R45, UR31, R38, 0x96, !PT ;  /* 0x0000001f2d567c12 */ /* 0x000fe4000f8e9626 */
[----:B------:R-:W-:Y:S01]  /*11870*/  MOV R88, R44 ;  /* 0x0000002c00587202 */ /* 0x000fe20000000f00 */
[----:B------:R-:W-:Y:S01]  /*11880*/  IMAD.MOV.U32 R90, RZ, RZ, R46 ;  /* 0x000000ffff5a7224 */ /* 0x000fe200078e002e */
[----:B------:R-:W-:-:S07]  /*11890*/  LOP3.LUT R87, R47, UR32, R36, 0x96, !PT ;  /* 0x000000202f577c12 */ /* 0x000fce000f8e9624 */
.L_x_2099:
[----:B------:R-:W-:Y:S05]  /*118a0*/  BSYNC B1 ;  /* 0x0000000000017941 */ /* 0x000fea0003800000 */
.L_x_2098:
        /* <DEDUP_REMOVED lines=14> */
.L_x_2102:
        /* <DEDUP_REMOVED lines=12> */
.L_x_2105:
[----:B------:R-:W-:-:S07]  /*11a50*/  IMAD.MOV.U32 R46, RZ, RZ, R88 ;  /* 0x000000ffff2e7224 */ /* 0x000fce00078e0058 */
.L_x_2106:
[----:B------:R-:W-:Y:S05]  /*11a60*/  BSYNC B1 ;  /* 0x0000000000017941 */ /* 0x000fea0003800000 */
.L_x_2104:
        /* <DEDUP_REMOVED lines=16> */
.L_x_2110:
[----:B------:R-:W-:Y:S05]  /*11b70*/  BSYNC B2 ;  /* 0x0000000000027941 */ /* 0x000fea0003800000 */
.L_x_2109:
        /* <DEDUP_REMOVED lines=44> */
.L_x_2108:
[----:B------:R-:W-:Y:S05]  /*11e40*/  BSYNC B1 ;  /* 0x0000000000017941 */ /* 0x000fea0003800000 */
.L_x_2107:
        /* <DEDUP_REMOVED lines=12> */
.L_x_2103:
[----:B------:R-:W-:Y:S01]  /*11f10*/  FADD.FTZ R37, RZ, R75 ;  /* 0x0000004bff257221 */ /* 0x000fe20000010000 */
[----:B------:R-:W-:Y:S01]  /*11f20*/  SEL R39, RZ, 0x1000000, P5 ;  /* 0x01000000ff277807 */ /* 0x000fe20002800000 */
[----:B------:R-:W-:Y:S01]  /*11f30*/  IMAD.WIDE.U32 R42, R93, 0x10, R42 ;  /* 0x000000105d2a7825 */ /* 0x000fe200078e002a */
[----:B------:R-:W-:-:S03]  /*11f40*/  SEL R44, RZ, 0x10000, P4 ;  /* 0x00010000ff2c7807 */ /* 0x000fc60002000000 */
[----:B------:R-:W-:Y:S01]  /*11f50*/  FADD.FTZ R37, R37, R74 ;  /* 0x0000004a25257221 */ /* 0x000fe20000010000 */
[----:B------:R-:W-:Y:S01]  /*11f60*/  SEL R45, RZ, 0x100, P3 ;  /* 0x00000100ff2d7807 */ /* 0x000fe20001800000 */
[----:B------:R-:W-:Y:S01]  /*11f70*/  IMAD.WIDE.U32 R40, R93, 0x8, R40 ;  /* 0x000000085d287825 */ /* 0x000fe200078e0028 */
[----:B------:R-:W-:-:S03]  /*11f80*/  ISETP.NE.AND P4, PT, R120, RZ, PT ;  /* 0x000000ff7800720c */ /* 0x000fc60003f85270 */
[----:B------:R-:W-:Y:S01]  /*11f90*/  FADD.FTZ R36, R37, R92 ;  /* 0x0000005c25247221 */ /* 0x000fe20000010000 */
[----:B------:R-:W-:Y:S02]  /*11fa0*/  LOP3.LUT R45, R45, R39, R44, 0xfe, !PT ;  /* 0x000000272d2d7212 */ /* 0x000fe400078efe2c */
[----:B------:R-:W-:Y:S01]  /*11fb0*/  SEL R38, RZ, 0x1, P4 ;  /* 0x00000001ff267807 */ /* 0x000fe20002000000 */
[----:B------:R-:W-:Y:S01]  /*11fc0*/  FADD.FTZ R37, R36, R89 ;  /* 0x0000005924257221 */ /* 0x000fe20000010000 */
[----:B------:R-:W-:Y:S02]  /*11fd0*/  ISETP.NE.AND P6, PT, R119, RZ, PT ;  /* 0x000000ff7700720c */ /* 0x000fe40003fc5270 */
[----:B------:R-:W-:Y:S01]  /*11fe0*/  ISETP.NE.AND P2, PT, R118, RZ, PT ;  /* 0x000000ff7600720c */ /* 0x000fe20003f45270 */
[----:B------:R-:W-:Y:S01]  /*11ff0*/  FADD.FTZ R36, R37, R94 ;  /* 0x0000005e25247221 */ /* 0x000fe20000010000 */
[----:B------:R-:W-:Y:S01]  /*12000*/  ISETP.NE.AND P5, PT, R121, RZ, PT ;  /* 0x000000ff7900720c */ /* 0x000fe20003fa5270 */
[----:B------:R-:W-:Y:S01]  /*12010*/  IMAD.WIDE.U32 R38, R38, 0x1000000, RZ ;  /* 0x0100000026267825 */ /* 0x000fe200078e00ff */
[----:B------:R-:W-:-:S03]  /*12020*/  ISETP.NE.AND P1, PT, R117, RZ, PT ;  /* 0x000000ff7500720c */ /* 0x000fc60003f25270 */
[----:B------:R-:W-:Y:S01]  /*12030*/  FADD.FTZ R36, R36, R91 ;  /* 0x0000005b24247221 */ /* 0x000fe20000010000 */
[----:B------:R-:W-:Y:S02]  /*12040*/  SEL R99, RZ, 0x1, P5 ;  /* 0x00000001ff637807 */ /* 0x000fe40002800000 */
[----:B------:R-:W-:Y:S01]  /*12050*/  SEL R117, RZ, 0x1, P1 ;  /* 0x00000001ff757807 */ /* 0x000fe20000800000 */
[----:B------:R-:W-:Y:S01]  /*12060*/  FADD.FTZ R37, R36, R97 ;  /* 0x0000006124257221 */ /* 0x000fe20000010000 */
[----:B------:R-:W-:Y:S02]  /*12070*/  LOP3.LUT R99, R39, R45, R99, 0xfe, !PT ;  /* 0x0000002d27637212 */ /* 0x000fe400078efe63 */
[----:B------:R-:W-:Y:S01]  /*12080*/  ISETP.NE.AND P1, PT, R49, RZ, PT ;  /* 0x000000ff3100720c */ /* 0x000fe20003f25270 */
[----:B------:R-:W-:-:S04]  /*12090*/  FADD.FTZ R36, R37, R96 ;  /* 0x0000006025247221 */ /* 0x000fc80000010000 */
[----:B------:R-:W-:-:S04]  /*120a0*/  FADD.FTZ R37, R36, R101 ;  /* 0x0000006524257221 */ /* 0x000fc80000010000 */
[----:B------:R-:W-:-:S04]  /*120b0*/  FADD.FTZ R37, R37, R102 ;  /* 0x0000006625257221 */ /* 0x000fc80000010000 */
[----:B------:R-:W-:-:S04]  /*120c0*/  FADD.FTZ R36, R37, R104 ;  /* 0x0000006825247221 */ /* 0x000fc80000010000 */
[----:B------:R-:W-:Y:S01]  /*120d0*/  FADD.FTZ R37, R36, R103 ;  /* 0x0000006724257221 */ /* 0x000fe20000010000 */
[----:B------:R-:W-:-:S03]  /*120e0*/  SEL R36, RZ, 0x1, P6 ;  /* 0x00000001ff247807 */ /* 0x000fc60003000000 */
[----:B------:R-:W-:-:S04]  /*120f0*/  FADD.FTZ R44, R37, R106 ;  /* 0x0000006a252c7221 */ /* 0x000fc80000010000 */
[----:B------:R-:W-:Y:S01]  /*12100*/  FADD.FTZ R37, R44, R105 ;  /* 0x000000692c257221 */ /* 0x000fe20000010000 */
[----:B------:R-:W-:-:S03]  /*12110*/  SEL R44, RZ, 0x1, P2 ;  /* 0x00000001ff2c7807 */ /* 0x000fc60001000000 */
[----:B------:R-:W-:Y:S01]  /*12120*/  FADD.FTZ R46, R37, R108 ;  /* 0x0000006c252e7221 */ /* 0x000fe20000010000 */
[----:B------:R-:W-:-:S04]  /*12130*/  IMAD.WIDE.U32 R36, R36, 0x10000, RZ ;  /* 0x0001000024247825 */ /* 0x000fc800078e00ff */
[----:B------:R-:W-:Y:S01]  /*12140*/  FADD.FTZ R46, R46, R107 ;  /* 0x0000006b2e2e7221 */ /* 0x000fe20000010000 */
[----:B------:R-:W-:-:S04]  /*12150*/  IMAD.WIDE.U32 R44, R44, 0x100, RZ ;  /* 0x000001002c2c7825 */ /* 0x000fc800078e00ff */
[----:B------:R-:W-:Y:S01]  /*12160*/  FADD.FTZ R39, R46, R111 ;  /* 0x0000006f2e277221 */ /* 0x000fe20000010000 */
[----:B------:R-:W-:-:S03]  /*12170*/  LOP3.LUT R44, R44, R38, R36, 0xfe, !PT ;  /* 0x000000262c2c7212 */ /* 0x000fc600078efe24 */
[----:B------:R-:W-:Y:S01]  /*12180*/  FADD.FTZ R36, R39, R110 ;  /* 0x0000006e27247221 */ /* 0x000fe20000010000 */
[----:B------:R-:W-:Y:S02]  /*12190*/  LOP3.LUT R45, R45, R99, R37, 0xfe, !PT ;  /* 0x000000632d2d7212 */ /* 0x000fe400078efe25 */
[----:B------:R-:W-:Y:S01]  /*121a0*/  F2FP.BF16.F32.PACK_AB R39, R47, R116 ;  /* 0x000000742f27723e */ /* 0x000fe200000010ff */
[----:B------:R-:W-:Y:S01]  /*121b0*/  FADD.FTZ R99, R36, R113 ;  /* 0x0000007124637221 */ /* 0x000fe20000010000 */
[----:B------:R-:W-:Y:S02]  /*121c0*/  F2FP.BF16.F32.PACK_AB R38, R114, R115 ;  /* 0x000000737226723e */ /* 0x000fe400000010ff */
[----:B------:R-:W-:Y:S01]  /*121d0*/  F2FP.BF16.F32.PACK_AB R37, R112, R113 ;  /* 0x000000717025723e */ /* 0x000fe200000010ff */
[----:B------:R-:W-:Y:S01]  /*121e0*/  FADD.FTZ R46, R99, R112 ;  /* 0x00000070632e7221 */ /* 0x000fe20000010000 */
[----:B------:R-:W-:Y:S02]  /*121f0*/  F2FP.BF16.F32.PACK_AB R36, R110, R111 ;  /* 0x0000006f6e24723e */ /* 0x000fe400000010ff */
[----:B------:R-:W-:Y:S01]  /*12200*/  LOP3.LUT R44, R44, R117, RZ, 0xfc, !PT ;  /* 0x000000752c2c7212 */ /* 0x000fe200078efcff */
[----:B------:R-:W-:-:S02]  /*12210*/  FADD.FTZ R99, R46, R115 ;  /* 0x000000732e637221 */ /* 0x000fc40000010000 */
[----:B------:R0:W-:Y:S02]  /*12220*/  STG.E.128 desc[UR4][R42.64], R36 ;  /* 0x000000242a007986 */ /* 0x0001e4000c101d04 */
[----:B------:R-:W-:Y:S02]  /*12230*/  FADD.FTZ R99, R99, R114 ;  /* 0x0000007263637221 */ /* 0x000fe40000010000 */
[----:B------:R0:W-:Y:S02]  /*12240*/  STG.E.64 desc[UR4][R40.64], R44 ;  /* 0x0000002c28007986 */ /* 0x0001e4000c101b04 */
[----:B------:R-:W-:Y:S01]  /*12250*/  FADD.FTZ R46, R99, R116 ;  /* 0x00000074632e7221 */ /* 0x000fe20000010000 */
[----:B------:R-:W-:Y:S06]  /*12260*/  @!P0 BRA `(.L_x_2111) ;  /* 0x0000000000508947 */ /* 0x000fec0003800000 */
[----:B0-----:R-:W-:Y:S01]  /*12270*/  SHF.L.U32 R39, R83, 0x10, RZ ;  /* 0x0000001053277819 */ /* 0x001fe200000006ff */
        /* <DEDUP_REMOVED lines=19> */
.L_x_2111:
[----:B------:R-:W-:Y:S01]  /*123b0*/  UMOV UR8, 0xffffffff ;  /* 0xffffffff00087882 */ /* 0x000fe20000000000 */
[----:B------:R-:W-:Y:S02]  /*123c0*/  FADD.FTZ R46, R46, R47 ;  /* 0x0000002f2e2e7221 */ /* 0x000fe40000010000 */
[----:B------:R-:W-:Y:S05]  /*123d0*/  BRA.DIV UR8, `(.L_x_2112) ;  /* 0x0000000a08dc7947 */ /* 0x000fea000b800000 */
[----:B01----:R-:W0:Y:S02]  /*123e0*/  SHFL.BFLY PT, R37, R46, 0x1, 0x1f ;  /* 0x0c201f002e257f89 */ /* 0x003e2400000e0000 */
        /* <DEDUP_REMOVED lines=13> */
[----:B------:R-:W-:Y:S02]  /*124c0*/  FADD.FTZ R39, -R41, R92 ;  /* 0x0000005c29277221 */ /* 0x000fe40000010100 */
[----:B------:R-:W-:-:S04]  /*124d0*/  FFMA.FTZ R36, R36, R36, RZ ;  /* 0x0000002424247223 */ /* 0x000fc800000100ff */
        /* <DEDUP_REMOVED lines=53> */
.L_x_2125:
[C---:B------:R-:W-:Y:S01]  /*12830*/  FMUL.FTZ R36, R41.reuse, R41 ;  /* 0x0000002929247220 */ /* 0x040fe20000410000 */
[----:B------:R-:W-:Y:S01]  /*12840*/  PLOP3.LUT P2, PT, PT, PT, UP0, 0x40, 0x0 ;  /* 0x000000000000781c */ /* 0x000fe20003f4e808 */
[----:B01----:R-:W-:Y:S01]  /*12850*/  FADD.FTZ R40, R40, R45 ;  /* 0x0000002d28287221 */ /* 0x003fe20000010000 */
[----:B------:R-:W0:Y:S01]  /*12860*/  @!P1 LDC.64 R38, c[0x0][0x250] ;  /* 0x00009400ff269b82 */ /* 0x000e220000000a00 */
[----:B------:R-:W-:Y:S02]  /*12870*/  PLOP3.LUT P3, PT, PT, PT, UP0, 0x40, 0x0 ;  /* 0x000000000000781c */ /* 0x000fe40003f6e808 */
[----:B------:R-:W-:Y:S01]  /*12880*/  FSEL R36, R36, RZ, !P2 ;  /* 0x000000ff24247208 */ /* 0x000fe20005000000 */
[----:B------:R-:W-:Y:S01]  /*12890*/  FFMA.FTZ R37, R40, R37, UR12 ;  /* 0x0000000c28257e23 */ /* 0x000fe20008010025 */
[----:B------:R-:W-:-:S03]  /*128a0*/  FSEL R40, R41, RZ, P3 ;  /* 0x000000ff29287208 */ /* 0x000fc60001800000 */
[----:B------:R-:W-:Y:S02]  /*128b0*/  FADD.FTZ R45, R37, R36 ;  /* 0x00000024252d7221 */ /* 0x000fe40000010000 */
[----:B------:R-:W1:Y:S01]  /*128c0*/  @!P1 LDC.64 R36, c[0x0][0x258] ;  /* 0x00009600ff249b82 */ /* 0x000e620000000a00 */
[C---:B------:R-:W-:Y:S01]  /*128d0*/  FADD.FTZ R75, -R40.reuse, R75 ;  /* 0x0000004b284b7221 */ /* 0x040fe20000010100 */
[C---:B------:R-:W-:Y:S01]  /*128e0*/  FADD.FTZ R74, -R40.reuse, R74 ;  /* 0x0000004a284a7221 */ /* 0x040fe20000010100 */
[C---:B------:R-:W-:Y:S01]  /*128f0*/  FADD.FTZ R42, -R40.reuse, R97 ;  /* 0x00000061282a7221 */ /* 0x040fe20000010100 */
[----:B------:R-:W2:Y:S01]  /*12900*/  MUFU.RSQ R45, R45 ;  /* 0x0000002d002d7308 */ /* 0x000ea20000001400 */
[C---:B------:R-:W-:Y:S01]  /*12910*/  FADD.FTZ R43, -R40.reuse, R96 ;  /* 0x00000060282b7221 */ /* 0x040fe20000010100 */
[C---:B------:R-:W-:Y:S01]  /*12920*/  FADD.FTZ R92, -R40.reuse, R92 ;  /* 0x0000005c285c7221 */ /* 0x040fe20000010100 */
[C---:B------:R-:W-:Y:S01]  /*12930*/  FADD.FTZ R89, -R40.reuse, R89 ;  /* 0x0000005928597221 */ /* 0x040fe20000010100 */
[----:B------:R-:W3:Y:S01]  /*12940*/  LDC.64 R96, c[0x0][0x2b8] ;  /* 0x0000ae00ff607b82 */ /* 0x000ee20000000a00 */
        /* <DEDUP_REMOVED lines=9> */
[C---:B------:R-:W-:Y:S01]  /*129e0*/  FADD.FTZ R108, -R40.reuse, R108 ;  /* 0x0000006c286c7221 */ /* 0x040fe20000010100 */
[C---:B------:R-:W-:Y:S01]  /*129f0*/  FADD.FTZ R98, -R40.reuse, R107 ;  /* 0x0000006b28627221 */ /* 0x040fe20000010100 */
[C---:B------:R-:W-:Y:S01]  /*12a00*/  FADD.FTZ R120, -R40.reuse, R111 ;  /* 0x0000006f28787221 */ /* 0x040fe20000010100 */
[C---:B--2---:R-:W-:Y:S01]  /*12a10*/  FMUL.FTZ R75, R45.reuse, R75 ;  /* 0x0000004b2d4b7220 */ /* 0x044fe20000410000 */
[----:B------:R-:W-:Y:S01]  /*12a20*/  FMUL.FTZ R74, R45, R74 ;  /* 0x0000004a2d4a7220 */ /* 0x000fe20000410000 */
[----:B------:R-:W-:Y:S01]  /*12a30*/  FADD.FTZ R110, -R40, R110 ;  /* 0x0000006e286e7221 */ /* 0x000fe20000010100 */
[----:B-1----:R-:W-:-:S04]  /*12a40*/  @!P1 IMAD.WIDE R36, R13, 0x4, R36 ;  /* 0x000000040d249825 */ /* 0x002fc800078e0224 */
[C---:B------:R-:W-:Y:S01]  /*12a50*/  FADD.FTZ R118, -R40.reuse, R113 ;  /* 0x0000007128767221 */ /* 0x040fe20000010100 */
[C---:B------:R-:W-:Y:S01]  /*12a60*/  FADD.FTZ R112, -R40.reuse, R112 ;  /* 0x0000007028707221 */ /* 0x040fe20000010100 */
[C---:B------:R-:W-:Y:S01]  /*12a70*/  FADD.FTZ R100, -R40.reuse, R115 ;  /* 0x0000007328647221 */ /* 0x040fe20000010100 */
[C---:B------:R-:W-:Y:S01]  /*12a80*/  FADD.FTZ R114, -R40.reuse, R114 ;  /* 0x0000007228727221 */ /* 0x040fe20000010100 */
[----:B------:R-:W-:Y:S01]  /*12a90*/  FADD.FTZ R116, -R40, R116 ;  /* 0x0000007428747221 */ /* 0x000fe20000010100 */
[----:B------:R-:W-:Y:S01]  /*12aa0*/  FFMA.FTZ R75, R75, R15, R12 ;  /* 0x0000000f4b4b7223 */ /* 0x000fe2000001000c */
[----:B------:R-:W-:Y:S01]  /*12ab0*/  FFMA.FTZ R74, R74, R64, R51 ;  /* 0x000000404a4a7223 */ /* 0x000fe20000010033 */
[----:B------:R-:W-:Y:S01]  /*12ac0*/  FADD.FTZ R40, -R40, R47 ;  /* 0x0000002f28287221 */ /* 0x000fe20000010100 */
[C---:B------:R-:W-:Y:S01]  /*12ad0*/  FMUL.FTZ R92, R45.reuse, R92 ;  /* 0x0000005c2d5c7220 */ /* 0x040fe20000410000 */
[C---:B------:R-:W-:Y:S01]  /*12ae0*/  FMUL.FTZ R47, R45.reuse, R89 ;  /* 0x000000592d2f7220 */ /* 0x040fe20000410000 */
[----:B------:R0:W-:Y:S01]  /*12af0*/  @!P1 STG.E desc[UR4][R38.64], R41 ;  /* 0x0000002926009986 */ /* 0x0001e2000c101904 */
[C---:B------:R-:W-:Y:S01]  /*12b00*/  FMUL.FTZ R42, R45.reuse, R42 ;  /* 0x0000002a2d2a7220 */ /* 0x040fe20000410000 */
[----:B------:R-:W-:Y:S01]  /*12b10*/  FMUL.FTZ R107, R45, R43 ;  /* 0x0000002b2d6b7220 */ /* 0x000fe20000410000 */
[----:B------:R-:W-:Y:S01]  /*12b20*/  FFMA.FTZ R92, R92, R14, R11 ;  /* 0x0000000e5c5c7223 */ /* 0x000fe2000001000b */
[----:B------:R1:W-:Y:S01]  /*12b30*/  @!P1 STG.E desc[UR4][R36.64], R45 ;  /* 0x0000002d24009986 */ /* 0x0003e2000c101904 */
[----:B------:R-:W-:Y:S01]  /*12b40*/  FFMA.FTZ R47, R47, R63, R52 ;  /* 0x0000003f2f2f7223 */ /* 0x000fe20000010034 */
[C---:B------:R-:W-:Y:S01]  /*12b50*/  FMUL.FTZ R113, R45.reuse, R40 ;  /* 0x000000282d717220 */ /* 0x040fe20000410000 */
[C---:B------:R-:W-:Y:S01]  /*12b60*/  FMUL.FTZ R43, R45.reuse, R106 ;  /* 0x0000006a2d2b7220 */ /* 0x040fe20000410000 */
[----:B------:R-:W-:Y:S01]  /*12b70*/  FMUL.FTZ R46, R45, R46 ;  /* 0x0000002e2d2e7220 */ /* 0x000fe20000410000 */
[----:B------:R-:W-:Y:S01]  /*12b80*/  FFMA.FTZ R40, R107, R65, R54 ;  /* 0x000000416b287223 */ /* 0x000fe20000010036 */
[C---:B------:R-:W-:Y:S01]  /*12b90*/  FMUL.FTZ R108, R45.reuse, R108 ;  /* 0x0000006c2d6c7220 */ /* 0x040fe20000410000 */
[C---:B------:R-:W-:Y:S01]  /*12ba0*/  FMUL.FTZ R105, R45.reuse, R98 ;  /* 0x000000622d697220 */ /* 0x040fe20000410000 */
[----:B0-----:R-:W-:Y:S01]  /*12bb0*/  FFMA.FTZ R39, R42, R16, R9 ;  /* 0x000000102a277223 */ /* 0x001fe20000010009 */
[C---:B------:R-:W-:Y:S01]  /*12bc0*/  FMUL.FTZ R111, R45.reuse, R116 ;  /* 0x000000742d6f7220 */ /* 0x040fe20000410000 */
[C---:B------:R-:W-:Y:S01]  /*12bd0*/  FMUL.FTZ R101, R45.reuse, R101 ;  /* 0x000000652d657220 */ /* 0x040fe20000410000 */
[C---:B------:R-:W-:Y:S01]  /*12be0*/  FMUL.FTZ R102, R45.reuse, R102 ;  /* 0x000000662d667220 */ /* 0x040fe20000410000 */
[----:B-1----:R-:W-:Y:S01]  /*12bf0*/  F2FP.BF16.F32.PACK_AB R36, R74, R75 ;  /* 0x0000004b4a24723e */ /* 0x002fe200000010ff */
[----:B------:R-:W-:Y:S01]  /*12c00*/  FMUL.FTZ R103, R45, R94 ;  /* 0x0000005e2d677220 */ /* 0x000fe20000410000 */
[----:B------:R-:W0:Y:S01]  /*12c10*/  LDC.64 R74, c[0x0][0x210] ;  /* 0x00008400ff4a7b82 */ /* 0x000e220000000a00 */
[----:B------:R-:W-:Y:S01]  /*12c20*/  F2FP.BF16.F32.PACK_AB R37, R47, R92 ;  /* 0x0000005c2f25723e */ /* 0x000fe200000010ff */
[C---:B------:R-:W-:Y:S01]  /*12c30*/  FMUL.FTZ R94, R45.reuse, R91 ;  /* 0x0000005b2d5e7220 */ /* 0x040fe20000410000 */
[----:B------:R-:W-:Y:S01]  /*12c40*/  FMUL.FTZ R41, R45, R44 ;  /* 0x0000002c2d297220 */ /* 0x000fe20000410000 */
[----:B------:R-:W-:Y:S01]  /*12c50*/  FFMA.FTZ R42, R43, R21, R6 ;  /* 0x000000152b2a7223 */ /* 0x000fe20000010006 */
[----:B------:R-:W-:Y:S01]  /*12c60*/  FFMA.FTZ R47, R46, R70, R57 ;  /* 0x000000462e2f7223 */ /* 0x000fe20000010039 */
[C---:B------:R-:W-:Y:S01]  /*12c70*/  FMUL.FTZ R104, R45.reuse, R104 ;  /* 0x000000682d687220 */ /* 0x040fe20000410000 */
[C---:B------:R-:W-:Y:S01]  /*12c80*/  FMUL.FTZ R89, R45.reuse, R120 ;  /* 0x000000782d597220 */ /* 0x040fe20000410000 */
[C---:B------:R-:W-:Y:S01]  /*12c90*/  FMUL.FTZ R110, R45.reuse, R110 ;  /* 0x0000006e2d6e7220 */ /* 0x040fe20000410000 */
[C---:B------:R-:W-:Y:S01]  /*12ca0*/  FMUL.FTZ R118, R45.reuse, R118 ;  /* 0x000000762d767220 */ /* 0x040fe20000410000 */
[C---:B------:R-:W-:Y:S01]  /*12cb0*/  FMUL.FTZ R91, R45.reuse, R112 ;  /* 0x000000702d5b7220 */ /* 0x040fe20000410000 */
[C---:B------:R-:W-:Y:S01]  /*12cc0*/  FMUL.FTZ R99, R45.reuse, R100 ;  /* 0x000000642d637220 */ /* 0x040fe20000410000 */
[----:B------:R-:W-:Y:S01]  /*12cd0*/  FMUL.FTZ R114, R45, R114 ;  /* 0x000000722d727220 */ /* 0x000fe20000410000 */
[----:B------:R-:W-:Y:S01]  /*12ce0*/  F2FP.BF16.F32.PACK_AB R39, R40, R39 ;  /* 0x000000272827723e */ /* 0x000fe200000010ff */
        /* <DEDUP_REMOVED lines=15> */
[----:B------:R-:W-:Y:S01]  /*12de0*/  LEA R94, P1, R85, UR14, 0x4 ;  /* 0x0000000e555e7c11 */ /* 0x000fe2000f8220ff */
[----:B------:R-:W-:Y:S01]  /*12df0*/  FFMA.FTZ R44, R89, R23, R4 ;  /* 0x00000017592c7223 */ /* 0x000fe20000010004 */
[----:B------:R-:W-:Y:S01]  /*12e00*/  FFMA.FTZ R45, R118, R22, R3 ;  /* 0x00000016762d7223 */ /* 0x000fe20000010003 */
[----:B------:R-:W-:Y:S01]  /*12e10*/  FFMA.FTZ R99, R114, R76, R61 ;  /* 0x0000004c72637223 */ /* 0x000fe2000001003d */
[----:B------:R-:W-:Y:S01]  /*12e20*/  FFMA.FTZ R98, R91, R71, R60 ;  /* 0x000000475b627223 */ /* 0x000fe2000001003c */
[----:B------:R-:W-:Y:S01]  /*12e30*/  FFMA.FTZ R89, R110, R72, R59 ;  /* 0x000000486e597223 */ /* 0x000fe2000001003b */
[----:B------:R-:W-:Y:S01]  /*12e40*/  LEA R92, P2, R93, UR14, 0x4 ;  /* 0x0000000e5d5c7c11 */ /* 0x000fe2000f8420ff */
[----:B---3--:R-:W-:Y:S01]  /*12e50*/  IMAD.WIDE.U32 R96, R95, 0x10, R96 ;  /* 0x000000105f607825 */ /* 0x008fe200078e0060 */
[----:B------:R-:W-:-:S02]  /*12e60*/  F2FP.BF16.F32.PACK_AB R38, R103, R38 ;  /* 0x000000266726723e */ /* 0x000fc400000010ff */
[----:B------:R-:W-:Y:S01]  /*12e70*/  LEA.HI.X R95, R85, UR15, RZ, 0x4, P1 ;  /* 0x0000000f555f7c11 */ /* 0x000fe200088f24ff */
[----:B0-----:R-:W-:Y:S01]  /*12e80*/  IMAD R13, R74, 0x4, R13 ;  /* 0x000000044a0d7824 */ /* 0x001fe200078e020d */
[----:B------:R-:W-:Y:S02]  /*12e90*/  F2FP.BF16.F32.PACK_AB R41, R41, R104 ;  /* 0x000000682929723e */ /* 0x000fe400000010ff */
[----:B------:R-:W-:Y:S01]  /*12ea0*/  F2FP.BF16.F32.PACK_AB R46, R99, R46 ;  /* 0x0000002e632e723e */ /* 0x000fe200000010ff */
[----:B------:R0:W-:Y:S01]  /*12eb0*/  STG.E.128 desc[UR4][R94.64], R36 ;  /* 0x000000245e007986 */ /* 0x0001e2000c101d04 */
[----:B------:R-:W-:Y:S02]  /*12ec0*/  F2FP.BF16.F32.PACK_AB R45, R98, R45 ;  /* 0x0000002d622d723e */ /* 0x000fe400000010ff */
[----:B------:R-:W-:Y:S01]  /*12ed0*/  LEA.HI.X R93, R93, UR15, RZ, 0x4, P2 ;  /* 0x0000000f5d5d7c11 */ /* 0x000fe200090f24ff */
[----:B------:R0:W-:Y:S01]  /*12ee0*/  STG.E.128 desc[UR4][R96.64], R40 ;  /* 0x0000002860007986 */ /* 0x0001e2000c101d04 */
[----:B------:R-:W-:-:S02]  /*12ef0*/  F2FP.BF16.F32.PACK_AB R44, R89, R44 ;  /* 0x0000002c592c723e */ /* 0x000fc400000010ff */
[----:B------:R-:W-:-:S03]  /*12f00*/  ISETP.GE.AND P1, PT, R13, R75, PT ;  /* 0x0000004b0d00720c */ /* 0x000fc60003f26270 */
[----:B------:R0:W-:Y:S10]  /*12f10*/  STG.E.128 desc[UR4][R92.64], R44 ;  /* 0x0000002c5c007986 */ /* 0x0001f4000c101d04 */
[----:B------:R-:W-:Y:S05]  /*12f20*/  @!P1 BRA `(.L_x_2113) ;  /* 0xfffffedc00549947 */ /* 0x000fea000383ffff */
[----:B------:R-:W-:Y:S05]  /*12f30*/  BSYNC B0 ;  /* 0x0000000000007941 */ /* 0x000fea0003800000 */
.L_x_1724:
[----:B------:R-:W-:Y:S05]  /*12f40*/  EXIT ;  /* 0x000000000000794d */ /* 0x000fea0003800000 */
.L_x_2112:
[----:B------:R-:W-:Y:S01]  /*12f50*/  HFMA2.MMA R117, -RZ, RZ, 0, 1.847743988037109375e-06 ;  /* 0x0000001fff757435 */ /* 0x000fe200000001ff */
[----:B------:R-:W-:Y:S01]  /*12f60*/  BSSY B1, `(.L_x_2114) ;  /* 0x0000007000017945 */ /* 0x000fe20003800000 */
[----:B------:R-:W-:Y:S01]  /*12f70*/  MOV R99, R46 ;  /* 0x0000002e00637202 */ /* 0x000fe20000000f00 */
[----:B------:R-:W-:Y:S02]  /*12f80*/  IMAD.MOV.U32 R98, RZ, RZ, 0x1 ;  /* 0x00000001ff627424 */ /* 0x000fe400078e00ff */
[----:B0-----:R-:W-:-:S07]  /*12f90*/  IMAD.MOV.U32 R44, RZ, RZ, -0x1 ;  /* 0xffffffffff2c7424 */ /* 0x001fce00078e00ff */
[----:B-1----:R-:W-:Y:S05]  /*12fa0*/  WARPSYNC.COLLECTIVE R44, `(.L_x_2115) ;  /* 0x000000002c087348 */ /* 0x002fea0003c00000 */
[----:B------:R0:W2:Y:S02]  /*12fb0*/  SHFL.BFLY P2, R45, R99, R98, R117 ;  /* 0x0c000062632d7389 */ /* 0x0000a40000040075 */
[----:B012---:R-:W-:Y:S01]  /*12fc0*/  ENDCOLLECTIVE ;  /* 0x000000000000791b */ /* 0x007fe20003800000 */
.L_x_2115:
[----:B------:R-:W-:Y:S05]  /*12fd0*/  BSYNC B1 ;  /* 0x0000000000017941 */ /* 0x000fea0003800000 */
.L_x_2114:
[----:B------:R-:W-:Y:S01]  /*12fe0*/  MOV R37, R45 ;  /* 0x0000002d00257202 */ /* 0x000fe20000000f00 */
[----:B------:R-:W-:Y:S01]  /*12ff0*/  HFMA2.MMA R98, -RZ, RZ, 0, 1.1920928955078125e-07 ;  /* 0x00000002ff627435 */ /* 0x000fe200000001ff */
[----:B------:R-:W-:Y:S01]  /*13000*/  IMAD.MOV.U32 R117, RZ, RZ, 0x1f ;  /* 0x0000001fff757424 */ /* 0x000fe200078e00ff */
[----:B------:R-:W-:Y:S02]  /*13010*/  MOV R44, 0xffffffff ;  /* 0xffffffff002c7802 */ /* 0x000fe40000000f00 */
[----:B------:R-:W-:-:S04]  /*13020*/  FADD.FTZ R38, R46, R37 ;  /* 0x000000252e267221 */ /* 0x000fc80000010000 */
[----:B------:R-:W-:-:S07]  /*13030*/  IMAD.MOV.U32 R99, RZ, RZ, R38 ;  /* 0x000000ffff637224 */ /* 0x000fce00078e0026 */
[----:B------:R-:W-:Y:S05]  /*13040*/  WARPSYNC.COLLECTIVE R44, `(.L_x_2116) ;  /* 0x000000002c087348 */ /* 0x000fea0003c00000 */
[----:B------:R0:W1:Y:S02]  /*13050*/  SHFL.BFLY P2, R45, R99, R98, R117 ;  /* 0x0c000062632d7389 */ /* 0x0000640000040075 */
[----:B01----:R-:W-:Y:S01]  /*13060*/  ENDCOLLECTIVE ;  /* 0x000000000000791b */ /* 0x003fe20003800000 */
.L_x_2116:
[----:B------:R-:W-:Y:S02]  /*13070*/  IMAD.MOV.U32 R98, RZ, RZ, 0x4 ;  /* 0x00000004ff627424 */ /* 0x000fe400078e00ff */
[----:B------:R-:W-:-:S04]  /*13080*/  IMAD.MOV.U32 R37, RZ, RZ, R45 ;  /* 0x000000ffff257224 */ /* 0x000fc800078e002d */
[----:B------:R-:W-:-:S05]  /*13090*/  FADD.FTZ R39, R38, R37 ;  /* 0x0000002526277221 */ /* 0x000fca0000010000 */
[----:B------:R-:W-:-:S07]  /*130a0*/  MOV R99, R39 ;  /* 0x0000002700637202 */ /* 0x000fce0000000f00 */
[----:B------:R-:W-:Y:S05]  /*130b0*/  WARPSYNC.COLLECTIVE R44, `(.L_x_2117) ;  /* 0x000000002c087348 */ /* 0x000fea0003c00000 */
[----:B------:R0:W1:Y:S02]  /*130c0*/  SHFL.BFLY P2, R45, R99, R98, R117 ;  /* 0x0c000062632d7389 */ /* 0x0000640000040075 */
[----:B01----:R-:W-:Y:S01]  /*130d0*/  ENDCOLLECTIVE ;  /* 0x000000000000791b */ /* 0x003fe20003800000 */
.L_x_2117:
[----:B------:R-:W-:Y:S01]  /*130e0*/  HFMA2.MMA R98, -RZ, RZ, 0, 4.76837158203125e-07 ;  /* 0x00000008ff627435 */ /* 0x000fe200000001ff */
[----:B------:R-:W-:-:S05]  /*130f0*/  MOV R36, R45 ;  /* 0x0000002d00247202 */ /* 0x000fca0000000f00 */
[----:B------:R-:W-:-:S04]  /*13100*/  FADD.FTZ R40, R39, R36 ;  /* 0x0000002427287221 */ /* 0x000fc80000010000 */
[----:B------:R-:W-:-:S07]  /*13110*/  IMAD.MOV.U32 R99, RZ, RZ, R40 ;  /* 0x000000ffff637224 */ /* 0x000fce00078e0028 */
[----:B------:R-:W-:Y:S05]  /*13120*/  WARPSYNC.COLLECTIVE R44, `(.L_x_2118) ;  /* 0x000000002c087348 */ /* 0x000fea0003c00000 */
[----:B------:R0:W1:Y:S02]  /*13130*/  SHFL.BFLY P2, R45, R99, R98, R117 ;  /* 0x0c000062632d7389 */ /* 0x0000640000040075 */
[----:B01----:R-:W-:Y:S01]  /*13140*/  ENDCOLLECTIVE ;  /* 0x000000000000791b */ /* 0x003fe20003800000 */
.L_x_2118:
        /* <DEDUP_REMOVED lines=8> */
.L_x_2119:
[----:B------:R-:W-:Y:S01]  /*131d0*/  HFMA2.MMA R98, -RZ, RZ, 0, 5.9604644775390625e-08 ;  /* 0x00000001ff627435 */ /* 0x000fe200000001ff */
[----:B------:R-:W-:-:S05]  /*131e0*/  MOV R41, R45 ;  /* 0x0000002d00297202 */ /* 0x000fca0000000f00 */
        /* <DEDUP_REMOVED lines=49> */
[----:B------:R-:W-:-:S04]  /*13500*/  FFMA.FTZ R36, R39, R39, R36 ;  /* 0x0000002727247223 */ /* 0x000fc80000010024 */
[----:B------:R-:W-:-:S07]  /*13510*/  IMAD.MOV.U32 R99, RZ, RZ, R36 ;  /* 0x000000ffff637224 */ /* 0x000fce00078e0024 */
[----:B------:R-:W-:Y:S05]  /*13520*/  WARPSYNC.COLLECTIVE R44, `(.L_x_2120) ;  /* 0x000000002c087348 */ /* 0x000fea0003c00000 */
[----:B------:R0:W1:Y:S02]  /*13530*/  SHFL.BFLY P2, R45, R99, R98, R117 ;  /* 0x0c000062632d7389 */ /* 0x0000640000040075 */
[----:B01----:R-:W-:Y:S01]  /*13540*/  ENDCOLLECTIVE ;  /* 0x000000000000791b */ /* 0x003fe20003800000 */
.L_x_2120:
[----:B------:R-:W-:Y:S02]  /*13550*/  IMAD.MOV.U32 R98, RZ, RZ, 0x2 ;  /* 0x00000002ff627424 */ /* 0x000fe400078e00ff */
[----:B------:R-:W-:-:S04]  /*13560*/  IMAD.MOV.U32 R39, RZ, RZ, R45 ;  /* 0x000000ffff277224 */ /* 0x000fc800078e002d */
[----:B------:R-:W-:-:S05]  /*13570*/  FADD.FTZ R39, R36, R39 ;  /* 0x0000002724277221 */ /* 0x000fca0000010000 */
[----:B------:R-:W-:-:S07]  /*13580*/  MOV R99, R39 ;  /* 0x0000002700637202 */ /* 0x000fce0000000f00 */
[----:B------:R-:W-:Y:S05]  /*13590*/  WARPSYNC.COLLECTIVE R44, `(.L_x_2121) ;  /* 0x000000002c087348 */ /* 0x000fea0003c00000 */
[----:B------:R0:W1:Y:S02]  /*135a0*/  SHFL.BFLY P2, R45, R99, R98, R117 ;  /* 0x0c000062632d7389 */ /* 0x0000640000040075 */
[----:B01----:R-:W-:Y:S01]  /*135b0*/  ENDCOLLECTIVE ;  /* 0x000000000000791b */ /* 0x003fe20003800000 */
.L_x_2121:
[----:B------:R-:W-:Y:S01]  /*135c0*/  HFMA2.MMA R98, -RZ, RZ, 0, 2.384185791015625e-07 ;  /* 0x00000004ff627435 */ /* 0x000fe200000001ff */
[----:B------:R-:W-:-:S05]  /*135d0*/  MOV R38, R45 ;  /* 0x0000002d00267202 */ /* 0x000fca0000000f00 */
[----:B------:R-:W-:-:S04]  /*135e0*/  FADD.FTZ R38, R39, R38 ;  /* 0x0000002627267221 */ /* 0x000fc80000010000 */
[----:B------:R-:W-:-:S07]  /*135f0*/  IMAD.MOV.U32 R99, RZ, RZ, R38 ;  /* 0x000000ffff637224 */ /* 0x000fce00078e0026 */
[----:B------:R-:W-:Y:S05]  /*13600*/  WARPSYNC.COLLECTIVE R44, `(.L_x_2122) ;  /* 0x000000002c087348 */ /* 0x000fea0003c00000 */
[----:B------:R0:W1:Y:S02]  /*13610*/  SHFL.BFLY P2, R45, R99, R98, R117 ;  /* 0x0c000062632d7389 */ /* 0x0000640000040075 */
[----:B01----:R-:W-:Y:S01]  /*13620*/  ENDCOLLECTIVE ;  /* 0x000000000000791b */ /* 0x003fe20003800000 */
.L_x_2122:
[----:B------:R-:W-:Y:S02]  /*13630*/  IMAD.MOV.U32 R98, RZ, RZ, 0x8 ;  /* 0x00000008ff627424 */ /* 0x000fe400078e00ff */
[----:B------:R-:W-:-:S04]  /*13640*/  IMAD.MOV.U32 R43, RZ, RZ, R45 ;  /* 0x000000ffff2b7224 */ /* 0x000fc800078e002d */
[----:B------:R-:W-:-:S05]  /*13650*/  FADD.FTZ R43, R38, R43 ;  /* 0x0000002b262b7221 */ /* 0x000fca0000010000 */
[----:B------:R-:W-:-:S07]  /*13660*/  MOV R99, R43 ;  /* 0x0000002b00637202 */ /* 0x000fce0000000f00 */
[----:B------:R-:W-:Y:S05]  /*13670*/  WARPSYNC.COLLECTIVE R44, `(.L_x_2123) ;  /* 0x000000002c087348 */ /* 0x000fea0003c00000 */
[----:B------:R0:W1:Y:S02]  /*13680*/  SHFL.BFLY P2, R45, R99, R98, R117 ;  /* 0x0c000062632d7389 */ /* 0x0000640000040075 */
[----:B01----:R-:W-:Y:S01]  /*13690*/  ENDCOLLECTIVE ;  /* 0x000000000000791b */ /* 0x003fe20003800000 */
.L_x_2123:
[----:B------:R-:W-:Y:S01]  /*136a0*/  HFMA2.MMA R98, -RZ, RZ, 0, 9.5367431640625e-07 ;  /* 0x00000010ff627435 */ /* 0x000fe200000001ff */
[----:B------:R-:W-:-:S05]  /*136b0*/  MOV R40, R45 ;  /* 0x0000002d00287202 */ /* 0x000fca0000000f00 */
[----:B------:R-:W-:-:S04]  /*136c0*/  FADD.FTZ R40, R43, R40 ;  /* 0x000000282b287221 */ /* 0x000fc80000010000 */
[----:B------:R-:W-:-:S07]  /*136d0*/  IMAD.MOV.U32 R99, RZ, RZ, R40 ;  /* 0x000000ffff637224 */ /* 0x000fce00078e0028 */
[----:B------:R-:W-:Y:S05]  /*136e0*/  WARPSYNC.COLLECTIVE R44, `(.L_x_2124) ;  /* 0x000000002c087348 */ /* 0x000fea0003c00000 */
[----:B------:R0:W1:Y:S02]  /*136f0*/  SHFL.BFLY P2, R45, R99, R98, R117 ;  /* 0x0c000062632d7389 */ /* 0x0000640000040075 */
[----:B01----:R-:W-:Y:S01]  /*13700*/  ENDCOLLECTIVE ;  /* 0x000000000000791b */ /* 0x003fe20003800000 */
.L_x_2124:
[----:B------:R-:W-:Y:S05]  /*13710*/  BRA `(.L_x_2125) ;  /* 0xfffffff000447947 */ /* 0x000fea000383ffff */
.L_x_2126:
        /* <DEDUP_REMOVED lines=14> */
.L_x_20680:


//--------------------- .text._ZN10layer_norm31ln_parallel_residual_fwd_kernelINS_13Kernel_traitsI6__halfS2_S2_S2_fjLj768ELj1ELj4ELj1ELj16ENS_18Kernel_traits_baseILj768ES2_S2_S2_S2_fjLj128EEEEELb0ELb0ELb0EEEvNS_9FwdParamsE --------------------------
	.section	.text._ZN10layer_norm31ln_parallel_residual_fwd_kernelINS_13Kernel_traitsI6__halfS2_S2_S2_fjLj768ELj1ELj4ELj1ELj16ENS_18Kernel_traits_baseILj768ES2_S2_S2_S2_fjLj128EEEEELb0ELb0ELb0EEEvNS_9FwdParamsE,"ax",@progbits
	.align	128
        .global         _ZN10layer_norm31ln_parallel_residual_fwd_kernelINS_13Kernel_traitsI6__halfS2_S2_S2_fjLj768ELj1ELj4ELj1ELj16ENS_18Kernel_traits_baseILj768ES2_S2_S2_S2_fjLj128EEEEELb0ELb0ELb0EEEvNS_9FwdParamsE
        .type           _ZN10layer_norm31ln_parallel_residual_fwd_kernelINS_13Kernel_traitsI6__halfS2_S2_S2_fjLj768ELj1ELj4ELj1ELj16ENS_18Kernel_traits_baseILj768ES2_S2_S2_S2_fjLj128EEEEELb0ELb0ELb0EEEvNS_9FwdParamsE,@function
        .size           _ZN10layer_norm31ln_parallel_residual_fwd_kernelINS_13Kernel_traitsI6__halfS2_S2_S2_fjLj768ELj1ELj4ELj1ELj16ENS_18Kernel_traits_baseILj768ES2_S2_S2_S2_fjLj128EEEEELb0ELb0ELb0EEEvNS_9FwdParamsE,(.L_x_20681 - _ZN10layer_norm31ln_parallel_residual_fwd_kernelINS_13Kernel_traitsI6__halfS2_S2_S2_fjLj768ELj1ELj4ELj1ELj16ENS_18Kernel_traits_baseILj768ES2_S2_S2_S2_fjLj128EEEEELb0ELb0ELb0EEEvNS_9FwdParamsE)
        .other          _ZN10layer_norm31ln_parallel_residual_fwd_kernelINS_13Kernel_traitsI6__halfS2_S2_S2_fjLj768ELj1ELj4ELj1ELj16ENS_18Kernel_traits_baseILj768ES2_S2_S2_S2_fjLj128EEEEELb0ELb0ELb0EEEvNS_9FwdParamsE,@"STO_CUDA_ENTRY STV_DEFAULT"
_ZN10layer_norm31ln_parallel_residual_fwd_kernelINS_13Kernel_traitsI6__halfS2_S2_S2_fjLj768ELj1ELj4ELj1ELj16ENS_18Kernel_traits_baseILj768ES2_S2_S2_S2_fjLj128EEEEELb0ELb0ELb0EEEvNS_9FwdParamsE:
.text._ZN10layer_norm31ln_parallel_residual_fwd_kernelINS_13Kernel_traitsI6__halfS2_S2_S2_fjLj768ELj1ELj4ELj1ELj16ENS_18Kernel_traits_baseILj768ES2_S2_S2_S2_fjLj128EEEEELb0ELb0ELb0EEEvNS_9FwdParamsE:
        /* <DEDUP_REMOVED lines=12> */
[----:B------:R-:W-:Y:S02]  /*00c0*/  LOP3.LUT R2, R2, 0x1f, RZ, 0xc0, !PT ;  /* 0x0000001f02027812 */ /* 0x000fe400078ec0ff */
[----:B------:R-:W-:-:S02]  /*00d0*/  LOP3.LUT P1, RZ, R0, 0xffffffe0, RZ, 0xc0, !PT ;  /* 0xffffffe000ff7812 */ /* 0x000fc4000782c0ff */
[C---:B------:R-:W-:Y:S02]  /*00e0*/  ISETP.GE.U32.AND P6, PT, R0.reuse, 0x40, PT ;  /* 0x000000400000780c */ /* 0x040fe40003fc6070 */
[----:B------:R-:W-:Y:S02]  /*00f0*/  ISETP.GE.U32.AND P2, PT, R0, 0x60, PT ;  /* 0x000000600000780c */ /* 0x000fe40003f46070 */
[----:B------:R-:W-:Y:S02]  /*0100*/  P2R R3, PR, RZ, 0x40 ;  /* 0x00000040ff037803 */ /* 0x000fe40000000000 */
[----:B--2---:R-:W-:Y:S02]  /*0110*/  LEA R119, R4, R119, 0x2 ;  /* 0x0000007704777211 */ /* 0x004fe400078e10ff */
[----:B------:R-:W-:-:S03]  /*0120*/  MOV R3, R2 ;  /* 0x0000000200037202 */ /* 0x000fc60000000f00 */
[----:B---3--:R-:W-:Y:S05]  /*0130*/  @!P1 BRA `(.L_x_2128) ;  /* 0x0000000000689947 */ /* 0x008fea0003800000 */
[----:B------:R-:W-:Y:S01]  /*0140*/  ULDC.64 UR6, c[0x0][0x2c8] ;  /* 0x0000b20000067ab9 */ /* 0x000fe20000000a00 */
[----:B------:R-:W-:Y:S01]  /*0150*/  ULDC.64 UR8, c[0x0][0x2d0] ;  /* 0x0000b40000087ab9 */ /* 0x000fe20000000a00 */
[----:B------:R-:W-:Y:S01]  /*0160*/  ISETP.NE.U32.AND P0, PT, RZ, UR6, PT ;  /* 0x00000006ff007c0c */ /* 0x000fe2000bf05070 */
[----:B------:R-:W0:Y:S01]  /*0170*/  LDC.64 R4, c[0x0][0x260] ;  /* 0x00009800ff047b82 */ /* 0x000e220000000a00 */
[----:B------:R-:W-:Y:S02]  /*0180*/  ISETP.NE.U32.AND P3, PT, RZ, UR8, PT ;  /* 0x00000008ff007c0c */ /* 0x000fe4000bf65070 */
[----:B------:R-:W-:Y:S02]  /*0190*/  ISETP.NE.AND.EX P0, PT, RZ, UR7, PT, P0 ;  /* 0x00000007ff007c0c */ /* 0x000fe4000bf05300 */
[----:B------:R-:W-:Y:S02]  /*01a0*/  ISETP.NE.AND.EX P3, PT, RZ, UR9, PT, P3 ;  /* 0x00000009ff007c0c */ /* 0x000fe4000bf65330 */
[----:B------:R-:W-:-:S02]  /*01b0*/  SHF.L.U32 R24, R3, 0x4, RZ ;  /* 0x0000000403187819 */ /* 0x000fc400000006ff */
[----:B------:R-:W-:-:S07]  /*01c0*/  SHF.L.U64.HI R8, R3, 0x4, RZ ;  /* 0x0000000403087819 */ /* 0x000fce00000102ff */
        /* <DEDUP_REMOVED lines=10> */
[----:B------:R0:W5:Y:S04]  /*0270*/  LDG.E.128 R8, desc[UR4][R4.64] ;  /* 0x0000000404087981 */ /* 0x000168000c1e1d00 */
[----:B------:R-:W5:Y:S01]  /*0280*/  LDG.E.128 R24, desc[UR4][R24.64] ;  /* 0x0000000418187981 */ /* 0x000f62000c1e1d00 */
[----:B------:R-:W-:Y:S02]  /*0290*/  LOP3.LUT R3, R3, 0x20, RZ, 0xfc, !PT ;  /* 0x0000002003037812 */ /* 0x000fe400078efcff */
[----:B------:R-:W-:-:S02]  /*02a0*/  @!P0 CS2R R16, SRZ ;  /* 0x0000000000108805 */ /* 0x000fc4000001ff00 */
[----:B------:R-:W-:Y:S02]  /*02b0*/  @!P0 CS2R R18, SRZ ;  /* 0x0000000000128805 */ /* 0x000fe4000001ff00 */
[----:B------:R-:W-:Y:S02]  /*02c0*/  @!P3 CS2R R32, SRZ ;  /* 0x000000000020b805 */ /* 0x000fe4000001ff00 */
[----:B0-----:R-:W-:-:S07]  /*02d0*/  @!P3 CS2R R34, SRZ ;  /* 0x000000000022b805 */ /* 0x001fce000001ff00 */
.L_x_2128:
[----:B------:R-:W-:Y:S05]  /*02e0*/  BSYNC B0 ;  /* 0x0000000000007941 */ /* 0x000fea0003800000 */
.L_x_2127:
[----:B------:R-:W-:Y:S04]  /*02f0*/  BSSY B0, `(.L_x_2129) ;  /* 0x000001c000007945 */ /* 0x000fe80003800000 */
[----:B------:R-:W-:Y:S05]  /*0300*/  @!P6 BRA `(.L_x_2130) ;  /* 0x000000000068e947 */ /* 0x000fea0003800000 */
        /* <DEDUP_REMOVED lines=21> */
[----:B------:R-:W-:Y:S02]  /*0460*/  IADD3 R3, R3, 0x20, RZ ;  /* 0x0000002003037810 */ /* 0x000fe40007ffe0ff */
[----:B------:R-:W-:-:S02]  /*0470*/  @!P0 CS2R R64, SRZ ;  /* 0x0000000000408805 */ /* 0x000fc4000001ff00 */
[----:B------:R-:W-:Y:S02]  /*0480*/  @!P0 CS2R R66, SRZ ;  /* 0x0000000000428805 */ /* 0x000fe4000001ff00 */
[----:B------:R-:W-:Y:S02]  /*0490*/  @!P3 CS2R R60, SRZ ;  /* 0x00000000003cb805 */ /* 0x000fe4000001ff00 */
[----:B0-----:R-:W-:-:S07]  /*04a0*/  @!P3 CS2R R62, SRZ ;  /* 0x00000000003eb805 */ /* 0x001fce000001ff00 */
.L_x_2130:
[----:B------:R-:W-:Y:S05]  /*04b0*/  BSYNC B0 ;  /* 0x0000000000007941 */ /* 0x000fea0003800000 */
.L_x_2129:
        /* <DEDUP_REMOVED lines=10> */
[----:B------:R-:W-:-:S07]  /*0560*/  SHF.R.U32.HI R6, RZ, 0x1c, R3 ;  /* 0x0000001cff067819 */ /* 0x000fce0000011603 */
        /* <DEDUP_REMOVED lines=16> */
.L_x_2132:
[----:B------:R-:W-:Y:S05]  /*0670*/  BSYNC B0 ;  /* 0x0000000000007941 */ /* 0x000fea0003800000 */
.L_x_2131:
[----:B------:R-:W-:Y:S02]  /*0680*/  ULDC UR6, c[0x0][0x214] ;  /* 0x0000850000067ab9 */ /* 0x000fe40000000800 */
[----:B------:R-:W-:Y:S01]  /*0690*/  ISETP.GE.AND P3, PT, R119, UR6, PT ;  /* 0x0000000677007c0c */ /* 0x000fe2000bf66270 */
[----:B------:R-:W-:Y:S02]  /*06a0*/  ULDC.64 UR6, c[0x0][0x230] ;  /* 0x00008c0000067ab9 */ /* 0x000fe40000000a00 */
[----:B------:R-:W-:-:S04]  /*06b0*/  LOP3.LUT P0, RZ, R12, UR6, RZ, 0xfc, !PT ;  /* 0x000000060cff7c12 */ /* 0x000fc8000f80fcff */
[----:B------:R-:W-:-:S06]  /*06c0*/  LOP3.LUT P0, RZ, R13, UR7, RZ, 0xfc, P0 ;  /* 0x000000070dff7c12 */ /* 0x000fcc000800fcff */
[----:B------:R-:W-:Y:S07]  /*06d0*/  @P3 EXIT ;  /* 0x000000000000394d */ /* 0x000fee0003800000 */
[--C-:B-----5:R-:W-:Y:S01]  /*06e0*/  HADD2.F32 R3, -RZ, R8.reuse.H0_H0 ;  /* 0x20000008ff037230 */ /* 0x120fe20000004100 */
[----:B------:R-:W-:Y:S01]  /*06f0*/  ULDC.U8 UR6, c[0x0][0x2a0] ;  /* 0x0000a80000067ab9 */ /* 0x000fe20000000000 */
[----:B------:R-:W-:Y:S01]  /*0700*/  HADD2.F32 R4, -RZ, R8.H1_H1 ;  /* 0x30000008ff047230 */ /* 0x000fe20000004100 */
[----:B------:R-:W-:Y:S01]  /*0710*/  UISETP.NE.AND UP0, UPT, UR6, URZ, UPT ;  /* 0x0000003f0600728c */ /* 0x000fe2000bf05270 */
[--C-:B------:R-:W-:Y:S01]  /*0720*/  HADD2.F32 R5, -RZ, R9.reuse.H0_H0 ;  /* 0x20000009ff057230 */ /* 0x100fe20000004100 */
[----:B------:R-:W-:Y:S01]  /*0730*/  ULDC UR7, c[0x0][0x218] ;  /* 0x0000860000077ab9 */ /* 0x000fe20000000800 */
[----:B------:R-:W-:Y:S01]  /*0740*/  HADD2.F32 R6, -RZ, R9.H1_H1 ;  /* 0x30000009ff067230 */ /* 0x000fe20000004100 */
[----:B------:R-:W-:Y:S01]  /*0750*/  ULDC UR6, c[0x0][0x2d8] ;  /* 0x0000b60000067ab9 */ /* 0x000fe20000000800 */
[--C-:B------:R-:W-:Y:S01]  /*0760*/  HADD2.F32 R7, -RZ, R10.reuse.H0_H0 ;  /* 0x2000000aff077230 */ /* 0x100fe20000004100 */
[----:B------:R-:W-:Y:S01]  /*0770*/  ULDC.64 UR8, c[0x0][0x228] ;  /* 0x00008a0000087ab9 */ /* 0x000fe20000000a00 */
[----:B------:R-:W-:Y:S01]  /*0780*/  HADD2.F32 R8, -RZ, R10.H1_H1 ;  /* 0x3000000aff087230 */ /* 0x000fe20000004100 */
[----:B------:R-:W-:Y:S01]  /*0790*/  ULDC.64 UR10, c[0x0][0x230] ;  /* 0x00008c00000a7ab9 */ /* 0x000fe20000000a00 */
[----:B------:R-:W-:-:S02]  /*07a0*/  HADD2.F32 R9, -RZ, R11.H0_H0 ;  /* 0x2000000bff097230 */ /* 0x000fc40000004100 */
[----:B------:R-:W-:Y:S02]  /*07b0*/  HADD2.F32 R10, -RZ, R11.H1_H1 ;  /* 0x3000000bff0a7230 */ /* 0x000fe40000004100 */
[--C-:B------:R-:W-:Y:S02]  /*07c0*/  HADD2.F32 R12, -RZ, R16.reuse.H0_H0 ;  /* 0x20000010ff0c7230 */ /* 0x100fe40000004100 */
[----:B------:R-:W-:Y:S02]  /*07d0*/  HADD2.F32 R11, -RZ, R16.H1_H1 ;  /* 0x30000010ff0b7230 */ /* 0x000fe40000004100 */
[--C-:B------:R-:W-:Y:S02]  /*07e0*/  HADD2.F32 R14, -RZ, R17.reuse.H0_H0 ;  /* 0x20000011ff0e7230 */ /* 0x100fe40000004100 */
[----:B------:R-:W-:Y:S02]  /*07f0*/  HADD2.F32 R13, -RZ, R17.H1_H1 ;  /* 0x30000011ff0d7230 */ /* 0x000fe40000004100 */
        /* <DEDUP_REMOVED lines=32> */
[----:B------:R-:W-:Y:S02]  /*0a00*/  HADD2.F32 R34, -RZ, R35.H0_H0 ;  /* 0x20000023ff227230 */ /* 0x000fe40000004100 */
[----:B------:R-:W-:Y:S02]  /*0a10*/  HADD2.F32 R58, -RZ, R59.H0_H0 ;  /* 0x2000003bff3a7230 */ /* 0x000fe40000004100 */
[--C-:B------:R-:W-:Y:S02]  /*0a20*/  HADD2.F32 R64, -RZ, R66.reuse.H0_H0 ;  /* 0x20000042ff407230 */ /* 0x100fe40000004100 */
[----:B------:R-:W-:Y:S02]  /*0a30*/  HADD2.F32 R75, -RZ, R66.H1_H1 ;  /* 0x30000042ff4b7230 */ /* 0x000fe40000004100 */
[----:B------:R-:W-:-:S02]  /*0a40*/  HADD2.F32 R65, -RZ, R67.H0_H0 ;  /* 0x20000043ff417230 */ /* 0x000fc40000004100 */
[----:B------:R-:W-:Y:S02]  /*0a50*/  HADD2.F32 R76, -RZ, R67.H1_H1 ;  /* 0x30000043ff4c7230 */ /* 0x000fe40000004100 */
[----:B------:R-:W-:Y:S02]  /*0a60*/  HADD2.F32 R61, -RZ, R62.H0_H0 ;  /* 0x2000003eff3d7230 */ /* 0x000fe40000004100 */
[--C-:B------:R-:W-:Y:S02]  /*0a70*/  HADD2.F32 R85, -RZ, R63.reuse.H0_H0 ;  /* 0x2000003fff557230 */ /* 0x100fe40000004100 */
[----:B------:R-:W-:Y:S02]  /*0a80*/  HADD2.F32 R87, -RZ, R63.H1_H1 ;  /* 0x3000003fff577230 */ /* 0x000fe40000004100 */
[----:B------:R-:W-:Y:S02]  /*0a90*/  HADD2.F32 R35, -RZ, R35.H1_H1 ;  /* 0x30000023ff237230 */ /* 0x000fe40000004100 */
[----:B------:R-:W-:-:S02]  /*0aa0*/  HADD2.F32 R59, -RZ, R59.H1_H1 ;  /* 0x3000003bff3b7230 */ /* 0x000fc40000004100 */
[--C-:B------:R-:W-:Y:S02]  /*0ab0*/  HADD2.F32 R66, -RZ, R52.reuse.H0_H0 ;  /* 0x20000034ff427230 */ /* 0x100fe40000004100 */
[----:B------:R-:W-:Y:S02]  /*0ac0*/  HADD2.F32 R77, -RZ, R52.H1_H1 ;  /* 0x30000034ff4d7230 */ /* 0x000fe40000004100 */
[--C-:B------:R-:W-:Y:S02]  /*0ad0*/  HADD2.F32 R67, -RZ, R53.reuse.H0_H0 ;  /* 0x20000035ff437230 */ /* 0x100fe40000004100 */
[----:B------:R-:W-:Y:S02]  /*0ae0*/  HADD2.F32 R79, -RZ, R53.H1_H1 ;  /* 0x30000035ff4f7230 */ /* 0x000fe40000004100 */
[--C-:B------:R-:W-:Y:S02]  /*0af0*/  HADD2.F32 R78, -RZ, R54.reuse.H0_H0 ;  /* 0x20000036ff4e7230 */ /* 0x100fe40000004100 */
[----:B------:R-:W-:-:S02]  /*0b00*/  HADD2.F32 R81, -RZ, R54.H1_H1 ;  /* 0x30000036ff517230 */ /* 0x000fc40000004100 */
[--C-:B------:R-:W-:Y:S02]  /*0b10*/  HADD2.F32 R80, -RZ, R55.reuse.H0_H0 ;  /* 0x20000037ff507230 */ /* 0x100fe40000004100 */
[----:B------:R-:W-:Y:S02]  /*0b20*/  HADD2.F32 R82, -RZ, R55.H1_H1 ;  /* 0x30000037ff527230 */ /* 0x000fe40000004100 */
        /* <DEDUP_REMOVED lines=32> */
[----:B------:R-:W-:-:S07]  /*0d30*/  HADD2.F32 R121, -RZ, R47.H1_H1 ;  /* 0x3000002fff797230 */ /* 0x000fce0000004100 */
.L_x_2242:
        /* <DEDUP_REMOVED lines=22> */
[----:B--2---:R-:W-:-:S12]  /*0ea0*/  HADD2.F32 R117, -RZ, R48.H0_H0 ;  /* 0x20000030ff757230 */ /* 0x004fd80000004100 */
[----:B0-----:R-:W-:Y:S05]  /*0eb0*/  @P4 BRA `(.L_x_2135) ;  /* 0x0000000000204947 */ /* 0x001fea0003800000 */
[----:B------:R-:W-:-:S04]  /*0ec0*/  ISETP.NE.U32.AND P5, PT, RZ, UR10, PT ;  /* 0x0000000aff007c0c */ /* 0x000fc8000bfa5070 */
[----:B------:R-:W-:-:S13]  /*0ed0*/  ISETP.NE.AND.EX P5, PT, RZ, UR11, PT, P5 ;  /* 0x0000000bff007c0c */ /* 0x000fda000bfa5350 */
[----:B------:R-:W-:Y:S05]  /*0ee0*/  @P5 BRA `(.L_x_2136) ;  /* 0x0000000000085947 */ /* 0x000fea0003800000 */
[----:B------:R-:W-:Y:S05]  /*0ef0*/  @P0 BRA `(.L_x_2137) ;  /* 0x0000000000200947 */ /* 0x000fea0003800000 */
[----:B------:R-:W-:Y:S05]  /*0f00*/  BRA `(.L_x_2138) ;  /* 0x0000000000247947 */ /* 0x000fea0003800000 */
.L_x_2136:
[----:B-----5:R-:W-:-:S05]  /*0f10*/  HADD2.F32 R52, -RZ, R40.H0_H0 ;  /* 0x20000028ff347230 */ /* 0x020fca0000004100 */
[----:B------:R-:W-:Y:S01]  /*0f20*/  FADD.FTZ R117, R52, R117 ;  /* 0x0000007534757221 */ /* 0x000fe20000010000 */
[----:B------:R-:W-:Y:S06]  /*0f30*/  BRA `(.L_x_2137) ;  /* 0x0000000000107947 */ /* 0x000fec0003800000 */
.L_x_2135:
[----:B-----5:R-:W-:Y:S02]  /*0f40*/  HADD2.F32 R52, -RZ, R36.H0_H0 ;  /* 0x20000024ff347230 */ /* 0x020fe40000004100 */
[----:B------:R-:W-:-:S03]  /*0f50*/  @P3 HADD2.F32 R54, -RZ, R40.H0_H0 ;  /* 0x20000028ff363230 */ /* 0x000fc60000004100 */
[----:B------:R-:W-:-:S04]  /*0f60*/  FADD.FTZ R117, R52, R117 ;  /* 0x0000007534757221 */ /* 0x000fc80000010000 */
[----:B------:R-:W-:-:S07]  /*0f70*/  @P3 FADD.FTZ R117, R54, R117 ;  /* 0x0000007536753221 */ /* 0x000fce0000010000 */
.L_x_2137:
[----:B------:R-:W-:-:S04]  /*0f80*/  F2FP.F16.F32.PACK_AB R52, RZ, R117 ;  /* 0x00000075ff34723e */ /* 0x000fc800000000ff */
[----:B------:R-:W-:-:S07]  /*0f90*/  PRMT R44, R52, 0x7610, R44 ;  /* 0x00007610342c7816 */ /* 0x000fce000000002c */
.L_x_2138:
[----:B------:R-:W-:Y:S01]  /*0fa0*/  HADD2.F32 R124, -RZ, R48.H1_H1 ;  /* 0x30000030ff7c7230 */ /* 0x000fe20000004100 */
[----:B------:R-:W-:Y:S06]  /*0fb0*/  @P4 BRA `(.L_x_2139) ;  /* 0x0000000000204947 */ /* 0x000fec0003800000 */
[----:B------:R-:W-:-:S04]  /*0fc0*/  ISETP.NE.U32.AND P5, PT, RZ, UR10, PT ;  /* 0x0000000aff007c0c */ /* 0x000fc8000bfa5070 */
[----:B------:R-:W-:-:S13]  /*0fd0*/  ISETP.NE.AND.EX P5, PT, RZ, UR11, PT, P5 ;  /* 0x0000000bff007c0c */ /* 0x000fda000bfa5350 */
[----:B------:R-:W-:Y:S05]  /*0fe0*/  @P5 BRA `(.L_x_2140) ;  /* 0x0000000000085947 */ /* 0x000fea0003800000 */
[----:B------:R-:W-:Y:S05]  /*0ff0*/  @P0 BRA `(.L_x_2141) ;  /* 0x0000000000200947 */ /* 0x000fea0003800000 */
[----:B------:R-:W-:Y:S05]  /*1000*/  BRA `(.L_x_2142) ;  /* 0x0000000000247947 */ /* 0x000fea0003800000 */
.L_x_2140:
[----:B-----5:R-:W-:-:S05]  /*1010*/  HADD2.F32 R53, -RZ, R40.H1_H1 ;  /* 0x30000028ff357230 */ /* 0x020fca0000004100 */
[----:B------:R-:W-:Y:S01]  /*1020*/  FADD.FTZ R124, R53, R124 ;  /* 0x0000007c357c7221 */ /* 0x000fe20000010000 */
[----:B------:R-:W-:Y:S06]  /*1030*/  BRA `(.L_x_2141) ;  /* 0x0000000000107947 */ /* 0x000fec0003800000 */
.L_x_2139:
[----:B-----5:R-:W-:Y:S02]  /*1040*/  HADD2.F32 R53, -RZ, R36.H1_H1 ;  /* 0x30000024ff357230 */ /* 0x020fe40000004100 */
[----:B------:R-:W-:-:S03]  /*1050*/  @P3 HADD2.F32 R55, -RZ, R40.H1_H1 ;  /* 0x30000028ff373230 */ /* 0x000fc60000004100 */
[----:B------:R-:W-:-:S04]  /*1060*/  FADD.FTZ R124, R53, R124 ;  /* 0x0000007c357c7221 */ /* 0x000fc80000010000 */
[----:B------:R-:W-:-:S07]  /*1070*/  @P3 FADD.FTZ R124, R55, R124 ;  /* 0x0000007c377c3221 */ /* 0x000fce0000010000 */
.L_x_2141:
[----:B------:R-:W-:-:S04]  /*1080*/  F2FP.F16.F32.PACK_AB R48, RZ, R124 ;  /* 0x0000007cff30723e */ /* 0x000fc800000000ff */
[----:B------:R-:W-:-:S07]  /*1090*/  PRMT R44, R44, 0x5410, R48 ;  /* 0x000054102c2c7816 */ /* 0x000fce0000000030 */
.L_x_2142:
[----:B------:R-:W-:Y:S01]  /*10a0*/  HADD2.F32 R123, -RZ, R49.H0_H0 ;  /* 0x20000031ff7b7230 */ /* 0x000fe20000004100 */
[----:B------:R-:W-:Y:S06]  /*10b0*/  @P4 BRA `(.L_x_2143) ;  /* 0x0000000000204947 */ /* 0x000fec0003800000 */
[----:B------:R-:W-:-:S04]  /*10c0*/  ISETP.NE.U32.AND P5, PT, RZ, UR10, PT ;  /* 0x0000000aff007c0c */ /* 0x000fc8000bfa5070 */
[----:B------:R-:W-:-:S13]  /*10d0*/  ISETP.NE.AND.EX P5, PT, RZ, UR11, PT, P5 ;  /* 0x0000000bff007c0c */ /* 0x000fda000bfa5350 */
[----:B------:R-:W-:Y:S05]  /*10e0*/  @P5 BRA `(.L_x_2144) ;  /* 0x0000000000085947 */ /* 0x000fea0003800000 */
[----:B------:R-:W-:Y:S05]  /*10f0*/  @P0 BRA `(.L_x_2145) ;  /* 0x0000000000200947 */ /* 0x000fea0003800000 */
[----:B------:R-:W-:Y:S05]  /*1100*/  BRA `(.L_x_2146) ;  /* 0x0000000000247947 */ /* 0x000fea0003800000 */
.L_x_2144:
[----:B-----5:R-:W-:-:S05]  /*1110*/  HADD2.F32 R48, -RZ, R41.H0_H0 ;  /* 0x20000029ff307230 */ /* 0x020fca0000004100 */
[----:B------:R-:W-:Y:S01]  /*1120*/  FADD.FTZ R123, R48, R123 ;  /* 0x0000007b307b7221 */ /* 0x000fe20000010000 */
[----:B------:R-:W-:Y:S06]  /*1130*/  BRA `(.L_x_2145) ;  /* 0x0000000000107947 */ /* 0x000fec0003800000 */
.L_x_2143:
[----:B-----5:R-:W-:Y:S02]  /*1140*/  HADD2.F32 R48, -RZ, R37.H0_H0 ;  /* 0x20000025ff307230 */ /* 0x020fe40000004100 */
[----:B------:R-:W-:-:S03]  /*1150*/  @P3 HADD2.F32 R52, -RZ, R41.H0_H0 ;  /* 0x20000029ff343230 */ /* 0x000fc60000004100 */
[----:B------:R-:W-:-:S04]  /*1160*/  FADD.FTZ R123, R48, R123 ;  /* 0x0000007b307b7221 */ /* 0x000fc80000010000 */
[----:B------:R-:W-:-:S07]  /*1170*/  @P3 FADD.FTZ R123, R52, R123 ;  /* 0x0000007b347b3221 */ /* 0x000fce0000010000 */
.L_x_2145:
[----:B------:R-:W-:-:S04]  /*1180*/  F2FP.F16.F32.PACK_AB R48, RZ, R123 ;  /* 0x0000007bff30723e */ /* 0x000fc800000000ff */
[----:B------:R-:W-:-:S07]  /*1190*/  PRMT R45, R48, 0x7610, R45 ;  /* 0x00007610302d7816 */ /* 0x000fce000000002d */
.L_x_2146:
[----:B------:R-:W-:Y:S01]  /*11a0*/  HADD2.F32 R131, -RZ, R49.H1_H1 ;  /* 0x30000031ff837230 */ /* 0x000fe20000004100 */
[----:B------:R-:W-:Y:S06]  /*11b0*/  @P4 BRA `(.L_x_2147) ;  /* 0x0000000000204947 */ /* 0x000fec0003800000 */
[----:B------:R-:W-:-:S04]  /*11c0*/  ISETP.NE.U32.AND P5, PT, RZ, UR10, PT ;  /* 0x0000000aff007c0c */ /* 0x000fc8000bfa5070 */
[----:B------:R-:W-:-:S13]  /*11d0*/  ISETP.NE.AND.EX P5, PT, RZ, UR11, PT, P5 ;  /* 0x0000000bff007c0c */ /* 0x000fda000bfa5350 */
[----:B------:R-:W-:Y:S05]  /*11e0*/  @P5 BRA `(.L_x_2148) ;  /* 0x0000000000085947 */ /* 0x000fea0003800000 */
[----:B------:R-:W-:Y:S05]  /*11f0*/  @P0 BRA `(.L_x_2149) ;  /* 0x0000000000200947 */ /* 0x000fea0003800000 */
[----:B------:R-:W-:Y:S05]  /*1200*/  BRA `(.L_x_2150) ;  /* 0x0000000000247947 */ /* 0x000fea0003800000 */
.L_x_2148:
[----:B-----5:R-:W-:-:S05]  /*1210*/  HADD2.F32 R48, -RZ, R41.H1_H1 ;  /* 0x30000029ff307230 */ /* 0x020fca0000004100 */
[----:B------:R-:W-:Y:S01]  /*1220*/  FADD.FTZ R131, R48, R131 ;  /* 0x0000008330837221 */ /* 0x000fe20000010000 */
[----:B------:R-:W-:Y:S06]  /*1230*/  BRA `(.L_x_2149) ;  /* 0x0000000000107947 */ /* 0x000fec0003800000 */
.L_x_2147:
[----:B-----5:R-:W-:Y:S02]  /*1240*/  HADD2.F32 R48, -RZ, R37.H1_H1 ;  /* 0x30000025ff307230 */ /* 0x020fe40000004100 */
[----:B------:R-:W-:-:S03]  /*1250*/  @P3 HADD2.F32 R52, -RZ, R41.H1_H1 ;  /* 0x30000029ff343230 */ /* 0x000fc60000004100 */
[----:B------:R-:W-:-:S04]  /*1260*/  FADD.FTZ R131, R48, R131 ;  /* 0x0000008330837221 */ /* 0x000fc80000010000 */
[----:B------:R-:W-:-:S07]  /*1270*/  @P3 FADD.FTZ R131, R52, R131 ;  /* 0x0000008334833221 */ /* 0x000fce0000010000 */
.L_x_2149:
[----:B------:R-:W-:-:S04]  /*1280*/  F2FP.F16.F32.PACK_AB R48, RZ, R131 ;  /* 0x00000083ff30723e */ /* 0x000fc800000000ff */
[----:B------:R-:W-:-:S07]  /*1290*/  PRMT R45, R45, 0x5410, R48 ;  /* 0x000054102d2d7816 */ /* 0x000fce0000000030 */
.L_x_2150:
[----:B------:R-:W-:Y:S01]  /*12a0*/  HADD2.F32 R130, -RZ, R50.H0_H0 ;  /* 0x20000032ff827230 */ /* 0x000fe20000004100 */
[----:B------:R-:W-:Y:S06]  /*12b0*/  @P4 BRA `(.L_x_2151) ;  /* 0x0000000000204947 */ /* 0x000fec0003800000 */
[----:B------:R-:W-:-:S04]  /*12c0*/  ISETP.NE.U32.AND P5, PT, RZ, UR10, PT ;  /* 0x0000000aff007c0c */ /* 0x000fc8000bfa5070 */
[----:B------:R-:W-:-:S13]  /*12d0*/  ISETP.NE.AND.EX P5, PT, RZ, UR11, PT, P5 ;  /* 0x0000000bff007c0c */ /* 0x000fda000bfa5350 */
[----:B------:R-:W-:Y:S05]  /*12e0*/  @P5 BRA `(.L_x_2152) ;  /* 0x0000000000085947 */ /* 0x000fea0003800000 */
[----:B------:R-:W-:Y:S05]  /*12f0*/  @P0 BRA `(.L_x_2153) ;  /* 0x0000000000200947 */ /* 0x000fea0003800000 */
[----:B------:R-:W-:Y:S05]  /*1300*/  BRA `(.L_x_2154) ;  /* 0x0000000000247947 */ /* 0x000fea0003800000 */
.L_x_2152:
[----:B-----5:R-:W-:-:S05]  /*1310*/  HADD2.F32 R49, -RZ, R42.H0_H0 ;  /* 0x2000002aff317230 */ /* 0x020fca0000004100 */
[----:B------:R-:W-:Y:S01]  /*1320*/  FADD.FTZ R130, R49, R130 ;  /* 0x0000008231827221 */ /* 0x000fe20000010000 */
[----:B------:R-:W-:Y:S06]  /*1330*/  BRA `(.L_x_2153) ;  /* 0x0000000000107947 */ /* 0x000fec0003800000 */
.L_x_2151:
[----:B-----5:R-:W-:Y:S02]  /*1340*/  HADD2.F32 R49, -RZ, R38.H0_H0 ;  /* 0x20000026ff317230 */ /* 0x020fe40000004100 */
[----:B------:R-:W-:-:S03]  /*1350*/  @P3 HADD2.F32 R53, -RZ, R42.H0_H0 ;  /* 0x2000002aff353230 */ /* 0x000fc60000004100 */
[----:B------:R-:W-:-:S04]  /*1360*/  FADD.FTZ R130, R49, R130 ;  /* 0x0000008231827221 */ /* 0x000fc80000010000 */
[----:B------:R-:W-:-:S07]  /*1370*/  @P3 FADD.FTZ R130, R53, R130 ;  /* 0x0000008235823221 */ /* 0x000fce0000010000 */
.L_x_2153:
[----:B------:R-:W-:-:S04]  /*1380*/  F2FP.F16.F32.PACK_AB R48, RZ, R130 ;  /* 0x00000082ff30723e */ /* 0x000fc800000000ff */
[----:B------:R-:W-:-:S07]  /*1390*/  PRMT R46, R48, 0x7610, R46 ;  /* 0x00007610302e7816 */ /* 0x000fce000000002e */
.L_x_2154:
[----:B------:R-:W-:Y:S01]  /*13a0*/  HADD2.F32 R135, -RZ, R50.H1_H1 ;  /* 0x30000032ff877230 */ /* 0x000fe20000004100 */
[----:B------:R-:W-:Y:S06]  /*13b0*/  @P4 BRA `(.L_x_2155) ;  /* 0x0000000000204947 */ /* 0x000fec0003800000 */
[----:B------:R-:W-:-:S04]  /*13c0*/  ISETP.NE.U32.AND P5, PT, RZ, UR10, PT ;  /* 0x0000000aff007c0c */ /* 0x000fc8000bfa5070 */
[----:B------:R-:W-:-:S13]  /*13d0*/  ISETP.NE.AND.EX P5, PT, RZ, UR11, PT, P5 ;  /* 0x0000000bff007c0c */ /* 0x000fda000bfa5350 */
[----:B------:R-:W-:Y:S05]  /*13e0*/  @P5 BRA `(.L_x_2156) ;  /* 0x0000000000085947 */ /* 0x000fea0003800000 */
[----:B------:R-:W-:Y:S05]  /*13f0*/  @P0 BRA `(.L_x_2157) ;  /* 0x0000000000200947 */ /* 0x000fea0003800000 */
[----:B------:R-:W-:Y:S05]  /*1400*/  BRA `(.L_x_2158) ;  /* 0x0000000000247947 */ /* 0x000fea0003800000 */
.L_x_2156:
[----:B-----5:R-:W-:-:S05]  /*1410*/  HADD2.F32 R48, -RZ, R42.H1_H1 ;  /* 0x3000002aff307230 */ /* 0x020fca0000004100 */
[----:B------:R-:W-:Y:S01]  /*1420*/  FADD.FTZ R135, R48, R135 ;  /* 0x0000008730877221 */ /* 0x000fe20000010000 */
[----:B------:R-:W-:Y:S06]  /*1430*/  BRA `(.L_x_2157) ;  /* 0x0000000000107947 */ /* 0x000fec0003800000 */
.L_x_2155:
[----:B-----5:R-:W-:Y:S02]  /*1440*/  HADD2.F32 R48, -RZ, R38.H1_H1 ;  /* 0x30000026ff307230 */ /* 0x020fe40000004100 */
[----:B------:R-:W-:-:S03]  /*1450*/  @P3 HADD2.F32 R50, -RZ, R42.H1_H1 ;  /* 0x3000002aff323230 */ /* 0x000fc60000004100 */
[----:B------:R-:W-:-:S04]  /*1460*/  FADD.FTZ R135, R48, R135 ;  /* 0x0000008730877221 */ /* 0x000fc80000010000 */
[----:B------:R-:W-:-:S07]  /*1470*/  @P3 FADD.FTZ R135, R50, R135 ;  /* 0x0000008732873221 */ /* 0x000fce0000010000 */
.L_x_2157:
[----:B------:R-:W-:-:S04]  /*1480*/  F2FP.F16.F32.PACK_AB R48, RZ, R135 ;  /* 0x00000087ff30723e */ /* 0x000fc800000000ff */
[----:B------:R-:W-:-:S07]  /*1490*/  PRMT R46, R46, 0x5410, R48 ;  /* 0x000054102e2e7816 */ /* 0x000fce0000000030 */
.L_x_2158:
[----:B------:R-:W-:Y:S01]  /*14a0*/  HADD2.F32 R136, -RZ, R51.H0_H0 ;  /* 0x20000033ff887230 */ /* 0x000fe20000004100 */
[----:B------:R-:W-:Y:S06]  /*14b0*/  @P4 BRA `(.L_x_2159) ;  /* 0x0000000000204947 */ /* 0x000fec0003800000 */
[----:B------:R-:W-:-:S04]  /*14c0*/  ISETP.NE.U32.AND P5, PT, RZ, UR10, PT ;  /* 0x0000000aff007c0c */ /* 0x000fc8000bfa5070 */
[----:B------:R-:W-:-:S13]  /*14d0*/  ISETP.NE.AND.EX P5, PT, RZ, UR11, PT, P5 ;  /* 0x0000000bff007c0c */ /* 0x000fda000bfa5350 */
[----:B------:R-:W-:Y:S05]  /*14e0*/  @P5 BRA `(.L_x_2160) ;  /* 0x0000000000085947 */ /* 0x000fea0003800000 */
[----:B------:R-:W-:Y:S05]  /*14f0*/  @P0 BRA `(.L_x_2161) ;  /* 0x0000000000200947 */ /* 0x000fea0003800000 */
[----:B------:R-:W-:Y:S05]  /*1500*/  BRA `(.L_x_2162) ;  /* 0x0000000000247947 */ /* 0x000fea0003800000 */
.L_x_2160:
[----:B-----5:R-:W-:-:S05]  /*1510*/  HADD2.F32 R49, -RZ, R43.H0_H0 ;  /* 0x2000002bff317230 */ /* 0x020fca0000004100 */
[----:B------:R-:W-:Y:S01]  /*1520*/  FADD.FTZ R136, R49, R136 ;  /* 0x0000008831887221 */ /* 0x000fe20000010000 */
[----:B------:R-:W-:Y:S06]  /*1530*/  BRA `(.L_x_2161) ;  /* 0x0000000000107947 */ /* 0x000fec0003800000 */
.L_x_2159:
[----:B-----5:R-:W-:Y:S02]  /*1540*/  HADD2.F32 R49, -RZ, R39.H0_H0 ;  /* 0x20000027ff317230 */ /* 0x020fe40000004100 */
[----:B------:R-:W-:-:S03]  /*1550*/  @P3 HADD2.F32 R53, -RZ, R43.H0_H0 ;  /* 0x2000002bff353230 */ /* 0x000fc60000004100 */
[----:B------:R-:W-:-:S04]  /*1560*/  FADD.FTZ R136, R49, R136 ;  /* 0x0000008831887221 */ /* 0x000fc80000010000 */
[----:B------:R-:W-:-:S07]  /*1570*/  @P3 FADD.FTZ R136, R53, R136 ;  /* 0x0000008835883221 */ /* 0x000fce0000010000 */
.L_x_2161:
[----:B------:R-:W-:-:S04]  /*1580*/  F2FP.F16.F32.PACK_AB R48, RZ, R136 ;  /* 0x00000088ff30723e */ /* 0x000fc800000000ff */
[----:B------:R-:W-:-:S07]  /*1590*/  PRMT R47, R48, 0x7610, R47 ;  /* 0x00007610302f7816 */ /* 0x000fce000000002f */
.L_x_2162:
[----:B------:R-:W-:Y:S01]  /*15a0*/  HADD2.F32 R141, -RZ, R51.H1_H1 ;  /* 0x30000033ff8d7230 */ /* 0x000fe20000004100 */
[----:B------:R-:W-:Y:S06]  /*15b0*/  @P4 BRA `(.L_x_2163) ;  /* 0x0000000000204947 */ /* 0x000fec0003800000 */
[----:B------:R-:W-:-:S04]  /*15c0*/  ISETP.NE.U32.AND P3, PT, RZ, UR10, PT ;  /* 0x0000000aff007c0c */ /* 0x000fc8000bf65070 */
[----:B------:R-:W-:-:S13]  /*15d0*/  ISETP.NE.AND.EX P3, PT, RZ, UR11, PT, P3 ;  /* 0x0000000bff007c0c */ /* 0x000fda000bf65330 */
[----:B------:R-:W-:Y:S05]  /*15e0*/  @P3 BRA `(.L_x_2164) ;  /* 0x0000000000083947 */ /* 0x000fea0003800000 */
[----:B------:R-:W-:Y:S05]  /*15f0*/  @P0 BRA `(.L_x_2165) ;  /* 0x0000000000200947 */ /* 0x000fea0003800000 */
[----:B------:R-:W-:Y:S05]  /*1600*/  BRA `(.L_x_2166) ;  /* 0x0000000000247947 */ /* 0x000fea0003800000 */
.L_x_2164:
[----:B-----5:R-:W-:-:S05]  /*1610*/  HADD2.F32 R48, -RZ, R43.H1_H1 ;  /* 0x3000002bff307230 */ /* 0x020fca0000004100 */
[----:B------:R-:W-:Y:S01]  /*1620*/  FADD.FTZ R141, R48, R141 ;  /* 0x0000008d308d7221 */ /* 0x000fe20000010000 */
[----:B------:R-:W-:Y:S06]  /*1630*/  BRA `(.L_x_2165) ;  /* 0x0000000000107947 */ /* 0x000fec0003800000 */
.L_x_2163:
[----:B-----5:R-:W-:Y:S02]  /*1640*/  HADD2.F32 R48, -RZ, R39.H1_H1 ;  /* 0x30000027ff307230 */ /* 0x020fe40000004100 */
[----:B------:R-:W-:-:S03]  /*1650*/  @P3 HADD2.F32 R50, -RZ, R43.H1_H1 ;  /* 0x3000002bff323230 */ /* 0x000fc60000004100 */
[----:B------:R-:W-:-:S04]  /*1660*/  FADD.FTZ R141, R48, R141 ;  /* 0x0000008d308d7221 */ /* 0x000fc80000010000 */
[----:B------:R-:W-:-:S07]  /*1670*/  @P3 FADD.FTZ R141, R50, R141 ;  /* 0x0000008d328d3221 */ /* 0x000fce0000010000 */
.L_x_2165:
[----:B------:R-:W-:-:S04]  /*1680*/  F2FP.F16.F32.PACK_AB R48, RZ, R141 ;  /* 0x0000008dff30723e */ /* 0x000fc800000000ff */
[----:B------:R-:W-:-:S07]  /*1690*/  PRMT R47, R47, 0x5410, R48 ;  /* 0x000054102f2f7816 */ /* 0x000fce0000000030 */
.L_x_2166:
[----:B------:R-:W0:Y:S01]  /*16a0*/  @P0 LDC.64 R48, c[0x0][0x238] ;  /* 0x00008e00ff300b82 */ /* 0x000e220000000a00 */
[C---:B------:R-:W-:Y:S02]  /*16b0*/  IADD3 R145, R144.reuse, 0x20, RZ ;  /* 0x0000002090917810 */ /* 0x040fe40007ffe0ff */
[----:B0-----:R-:W-:-:S04]  /*16c0*/  @P0 LEA R48, P3, R144, R48, 0x4 ;  /* 0x0000003090300211 */ /* 0x001fc800078620ff */
[----:B------:R-:W-:-:S05]  /*16d0*/  @P0 LEA.HI.X R49, R144, R49, RZ, 0x4, P3 ;  /* 0x0000003190310211 */ /* 0x000fca00018f24ff */
[----:B------:R0:W-:Y:S04]  /*16e0*/  @P0 STG.E.128 desc[UR4][R48.64], R44 ;  /* 0x0000002c30000986 */ /* 0x0001e8000c101d04 */
.L_x_2134:
[----:B------:R-:W-:Y:S05]  /*16f0*/  BSYNC B0 ;  /* 0x0000000000007941 */ /* 0x000fea0003800000 */
.L_x_2133:
        /* <DEDUP_REMOVED lines=25> */
.L_x_2170:
[----:B-----5:R-:W-:-:S05]  /*1890*/  HADD2.F32 R53, -RZ, R40.H0_H0 ;  /* 0x20000028ff357230 */ /* 0x020fca0000004100 */
[----:B------:R-:W-:Y:S01]  /*18a0*/  FADD.FTZ R120, R53, R120 ;  /* 0x0000007835787221 */ /* 0x000fe20000010000 */
[----:B------:R-:W-:Y:S06]  /*18b0*/  BRA `(.L_x_2171) ;  /* 0x0000000000107947 */ /* 0x000fec0003800000 */
.L_x_2169:
[----:B-----5:R-:W-:Y:S02]  /*18c0*/  HADD2.F32 R53, -RZ, R36.H0_H0 ;  /* 0x20000024ff357230 */ /* 0x020fe40000004100 */
[----:B------:R-:W-:-:S03]  /*18d0*/  @P3 HADD2.F32 R55, -RZ, R40.H0_H0 ;  /* 0x20000028ff373230 */ /* 0x000fc60000004100 */
[----:B------:R-:W-:-:S04]  /*18e0*/  FADD.FTZ R120, R53, R120 ;  /* 0x0000007835787221 */ /* 0x000fc80000010000 */
[----:B------:R-:W-:-:S07]  /*18f0*/  @P3 FADD.FTZ R120, R55, R120 ;  /* 0x0000007837783221 */ /* 0x000fce0000010000 */
.L_x_2171:
[----:B------:R-:W-:-:S04]  /*1900*/  F2FP.F16.F32.PACK_AB R52, RZ, R120 ;  /* 0x00000078ff34723e */ /* 0x000fc800000000ff */
[----:B------:R-:W-:-:S07]  /*1910*/  PRMT R44, R52, 0x7610, R44 ;  /* 0x00007610342c7816 */ /* 0x000fce000000002c */
.L_x_2172:
[----:B------:R-:W-:Y:S01]  /*1920*/  HADD2.F32 R125, -RZ, R48.H1_H1 ;  /* 0x30000030ff7d7230 */ /* 0x000fe20000004100 */
[----:B------:R-:W-:Y:S06]  /*1930*/  @P4 BRA `(.L_x_2173) ;  /* 0x0000000000204947 */ /* 0x000fec0003800000 */
[----:B------:R-:W-:-:S04]  /*1940*/  ISETP.NE.U32.AND P5, PT, RZ, UR10, PT ;  /* 0x0000000aff007c0c */ /* 0x000fc8000bfa5070 */
[----:B------:R-:W-:-:S13]  /*1950*/  ISETP.NE.AND.EX P5, PT, RZ, UR11, PT, P5 ;  /* 0x0000000bff007c0c */ /* 0x000fda000bfa5350 */
[----:B------:R-:W-:Y:S05]  /*1960*/  @P5 BRA `(.L_x_2174) ;  /* 0x0000000000085947 */ /* 0x000fea0003800000 */
[----:B------:R-:W-:Y:S05]  /*1970*/  @P0 BRA `(.L_x_2175) ;  /* 0x0000000000200947 */ /* 0x000fea0003800000 */
[----:B------:R-:W-:Y:S05]  /*1980*/  BRA `(.L_x_2176) ;  /* 0x0000000000247947 */ /* 0x000fea0003800000 */
.L_x_2174:
[----:B-----5:R-:W-:-:S05]  /*1990*/  HADD2.F32 R48, -RZ, R40.H1_H1 ;  /* 0x30000028ff307230 */ /* 0x020fca0000004100 */
[----:B------:R-:W-:Y:S01]  /*19a0*/  FADD.FTZ R125, R48, R125 ;  /* 0x0000007d307d7221 */ /* 0x000fe20000010000 */
[----:B------:R-:W-:Y:S06]  /*19b0*/  BRA `(.L_x_2175) ;  /* 0x0000000000107947 */ /* 0x000fec0003800000 */
.L_x_2173:
[----:B-----5:R-:W-:Y:S02]  /*19c0*/  HADD2.F32 R48, -RZ, R36.H1_H1 ;  /* 0x30000024ff307230 */ /* 0x020fe40000004100 */
[----:B------:R-:W-:-:S03]  /*19d0*/  @P3 HADD2.F32 R52, -RZ, R40.H1_H1 ;  /* 0x30000028ff343230 */ /* 0x000fc60000004100 */
[----:B------:R-:W-:-:S04]  /*19e0*/  FADD.FTZ R125, R48, R125 ;  /* 0x0000007d307d7221 */ /* 0x000fc80000010000 */
[----:B------:R-:W-:-:S07]  /*19f0*/  @P3 FADD.FTZ R125, R52, R125 ;  /* 0x0000007d347d3221 */ /* 0x000fce0000010000 */
.L_x_2175:
[----:B------:R-:W-:-:S04]  /*1a00*/  F2FP.F16.F32.PACK_AB R48, RZ, R125 ;  /* 0x0000007dff30723e */ /* 0x000fc800000000ff */
[----:B------:R-:W-:-:S07]  /*1a10*/  PRMT R44, R44, 0x5410, R48 ;  /* 0x000054102c2c7816 */ /* 0x000fce0000000030 */
.L_x_2176:
[----:B------:R-:W-:Y:S01]  /*1a20*/  HADD2.F32 R126, -RZ, R49.H0_H0 ;  /* 0x20000031ff7e7230 */ /* 0x000fe20000004100 */
[----:B------:R-:W-:Y:S06]  /*1a30*/  @P4 BRA `(.L_x_2177) ;  /* 0x0000000000204947 */ /* 0x000fec0003800000 */
[----:B------:R-:W-:-:S04]  /*1a40*/  ISETP.NE.U32.AND P5, PT, RZ, UR10, PT ;  /* 0x0000000aff007c0c */ /* 0x000fc8000bfa5070 */
[----:B------:R-:W-:-:S13]  /*1a50*/  ISETP.NE.AND.EX P5, PT, RZ, UR11, PT, P5 ;  /* 0x0000000bff007c0c */ /* 0x000fda000bfa5350 */
[----:B------:R-:W-:Y:S05]  /*1a60*/  @P5 BRA `(.L_x_2178) ;  /* 0x0000000000085947 */ /* 0x000fea0003800000 */
[----:B------:R-:W-:Y:S05]  /*1a70*/  @P0 BRA `(.L_x_2179) ;  /* 0x0000000000200947 */ /* 0x000fea0003800000 */
[----:B------:R-:W-:Y:S05]  /*1a80*/  BRA `(.L_x_2180) ;  /* 0x0000000000247947 */ /* 0x000fea0003800000 */
.L_x_2178:
[----:B-----5:R-:W-:-:S05]  /*1a90*/  HADD2.F32 R53, -RZ, R41.H0_H0 ;  /* 0x20000029ff357230 */ /* 0x020fca0000004100 */
[----:B------:R-:W-:Y:S01]  /*1aa0*/  FADD.FTZ R126, R53, R126 ;  /* 0x0000007e357e7221 */ /* 0x000fe20000010000 */
[----:B------:R-:W-:Y:S06]  /*1ab0*/  BRA `(.L_x_2179) ;  /* 0x0000000000107947 */ /* 0x000fec0003800000 */
.L_x_2177:
[----:B-----5:R-:W-:Y:S02]  /*1ac0*/  HADD2.F32 R53, -RZ, R37.H0_H0 ;  /* 0x20000025ff357230 */ /* 0x020fe40000004100 */
[----:B------:R-:W-:-:S03]  /*1ad0*/  @P3 HADD2.F32 R55, -RZ, R41.H0_H0 ;  /* 0x20000029ff373230 */ /* 0x000fc60000004100 */
[----:B------:R-:W-:-:S04]  /*1ae0*/  FADD.FTZ R126, R53, R126 ;  /* 0x0000007e357e7221 */ /* 0x000fc80000010000 */
[----:B------:R-:W-:-:S07]  /*1af0*/  @P3 FADD.FTZ R126, R55, R126 ;  /* 0x0000007e377e3221 */ /* 0x000fce0000010000 */
.L_x_2179:
[----:B------:R-:W-:-:S04]  /*1b00*/  F2FP.F16.F32.PACK_AB R48, RZ, R126 ;  /* 0x0000007eff30723e */ /* 0x000fc800000000ff */
[----:B------:R-:W-:-:S07]  /*1b10*/  PRMT R45, R48, 0x7610, R45 ;  /* 0x00007610302d7816 */ /* 0x000fce000000002d */
.L_x_2180:
[----:B------:R-:W-:Y:S01]  /*1b20*/  HADD2.F32 R129, -RZ, R49.H1_H1 ;  /* 0x30000031ff817230 */ /* 0x000fe20000004100 */
[----:B------:R-:W-:Y:S06]  /*1b30*/  @P4 BRA `(.L_x_2181) ;  /* 0x0000000000204947 */ /* 0x000fec0003800000 */
[----:B------:R-:W-:-:S04]  /*1b40*/  ISETP.NE.U32.AND P5, PT, RZ, UR10, PT ;  /* 0x0000000aff007c0c */ /* 0x000fc8000bfa5070 */
[----:B------:R-:W-:-:S13]  /*1b50*/  ISETP.NE.AND.EX P5, PT, RZ, UR11, PT, P5 ;  /* 0x0000000bff007c0c */ /* 0x000fda000bfa5350 */
[----:B------:R-:W-:Y:S05]  /*1b60*/  @P5 BRA `(.L_x_2182) ;  /* 0x0000000000085947 */ /* 0x000fea0003800000 */
[----:B------:R-:W-:Y:S05]  /*1b70*/  @P0 BRA `(.L_x_2183) ;  /* 0x0000000000200947 */ /* 0x000fea0003800000 */
[----:B------:R-:W-:Y:S05]  /*1b80*/  BRA `(.L_x_2184) ;  /* 0x0000000000247947 */ /* 0x000fea0003800000 */
.L_x_2182:
[----:B-----5:R-:W-:-:S05]  /*1b90*/  HADD2.F32 R48, -RZ, R41.H1_H1 ;  /* 0x30000029ff307230 */ /* 0x020fca0000004100 */
[----:B------:R-:W-:Y:S01]  /*1ba0*/  FADD.FTZ R129, R48, R129 ;  /* 0x0000008130817221 */ /* 0x000fe20000010000 */
[----:B------:R-:W-:Y:S06]  /*1bb0*/  BRA `(.L_x_2183) ;  /* 0x0000000000107947 */ /* 0x000fec0003800000 */
.L_x_2181:
[----:B-----5:R-:W-:Y:S02]  /*1bc0*/  HADD2.F32 R48, -RZ, R37.H1_H1 ;  /* 0x30000025ff307230 */ /* 0x020fe40000004100 */
[----:B------:R-:W-:-:S03]  /*1bd0*/  @P3 HADD2.F32 R52, -RZ, R41.H1_H1 ;  /* 0x30000029ff343230 */ /* 0x000fc60000004100 */
[----:B------:R-:W-:-:S04]  /*1be0*/  FADD.FTZ R129, R48, R129 ;  /* 0x0000008130817221 */ /* 0x000fc80000010000 */
[----:B------:R-:W-:-:S07]  /*1bf0*/  @P3 FADD.FTZ R129, R52, R129 ;  /* 0x0000008134813221 */ /* 0x000fce0000010000 */
.L_x_2183:
[----:B------:R-:W-:-:S04]  /*1c00*/  F2FP.F16.F32.PACK_AB R48, RZ, R129 ;  /* 0x00000081ff30723e */ /* 0x000fc800000000ff */
[----:B------:R-:W-:-:S07]  /*1c10*/  PRMT R45, R45, 0x5410, R48 ;  /* 0x000054102d2d7816 */ /* 0x000fce0000000030 */
.L_x_2184:
[----:B------:R-:W-:Y:S01]  /*1c20*/  HADD2.F32 R132, -RZ, R50.H0_H0 ;  /* 0x20000032ff847230 */ /* 0x000fe20000004100 */
[----:B------:R-:W-:Y:S06]  /*1c30*/  @P4 BRA `(.L_x_2185) ;  /* 0x0000000000204947 */ /* 0x000fec0003800000 */
[----:B------:R-:W-:-:S04]  /*1c40*/  ISETP.NE.U32.AND P5, PT, RZ, UR10, PT ;  /* 0x0000000aff007c0c */ /* 0x000fc8000bfa5070 */
[----:B------:R-:W-:-:S13]  /*1c50*/  ISETP.NE.AND.EX P5, PT, RZ, UR11, PT, P5 ;  /* 0x0000000bff007c0c */ /* 0x000fda000bfa5350 */
[----:B------:R-:W-:Y:S05]  /*1c60*/  @P5 BRA `(.L_x_2186) ;  /* 0x0000000000085947 */ /* 0x000fea0003800000 */
[----:B------:R-:W-:Y:S05]  /*1c70*/  @P0 BRA `(.L_x_2187) ;  /* 0x0000000000200947 */ /* 0x000fea0003800000 */
[----:B------:R-:W-:Y:S05]  /*1c80*/  BRA `(.L_x_2188) ;  /* 0x0000000000247947 */ /* 0x000fea0003800000 */
.L_x_2186:
[----:B-----5:R-:W-:-:S05]  /*1c90*/  HADD2.F32 R49, -RZ, R42.H0_H0 ;  /* 0x2000002aff317230 */ /* 0x020fca0000004100 */
[----:B------:R-:W-:Y:S01]  /*1ca0*/  FADD.FTZ R132, R49, R132 ;  /* 0x0000008431847221 */ /* 0x000fe20000010000 */
[----:B------:R-:W-:Y:S06]  /*1cb0*/  BRA `(.L_x_2187) ;  /* 0x0000000000107947 */ /* 0x000fec0003800000 */
.L_x_2185:
[----:B-----5:R-:W-:Y:S02]  /*1cc0*/  HADD2.F32 R49, -RZ, R38.H0_H0 ;  /* 0x20000026ff317230 */ /* 0x020fe40000004100 */
[----:B------:R-:W-:-:S03]  /*1cd0*/  @P3 HADD2.F32 R53, -RZ, R42.H0_H0 ;  /* 0x2000002aff353230 */ /* 0x000fc60000004100 */
[----:B------:R-:W-:-:S04]  /*1ce0*/  FADD.FTZ R132, R49, R132 ;  /* 0x0000008431847221 */ /* 0x000fc80000010000 */
[----:B------:R-:W-:-:S07]  /*1cf0*/  @P3 FADD.FTZ R132, R53, R132 ;  /* 0x0000008435843221 */ /* 0x000fce0000010000 */
.L_x_2187:
[----:B------:R-:W-:-:S04]  /*1d00*/  F2FP.F16.F32.PACK_AB R48, RZ, R132 ;  /* 0x00000084ff30723e */ /* 0x000fc800000000ff */
[----:B------:R-:W-:-:S07]  /*1d10*/  PRMT R46, R48, 0x7610, R46 ;  /* 0x00007610302e7816 */ /* 0x000fce000000002e */
.L_x_2188:
[----:B------:R-:W-:Y:S01]  /*1d20*/  HADD2.F32 R137, -RZ, R50.H1_H1 ;  /* 0x30000032ff897230 */ /* 0x000fe20000004100 */
[----:B------:R-:W-:Y:S06]  /*1d30*/  @P4 BRA `(.L_x_2189) ;  /* 0x0000000000204947 */ /* 0x000fec0003800000 */
[----:B------:R-:W-:-:S04]  /*1d40*/  ISETP.NE.U32.AND P5, PT, RZ, UR10, PT ;  /* 0x0000000aff007c0c */ /* 0x000fc8000bfa5070 */
[----:B------:R-:W-:-:S13]  /*1d50*/  ISETP.NE.AND.EX P5, PT, RZ, UR11, PT, P5 ;  /* 0x0000000bff007c0c */ /* 0x000fda000bfa5350 */
[----:B------:R-:W-:Y:S05]  /*1d60*/  @P5 BRA `(.L_x_2190) ;  /* 0x0000000000085947 */ /* 0x000fea0003800000 */
[----:B------:R-:W-:Y:S05]  /*1d70*/  @P0 BRA `(.L_x_2191) ;  /* 0x0000000000200947 */ /* 0x000fea0003800000 */
[----:B------:R-:W-:Y:S05]  /*1d80*/  BRA `(.L_x_2192) ;  /* 0x0000000000247947 */ /* 0x000fea0003800000 */
.L_x_2190:
[----:B-----5:R-:W-:-:S05]  /*1d90*/  HADD2.F32 R48, -RZ, R42.H1_H1 ;  /* 0x3000002aff307230 */ /* 0x020fca0000004100 */
[----:B------:R-:W-:Y:S01]  /*1da0*/  FADD.FTZ R137, R48, R137 ;  /* 0x0000008930897221 */ /* 0x000fe20000010000 */
[----:B------:R-:W-:Y:S06]  /*1db0*/  BRA `(.L_x_2191) ;  /* 0x0000000000107947 */ /* 0x000fec0003800000 */
.L_x_2189:
[----:B-----5:R-:W-:Y:S02]  /*1dc0*/  HADD2.F32 R48, -RZ, R38.H1_H1 ;  /* 0x30000026ff307230 */ /* 0x020fe40000004100 */
[----:B------:R-:W-:-:S03]  /*1dd0*/  @P3 HADD2.F32 R50, -RZ, R42.H1_H1 ;  /* 0x3000002aff323230 */ /* 0x000fc60000004100 */
[----:B------:R-:W-:-:S04]  /*1de0*/  FADD.FTZ R137, R48, R137 ;  /* 0x0000008930897221 */ /* 0x000fc80000010000 */
[----:B------:R-:W-:-:S07]  /*1df0*/  @P3 FADD.FTZ R137, R50, R137 ;  /* 0x0000008932893221 */ /* 0x000fce0000010000 */
.L_x_2191:
[----:B------:R-:W-:-:S04]  /*1e00*/  F2FP.F16.F32.PACK_AB R48, RZ, R137 ;  /* 0x00000089ff30723e */ /* 0x000fc800000000ff */
[----:B------:R-:W-:-:S07]  /*1e10*/  PRMT R46, R46, 0x5410, R48 ;  /* 0x000054102e2e7816 */ /* 0x000fce0000000030 */
.L_x_2192:
[----:B------:R-:W-:Y:S01]  /*1e20*/  HADD2.F32 R138, -RZ, R51.H0_H0 ;  /* 0x20000033ff8a7230 */ /* 0x000fe20000004100 */
[----:B------:R-:W-:Y:S06]  /*1e30*/  @P4 BRA `(.L_x_2193) ;  /* 0x0000000000204947 */ /* 0x000fec0003800000 */
[----:B------:R-:W-:-:S04]  /*1e40*/  ISETP.NE.U32.AND P5, PT, RZ, UR10, PT ;  /* 0x0000000aff007c0c */ /* 0x000fc8000bfa5070 */
[----:B------:R-:W-:-:S13]  /*1e50*/  ISETP.NE.AND.EX P5, PT, RZ, UR11, PT, P5 ;  /* 0x0000000bff007c0c */ /* 0x000fda000bfa5350 */
[----:B------:R-:W-:Y:S05]  /*1e60*/  @P5 BRA `(.L_x_2194) ;  /* 0x0000000000085947 */ /* 0x000fea0003800000 */
[----:B------:R-:W-:Y:S05]  /*1e70*/  @P0 BRA `(.L_x_2195) ;  /* 0x0000000000200947 */ /* 0x000fea0003800000 */
[----:B------:R-:W-:Y:S05]  /*1e80*/  BRA `(.L_x_2196) ;  /* 0x0000000000247947 */ /* 0x000fea0003800000 */
.L_x_2194:
[----:B-----5:R-:W-:-:S05]  /*1e90*/  HADD2.F32 R49, -RZ, R43.H0_H0 ;  /* 0x2000002bff317230 */ /* 0x020fca0000004100 */
[----:B------:R-:W-:Y:S01]  /*1ea0*/  FADD.FTZ R138, R49, R138 ;  /* 0x0000008a318a7221 */ /* 0x000fe20000010000 */
[----:B------:R-:W-:Y:S06]  /*1eb0*/  BRA `(.L_x_2195) ;  /* 0x0000000000107947 */ /* 0x000fec0003800000 */
.L_x_2193:
[----:B-----5:R-:W-:Y:S02]  /*1ec0*/  HADD2.F32 R49, -RZ, R39.H0_H0 ;  /* 0x20000027ff317230 */ /* 0x020fe40000004100 */
[----:B------:R-:W-:-:S03]  /*1ed0*/  @P3 HADD2.F32 R53, -RZ, R43.H0_H0 ;  /* 0x2000002bff353230 */ /* 0x000fc60000004100 */
[----:B------:R-:W-:-:S04]  /*1ee0*/  FADD.FTZ R138, R49, R138 ;  /* 0x0000008a318a7221 */ /* 0x000fc80000010000 */
[----:B------:R-:W-:-:S07]  /*1ef0*/  @P3 FADD.FTZ R138, R53, R138 ;  /* 0x0000008a358a3221 */ /* 0x000fce0000010000 */
.L_x_2195:
[----:B------:R-:W-:-:S04]  /*1f00*/  F2FP.F16.F32.PACK_AB R48, RZ, R138 ;  /* 0x0000008aff30723e */ /* 0x000fc800000000ff */
[----:B------:R-:W-:-:S07]  /*1f10*/  PRMT R47, R48, 0x7610, R47 ;  /* 0x00007610302f7816 */ /* 0x000fce000000002f */
.L_x_2196:
[----:B------:R-:W-:Y:S01]  /*1f20*/  HADD2.F32 R142, -RZ, R51.H1_H1 ;  /* 0x30000033ff8e7230 */ /* 0x000fe20000004100 */
[----:B------:R-:W-:Y:S06]  /*1f30*/  @P4 BRA `(.L_x_2197) ;  /* 0x0000000000204947 */ /* 0x000fec0003800000 */
[----:B------:R-:W-:-:S04]  /*1f40*/  ISETP.NE.U32.AND P3, PT, RZ, UR10, PT ;  /* 0x0000000aff007c0c */ /* 0x000fc8000bf65070 */
[----:B------:R-:W-:-:S13]  /*1f50*/  ISETP.NE.AND.EX P3, PT, RZ, UR11, PT, P3 ;  /* 0x0000000bff007c0c */ /* 0x000fda000bf65330 */
[----:B------:R-:W-:Y:S05]  /*1f60*/  @P3 BRA `(.L_x_2198) ;  /* 0x0000000000083947 */ /* 0x000fea0003800000 */
[----:B------:R-:W-:Y:S05]  /*1f70*/  @P0 BRA `(.L_x_2199) ;  /* 0x0000000000200947 */ /* 0x000fea0003800000 */
[----:B------:R-:W-:Y:S05]  /*1f80*/  BRA `(.L_x_2200) ;  /* 0x0000000000247947 */ /* 0x000fea0003800000 */
.L_x_2198:
[----:B-----5:R-:W-:-:S05]  /*1f90*/  HADD2.F32 R49, -RZ, R43.H1_H1 ;  /* 0x3000002bff317230 */ /* 0x020fca0000004100 */
[----:B------:R-:W-:Y:S01]  /*1fa0*/  FADD.FTZ R142, R49, R142 ;  /* 0x0000008e318e7221 */ /* 0x000fe20000010000 */
[----:B------:R-:W-:Y:S06]  /*1fb0*/  BRA `(.L_x_2199) ;  /* 0x0000000000107947 */ /* 0x000fec0003800000 */
.L_x_2197:
[----:B-----5:R-:W-:Y:S02]  /*1fc0*/  HADD2.F32 R49, -RZ, R39.H1_H1 ;  /* 0x30000027ff317230 */ /* 0x020fe40000004100 */
[----:B------:R-:W-:-:S03]  /*1fd0*/  @P3 HADD2.F32 R51, -RZ, R43.H1_H1 ;  /* 0x3000002bff333230 */ /* 0x000fc60000004100 */
[----:B------:R-:W-:-:S04]  /*1fe0*/  FADD.FTZ R142, R49, R142 ;  /* 0x0000008e318e7221 */ /* 0x000fc80000010000 */
[----:B------:R-:W-:-:S07]  /*1ff0*/  @P3 FADD.FTZ R142, R51, R142 ;  /* 0x0000008e338e3221 */ /* 0x000fce0000010000 */
.L_x_2199:
[----:B------:R-:W-:-:S04]  /*2000*/  F2FP.F16.F32.PACK_AB R48, RZ, R142 ;  /* 0x0000008eff30723e */ /* 0x000fc800000000ff */
[----:B------:R-:W-:-:S07]  /*2010*/  PRMT R47, R47, 0x5410, R48 ;  /* 0x000054102f2f7816 */ /* 0x000fce0000000030 */
.L_x_2200:
[----:B------:R-:W0:Y:S02]  /*2020*/  @P0 LDC.64 R48, c[0x0][0x238] ;  /* 0x00008e00ff300b82 */ /* 0x000e240000000a00 */
[----:B0-----:R-:W-:-:S04]  /*2030*/  @P0 LEA R48, P3, R145, R48, 0x4 ;  /* 0x0000003091300211 */ /* 0x001fc800078620ff */
[C---:B------:R-:W-:Y:S02]  /*2040*/  @P0 LEA.HI.X R49, R145.reuse, R49, RZ, 0x4, P3 ;  /* 0x0000003191310211 */ /* 0x040fe400018f24ff */
[----:B------:R-:W-:-:S03]  /*2050*/  IADD3 R145, R145, 0x20, RZ ;  /* 0x0000002091917810 */ /* 0x000fc60007ffe0ff */
[----:B------:R1:W-:Y:S04]  /*2060*/  @P0 STG.E.128 desc[UR4][R48.64], R44 ;  /* 0x0000002c30000986 */ /* 0x0003e8000c101d04 */
.L_x_2168:
[----:B------:R-:W-:Y:S05]  /*2070*/  BSYNC B0 ;  /* 0x0000000000007941 */ /* 0x000fea0003800000 */
.L_x_2167:
        /* <DEDUP_REMOVED lines=24> */
.L_x_2204:
[----:B-----5:R-:W-:-:S05]  /*2200*/  HADD2.F32 R53, -RZ, R40.H0_H0 ;  /* 0x20000028ff357230 */ /* 0x020fca0000004100 */
[----:B------:R-:W-:Y:S01]  /*2210*/  FADD.FTZ R122, R53, R122 ;  /* 0x0000007a357a7221 */ /* 0x000fe20000010000 */
[----:B------:R-:W-:Y:S06]  /*2220*/  BRA `(.L_x_2205) ;  /* 0x0000000000107947 */ /* 0x000fec0003800000 */
.L_x_2203:
[----:B-----5:R-:W-:Y:S02]  /*2230*/  HADD2.F32 R53, -RZ, R36.H0_H0 ;  /* 0x20000024ff357230 */ /* 0x020fe40000004100 */
[----:B------:R-:W-:-:S03]  /*2240*/  @P3 HADD2.F32 R55, -RZ, R40.H0_H0 ;  /* 0x20000028ff373230 */ /* 0x000fc60000004100 */
[----:B------:R-:W-:-:S04]  /*2250*/  FADD.FTZ R122, R53, R122 ;  /* 0x0000007a357a7221 */ /* 0x000fc80000010000 */
[----:B------:R-:W-:-:S07]  /*2260*/  @P3 FADD.FTZ R122, R55, R122 ;  /* 0x0000007a377a3221 */ /* 0x000fce0000010000 */
.L_x_2205:
[----:B------:R-:W-:-:S04]  /*2270*/  F2FP.F16.F32.PACK_AB R52, RZ, R122 ;  /* 0x0000007aff34723e */ /* 0x000fc800000000ff */
[----:B------:R-:W-:-:S07]  /*2280*/  PRMT R44, R52, 0x7610, R44 ;  /* 0x00007610342c7816 */ /* 0x000fce000000002c */
.L_x_2206:
[----:B------:R-:W-:Y:S01]  /*2290*/  HADD2.F32 R127, -RZ, R48.H1_H1 ;  /* 0x30000030ff7f7230 */ /* 0x000fe20000004100 */
[----:B------:R-:W-:Y:S06]  /*22a0*/  @P4 BRA `(.L_x_2207) ;  /* 0x0000000000204947 */ /* 0x000fec0003800000 */
[----:B------:R-:W-:-:S04]  /*22b0*/  ISETP.NE.U32.AND P5, PT, RZ, UR10, PT ;  /* 0x0000000aff007c0c */ /* 0x000fc8000bfa5070 */
[----:B------:R-:W-:-:S13]  /*22c0*/  ISETP.NE.AND.EX P5, PT, RZ, UR11, PT, P5 ;  /* 0x0000000bff007c0c */ /* 0x000fda000bfa5350 */
[----:B------:R-:W-:Y:S05]  /*22d0*/  @P5 BRA `(.L_x_2208) ;  /* 0x0000000000085947 */ /* 0x000fea0003800000 */
[----:B------:R-:W-:Y:S05]  /*22e0*/  @P0 BRA `(.L_x_2209) ;  /* 0x0000000000200947 */ /* 0x000fea0003800000 */
[----:B------:R-:W-:Y:S05]  /*22f0*/  BRA `(.L_x_2210) ;  /* 0x0000000000247947 */ /* 0x000fea0003800000 */
.L_x_2208:
[----:B-----5:R-:W-:-:S05]  /*2300*/  HADD2.F32 R48, -RZ, R40.H1_H1 ;  /* 0x30000028ff307230 */ /* 0x020fca0000004100 */
[----:B------:R-:W-:Y:S01]  /*2310*/  FADD.FTZ R127, R48, R127 ;  /* 0x0000007f307f7221 */ /* 0x000fe20000010000 */
[----:B------:R-:W-:Y:S06]  /*2320*/  BRA `(.L_x_2209) ;  /* 0x0000000000107947 */ /* 0x000fec0003800000 */
.L_x_2207:
[----:B-----5:R-:W-:Y:S02]  /*2330*/  HADD2.F32 R48, -RZ, R36.H1_H1 ;  /* 0x30000024ff307230 */ /* 0x020fe40000004100 */
[----:B------:R-:W-:-:S03]  /*2340*/  @P3 HADD2.F32 R52, -RZ, R40.H1_H1 ;  /* 0x30000028ff343230 */ /* 0x000fc60000004100 */
[----:B------:R-:W-:-:S04]  /*2350*/  FADD.FTZ R127, R48, R127 ;  /* 0x0000007f307f7221 */ /* 0x000fc80000010000 */
[----:B------:R-:W-:-:S07]  /*2360*/  @P3 FADD.FTZ R127, R52, R127 ;  /* 0x0000007f347f3221 */ /* 0x000fce0000010000 */
.L_x_2209:
[----:B------:R-:W-:-:S04]  /*2370*/  F2FP.F16.F32.PACK_AB R48, RZ, R127 ;  /* 0x0000007fff30723e */ /* 0x000fc800000000ff */
[----:B------:R-:W-:-:S07]  /*2380*/  PRMT R44, R44, 0x5410, R48 ;  /* 0x000054102c2c7816 */ /* 0x000fce0000000030 */
.L_x_2210:
[----:B------:R-:W-:Y:S01]  /*2390*/  HADD2.F32 R128, -RZ, R49.H0_H0 ;  /* 0x20000031ff807230 */ /* 0x000fe20000004100 */
[----:B------:R-:W-:Y:S06]  /*23a0*/  @P4 BRA `(.L_x_2211) ;  /* 0x0000000000204947 */ /* 0x000fec0003800000 */
[----:B------:R-:W-:-:S04]  /*23b0*/  ISETP.NE.U32.AND P5, PT, RZ, UR10, PT ;  /* 0x0000000aff007c0c */ /* 0x000fc8000bfa5070 */
[----:B------:R-:W-:-:S13]  /*23c0*/  ISETP.NE.AND.EX P5, PT, RZ, UR11, PT, P5 ;  /* 0x0000000bff007c0c */ /* 0x000fda000bfa5350 */
[----:B------:R-:W-:Y:S05]  /*23d0*/  @P5 BRA `(.L_x_2212) ;  /* 0x0000000000085947 */ /* 0x000fea0003800000 */
[----:B------:R-:W-:Y:S05]  /*23e0*/  @P0 BRA `(.L_x_2213) ;  /* 0x0000000000200947 */ /* 0x000fea0003800000 */
[----:B------:R-:W-:Y:S05]  /*23f0*/  BRA `(.L_x_2214) ;  /* 0x0000000000247947 */ /* 0x000fea0003800000 */
.L_x_2212:
[----:B-----5:R-:W-:-:S05]  /*2400*/  HADD2.F32 R53, -RZ, R41.H0_H0 ;  /* 0x20000029ff357230 */ /* 0x020fca0000004100 */
[----:B------:R-:W-:Y:S01]  /*2410*/  FADD.FTZ R128, R53, R128 ;  /* 0x0000008035807221 */ /* 0x000fe20000010000 */
[----:B------:R-:W-:Y:S06]  /*2420*/  BRA `(.L_x_2213) ;  /* 0x0000000000107947 */ /* 0x000fec0003800000 */
.L_x_2211:
[----:B-----5:R-:W-:Y:S02]  /*2430*/  HADD2.F32 R53, -RZ, R37.H0_H0 ;  /* 0x20000025ff357230 */ /* 0x020fe40000004100 */
[----:B------:R-:W-:-:S03]  /*2440*/  @P3 HADD2.F32 R55, -RZ, R41.H0_H0 ;  /* 0x20000029ff373230 */ /* 0x000fc60000004100 */
[----:B------:R-:W-:-:S04]  /*2450*/  FADD.FTZ R128, R53, R128 ;  /* 0x0000008035807221 */ /* 0x000fc80000010000 */
[----:B------:R-:W-:-:S07]  /*2460*/  @P3 FADD.FTZ R128, R55, R128 ;  /* 0x0000008037803221 */ /* 0x000fce0000010000 */
.L_x_2213:
[----:B------:R-:W-:-:S04]  /*2470*/  F2FP.F16.F32.PACK_AB R48, RZ, R128 ;  /* 0x00000080ff30723e */ /* 0x000fc800000000ff */
[----:B------:R-:W-:-:S07]  /*2480*/  PRMT R45, R48, 0x7610, R45 ;  /* 0x00007610302d7816 */ /* 0x000fce000000002d */
.L_x_2214:
[----:B------:R-:W-:Y:S01]  /*2490*/  HADD2.F32 R133, -RZ, R49.H1_H1 ;  /* 0x30000031ff857230 */ /* 0x000fe20000004100 */
[----:B------:R-:W-:Y:S06]  /*24a0*/  @P4 BRA `(.L_x_2215) ;  /* 0x0000000000204947 */ /* 0x000fec0003800000 */
[----:B------:R-:W-:-:S04]  /*24b0*/  ISETP.NE.U32.AND P5, PT, RZ, UR10, PT ;  /* 0x0000000aff007c0c */ /* 0x000fc8000bfa5070 */
[----:B------:R-:W-:-:S13]  /*24c0*/  ISETP.NE.AND.EX P5, PT, RZ, UR11, PT, P5 ;  /* 0x0000000bff007c0c */ /* 0x000fda000bfa5350 */
[----:B------:R-:W-:Y:S05]  /*24d0*/  @P5 BRA `(.L_x_2216) ;  /* 0x0000000000085947 */ /* 0x000fea0003800000 */
[----:B------:R-:W-:Y:S05]  /*24e0*/  @P0 BRA `(.L_x_2217) ;  /* 0x0000000000200947 */ /* 0x000fea0003800000 */
[----:B------:R-:W-:Y:S05]  /*24f0*/  BRA `(.L_x_2218) ;  /* 0x0000000000247947 */ /* 0x000fea0003800000 */
.L_x_2216:
[----:B-----5:R-:W-:-:S05]  /*2500*/  HADD2.F32 R48, -RZ, R41.H1_H1 ;  /* 0x30000029ff307230 */ /* 0x020fca0000004100 */
[----:B------:R-:W-:Y:S01]  /*2510*/  FADD.FTZ R133, R48, R133 ;  /* 0x0000008530857221 */ /* 0x000fe20000010000 */
[----:B------:R-:W-:Y:S06]  /*2520*/  BRA `(.L_x_2217) ;  /* 0x0000000000107947 */ /* 0x000fec0003800000 */
.L_x_2215:
[----:B-----5:R-:W-:Y:S02]  /*2530*/  HADD2.F32 R48, -RZ, R37.H1_H1 ;  /* 0x30000025ff307230 */ /* 0x020fe40000004100 */
[----:B------:R-:W-:-:S03]  /*2540*/  @P3 HADD2.F32 R52, -RZ, R41.H1_H1 ;  /* 0x30000029ff343230 */ /* 0x000fc60000004100 */
[----:B------:R-:W-:-:S04]  /*2550*/  FADD.FTZ R133, R48, R133 ;  /* 0x0000008530857221 */ /* 0x000fc80000010000 */
[----:B------:R-:W-:-:S07]  /*2560*/  @P3 FADD.FTZ R133, R52, R133 ;  /* 0x0000008534853221 */ /* 0x000fce0000010000 */
.L_x_2217:
[----:B------:R-:W-:-:S04]  /*2570*/  F2FP.F16.F32.PACK_AB R48, RZ, R133 ;  /* 0x00000085ff30723e */ /* 0x000fc800000000ff */
[----:B------:R-:W-:-:S07]  /*2580*/  PRMT R45, R45, 0x5410, R48 ;  /* 0x000054102d2d7816 */ /* 0x000fce0000000030 */
.L_x_2218:
[----:B------:R-:W-:Y:S01]  /*2590*/  HADD2.F32 R134, -RZ, R50.H0_H0 ;  /* 0x20000032ff867230 */ /* 0x000fe20000004100 */
[----:B------:R-:W-:Y:S06]  /*25a0*/  @P4 BRA `(.L_x_2219) ;  /* 0x0000000000204947 */ /* 0x000fec0003800000 */
[----:B------:R-:W-:-:S04]  /*25b0*/  ISETP.NE.U32.AND P5, PT, RZ, UR10, PT ;  /* 0x0000000aff007c0c */ /* 0x000fc8000bfa5070 */
[----:B------:R-:W-:-:S13]  /*25c0*/  ISETP.NE.AND.EX P5, PT, RZ, UR11, PT, P5 ;  /* 0x0000000bff007c0c */ /* 0x000fda000bfa5350 */
[----:B------:R-:W-:Y:S05]  /*25d0*/  @P5 BRA `(.L_x_2220) ;  /* 0x0000000000085947 */ /* 0x000fea0003800000 */
[----:B------:R-:W-:Y:S05]  /*25e0*/  @P0 BRA `(.L_x_2221) ;  /* 0x0000000000200947 */ /* 0x000fea0003800000 */
[----:B------:R-:W-:Y:S05]  /*25f0*/  BRA `(.L_x_2222) ;  /* 0x0000000000247947 */ /* 0x000fea0003800000 */
.L_x_2220:
[----:B-----5:R-:W-:-:S05]  /*2600*/  HADD2.F32 R49, -RZ, R42.H0_H0 ;  /* 0x2000002aff317230 */ /* 0x020fca0000004100 */
[----:B------:R-:W-:Y:S01]  /*2610*/  FADD.FTZ R134, R49, R134 ;  /* 0x0000008631867221 */ /* 0x000fe20000010000 */
[----:B------:R-:W-:Y:S06]  /*2620*/  BRA `(.L_x_2221) ;  /* 0x0000000000107947 */ /* 0x000fec0003800000 */
.L_x_2219:
[----:B-----5:R-:W-:Y:S02]  /*2630*/  HADD2.F32 R49, -RZ, R38.H0_H0 ;  /* 0x20000026ff317230 */ /* 0x020fe40000004100 */
[----:B------:R-:W-:-:S03]  /*2640*/  @P3 HADD2.F32 R53, -RZ, R42.H0_H0 ;  /* 0x2000002aff353230 */ /* 0x000fc60000004100 */
[----:B------:R-:W-:-:S04]  /*2650*/  FADD.FTZ R134, R49, R134 ;  /* 0x0000008631867221 */ /* 0x000fc80000010000 */
[----:B------:R-:W-:-:S07]  /*2660*/  @P3 FADD.FTZ R134, R53, R134 ;  /* 0x0000008635863221 */ /* 0x000fce0000010000 */
.L_x_2221:
[----:B------:R-:W-:-:S04]  /*2670*/  F2FP.F16.F32.PACK_AB R48, RZ, R134 ;  /* 0x00000086ff30723e */ /* 0x000fc800000000ff */
[----:B------:R-:W-:-:S07]  /*2680*/  PRMT R46, R48, 0x7610, R46 ;  /* 0x00007610302e7816 */ /* 0x000fce000000002e */
.L_x_2222:
[----:B------:R-:W-:Y:S01]  /*2690*/  HADD2.F32 R139, -RZ, R50.H1_H1 ;  /* 0x30000032ff8b7230 */ /* 0x000fe20000004100 */
[----:B------:R-:W-:Y:S06]  /*26a0*/  @P4 BRA `(.L_x_2223) ;  /* 0x0000000000204947 */ /* 0x000fec0003800000 */
[----:B------:R-:W-:-:S04]  /*26b0*/  ISETP.NE.U32.AND P5, PT, RZ, UR10, PT ;  /* 0x0000000aff007c0c */ /* 0x000fc8000bfa5070 */
[----:B------:R-:W-:-:S13]  /*26c0*/  ISETP.NE.AND.EX P5, PT, RZ, UR11, PT, P5 ;  /* 0x0000000bff007c0c */ /* 0x000fda000bfa5350 */
[----:B------:R-:W-:Y:S05]  /*26d0*/  @P5 BRA `(.L_x_2224) ;  /* 0x0000000000085947 */ /* 0x000fea0003800000 */
[----:B------:R-:W-:Y:S05]  /*26e0*/  @P0 BRA `(.L_x_2225) ;  /* 0x0000000000200947 */ /* 0x000fea0003800000 */
[----:B------:R-:W-:Y:S05]  /*26f0*/  BRA `(.L_x_2226) ;  /* 0x0000000000247947 */ /* 0x000fea0003800000 */
.L_x_2224:
[----:B-----5:R-:W-:-:S05]  /*2700*/  HADD2.F32 R48, -RZ, R42.H1_H1 ;  /* 0x3000002aff307230 */ /* 0x020fca0000004100 */
[----:B------:R-:W-:Y:S01]  /*2710*/  FADD.FTZ R139, R48, R139 ;  /* 0x0000008b308b7221 */ /* 0x000fe20000010000 */
[----:B------:R-:W-:Y:S06]  /*2720*/  BRA `(.L_x_2225) ;  /* 0x0000000000107947 */ /* 0x000fec0003800000 */
.L_x_2223:
[----:B-----5:R-:W-:Y:S02]  /*2730*/  HADD2.F32 R48, -RZ, R38.H1_H1 ;  /* 0x30000026ff307230 */ /* 0x020fe40000004100 */
[----:B------:R-:W-:-:S03]  /*2740*/  @P3 HADD2.F32 R50, -RZ, R42.H1_H1 ;  /* 0x3000002aff323230 */ /* 0x000fc60000004100 */
[----:B------:R-:W-:-:S04]  /*2750*/  FADD.FTZ R139, R48, R139 ;  /* 0x0000008b308b7221 */ /* 0x000fc80000010000 */
[----:B------:R-:W-:-:S07]  /*2760*/  @P3 FADD.FTZ R139, R50, R139 ;  /* 0x0000008b328b3221 */ /* 0x000fce0000010000 */
.L_x_2225:
[----:B------:R-:W-:-:S04]  /*2770*/  F2FP.F16.F32.PACK_AB R48, RZ, R139 ;  /* 0x0000008bff30723e */ /* 0x000fc800000000ff */
[----:B------:R-:W-:-:S07]  /*2780*/  PRMT R46, R46, 0x5410, R48 ;  /* 0x000054102e2e7816 */ /* 0x000fce0000000030 */
.L_x_2226:
[----:B------:R-:W-:Y:S01]  /*2790*/  HADD2.F32 R140, -RZ, R51.H0_H0 ;  /* 0x20000033ff8c7230 */ /* 0x000fe20000004100 */
[----:B------:R-:W-:Y:S06]  /*27a0*/  @P4 BRA `(.L_x_2227) ;  /* 0x0000000000204947 */ /* 0x000fec0003800000 */
[----:B------:R-:W-:-:S04]  /*27b0*/  ISETP.NE.U32.AND P5, PT, RZ, UR10, PT ;  /* 0x0000000aff007c0c */ /* 0x000fc8000bfa5070 */
[----:B------:R-:W-:-:S13]  /*27c0*/  ISETP.NE.AND.EX P5, PT, RZ, UR11, PT, P5 ;  /* 0x0000000bff007c0c */ /* 0x000fda000bfa5350 */
[----:B------:R-:W-:Y:S05]  /*27d0*/  @P5 BRA `(.L_x_2228) ;  /* 0x0000000000085947 */ /* 0x000fea0003800000 */
[----:B------:R-:W-:Y:S05]  /*27e0*/  @P0 BRA `(.L_x_2229) ;  /* 0x0000000000200947 */ /* 0x000fea0003800000 */
[----:B------:R-:W-:Y:S05]  /*27f0*/  BRA `(.L_x_2230) ;  /* 0x0000000000247947 */ /* 0x000fea0003800000 */
.L_x_2228:
[----:B-----5:R-:W-:-:S05]  /*2800*/  HADD2.F32 R49, -RZ, R43.H0_H0 ;  /* 0x2000002bff317230 */ /* 0x020fca0000004100 */
[----:B------:R-:W-:Y:S01]  /*2810*/  FADD.FTZ R140, R49, R140 ;  /* 0x0000008c318c7221 */ /* 0x000fe20000010000 */
[----:B------:R-:W-:Y:S06]  /*2820*/  BRA `(.L_x_2229) ;  /* 0x0000000000107947 */ /* 0x000fec0003800000 */
.L_x_2227:
[----:B-----5:R-:W-:Y:S02]  /*2830*/  HADD2.F32 R49, -RZ, R39.H0_H0 ;  /* 0x20000027ff317230 */ /* 0x020fe40000004100 */
[----:B------:R-:W-:-:S03]  /*2840*/  @P3 HADD2.F32 R53, -RZ, R43.H0_H0 ;  /* 0x2000002bff353230 */ /* 0x000fc60000004100 */
[----:B------:R-:W-:-:S04]  /*2850*/  FADD.FTZ R140, R49, R140 ;  /* 0x0000008c318c7221 */ /* 0x000fc80000010000 */
[----:B------:R-:W-:-:S07]  /*2860*/  @P3 FADD.FTZ R140, R53, R140 ;  /* 0x0000008c358c3221 */ /* 0x000fce0000010000 */
.L_x_2229:
[----:B------:R-:W-:-:S04]  /*2870*/  F2FP.F16.F32.PACK_AB R48, RZ, R140 ;  /* 0x0000008cff30723e */ /* 0x000fc800000000ff */
[----:B------:R-:W-:-:S07]  /*2880*/  PRMT R47, R48, 0x7610, R47 ;  /* 0x00007610302f7816 */ /* 0x000fce000000002f */
.L_x_2230:
[----:B------:R-:W-:Y:S01]  /*2890*/  HADD2.F32 R143, -RZ, R51.H1_H1 ;  /* 0x30000033ff8f7230 */ /* 0x000fe20000004100 */
[----:B------:R-:W-:Y:S06]  /*28a0*/  @P4 BRA `(.L_x_2231) ;  /* 0x0000000000204947 */ /* 0x000fec0003800000 */
[----:B------:R-:W-:-:S04]  /*28b0*/  ISETP.NE.U32.AND P3, PT, RZ, UR10, PT ;  /* 0x0000000aff007c0c */ /* 0x000fc8000bf65070 */
[----:B------:R-:W-:-:S13]  /*28c0*/  ISETP.NE.AND.EX P3, PT, RZ, UR11, PT, P3 ;  /* 0x0000000bff007c0c */ /* 0x000fda000bf65330 */
[----:B------:R-:W-:Y:S05]  /*28d0*/  @P3 BRA `(.L_x_2232) ;  /* 0x0000000000083947 */ /* 0x000fea0003800000 */
[----:B------:R-:W-:Y:S05]  /*28e0*/  @P0 BRA `(.L_x_2233) ;  /* 0x0000000000200947 */ /* 0x000fea0003800000 */
[----:B------:R-:W-:Y:S05]  /*28f0*/  BRA `(.L_x_2234) ;  /* 0x0000000000247947 */ /* 0x000fea0003800000 */
.L_x_2232:
[----:B-----5:R-:W-:-:S05]  /*2900*/  HADD2.F32 R48, -RZ, R43.H1_H1 ;  /* 0x3000002bff307230 */ /* 0x020fca0000004100 */
[----:B------:R-:W-:Y:S01]  /*2910*/  FADD.FTZ R143, R48, R143 ;  /* 0x0000008f308f7221 */ /* 0x000fe20000010000 */
[----:B------:R-:W-:Y:S06]  /*2920*/  BRA `(.L_x_2233) ;  /* 0x0000000000107947 */ /* 0x000fec0003800000 */
.L_x_2231:
[----:B-----5:R-:W-:Y:S02]  /*2930*/  HADD2.F32 R48, -RZ, R39.H1_H1 ;  /* 0x30000027ff307230 */ /* 0x020fe40000004100 */
[----:B------:R-:W-:-:S03]  /*2940*/  @P3 HADD2.F32 R50, -RZ, R43.H1_H1 ;  /* 0x3000002bff323230 */ /* 0x000fc60000004100 */
[----:B------:R-:W-:-:S04]  /*2950*/  FADD.FTZ R143, R48, R143 ;  /* 0x0000008f308f7221 */ /* 0x000fc80000010000 */
[----:B------:R-:W-:-:S07]  /*2960*/  @P3 FADD.FTZ R143, R50, R143 ;  /* 0x0000008f328f3221 */ /* 0x000fce0000010000 */
.L_x_2233:
[----:B------:R-:W-:-:S04]  /*2970*/  F2FP.F16.F32.PACK_AB R48, RZ, R143 ;  /* 0x0000008fff30723e */ /* 0x000fc800000000ff */
[----:B------:R-:W-:-:S07]  /*2980*/  PRMT R47, R47, 0x5410, R48 ;  /* 0x000054102f2f7816 */ /* 0x000fce0000000030 */
.L_x_2234:
[----:B------:R-:W0:Y:S02]  /*2990*/  @P0 LDC.64 R48, c[0x0][0x238] ;  /* 0x00008e00ff300b82 */ /* 0x000e240000000a00 */
[----:B0-----:R-:W-:-:S04]  /*29a0*/  @P0 LEA R48, P3, R145, R48, 0x4 ;  /* 0x0000003091300211 */ /* 0x001fc800078620ff */
[----:B------:R-:W-:-:S05]  /*29b0*/  @P0 LEA.HI.X R49, R145, R49, RZ, 0x4, P3 ;  /* 0x0000003191310211 */ /* 0x000fca00018f24ff */
[----:B------:R2:W-:Y:S04]  /*29c0*/  @P0 STG.E.128 desc[UR4][R48.64], R44 ;  /* 0x0000002c30000986 */ /* 0x0005e8000c101d04 */
.L_x_2202:
[----:B------:R-:W-:Y:S05]  /*29d0*/  BSYNC B0 ;  /* 0x0000000000007941 */ /* 0x000fea0003800000 */
.L_x_2201:
        /* <DEDUP_REMOVED lines=100> */
.L_x_2254:
        /* <DEDUP_REMOVED lines=34> */
[----:B------:R-:W-:Y:S01]  /*3240*/  F2FP.F16.F32.PACK_AB R48, R49, R48 ;  /* 0x000000303130723e */ /* 0x000fe200000000ff */
[--C-:B------:R-:W-:Y:S01]  /*3250*/  FADD.FTZ R49, R123, -R145.reuse ;  /* 0x800000917b317221 */ /* 0x100fe20000010000 */
[--C-:B------:R-:W-:Y:S01]  /*3260*/  FADD.FTZ R151, R130, -R145.reuse ;  /* 0x8000009182977221 */ /* 0x100fe20000010000 */
[----:B------:R-:W-:Y:S01]  /*3270*/  FADD.FTZ R155, R135, -R145 ;  /* 0x80000091879b7221 */ /* 0x000fe20000010000 */
[----:B------:R-:W-:Y:S01]  /*3280*/  F2FP.F16.F32.PACK_AB R55, R54, R55 ;  /* 0x000000373637723e */ /* 0x000fe200000000ff */
[----:B------:R-:W1:Y:S01]  /*3290*/  LDC.64 R146, c[0x0][0x2c0] ;  /* 0x0000b000ff927b82 */ /* 0x000e620000000a00 */
[C---:B------:R-:W-:Y:S01]  /*32a0*/  FMUL.FTZ R54, R150.reuse, R49 ;  /* 0x0000003196367220 */ /* 0x040fe20000410000 */
[C---:B------:R-:W-:Y:S01]  /*32b0*/  FMUL.FTZ R153, R150.reuse, R151 ;  /* 0x0000009796997220 */ /* 0x040fe20000410000 */
[----:B------:R-:W-:Y:S01]  /*32c0*/  FMUL.FTZ R155, R150, R155 ;  /* 0x0000009b969b7220 */ /* 0x000fe20000410000 */
[----:B------:R-:W-:Y:S01]  /*32d0*/  F2FP.F16.F32.PACK_AB R51, R51, R50 ;  /* 0x000000323333723e */ /* 0x000fe200000000ff */
[----:B------:R-:W-:Y:S01]  /*32e0*/  FFMA.FTZ R49, R5, R54, R14 ;  /* 0x0000003605317223 */ /* 0x000fe2000001000e */
[-C--:B------:R-:W-:Y:S01]  /*32f0*/  FFMA.FTZ R50, R6, R152.reuse, R13 ;  /* 0x0000009806327223 */ /* 0x080fe2000001000d */
[----:B------:R-:W-:Y:S01]  /*3300*/  FFMA.FTZ R151, R7, R153, R16 ;  /* 0x0000009907977223 */ /* 0x000fe20000010010 */
[-C--:B------:R-:W-:Y:S01]  /*3310*/  FFMA.FTZ R154, R8, R155.reuse, R15 ;  /* 0x0000009b089a7223 */ /* 0x080fe2000001000f */
[----:B------:R-:W-:Y:S01]  /*3320*/  FFMA.FTZ R155, R24, R155, R31 ;  /* 0x0000009b189b7223 */ /* 0x000fe2000001001f */
[----:B------:R-:W-:Y:S01]  /*3330*/  FFMA.FTZ R152, R22, R152, R29 ;  /* 0x0000009816987223 */ /* 0x000fe2000001001d */
[----:B------:R-:W-:Y:S01]  /*3340*/  F2FP.F16.F32.PACK_AB R49, R50, R49 ;  /* 0x000000313231723e */ /* 0x000fe200000000ff */
[----:B------:R-:W-:Y:S01]  /*3350*/  FFMA.FTZ R52, R20, R52, R27 ;  /* 0x0000003414347223 */ /* 0x000fe2000001001b */
[----:B------:R-:W-:Y:S01]  /*3360*/  F2FP.F16.F32.PACK_AB R50, R154, R151 ;  /* 0x000000979a32723e */ /* 0x000fe200000000ff */
[----:B------:R-:W-:Y:S01]  /*3370*/  FFMA.FTZ R151, R19, R53, R28 ;  /* 0x0000003513977223 */ /* 0x000fe2000001001c */
[----:B------:R-:W-:Y:S01]  /*3380*/  FFMA.FTZ R53, R21, R54, R30 ;  /* 0x0000003615357223 */ /* 0x000fe2000001001e */
[----:B------:R-:W-:Y:S01]  /*3390*/  FFMA.FTZ R54, R23, R153, R32 ;  /* 0x0000009917367223 */ /* 0x000fe20000010020 */
[----:B0-----:R-:W-:-:S02]  /*33a0*/  IMAD.WIDE.U32 R148, R144, 0x10, R148 ;  /* 0x0000001090947825 */ /* 0x001fc400078e0094 */
[----:B------:R-:W-:Y:S02]  /*33b0*/  F2FP.F16.F32.PACK_AB R52, R52, R151 ;  /* 0x000000973434723e */ /* 0x000fe400000000ff */
[----:B------:R-:W-:Y:S01]  /*33c0*/  F2FP.F16.F32.PACK_AB R54, R155, R54 ;  /* 0x000000369b36723e */ /* 0x000fe200000000ff */
[----:B------:R2:W-:Y:S01]  /*33d0*/  STG.E.128 desc[UR4][R148.64], R48 ;  /* 0x0000003094007986 */ /* 0x0005e2000c101d04 */
[----:B------:R-:W-:Y:S01]  /*33e0*/  F2FP.F16.F32.PACK_AB R53, R152, R53 ;  /* 0x000000359835723e */ /* 0x000fe200000000ff */
[C---:B-1----:R-:W-:Y:S01]  /*33f0*/  IMAD.WIDE.U32 R146, R144.reuse, 0x10, R146 ;  /* 0x0000001090927825 */ /* 0x042fe200078e0092 */
[----:B------:R-:W-:-:S04]  /*3400*/  IADD3 R144, R144, 0x20, RZ ;  /* 0x0000002090907810 */ /* 0x000fc80007ffe0ff */
[----:B------:R2:W-:Y:S03]  /*3410*/  STG.E.128 desc[UR4][R146.64], R52 ;  /* 0x0000003492007986 */ /* 0x0005e6000c101d04 */
.L_x_2237:
[----:B------:R-:W-:Y:S05]  /*3420*/  BSYNC B0 ;  /* 0x0000000000007941 */ /* 0x000fea0003800000 */
.L_x_2236:
        /* <DEDUP_REMOVED lines=50> */
.L_x_2239:
[----:B------:R-:W-:Y:S05]  /*3750*/  BSYNC B0 ;  /* 0x0000000000007941 */ /* 0x000fea0003800000 */
.L_x_2238:
        /* <DEDUP_REMOVED lines=8> */
[----:B------:R-:W-:Y:S01]  /*37e0*/  FADD.FTZ R153, R143, -R145 ;  /* 0x800000918f997221 */ /* 0x000fe20000010000 */
        /* <DEDUP_REMOVED lines=14> */
[----:B------:R-:W-:Y:S01]  /*38d0*/  F2FP.F16.F32.PACK_AB R50, R49, R50 ;  /* 0x000000323132723e */ /* 0x000fe200000000ff */
[-C--:B------:R-:W-:Y:S01]  /*38e0*/  FFMA.FTZ R51, R92, R48.reuse, R101 ;  /* 0x000000305c337223 */ /* 0x080fe20000010065 */
[-C--:B------:R-:W-:Y:S01]  /*38f0*/  FFMA.FTZ R150, R95, R153.reuse, R104 ;  /* 0x000000995f967223 */ /* 0x080fe20000010068 */
[----:B------:R-:W-:Y:S01]  /*3900*/  FFMA.FTZ R48, R108, R48, R115 ;  /* 0x000000306c307223 */ /* 0x000fe20000010073 */
[----:B------:R-:W-:Y:S01]  /*3910*/  FFMA.FTZ R153, R110, R153, R121 ;  /* 0x000000996e997223 */ /* 0x000fe20000010079 */
[----:B------:R-:W-:-:S02]  /*3920*/  FFMA.FTZ R49, R109, R55, R118 ;  /* 0x000000376d317223 */ /* 0x000fc40000010076 */
[----:B------:R-:W-:Y:S01]  /*3930*/  F2FP.F16.F32.PACK_AB R51, R150, R51 ;  /* 0x000000339633723e */ /* 0x000fe200000000ff */
[----:B------:R-:W-:Y:S01]  /*3940*/  FFMA.FTZ R150, R88, R151, R97 ;  /* 0x0000009758967223 */ /* 0x000fe20000010061 */
[----:B------:R-:W-:Y:S01]  /*3950*/  F2FP.F16.F32.PACK_AB R55, R153, R48 ;  /* 0x000000309937723e */ /* 0x000fe200000000ff */
[----:B------:R-:W-:Y:S01]  /*3960*/  FFMA.FTZ R48, R63, R148, R94 ;  /* 0x000000943f307223 */ /* 0x000fe2000001005e */
[----:B------:R-:W-:Y:S01]  /*3970*/  F2FP.F16.F32.PACK_AB R54, R49, R54 ;  /* 0x000000363136723e */ /* 0x000fe200000000ff */
[----:B------:R-:W-:Y:S01]  /*3980*/  FFMA.FTZ R49, R89, R145, R96 ;  /* 0x0000009159317223 */ /* 0x000fe20000010060 */
[----:B------:R-:W-:Y:S01]  /*3990*/  FFMA.FTZ R153, R91, R149, R98 ;  /* 0x000000955b997223 */ /* 0x000fe20000010062 */
[----:B------:R-:W-:Y:S01]  /*39a0*/  FFMA.FTZ R148, R102, R148, R111 ;  /* 0x0000009466947223 */ /* 0x000fe2000001006f */
[----:B------:R-:W-:Y:S01]  /*39b0*/  FFMA.FTZ R151, R103, R151, R112 ;  /* 0x0000009767977223 */ /* 0x000fe20000010070 */
[----:B0-----:R-:W-:Y:S01]  /*39c0*/  IMAD.WIDE.U32 R146, R144, 0x10, R146 ;  /* 0x0000001090927825 */ /* 0x001fe200078e0092 */
[----:B------:R-:W-:-:S02]  /*39d0*/  F2FP.F16.F32.PACK_AB R48, R49, R48 ;  /* 0x000000303130723e */ /* 0x000fc400000000ff */
[----:B------:R-:W-:Y:S01]  /*39e0*/  F2FP.F16.F32.PACK_AB R49, R153, R150 ;  /* 0x000000969931723e */ /* 0x000fe200000000ff */
[----:B------:R-:W-:Y:S01]  /*39f0*/  FFMA.FTZ R150, R107, R149, R116 ;  /* 0x000000956b967223 */ /* 0x000fe20000010074 */
[----:B------:R-:W-:Y:S01]  /*3a00*/  FFMA.FTZ R149, R105, R145, R114 ;  /* 0x0000009169957223 */ /* 0x000fe20000010072 */
[----:B-1----:R-:W-:Y:S02]  /*3a10*/  IMAD.WIDE.U32 R144, R144, 0x10, R52 ;  /* 0x0000001090907825 */ /* 0x002fe400078e0034 */
[----:B------:R1:W-:Y:S01]  /*3a20*/  STG.E.128 desc[UR4][R146.64], R48 ;  /* 0x0000003092007986 */ /* 0x0003e2000c101d04 */
[----:B------:R-:W-:Y:S02]  /*3a30*/  F2FP.F16.F32.PACK_AB R53, R150, R151 ;  /* 0x000000979635723e */ /* 0x000fe400000000ff */
[----:B------:R-:W-:-:S05]  /*3a40*/  F2FP.F16.F32.PACK_AB R52, R149, R148 ;  /* 0x000000949534723e */ /* 0x000fca00000000ff */
[----:B------:R1:W-:Y:S02]  /*3a50*/  STG.E.128 desc[UR4][R144.64], R52 ;  /* 0x0000003490007986 */ /* 0x0003e4000c101d04 */
.L_x_2241:
[----:B------:R-:W-:Y:S05]  /*3a60*/  BSYNC B0 ;  /* 0x0000000000007941 */ /* 0x000fea0003800000 */
.L_x_2240:
[----:B0123--:R-:W0:Y:S02]  /*3a70*/  LDC.64 R48, c[0x0][0x210] ;  /* 0x00008400ff307b82 */ /* 0x00fe240000000a00 */
[----:B0-----:R-:W-:-:S04]  /*3a80*/  LEA R119, R48, R119, 0x2 ;  /* 0x0000007730777211 */ /* 0x001fc800078e10ff */
[----:B------:R-:W-:-:S13]  /*3a90*/  ISETP.GE.AND P3, PT, R119, R49, PT ;  /* 0x000000317700720c */ /* 0x000fda0003f66270 */
[----:B------:R-:W-:Y:S05]  /*3aa0*/  @!P3 BRA `(.L_x_2242) ;  /* 0xffffffd000a4b947 */ /* 0x000fea000383ffff */
[----:B------:R-:W-:Y:S05]  /*3ab0*/  EXIT ;  /* 0x000000000000794d */ /* 0x000fea0003800000 */
.L_x_2235:
[----:B------:R-:W-:Y:S01]  /*3ac0*/  HFMA2.MMA R147, -RZ, RZ, 0, 5.9604644775390625e-08 ;  /* 0x00000001ff937435 */ /* 0x000fe200000001ff */
[----:B------:R-:W-:Y:S01]  /*3ad0*/  BSSY B0, `(.L_x_2243) ;  /* 0x0000007000007945 */ /* 0x000fe20003800000 */
[----:B------:R-:W-:Y:S02]  /*3ae0*/  MOV R148, R49 ;  /* 0x0000003100947202 */ /* 0x000fe40000000f00 */
[----:B------:R-:W-:Y:S02]  /*3af0*/  MOV R150, 0x1f ;  /* 0x0000001f00967802 */ /* 0x000fe40000000f00 */
[----:B------:R-:W-:-:S07]  /*3b00*/  MOV R145, 0xffffffff ;  /* 0xffffffff00917802 */ /* 0x000fce0000000f00 */
[----:B-----5:R-:W-:Y:S05]  /*3b10*/  WARPSYNC.COLLECTIVE R145, `(.L_x_2244) ;  /* 0x0000000091087348 */ /* 0x020fea0003c00000 */
[----:B------:R0:W1:Y:S02]  /*3b20*/  SHFL.BFLY P6, R146, R148, R147, R150 ;  /* 0x0c00009394927389 */ /* 0x00006400000c0096 */
[----:B01---5:R-:W-:Y:S01]  /*3b30*/  ENDCOLLECTIVE ;  /* 0x000000000000791b */ /* 0x023fe20003800000 */
.L_x_2244:
[----:B------:R-:W-:Y:S05]  /*3b40*/  BSYNC B0 ;  /* 0x0000000000007941 */ /* 0x000fea0003800000 */
.L_x_2243:
[----:B------:R-:W-:Y:S01]  /*3b50*/  MOV R48, R146 ;  /* 0x0000009200307202 */ /* 0x000fe20000000f00 */
[----:B------:R-:W-:Y:S01]  /*3b60*/  HFMA2.MMA R147, -RZ, RZ, 0, 1.1920928955078125e-07 ;  /* 0x00000002ff937435 */ /* 0x000fe200000001ff */
[----:B------:R-:W-:Y:S01]  /*3b70*/  MOV R150, 0x1f ;  /* 0x0000001f00967802 */ /* 0x000fe20000000f00 */
[----:B------:R-:W0:Y:S01]  /*3b80*/  LDC R52, c[0x0][0x290] ;  /* 0x0000a400ff347b82 */ /* 0x000e220000000800 */
[----:B------:R-:W-:Y:S01]  /*3b90*/  MOV R145, 0xffffffff ;  /* 0xffffffff00917802 */ /* 0x000fe20000000f00 */
[----:B------:R-:W-:-:S05]  /*3ba0*/  FADD.FTZ R50, R49, R48 ;  /* 0x0000003031327221 */ /* 0x000fca0000010000 */
[----:B------:R-:W-:-:S07]  /*3bb0*/  MOV R148, R50 ;  /* 0x0000003200947202 */ /* 0x000fce0000000f00 */
[----:B0-----:R-:W-:Y:S05]  /*3bc0*/  WARPSYNC.COLLECTIVE R145, `(.L_x_2245) ;  /* 0x0000000091087348 */ /* 0x001fea0003c00000 */
[----:B------:R1:W2:Y:S02]  /*3bd0*/  SHFL.BFLY P6, R146, R148, R147, R150 ;  /* 0x0c00009394927389 */ /* 0x0002a400000c0096 */
[----:B012---:R-:W-:Y:S01]  /*3be0*/  ENDCOLLECTIVE ;  /* 0x000000000000791b */ /* 0x007fe20003800000 */
.L_x_2245:
[----:B------:R-:W-:Y:S01]  /*3bf0*/  HFMA2.MMA R147, -RZ, RZ, 0, 2.384185791015625e-07 ;  /* 0x00000004ff937435 */ /* 0x000fe200000001ff */
[----:B------:R-:W-:-:S05]  /*3c00*/  MOV R51, R146 ;  /* 0x0000009200337202 */ /* 0x000fca0000000f00 */
[----:B------:R-:W-:-:S05]  /*3c10*/  FADD.FTZ R51, R50, R51 ;  /* 0x0000003332337221 */ /* 0x000fca0000010000 */
[----:B------:R-:W-:-:S07]  /*3c20*/  MOV R148, R51 ;  /* 0x0000003300947202 */ /* 0x000fce0000000f00 */
[----:B------:R-:W-:Y:S05]  /*3c30*/  WARPSYNC.COLLECTIVE R145, `(.L_x_2246) ;  /* 0x0000000091087348 */ /* 0x000fea0003c00000 */
[----:B------:R0:W1:Y:S02]  /*3c40*/  SHFL.BFLY P6, R146, R148, R147, R150 ;  /* 0x0c00009394927389 */ /* 0x00006400000c0096 */
[----:B01----:R-:W-:Y:S01]  /*3c50*/  ENDCOLLECTIVE ;  /* 0x000000000000791b */ /* 0x003fe20003800000 */
.L_x_2246:
[----:B------:R-:W-:Y:S01]  /*3c60*/  HFMA2.MMA R147, -RZ, RZ, 0, 4.76837158203125e-07 ;  /* 0x00000008ff937435 */ /* 0x000fe200000001ff */
[----:B------:R-:W-:-:S05]  /*3c70*/  MOV R48, R146 ;  /* 0x0000009200307202 */ /* 0x000fca0000000f00 */
[----:B------:R-:W-:-:S05]  /*3c80*/  FADD.FTZ R54, R51, R48 ;  /* 0x0000003033367221 */ /* 0x000fca0000010000 */
[----:B------:R-:W-:-:S07]  /*3c90*/  MOV R148, R54 ;  /* 0x0000003600947202 */ /* 0x000fce0000000f00 */
[----:B------:R-:W-:Y:S05]  /*3ca0*/  WARPSYNC.COLLECTIVE R145, `(.L_x_2247) ;  /* 0x0000000091087348 */ /* 0x000fea0003c00000 */
[----:B------:R0:W1:Y:S02]  /*3cb0*/  SHFL.BFLY P6, R146, R148, R147, R150 ;  /* 0x0c00009394927389 */ /* 0x00006400000c0096 */
[----:B01----:R-:W-:Y:S01]  /*3cc0*/  ENDCOLLECTIVE ;  /* 0x000000000000791b */ /* 0x003fe20003800000 */
.L_x_2247:
[----:B------:R-:W-:Y:S01]  /*3cd0*/  HFMA2.MMA R147, -RZ, RZ, 0, 9.5367431640625e-07 ;  /* 0x00000010ff937435 */ /* 0x000fe200000001ff */
[----:B------:R-:W-:-:S05]  /*3ce0*/  MOV R53, R146 ;  /* 0x0000009200357202 */ /* 0x000fca0000000f00 */
[----:B------:R-:W-:-:S05]  /*3cf0*/  FADD.FTZ R55, R54, R53 ;  /* 0x0000003536377221 */ /* 0x000fca0000010000 */
[----:B------:R-:W-:-:S07]  /*3d00*/  MOV R148, R55 ;  /* 0x0000003700947202 */ /* 0x000fce0000000f00 */
[----:B------:R-:W-:Y:S05]  /*3d10*/  WARPSYNC.COLLECTIVE R145, `(.L_x_2248) ;  /* 0x0000000091087348 */ /* 0x000fea0003c00000 */
[----:B------:R0:W1:Y:S02]  /*3d20*/  SHFL.BFLY P6, R146, R148, R147, R150 ;  /* 0x0c00009394927389 */ /* 0x00006400000c0096 */
[----:B01----:R-:W-:Y:S01]  /*3d30*/  ENDCOLLECTIVE ;  /* 0x000000000000791b */ /* 0x003fe20003800000 */
.L_x_2248:
        /* <DEDUP_REMOVED lines=57> */
.L_x_2249:
[----:B------:R-:W-:Y:S01]  /*40d0*/  HFMA2.MMA R147, -RZ, RZ, 0, 1.1920928955078125e-07 ;  /* 0x00000002ff937435 */ /* 0x000fe200000001ff */
[----:B------:R-:W-:-:S05]  /*40e0*/  MOV R49, R146 ;  /* 0x0000009200317202 */ /* 0x000fca0000000f00 */
[----:B------:R-:W-:-:S05]  /*40f0*/  FADD.FTZ R49, R48, R49 ;  /* 0x0000003130317221 */ /* 0x000fca0000010000 */
[----:B------:R-:W-:-:S07]  /*4100*/  MOV R148, R49 ;  /* 0x0000003100947202 */ /* 0x000fce0000000f00 */
[----:B------:R-:W-:Y:S05]  /*4110*/  WARPSYNC.COLLECTIVE R145, `(.L_x_2250) ;  /* 0x0000000091087348 */ /* 0x000fea0003c00000 */
[----:B------:R0:W1:Y:S02]  /*4120*/  SHFL.BFLY P6, R146, R148, R147, R150 ;  /* 0x0c00009394927389 */ /* 0x00006400000c0096 */
[----:B01----:R-:W-:Y:S01]  /*4130*/  ENDCOLLECTIVE ;  /* 0x000000000000791b */ /* 0x003fe20003800000 */
.L_x_2250:
[----:B------:R-:W-:Y:S01]  /*4140*/  HFMA2.MMA R147, -RZ, RZ, 0, 2.384185791015625e-07 ;  /* 0x00000004ff937435 */ /* 0x000fe200000001ff */
[----:B------:R-:W-:-:S05]  /*4150*/  MOV R50, R146 ;  /* 0x0000009200327202 */ /* 0x000fca0000000f00 */
[----:B------:R-:W-:-:S05]  /*4160*/  FADD.FTZ R50, R49, R50 ;  /* 0x0000003231327221 */ /* 0x000fca0000010000 */
[----:B------:R-:W-:-:S07]  /*4170*/  MOV R148, R50 ;  /* 0x0000003200947202 */ /* 0x000fce0000000f00 */
[----:B------:R-:W-:Y:S05]  /*4180*/  WARPSYNC.COLLECTIVE R145, `(.L_x_2251) ;  /* 0x0000000091087348 */ /* 0x000fea0003c00000 */
[----:B------:R0:W1:Y:S02]  /*4190*/  SHFL.BFLY P6, R146, R148, R147, R150 ;  /* 0x0c00009394927389 */ /* 0x00006400000c0096 */
[----:B01----:R-:W-:Y:S01]  /*41a0*/  ENDCOLLECTIVE ;  /* 0x000000000000791b */ /* 0x003fe20003800000 */
.L_x_2251:
[----:B------:R-:W-:Y:S01]  /*41b0*/  HFMA2.MMA R147, -RZ, RZ, 0, 4.76837158203125e-07 ;  /* 0x00000008ff937435 */ /* 0x000fe200000001ff */
[----:B------:R-:W-:-:S05]  /*41c0*/  MOV R51, R146 ;  /* 0x0000009200337202 */ /* 0x000fca0000000f00 */
[----:B------:R-:W-:-:S05]  /*41d0*/  FADD.FTZ R51, R50, R51 ;  /* 0x0000003332337221 */ /* 0x000fca0000010000 */
[----:B------:R-:W-:-:S07]  /*41e0*/  MOV R148, R51 ;  /* 0x0000003300947202 */ /* 0x000fce0000000f00 */
[----:B------:R-:W-:Y:S05]  /*41f0*/  WARPSYNC.COLLECTIVE R145, `(.L_x_2252) ;  /* 0x0000000091087348 */ /* 0x000fea0003c00000 */
[----:B------:R0:W1:Y:S02]  /*4200*/  SHFL.BFLY P6, R146, R148, R147, R150 ;  /* 0x0c00009394927389 */ /* 0x00006400000c0096 */
[----:B01----:R-:W-:Y:S01]  /*4210*/  ENDCOLLECTIVE ;  /* 0x000000000000791b */ /* 0x003fe20003800000 */
.L_x_2252:
[----:B------:R-:W-:Y:S01]  /*4220*/  HFMA2.MMA R147, -RZ, RZ, 0, 9.5367431640625e-07 ;  /* 0x00000010ff937435 */ /* 0x000fe200000001ff */
[----:B------:R-:W-:-:S05]  /*4230*/  MOV R54, R146 ;  /* 0x0000009200367202 */ /* 0x000fca0000000f00 */
[----:B------:R-:W-:-:S05]  /*4240*/  FADD.FTZ R54, R51, R54 ;  /* 0x0000003633367221 */ /* 0x000fca0000010000 */
[----:B------:R-:W-:-:S07]  /*4250*/  MOV R148, R54 ;  /* 0x0000003600947202 */ /* 0x000fce0000000f00 */
[----:B------:R-:W-:Y:S05]  /*4260*/  WARPSYNC.COLLECTIVE R145, `(.L_x_2253) ;  /* 0x0000000091087348 */ /* 0x000fea0003c00000 */
[----:B------:R0:W1:Y:S02]  /*4270*/  SHFL.BFLY P6, R146, R148, R147, R150 ;  /* 0x0c00009394927389 */ /* 0x00006400000c0096 */
[----:B01----:R-:W-:Y:S01]  /*4280*/  ENDCOLLECTIVE ;  /* 0x000000000000791b */ /* 0x003fe20003800000 */
.L_x_2253:
[----:B------:R-:W-:Y:S01]  /*4290*/  MOV R55, R146 ;  /* 0x0000009200377202 */ /* 0x000fe20000000f00 */
[----:B------:R-:W-:Y:S06]  /*42a0*/  BRA `(.L_x_2254) ;  /* 0xffffffec005c7947 */ /* 0x000fec000383ffff */
.L_x_2255:
        /* <DEDUP_REMOVED lines=13> */
.L_x_20681:


//--------------------- .text._ZN10layer_norm31ln_parallel_residual_fwd_kernelINS_13Kernel_traitsI6__halfS2_S2_S2_fjLj768ELj1ELj4ELj1ELj16ENS_18Kernel_traits_baseILj768ES2_S2_S2_S2_fjLj128EEEEELb0ELb0ELb1EEEvNS_9FwdParamsE --------------------------
	.section	.text._ZN10layer_norm31ln_parallel_residual_fwd_kernelINS_13Kernel_traitsI6__halfS2_S2_S2_fjLj768ELj1ELj4ELj1ELj16ENS_18Kernel_traits_baseILj768ES2_S2_S2_S2_fjLj128EEEEELb0ELb0ELb1EEEvNS_9FwdParamsE,"ax",@progbits
	.align	128
        .global         _ZN10layer_norm31ln_parallel_residual_fwd_kernelINS_13Kernel_traitsI6__halfS2_S2_S2_fjLj768ELj1ELj4ELj1ELj16ENS_18Kernel_traits_baseILj768ES2_S2_S2_S2_fjLj128EEEEELb0ELb0ELb1EEEvNS_9FwdParamsE
        .type           _ZN10layer_norm31ln_parallel_residual_fwd_kernelINS_13Kernel_traitsI6__halfS2_S2_S2_fjLj768ELj1ELj4ELj1ELj16ENS_18Kernel_traits_baseILj768ES2_S2_S2_S2_fjLj128EEEEELb0ELb0ELb1EEEvNS_9FwdParamsE,@function
        .size           _ZN10layer_norm31ln_parallel_residual_fwd_kernelINS_13Kernel_traitsI6__halfS2_S2_S2_fjLj768ELj1ELj4ELj1ELj16ENS_18Kernel_traits_baseILj768ES2_S2_S2_S2_fjLj128EEEEELb0ELb0ELb1EEEvNS_9FwdParamsE,(.L_x_20682 - _ZN10layer_norm31ln_parallel_residual_fwd_kernelINS_13Kernel_traitsI6__halfS2_S2_S2_fjLj768ELj1ELj4ELj1ELj16ENS_18Kernel_traits_baseILj768ES2_S2_S2_S2_fjLj128EEEEELb0ELb0ELb1EEEvNS_9FwdParamsE)
        .other          _ZN10layer_norm31ln_parallel_residual_fwd_kernelINS_13Kernel_traitsI6__halfS2_S2_S2_fjLj768ELj1ELj4ELj1ELj16ENS_18Kernel_traits_baseILj768ES2_S2_S2_S2_fjLj128EEEEELb0ELb0ELb1EEEvNS_9FwdParamsE,@"STO_CUDA_ENTRY STV_DEFAULT"
_ZN10layer_norm31ln_parallel_residual_fwd_kernelINS_13Kernel_traitsI6__halfS2_S2_S2_fjLj768ELj1ELj4ELj1ELj16ENS_18Kernel_traits_baseILj768ES2_S2_S2_S2_fjLj128EEEEELb0ELb0ELb1EEEvNS_9FwdParamsE:
.text._ZN10layer_norm31ln_parallel_residual_fwd_kernelINS_13Kernel_traitsI6__halfS2_S2_S2_fjLj768ELj1ELj4ELj1ELj16ENS_18Kernel_traits_baseILj768ES2_S2_S2_S2_fjLj128EEEEELb0ELb0ELb1EEEvNS_9FwdParamsE:
        /* <DEDUP_REMOVED lines=10> */
[----:B------:R-:W-:-:S02]  /*00a0*/  ISETP.NE.AND.EX P1, PT, RZ, UR5, PT, P1 ;  /* 0x00000005ff007c0c */ /* 0x000fc4000bf25310 */
[C---:B0-----:R-:W-:Y:S02]  /*00b0*/  SHF.L.U32 R0, R2.reuse, 0x4, RZ ;  /* 0x0000000402007819 */ /* 0x041fe400000006ff */
[----:B------:R-:W-:Y:S02]  /*00c0*/  LOP3.LUT R26, R2, 0x1f, RZ, 0xc0, !PT ;  /* 0x0000001f021a7812 */ /* 0x000fe400078ec0ff */
[----:B------:R-:W-:Y:S02]  /*00d0*/  LOP3.LUT R13, R0, 0x1f0, RZ, 0xc0, !PT ;  /* 0x000001f0000d7812 */ /* 0x000fe400078ec0ff */
[----:B------:R-:W-:Y:S02]  /*00e0*/  SHF.L.U32 R12, R26, 0x4, RZ ;  /* 0x000000041a0c7819 */ /* 0x000fe400000006ff */
[----:B------:R-:W-:-:S04]  /*00f0*/  IADD3 R4, P0, R13, UR4, RZ ;  /* 0x000000040d047c10 */ /* 0x000fc8000ff1e0ff */
[----:B------:R-:W-:Y:S01]  /*0100*/  IADD3.X R5, RZ, UR5, RZ, P0, !PT ;  /* 0x00000005ff057c10 */ /* 0x000fe200087fe4ff */
[----:B------:R-:W-:Y:S01]  /*0110*/  ULDC.64 UR4, c[0x0][0x208] ;  /* 0x0000820000047ab9 */ /* 0x000fe20000000a00 */
[----:B------:R-:W-:Y:S02]  /*0120*/  IADD3 R6, P0, R12, UR6, RZ ;  /* 0x000000060c067c10 */ /* 0x000fe4000ff1e0ff */
[----:B------:R-:W-:Y:S01]  /*0130*/  SHF.R.U32.HI R0, RZ, 0x5, R2 ;  /* 0x00000005ff007819 */ /* 0x000fe20000011602 */
[----:B------:R-:W5:Y:S01]  /*0140*/  @P1 LDG.E.128 R8, desc[UR4][R4.64] ;  /* 0x0000000404081981 */ /* 0x000f62000c1e1d00 */
[----:B------:R-:W-:Y:S01]  /*0150*/  IADD3.X R7, RZ, UR7, RZ, P0, !PT ;  /* 0x00000007ff077c10 */ /* 0x000fe200087fe4ff */
[----:B------:R-:W-:Y:S02]  /*0160*/  ULDC.64 UR6, c[0x0][0x260] ;  /* 0x0000980000067ab9 */ /* 0x000fe40000000a00 */
[----:B------:R-:W5:Y:S04]  /*0170*/  @P1 LDG.E.128 R68, desc[UR4][R4.64+0x200] ;  /* 0x0002000404441981 */ /* 0x000f68000c1e1d00 */
[----:B------:R-:W5:Y:S04]  /*0180*/  @P2 LDG.E.128 R40, desc[UR4][R6.64] ;  /* 0x0000000406282981 */ /* 0x000f68000c1e1d00 */
[----:B------:R-:W5:Y:S04]  /*0190*/  @P2 LDG.E.128 R36, desc[UR4][R6.64+0x200] ;  /* 0x0002000406242981 */ /* 0x000f68000c1e1d00 */
[----:B------:R-:W5:Y:S01]  /*01a0*/  @P2 LDG.E.128 R32, desc[UR4][R6.64+0x400] ;  /* 0x0004000406202981 */ /* 0x000f62000c1e1d00 */
[----:B-1----:R-:W-:-:S02]  /*01b0*/  LEA R130, R3, R0, 0x2 ;  /* 0x0000000003827211 */ /* 0x002fc400078e10ff */
[----:B------:R-:W-:Y:S01]  /*01c0*/  IADD3 R2, P0, R13, UR6, RZ ;  /* 0x000000060d027c10 */ /* 0x000fe2000ff1e0ff */
[----:B------:R0:W5:Y:S01]  /*01d0*/  @P1 LDG.E.128 R28, desc[UR4][R4.64+0x400] ;  /* 0x00040004041c1981 */ /* 0x000162000c1e1d00 */
[----:B------:R-:W-:Y:S01]  /*01e0*/  ISETP.GE.AND P3, PT, R130, UR8, PT ;  /* 0x0000000882007c0c */ /* 0x000fe2000bf66270 */
[----:B------:R-:W-:Y:S01]  /*01f0*/  ULDC.64 UR8, c[0x0][0x230] ;  /* 0x00008c0000087ab9 */ /* 0x000fe20000000a00 */
[----:B------:R-:W-:Y:S01]  /*0200*/  IADD3.X R3, RZ, UR7, RZ, P0, !PT ;  /* 0x00000007ff037c10 */ /* 0x000fe200087fe4ff */
[----:B------:R-:W-:Y:S01]  /*0210*/  ULDC.64 UR6, c[0x0][0x268] ;  /* 0x00009a0000067ab9 */ /* 0x000fe20000000a00 */
[----:B--2---:R-:W-:Y:S02]  /*0220*/  LOP3.LUT P0, RZ, R82, UR8, RZ, 0xfc, !PT ;  /* 0x0000000852ff7c12 */ /* 0x004fe4000f80fcff */
[----:B0-----:R-:W-:Y:S02]  /*0230*/  IADD3 R4, P4, R12, UR6, RZ ;  /* 0x000000060c047c10 */ /* 0x001fe4000ff9e0ff */
[----:B------:R-:W-:-:S02]  /*0240*/  LOP3.LUT P0, RZ, R83, UR9, RZ, 0xfc, P0 ;  /* 0x0000000953ff7c12 */ /* 0x000fc4000800fcff */
[----:B------:R-:W-:-:S03]  /*0250*/  IADD3.X R5, RZ, UR7, RZ, P4, !PT ;  /* 0x00000007ff057c10 */ /* 0x000fc6000a7fe4ff */
[----:B------:R-:W-:Y:S08]  /*0260*/  @P3 EXIT ;  /* 0x000000000000394d */ /* 0x000ff00003800000 */
        /* <DEDUP_REMOVED lines=19> */
[--C-:B------:R-:W-:Y:S01]  /*03a0*/  HADD2.F32 R25, -RZ, R8.reuse.H0_H0 ;  /* 0x20000008ff197230 */ /* 0x100fe20000004100 */
[----:B------:R-:W-:Y:S01]  /*03b0*/  BSSY B0, `(.L_x_2256) ;  /* 0x0000319000007945 */ /* 0x000fe20003800000 */
[----:B------:R-:W-:Y:S01]  /*03c0*/  HADD2.F32 R24, -RZ, R8.H1_H1 ;  /* 0x30000008ff187230 */ /* 0x000fe20000004100 */
[----:B------:R-:W-:Y:S01]  /*03d0*/  ISETP.NE.AND.EX P1, PT, R83, RZ, PT, P3 ;  /* 0x000000ff5300720c */ /* 0x000fe20003f25330 */
[--C-:B------:R-:W-:Y:S01]  /*03e0*/  HADD2.F32 R23, -RZ, R9.reuse.H0_H0 ;  /* 0x20000009ff177230 */ /* 0x100fe20000004100 */
[----:B------:R-:W-:Y:S01]  /*03f0*/  ULDC.U8 UR6, c[0x0][0x2a0] ;  /* 0x0000a80000067ab9 */ /* 0x000fe20000000000 */
[----:B------:R-:W-:Y:S01]  /*0400*/  HADD2.F32 R22, -RZ, R9.H1_H1 ;  /* 0x30000009ff167230 */ /* 0x000fe20000004100 */
[----:B------:R-:W-:Y:S01]  /*0410*/  ISETP.NE.AND P5, PT, RZ, UR6, PT ;  /* 0x00000006ff007c0c */ /* 0x000fe2000bfa5270 */
        /* <DEDUP_REMOVED lines=8> */
[--C-:B------:R-:W-:Y:S01]  /*04a0*/  HADD2.F32 R9, -RZ, R28.reuse.H0_H0 ;  /* 0x2000001cff097230 */ /* 0x100fe20000004100 */
[----:B------:R-:W-:Y:S01]  /*04b0*/  ULDC.64 UR8, c[0x0][0x2b8] ;  /* 0x0000ae0000087ab9 */ /* 0x000fe20000000a00 */
[----:B------:R-:W-:Y:S01]  /*04c0*/  HADD2.F32 R8, -RZ, R28.H1_H1 ;  /* 0x3000001cff087230 */ /* 0x000fe20000004100 */
[----:B------:R-:W-:Y:S01]  /*04d0*/  ULDC.64 UR10, c[0x0][0x2c0] ;  /* 0x0000b000000a7ab9 */ /* 0x000fe20000000a00 */
[----:B------:R-:W-:-:S02]  /*04e0*/  HADD2.F32 R7, -RZ, R29.H0_H0 ;  /* 0x2000001dff077230 */ /* 0x000fc40000004100 */
[----:B------:R-:W-:Y:S02]  /*04f0*/  HADD2.F32 R6, -RZ, R29.H1_H1 ;  /* 0x3000001dff067230 */ /* 0x000fe40000004100 */
[--C-:B0-----:R-:W-:Y:S02]  /*0500*/  HADD2.F32 R5, -RZ, R30.reuse.H0_H0 ;  /* 0x2000001eff057230 */ /* 0x101fe40000004100 */
        /* <DEDUP_REMOVED lines=35> */
[--C-:B--2---:R-:W-:Y:S02]  /*0740*/  HADD2.F32 R82, -RZ, R44.reuse.H0_H0 ;  /* 0x2000002cff527230 */ /* 0x104fe40000004100 */
[----:B------:R-:W-:Y:S02]  /*0750*/  HADD2.F32 R83, -RZ, R44.H1_H1 ;  /* 0x3000002cff537230 */ /* 0x000fe40000004100 */
[--C-:B------:R-:W-:Y:S02]  /*0760*/  HADD2.F32 R84, -RZ, R45.reuse.H0_H0 ;  /* 0x2000002dff547230 */ /* 0x100fe40000004100 */
[----:B------:R-:W-:Y:S02]  /*0770*/  HADD2.F32 R85, -RZ, R45.H1_H1 ;  /* 0x3000002dff557230 */ /* 0x000fe40000004100 */
[----:B------:R-:W-:-:S02]  /*0780*/  HADD2.F32 R86, -RZ, R46.H0_H0 ;  /* 0x2000002eff567230 */ /* 0x000fc40000004100 */
[----:B------:R-:W-:Y:S02]  /*0790*/  HADD2.F32 R87, -RZ, R46.H1_H1 ;  /* 0x3000002eff577230 */ /* 0x000fe40000004100 */
[--C-:B------:R-:W-:Y:S02]  /*07a0*/  HADD2.F32 R88, -RZ, R47.reuse.H0_H0 ;  /* 0x2000002fff587230 */ /* 0x100fe40000004100 */
[----:B------:R-:W-:Y:S02]  /*07b0*/  HADD2.F32 R91, -RZ, R47.H1_H1 ;  /* 0x3000002fff5b7230 */ /* 0x000fe40000004100 */
[--C-:B---3--:R-:W-:Y:S02]  /*07c0*/  HADD2.F32 R89, -RZ, R48.reuse.H0_H0 ;  /* 0x20000030ff597230 */ /* 0x108fe40000004100 */
[----:B------:R-:W-:Y:S02]  /*07d0*/  HADD2.F32 R93, -RZ, R48.H1_H1 ;  /* 0x30000030ff5d7230 */ /* 0x000fe40000004100 */
[----:B------:R-:W-:-:S02]  /*07e0*/  HADD2.F32 R90, -RZ, R49.H0_H0 ;  /* 0x20000031ff5a7230 */ /* 0x000fc40000004100 */
[----:B------:R-:W-:Y:S02]  /*07f0*/  HADD2.F32 R95, -RZ, R49.H1_H1 ;  /* 0x30000031ff5f7230 */ /* 0x000fe40000004100 */
[--C-:B------:R-:W-:Y:S02]  /*0800*/  HADD2.F32 R92, -RZ, R50.reuse.H0_H0 ;  /* 0x20000032ff5c7230 */ /* 0x100fe40000004100 */
[----:B------:R-:W-:Y:S02]  /*0810*/  HADD2.F32 R97, -RZ, R50.H1_H1 ;  /* 0x30000032ff617230 */ /* 0x000fe40000004100 */
[--C-:B------:R-:W-:Y:S02]  /*0820*/  HADD2.F32 R94, -RZ, R51.reuse.H0_H0 ;  /* 0x20000033ff5e7230 */ /* 0x100fe40000004100 */
[----:B------:R-:W-:Y:S02]  /*0830*/  HADD2.F32 R98, -RZ, R51.H1_H1 ;  /* 0x30000033ff627230 */ /* 0x000fe40000004100 */
[----:B----4-:R-:W-:-:S02]  /*0840*/  HADD2.F32 R96, -RZ, R52.H0_H0 ;  /* 0x20000034ff607230 */ /* 0x010fc40000004100 */
        /* <DEDUP_REMOVED lines=30> */
[----:B------:R-:W-:-:S07]  /*0a30*/  HADD2.F32 R128, -RZ, R67.H1_H1 ;  /* 0x30000043ff807230 */ /* 0x000fce0000004100 */
.L_x_2354:
        /* <DEDUP_REMOVED lines=24> */
.L_x_2258:
[----:B-----5:R-:W-:-:S05]  /*0bc0*/  HADD2.F32 R55, -RZ, R36.H0_H0 ;  /* 0x20000024ff377230 */ /* 0x020fca0000004100 */
[----:B------:R-:W-:Y:S01]  /*0bd0*/  FADD.FTZ R60, R60, R55 ;  /* 0x000000373c3c7221 */ /* 0x000fe20000010000 */
[----:B------:R-:W-:Y:S06]  /*0be0*/  BRA `(.L_x_2259) ;  /* 0x0000000000107947 */ /* 0x000fec0003800000 */
.L_x_2257:
[----:B-----5:R-:W-:Y:S02]  /*0bf0*/  HADD2.F32 R55, -RZ, R32.H0_H0 ;  /* 0x20000020ff377230 */ /* 0x020fe40000004100 */
[----:B------:R-:W-:-:S03]  /*0c00*/  @P2 HADD2.F32 R57, -RZ, R36.H0_H0 ;  /* 0x20000024ff392230 */ /* 0x000fc60000004100 */
[----:B------:R-:W-:-:S04]  /*0c10*/  FADD.FTZ R60, R60, R55 ;  /* 0x000000373c3c7221 */ /* 0x000fc80000010000 */
[----:B------:R-:W-:-:S07]  /*0c20*/  @P2 FADD.FTZ R60, R60, R57 ;  /* 0x000000393c3c2221 */ /* 0x000fce0000010000 */
.L_x_2259:
[----:B------:R-:W-:-:S04]  /*0c30*/  F2FP.F16.F32.PACK_AB R54, RZ, R60 ;  /* 0x0000003cff36723e */ /* 0x000fc800000000ff */
[----:B------:R-:W-:-:S07]  /*0c40*/  PRMT R44, R54, 0x7610, R44 ;  /* 0x00007610362c7816 */ /* 0x000fce000000002c */
.L_x_2260:
[----:B------:R-:W-:Y:S01]  /*0c50*/  HADD2.F32 R64, -RZ, R48.H1_H1 ;  /* 0x30000030ff407230 */ /* 0x000fe20000004100 */
[----:B------:R-:W-:Y:S06]  /*0c60*/  @P3 BRA `(.L_x_2261) ;  /* 0x0000000000203947 */ /* 0x000fec0003800000 */
[----:B------:R-:W-:-:S04]  /*0c70*/  ISETP.NE.U32.AND P4, PT, RZ, UR14, PT ;  /* 0x0000000eff007c0c */ /* 0x000fc8000bf85070 */
[----:B------:R-:W-:-:S13]  /*0c80*/  ISETP.NE.AND.EX P4, PT, RZ, UR15, PT, P4 ;  /* 0x0000000fff007c0c */ /* 0x000fda000bf85340 */
[----:B------:R-:W-:Y:S05]  /*0c90*/  @P4 BRA `(.L_x_2262) ;  /* 0x0000000000084947 */ /* 0x000fea0003800000 */
[----:B------:R-:W-:Y:S05]  /*0ca0*/  @P0 BRA `(.L_x_2263) ;  /* 0x0000000000200947 */ /* 0x000fea0003800000 */
[----:B------:R-:W-:Y:S05]  /*0cb0*/  BRA `(.L_x_2264) ;  /* 0x0000000000247947 */ /* 0x000fea0003800000 */
.L_x_2262:
[----:B-----5:R-:W-:-:S05]  /*0cc0*/  HADD2.F32 R55, -RZ, R36.H1_H1 ;  /* 0x30000024ff377230 */ /* 0x020fca0000004100 */
[----:B------:R-:W-:Y:S01]  /*0cd0*/  FADD.FTZ R64, R64, R55 ;  /* 0x0000003740407221 */ /* 0x000fe20000010000 */
[----:B------:R-:W-:Y:S06]  /*0ce0*/  BRA `(.L_x_2263) ;  /* 0x0000000000107947 */ /* 0x000fec0003800000 */
.L_x_2261:
[----:B-----5:R-:W-:Y:S02]  /*0cf0*/  HADD2.F32 R55, -RZ, R32.H1_H1 ;  /* 0x30000020ff377230 */ /* 0x020fe40000004100 */
[----:B------:R-:W-:-:S03]  /*0d00*/  @P2 HADD2.F32 R57, -RZ, R36.H1_H1 ;  /* 0x30000024ff392230 */ /* 0x000fc60000004100 */
[----:B------:R-:W-:-:S04]  /*0d10*/  FADD.FTZ R64, R64, R55 ;  /* 0x0000003740407221 */ /* 0x000fc80000010000 */
[----:B------:R-:W-:-:S07]  /*0d20*/  @P2 FADD.FTZ R64, R64, R57 ;  /* 0x0000003940402221 */ /* 0x000fce0000010000 */
.L_x_2263:
[----:B------:R-:W-:-:S04]  /*0d30*/  F2FP.F16.F32.PACK_AB R48, RZ, R64 ;  /* 0x00000040ff30723e */ /* 0x000fc800000000ff */
[----:B------:R-:W-:-:S07]  /*0d40*/  PRMT R44, R44, 0x5410, R48 ;  /* 0x000054102c2c7816 */ /* 0x000fce0000000030 */
.L_x_2264:
[----:B------:R-:W-:Y:S01]  /*0d50*/  HADD2.F32 R62, -RZ, R49.H0_H0 ;  /* 0x20000031ff3e7230 */ /* 0x000fe20000004100 */
[----:B------:R-:W-:Y:S06]  /*0d60*/  @P3 BRA `(.L_x_2265) ;  /* 0x0000000000203947 */ /* 0x000fec0003800000 */
[----:B------:R-:W-:-:S04]  /*0d70*/  ISETP.NE.U32.AND P4, PT, RZ, UR14, PT ;  /* 0x0000000eff007c0c */ /* 0x000fc8000bf85070 */
[----:B------:R-:W-:-:S13]  /*0d80*/  ISETP.NE.AND.EX P4, PT, RZ, UR15, PT, P4 ;  /* 0x0000000fff007c0c */ /* 0x000fda000bf85340 */
[----:B------:R-:W-:Y:S05]  /*0d90*/  @P4 BRA `(.L_x_2266) ;  /* 0x0000000000084947 */ /* 0x000fea0003800000 */
[----:B------:R-:W-:Y:S05]  /*0da0*/  @P0 BRA `(.L_x_2267) ;  /* 0x0000000000200947 */ /* 0x000fea0003800000 */
[----:B------:R-:W-:Y:S05]  /*0db0*/  BRA `(.L_x_2268) ;  /* 0x0000000000247947 */ /* 0x000fea0003800000 */
.L_x_2266:
[----:B-----5:R-:W-:-:S05]  /*0dc0*/  HADD2.F32 R55, -RZ, R37.H0_H0 ;  /* 0x20000025ff377230 */ /* 0x020fca0000004100 */
[----:B------:R-:W-:Y:S01]  /*0dd0*/  FADD.FTZ R62, R62, R55 ;  /* 0x000000373e3e7221 */ /* 0x000fe20000010000 */
[----:B------:R-:W-:Y:S06]  /*0de0*/  BRA `(.L_x_2267) ;  /* 0x0000000000107947 */ /* 0x000fec0003800000 */
.L_x_2265:
[----:B-----5:R-:W-:Y:S02]  /*0df0*/  HADD2.F32 R55, -RZ, R33.H0_H0 ;  /* 0x20000021ff377230 */ /* 0x020fe40000004100 */
[----:B------:R-:W-:-:S03]  /*0e00*/  @P2 HADD2.F32 R57, -RZ, R37.H0_H0 ;  /* 0x20000025ff392230 */ /* 0x000fc60000004100 */
[----:B------:R-:W-:-:S04]  /*0e10*/  FADD.FTZ R62, R62, R55 ;  /* 0x000000373e3e7221 */ /* 0x000fc80000010000 */
[----:B------:R-:W-:-:S07]  /*0e20*/  @P2 FADD.FTZ R62, R62, R57 ;  /* 0x000000393e3e2221 */ /* 0x000fce0000010000 */
.L_x_2267:
[----:B------:R-:W-:-:S04]  /*0e30*/  F2FP.F16.F32.PACK_AB R48, RZ, R62 ;  /* 0x0000003eff30723e */ /* 0x000fc800000000ff */
[----:B------:R-:W-:-:S07]  /*0e40*/  PRMT R45, R48, 0x7610, R45 ;  /* 0x00007610302d7816 */ /* 0x000fce000000002d */
.L_x_2268:
[----:B------:R-:W-:Y:S01]  /*0e50*/  HADD2.F32 R66, -RZ, R49.H1_H1 ;  /* 0x30000031ff427230 */ /* 0x000fe20000004100 */
[----:B------:R-:W-:Y:S06]  /*0e60*/  @P3 BRA `(.L_x_2269) ;  /* 0x0000000000203947 */ /* 0x000fec0003800000 */
[----:B------:R-:W-:-:S04]  /*0e70*/  ISETP.NE.U32.AND P4, PT, RZ, UR14, PT ;  /* 0x0000000eff007c0c */ /* 0x000fc8000bf85070 */
[----:B------:R-:W-:-:S13]  /*0e80*/  ISETP.NE.AND.EX P4, PT, RZ, UR15, PT, P4 ;  /* 0x0000000fff007c0c */ /* 0x000fda000bf85340 */
[----:B------:R-:W-:Y:S05]  /*0e90*/  @P4 BRA `(.L_x_2270) ;  /* 0x0000000000084947 */ /* 0x000fea0003800000 */
[----:B------:R-:W-:Y:S05]  /*0ea0*/  @P0 BRA `(.L_x_2271) ;  /* 0x0000000000200947 */ /* 0x000fea0003800000 */
[----:B------:R-:W-:Y:S05]  /*0eb0*/  BRA `(.L_x_2272) ;  /* 0x0000000000247947 */ /* 0x000fea0003800000 */
.L_x_2270:
[----:B-----5:R-:W-:-:S05]  /*0ec0*/  HADD2.F32 R49, -RZ, R37.H1_H1 ;  /* 0x30000025ff317230 */ /* 0x020fca0000004100 */
[----:B------:R-:W-:Y:S01]  /*0ed0*/  FADD.FTZ R66, R66, R49 ;  /* 0x0000003142427221 */ /* 0x000fe20000010000 */
[----:B------:R-:W-:Y:S06]  /*0ee0*/  BRA `(.L_x_2271) ;  /* 0x0000000000107947 */ /* 0x000fec0003800000 */
.L_x_2269:
[----:B-----5:R-:W-:Y:S02]  /*0ef0*/  HADD2.F32 R49, -RZ, R33.H1_H1 ;  /* 0x30000021ff317230 */ /* 0x020fe40000004100 */
[----:B------:R-:W-:-:S03]  /*0f00*/  @P2 HADD2.F32 R55, -RZ, R37.H1_H1 ;  /* 0x30000025ff372230 */ /* 0x000fc60000004100 */
[----:B------:R-:W-:-:S04]  /*0f10*/  FADD.FTZ R66, R66, R49 ;  /* 0x0000003142427221 */ /* 0x000fc80000010000 */
[----:B------:R-:W-:-:S07]  /*0f20*/  @P2 FADD.FTZ R66, R66, R55 ;  /* 0x0000003742422221 */ /* 0x000fce0000010000 */
.L_x_2271:
[----:B------:R-:W-:-:S04]  /*0f30*/  F2FP.F16.F32.PACK_AB R48, RZ, R66 ;  /* 0x00000042ff30723e */ /* 0x000fc800000000ff */
[----:B------:R-:W-:-:S07]  /*0f40*/  PRMT R45, R45, 0x5410, R48 ;  /* 0x000054102d2d7816 */ /* 0x000fce0000000030 */
.L_x_2272:
[----:B------:R-:W-:Y:S01]  /*0f50*/  HADD2.F32 R65, -RZ, R50.H0_H0 ;  /* 0x20000032ff417230 */ /* 0x000fe20000004100 */
[----:B------:R-:W-:Y:S06]  /*0f60*/  @P3 BRA `(.L_x_2273) ;  /* 0x0000000000203947 */ /* 0x000fec0003800000 */
[----:B------:R-:W-:-:S04]  /*0f70*/  ISETP.NE.U32.AND P4, PT, RZ, UR14, PT ;  /* 0x0000000eff007c0c */ /* 0x000fc8000bf85070 */
[----:B------:R-:W-:-:S13]  /*0f80*/  ISETP.NE.AND.EX P4, PT, RZ, UR15, PT, P4 ;  /* 0x0000000fff007c0c */ /* 0x000fda000bf85340 */
[----:B------:R-:W-:Y:S05]  /*0f90*/  @P4 BRA `(.L_x_2274) ;  /* 0x0000000000084947 */ /* 0x000fea0003800000 */
[----:B------:R-:W-:Y:S05]  /*0fa0*/  @P0 BRA `(.L_x_2275) ;  /* 0x0000000000200947 */ /* 0x000fea0003800000 */
[----:B------:R-:W-:Y:S05]  /*0fb0*/  BRA `(.L_x_2276) ;  /* 0x0000000000247947 */ /* 0x000fea0003800000 */
.L_x_2274:
[----:B-----5:R-:W-:-:S05]  /*0fc0*/  HADD2.F32 R48, -RZ, R38.H0_H0 ;  /* 0x20000026ff307230 */ /* 0x020fca0000004100 */
[----:B------:R-:W-:Y:S01]  /*0fd0*/  FADD.FTZ R65, R65, R48 ;  /* 0x0000003041417221 */ /* 0x000fe20000010000 */
[----:B------:R-:W-:Y:S06]  /*0fe0*/  BRA `(.L_x_2275) ;  /* 0x0000000000107947 */ /* 0x000fec0003800000 */
.L_x_2273:
[----:B-----5:R-:W-:Y:S02]  /*0ff0*/  HADD2.F32 R48, -RZ, R34.H0_H0 ;  /* 0x20000022ff307230 */ /* 0x020fe40000004100 */
[----:B------:R-:W-:-:S03]  /*1000*/  @P2 HADD2.F32 R54, -RZ, R38.H0_H0 ;  /* 0x20000026ff362230 */ /* 0x000fc60000004100 */
[----:B------:R-:W-:-:S04]  /*1010*/  FADD.FTZ R65, R65, R48 ;  /* 0x0000003041417221 */ /* 0x000fc80000010000 */
[----:B------:R-:W-:-:S07]  /*1020*/  @P2 FADD.FTZ R65, R65, R54 ;  /* 0x0000003641412221 */ /* 0x000fce0000010000 */
.L_x_2275:
[----:B------:R-:W-:-:S04]  /*1030*/  F2FP.F16.F32.PACK_AB R48, RZ, R65 ;  /* 0x00000041ff30723e */ /* 0x000fc800000000ff */
[----:B------:R-:W-:-:S07]  /*1040*/  PRMT R46, R48, 0x7610, R46 ;  /* 0x00007610302e7816 */ /* 0x000fce000000002e */
.L_x_2276:
[----:B------:R-:W-:Y:S01]  /*1050*/  HADD2.F32 R132, -RZ, R50.H1_H1 ;  /* 0x30000032ff847230 */ /* 0x000fe20000004100 */
[----:B------:R-:W-:Y:S06]  /*1060*/  @P3 BRA `(.L_x_2277) ;  /* 0x0000000000203947 */ /* 0x000fec0003800000 */
[----:B------:R-:W-:-:S04]  /*1070*/  ISETP.NE.U32.AND P4, PT, RZ, UR14, PT ;  /* 0x0000000eff007c0c */ /* 0x000fc8000bf85070 */
[----:B------:R-:W-:-:S13]  /*1080*/  ISETP.NE.AND.EX P4, PT, RZ, UR15, PT, P4 ;  /* 0x0000000fff007c0c */ /* 0x000fda000bf85340 */
[----:B------:R-:W-:Y:S05]  /*1090*/  @P4 BRA `(.L_x_2278) ;  /* 0x0000000000084947 */ /* 0x000fea0003800000 */
[----:B------:R-:W-:Y:S05]  /*10a0*/  @P0 BRA `(.L_x_2279) ;  /* 0x0000000000200947 */ /* 0x000fea0003800000 */
[----:B------:R-:W-:Y:S05]  /*10b0*/  BRA `(.L_x_2280) ;  /* 0x0000000000247947 */ /* 0x000fea0003800000 */
.L_x_2278:
[----:B-----5:R-:W-:-:S05]  /*10c0*/  HADD2.F32 R49, -RZ, R38.H1_H1 ;  /* 0x30000026ff317230 */ /* 0x020fca0000004100 */
[----:B------:R-:W-:Y:S01]  /*10d0*/  FADD.FTZ R132, R132, R49 ;  /* 0x0000003184847221 */ /* 0x000fe20000010000 */
[----:B------:R-:W-:Y:S06]  /*10e0*/  BRA `(.L_x_2279) ;  /* 0x0000000000107947 */ /* 0x000fec0003800000 */
.L_x_2277:
[----:B-----5:R-:W-:Y:S02]  /*10f0*/  HADD2.F32 R49, -RZ, R34.H1_H1 ;  /* 0x30000022ff317230 */ /* 0x020fe40000004100 */
[----:B------:R-:W-:-:S03]  /*1100*/  @P2 HADD2.F32 R55, -RZ, R38.H1_H1 ;  /* 0x30000026ff372230 */ /* 0x000fc60000004100 */
[----:B------:R-:W-:-:S04]  /*1110*/  FADD.FTZ R132, R132, R49 ;  /* 0x0000003184847221 */ /* 0x000fc80000010000 */
[----:B------:R-:W-:-:S07]  /*1120*/  @P2 FADD.FTZ R132, R132, R55 ;  /* 0x0000003784842221 */ /* 0x000fce0000010000 */
.L_x_2279:
[----:B------:R-:W-:-:S04]  /*1130*/  F2FP.F16.F32.PACK_AB R48, RZ, R132 ;  /* 0x00000084ff30723e */ /* 0x000fc800000000ff */
[----:B------:R-:W-:-:S07]  /*1140*/  PRMT R46, R46, 0x5410, R48 ;  /* 0x000054102e2e7816 */ /* 0x000fce0000000030 */
.L_x_2280:
[----:B------:R-:W-:Y:S01]  /*1150*/  HADD2.F32 R131, -RZ, R51.H0_H0 ;  /* 0x20000033ff837230 */ /* 0x000fe20000004100 */
[----:B------:R-:W-:Y:S06]  /*1160*/  @P3 BRA `(.L_x_2281) ;  /* 0x0000000000203947 */ /* 0x000fec0003800000 */
[----:B------:R-:W-:-:S04]  /*1170*/  ISETP.NE.U32.AND P4, PT, RZ, UR14, PT ;  /* 0x0000000eff007c0c */ /* 0x000fc8000bf85070 */
[----:B------:R-:W-:-:S13]  /*1180*/  ISETP.NE.AND.EX P4, PT, RZ, UR15, PT, P4 ;  /* 0x0000000fff007c0c */ /* 0x000fda000bf85340 */
[----:B------:R-:W-:Y:S05]  /*1190*/  @P4 BRA `(.L_x_2282) ;  /* 0x0000000000084947 */ /* 0x000fea0003800000 */
[----:B------:R-:W-:Y:S05]  /*11a0*/  @P0 BRA `(.L_x_2283) ;  /* 0x0000000000200947 */ /* 0x000fea0003800000 */
[----:B------:R-:W-:Y:S05]  /*11b0*/  BRA `(.L_x_2284) ;  /* 0x0000000000247947 */ /* 0x000fea0003800000 */
.L_x_2282:
[----:B-----5:R-:W-:-:S05]  /*11c0*/  HADD2.F32 R48, -RZ, R39.H0_H0 ;  /* 0x20000027ff307230 */ /* 0x020fca0000004100 */
[----:B------:R-:W-:Y:S01]  /*11d0*/  FADD.FTZ R131, R131, R48 ;  /* 0x0000003083837221 */ /* 0x000fe20000010000 */
[----:B------:R-:W-:Y:S06]  /*11e0*/  BRA `(.L_x_2283) ;  /* 0x0000000000107947 */ /* 0x000fec0003800000 */
.L_x_2281:
[----:B-----5:R-:W-:Y:S02]  /*11f0*/  HADD2.F32 R48, -RZ, R35.H0_H0 ;  /* 0x20000023ff307230 */ /* 0x020fe40000004100 */
[----:B------:R-:W-:-:S03]  /*1200*/  @P2 HADD2.F32 R50, -RZ, R39.H0_H0 ;  /* 0x20000027ff322230 */ /* 0x000fc60000004100 */
[----:B------:R-:W-:-:S04]  /*1210*/  FADD.FTZ R131, R131, R48 ;  /* 0x0000003083837221 */ /* 0x000fc80000010000 */
[----:B------:R-:W-:-:S07]  /*1220*/  @P2 FADD.FTZ R131, R131, R50 ;  /* 0x0000003283832221 */ /* 0x000fce0000010000 */
.L_x_2283:
[----:B------:R-:W-:-:S04]  /*1230*/  F2FP.F16.F32.PACK_AB R48, RZ, R131 ;  /* 0x00000083ff30723e */ /* 0x000fc800000000ff */
[----:B------:R-:W-:-:S07]  /*1240*/  PRMT R47, R48, 0x7610, R47 ;  /* 0x00007610302f7816 */ /* 0x000fce000000002f */
.L_x_2284:
[----:B------:R-:W-:Y:S01]  /*1250*/  HADD2.F32 R133, -RZ, R51.H1_H1 ;  /* 0x30000033ff857230 */ /* 0x000fe20000004100 */
[----:B------:R-:W-:Y:S06]  /*1260*/  @P3 BRA `(.L_x_2285) ;  /* 0x0000000000203947 */ /* 0x000fec0003800000 */
[----:B------:R-:W-:-:S04]  /*1270*/  ISETP.NE.U32.AND P4, PT, RZ, UR14, PT ;  /* 0x0000000eff007c0c */ /* 0x000fc8000bf85070 */
[----:B------:R-:W-:-:S13]  /*1280*/  ISETP.NE.AND.EX P4, PT, RZ, UR15, PT, P4 ;  /* 0x0000000fff007c0c */ /* 0x000fda000bf85340 */
[----:B------:R-:W-:Y:S05]  /*1290*/  @P4 BRA `(.L_x_2286) ;  /* 0x0000000000084947 */ /* 0x000fea0003800000 */
[----:B------:R-:W-:Y:S05]  /*12a0*/  @P0 BRA `(.L_x_2287) ;  /* 0x0000000000200947 */ /* 0x000fea0003800000 */
[----:B------:R-:W-:Y:S05]  /*12b0*/  BRA `(.L_x_2288) ;  /* 0x0000000000247947 */ /* 0x000fea0003800000 */
.L_x_2286:
[----:B-----5:R-:W-:-:S05]  /*12c0*/  HADD2.F32 R48, -RZ, R39.H1_H1 ;  /* 0x30000027ff307230 */ /* 0x020fca0000004100 */
[----:B------:R-:W-:Y:S01]  /*12d0*/  FADD.FTZ R133, R133, R48 ;  /* 0x0000003085857221 */ /* 0x000fe20000010000 */
[----:B------:R-:W-:Y:S06]  /*12e0*/  BRA `(.L_x_2287) ;  /* 0x0000000000107947 */ /* 0x000fec0003800000 */
.L_x_2285:
[----:B-----5:R-:W-:Y:S02]  /*12f0*/  HADD2.F32 R48, -RZ, R35.H1_H1 ;  /* 0x30000023ff307230 */ /* 0x020fe40000004100 */
[----:B------:R-:W-:-:S03]  /*1300*/  @P2 HADD2.F32 R50, -RZ, R39.H1_H1 ;  /* 0x30000027ff322230 */ /* 0x000fc60000004100 */
[----:B------:R-:W-:-:S04]  /*1310*/  FADD.FTZ R133, R133, R48 ;  /* 0x0000003085857221 */ /* 0x000fc80000010000 */
[----:B------:R-:W-:-:S07]  /*1320*/  @P2 FADD.FTZ R133, R133, R50 ;  /* 0x0000003285852221 */ /* 0x000fce0000010000 */
.L_x_2287:
[----:B------:R-:W-:-:S04]  /*1330*/  F2FP.F16.F32.PACK_AB R48, RZ, R133 ;  /* 0x00000085ff30723e */ /* 0x000fc800000000ff */
[----:B------:R-:W-:-:S07]  /*1340*/  PRMT R47, R47, 0x5410, R48 ;  /* 0x000054102f2f7816 */ /* 0x000fce0000000030 */
.L_x_2288:
[----:B------:R-:W0:Y:S01]  /*1350*/  @P0 LDC.64 R48, c[0x0][0x238] ;  /* 0x00008e00ff300b82 */ /* 0x000e220000000a00 */
[----:B------:R-:W-:-:S04]  /*1360*/  IADD3 R63, R61, 0x20, RZ ;  /* 0x000000203d3f7810 */ /* 0x000fc80007ffe0ff */
        /* <DEDUP_REMOVED lines=11> */
[----:B--2---:R-:W-:Y:S01]  /*1420*/  HADD2.F32 R134, -RZ, R48.H0_H0 ;  /* 0x20000030ff867230 */ /* 0x004fe20000004100 */
[----:B0-----:R-:W-:Y:S06]  /*1430*/  @P3 BRA `(.L_x_2289) ;  /* 0x0000000000203947 */ /* 0x001fec0003800000 */
[----:B------:R-:W-:-:S04]  /*1440*/  ISETP.NE.U32.AND P4, PT, RZ, UR14, PT ;  /* 0x0000000eff007c0c */ /* 0x000fc8000bf85070 */
[----:B------:R-:W-:-:S13]  /*1450*/  ISETP.NE.AND.EX P4, PT, RZ, UR15, PT, P4 ;  /* 0x0000000fff007c0c */ /* 0x000fda000bf85340 */
[----:B------:R-:W-:Y:S05]  /*1460*/  @P4 BRA `(.L_x_2290) ;  /* 0x0000000000084947 */ /* 0x000fea0003800000 */
[----:B------:R-:W-:Y:S05]  /*1470*/  @P0 BRA `(.L_x_2291) ;  /* 0x0000000000200947 */ /* 0x000fea0003800000 */
[----:B------:R-:W-:Y:S05]  /*1480*/  BRA `(.L_x_2292) ;  /* 0x0000000000247947 */ /* 0x000fea0003800000 */
.L_x_2290:
[----:B-----5:R-:W-:-:S05]  /*1490*/  HADD2.F32 R55, -RZ, R36.H0_H0 ;  /* 0x20000024ff377230 */ /* 0x020fca0000004100 */
[----:B------:R-:W-:Y:S01]  /*14a0*/  FADD.FTZ R134, R55, R134 ;  /* 0x0000008637867221 */ /* 0x000fe20000010000 */
[----:B------:R-:W-:Y:S06]  /*14b0*/  BRA `(.L_x_2291) ;  /* 0x0000000000107947 */ /* 0x000fec0003800000 */
.L_x_2289:
[----:B-----5:R-:W-:Y:S02]  /*14c0*/  HADD2.F32 R55, -RZ, R32.H0_H0 ;  /* 0x20000020ff377230 */ /* 0x020fe40000004100 */
[----:B------:R-:W-:-:S03]  /*14d0*/  @P2 HADD2.F32 R57, -RZ, R36.H0_H0 ;  /* 0x20000024ff392230 */ /* 0x000fc60000004100 */
[----:B------:R-:W-:-:S04]  /*14e0*/  FADD.FTZ R134, R55, R134 ;  /* 0x0000008637867221 */ /* 0x000fc80000010000 */
[----:B------:R-:W-:-:S07]  /*14f0*/  @P2 FADD.FTZ R134, R57, R134 ;  /* 0x0000008639862221 */ /* 0x000fce0000010000 */
.L_x_2291:
[----:B------:R-:W-:-:S04]  /*1500*/  F2FP.F16.F32.PACK_AB R54, RZ, R134 ;  /* 0x00000086ff36723e */ /* 0x000fc800000000ff */
[----:B------:R-:W-:-:S07]  /*1510*/  PRMT R44, R54, 0x7610, R44 ;  /* 0x00007610362c7816 */ /* 0x000fce000000002c */
.L_x_2292:
[----:B------:R-:W-:Y:S01]  /*1520*/  HADD2.F32 R59, -RZ, R48.H1_H1 ;  /* 0x30000030ff3b7230 */ /* 0x000fe20000004100 */
[----:B------:R-:W-:Y:S06]  /*1530*/  @P3 BRA `(.L_x_2293) ;  /* 0x0000000000203947 */ /* 0x000fec0003800000 */
[----:B------:R-:W-:-:S04]  /*1540*/  ISETP.NE.U32.AND P4, PT, RZ, UR14, PT ;  /* 0x0000000eff007c0c */ /* 0x000fc8000bf85070 */
[----:B------:R-:W-:-:S13]  /*1550*/  ISETP.NE.AND.EX P4, PT, RZ, UR15, PT, P4 ;  /* 0x0000000fff007c0c */ /* 0x000fda000bf85340 */
[----:B------:R-:W-:Y:S05]  /*1560*/  @P4 BRA `(.L_x_2294) ;  /* 0x0000000000084947 */ /* 0x000fea0003800000 */
[----:B------:R-:W-:Y:S05]  /*1570*/  @P0 BRA `(.L_x_2295) ;  /* 0x0000000000200947 */ /* 0x000fea0003800000 */
[----:B------:R-:W-:Y:S05]  /*1580*/  BRA `(.L_x_2296) ;  /* 0x0000000000247947 */ /* 0x000fea0003800000 */
.L_x_2294:
[----:B-----5:R-:W-:-:S05]  /*1590*/  HADD2.F32 R48, -RZ, R36.H1_H1 ;  /* 0x30000024ff307230 */ /* 0x020fca0000004100 */
[----:B------:R-:W-:Y:S01]  /*15a0*/  FADD.FTZ R59, R48, R59 ;  /* 0x0000003b303b7221 */ /* 0x000fe20000010000 */
[----:B------:R-:W-:Y:S06]  /*15b0*/  BRA `(.L_x_2295) ;  /* 0x0000000000107947 */ /* 0x000fec0003800000 */
.L_x_2293:
[----:B-----5:R-:W-:Y:S02]  /*15c0*/  HADD2.F32 R48, -RZ, R32.H1_H1 ;  /* 0x30000020ff307230 */ /* 0x020fe40000004100 */
[----:B------:R-:W-:-:S03]  /*15d0*/  @P2 HADD2.F32 R54, -RZ, R36.H1_H1 ;  /* 0x30000024ff362230 */ /* 0x000fc60000004100 */
[----:B------:R-:W-:-:S04]  /*15e0*/  FADD.FTZ R59, R48, R59 ;  /* 0x0000003b303b7221 */ /* 0x000fc80000010000 */
[----:B------:R-:W-:-:S07]  /*15f0*/  @P2 FADD.FTZ R59, R54, R59 ;  /* 0x0000003b363b2221 */ /* 0x000fce0000010000 */
.L_x_2295:
[----:B------:R-:W-:-:S04]  /*1600*/  F2FP.F16.F32.PACK_AB R48, RZ, R59 ;  /* 0x0000003bff30723e */ /* 0x000fc800000000ff */
[----:B------:R-:W-:-:S07]  /*1610*/  PRMT R44, R44, 0x5410, R48 ;  /* 0x000054102c2c7816 */ /* 0x000fce0000000030 */
.L_x_2296:
[----:B------:R-:W-:Y:S01]  /*1620*/  HADD2.F32 R58, -RZ, R49.H0_H0 ;  /* 0x20000031ff3a7230 */ /* 0x000fe20000004100 */
[----:B------:R-:W-:Y:S06]  /*1630*/  @P3 BRA `(.L_x_2297) ;  /* 0x0000000000203947 */ /* 0x000fec0003800000 */
[----:B------:R-:W-:-:S04]  /*1640*/  ISETP.NE.U32.AND P4, PT, RZ, UR14, PT ;  /* 0x0000000eff007c0c */ /* 0x000fc8000bf85070 */
[----:B------:R-:W-:-:S13]  /*1650*/  ISETP.NE.AND.EX P4, PT, RZ, UR15, PT, P4 ;  /* 0x0000000fff007c0c */ /* 0x000fda000bf85340 */
[----:B------:R-:W-:Y:S05]  /*1660*/  @P4 BRA `(.L_x_2298) ;  /* 0x0000000000084947 */ /* 0x000fea0003800000 */
[----:B------:R-:W-:Y:S05]  /*1670*/  @P0 BRA `(.L_x_2299) ;  /* 0x0000000000200947 */ /* 0x000fea0003800000 */
[----:B------:R-:W-:Y:S05]  /*1680*/  BRA `(.L_x_2300) ;  /* 0x0000000000247947 */ /* 0x000fea0003800000 */
.L_x_2298:
[----:B-----5:R-:W-:-:S05]  /*1690*/  HADD2.F32 R55, -RZ, R37.H0_H0 ;  /* 0x20000025ff377230 */ /* 0x020fca0000004100 */
[----:B------:R-:W-:Y:S01]  /*16a0*/  FADD.FTZ R58, R55, R58 ;  /* 0x0000003a373a7221 */ /* 0x000fe20000010000 */
[----:B------:R-:W-:Y:S06]  /*16b0*/  BRA `(.L_x_2299) ;  /* 0x0000000000107947 */ /* 0x000fec0003800000 */
.L_x_2297:
[----:B-----5:R-:W-:Y:S02]  /*16c0*/  HADD2.F32 R55, -RZ, R33.H0_H0 ;  /* 0x20000021ff377230 */ /* 0x020fe40000004100 */
[----:B------:R-:W-:-:S03]  /*16d0*/  @P2 HADD2.F32 R57, -RZ, R37.H0_H0 ;  /* 0x20000025ff392230 */ /* 0x000fc60000004100 */
[----:B------:R-:W-:-:S04]  /*16e0*/  FADD.FTZ R58, R55, R58 ;  /* 0x0000003a373a7221 */ /* 0x000fc80000010000 */
[----:B------:R-:W-:-:S07]  /*16f0*/  @P2 FADD.FTZ R58, R57, R58 ;  /* 0x0000003a393a2221 */ /* 0x000fce0000010000 */
.L_x_2299:
[----:B------:R-:W-:-:S04]  /*1700*/  F2FP.F16.F32.PACK_AB R48, RZ, R58 ;  /* 0x0000003aff30723e */ /* 0x000fc800000000ff */
[----:B------:R-:W-:-:S07]  /*1710*/  PRMT R45, R48, 0x7610, R45 ;  /* 0x00007610302d7816 */ /* 0x000fce000000002d */
.L_x_2300:
[----:B------:R-:W-:Y:S01]  /*1720*/  HADD2.F32 R136, -RZ, R49.H1_H1 ;  /* 0x30000031ff887230 */ /* 0x000fe20000004100 */
[----:B------:R-:W-:Y:S06]  /*1730*/  @P3 BRA `(.L_x_2301) ;  /* 0x0000000000203947 */ /* 0x000fec0003800000 */
[----:B------:R-:W-:-:S04]  /*1740*/  ISETP.NE.U32.AND P4, PT, RZ, UR14, PT ;  /* 0x0000000eff007c0c */ /* 0x000fc8000bf85070 */
[----:B------:R-:W-:-:S13]  /*1750*/  ISETP.NE.AND.EX P4, PT, RZ, UR15, PT, P4 ;  /* 0x0000000fff007c0c */ /* 0x000fda000bf85340 */
[----:B------:R-:W-:Y:S05]  /*1760*/  @P4 BRA `(.L_x_2302) ;  /* 0x0000000000084947 */ /* 0x000fea0003800000 */
[----:B------:R-:W-:Y:S05]  /*1770*/  @P0 BRA `(.L_x_2303) ;  /* 0x0000000000200947 */ /* 0x000fea0003800000 */
[----:B------:R-:W-:Y:S05]  /*1780*/  BRA `(.L_x_2304) ;  /* 0x0000000000247947 */ /* 0x000fea0003800000 */
.L_x_2302:
[----:B-----5:R-:W-:-:S05]  /*1790*/  HADD2.F32 R49, -RZ, R37.H1_H1 ;  /* 0x30000025ff317230 */ /* 0x020fca0000004100 */
[----:B------:R-:W-:Y:S01]  /*17a0*/  FADD.FTZ R136, R49, R136 ;  /* 0x0000008831887221 */ /* 0x000fe20000010000 */
[----:B------:R-:W-:Y:S06]  /*17b0*/  BRA `(.L_x_2303) ;  /* 0x0000000000107947 */ /* 0x000fec0003800000 */
.L_x_2301:
[----:B-----5:R-:W-:Y:S02]  /*17c0*/  HADD2.F32 R49, -RZ, R33.H1_H1 ;  /* 0x30000021ff317230 */ /* 0x020fe40000004100 */
[----:B------:R-:W-:-:S03]  /*17d0*/  @P2 HADD2.F32 R55, -RZ, R37.H1_H1 ;  /* 0x30000025ff372230 */ /* 0x000fc60000004100 */
[----:B------:R-:W-:-:S04]  /*17e0*/  FADD.FTZ R136, R49, R136 ;  /* 0x0000008831887221 */ /* 0x000fc80000010000 */
[----:B------:R-:W-:-:S07]  /*17f0*/  @P2 FADD.FTZ R136, R55, R136 ;  /* 0x0000008837882221 */ /* 0x000fce0000010000 */
.L_x_2303:
[----:B------:R-:W-:-:S04]  /*1800*/  F2FP.F16.F32.PACK_AB R48, RZ, R136 ;  /* 0x00000088ff30723e */ /* 0x000fc800000000ff */
[----:B------:R-:W-:-:S07]  /*1810*/  PRMT R45, R45, 0x5410, R48 ;  /* 0x000054102d2d7816 */ /* 0x000fce0000000030 */
.L_x_2304:
[----:B------:R-:W-:Y:S01]  /*1820*/  HADD2.F32 R135, -RZ, R50.H0_H0 ;  /* 0x20000032ff877230 */ /* 0x000fe20000004100 */
[----:B------:R-:W-:Y:S06]  /*1830*/  @P3 BRA `(.L_x_2305) ;  /* 0x0000000000203947 */ /* 0x000fec0003800000 */
[----:B------:R-:W-:-:S04]  /*1840*/  ISETP.NE.U32.AND P4, PT, RZ, UR14, PT ;  /* 0x0000000eff007c0c */ /* 0x000fc8000bf85070 */
[----:B------:R-:W-:-:S13]  /*1850*/  ISETP.NE.AND.EX P4, PT, RZ, UR15, PT, P4 ;  /* 0x0000000fff007c0c */ /* 0x000fda000bf85340 */
[----:B------:R-:W-:Y:S05]  /*1860*/  @P4 BRA `(.L_x_2306) ;  /* 0x0000000000084947 */ /* 0x000fea0003800000 */
[----:B------:R-:W-:Y:S05]  /*1870*/  @P0 BRA `(.L_x_2307) ;  /* 0x0000000000200947 */ /* 0x000fea0003800000 */
[----:B------:R-:W-:Y:S05]  /*1880*/  BRA `(.L_x_2308) ;  /* 0x0000000000247947 */ /* 0x000fea0003800000 */
.L_x_2306:
[----:B-----5:R-:W-:-:S05]  /*1890*/  HADD2.F32 R48, -RZ, R38.H0_H0 ;  /* 0x20000026ff307230 */ /* 0x020fca0000004100 */
[----:B------:R-:W-:Y:S01]  /*18a0*/  FADD.FTZ R135, R48, R135 ;  /* 0x0000008730877221 */ /* 0x000fe20000010000 */
[----:B------:R-:W-:Y:S06]  /*18b0*/  BRA `(.L_x_2307) ;  /* 0x0000000000107947 */ /* 0x000fec0003800000 */
.L_x_2305:
[----:B-----5:R-:W-:Y:S02]  /*18c0*/  HADD2.F32 R48, -RZ, R34.H0_H0 ;  /* 0x20000022ff307230 */ /* 0x020fe40000004100 */
[----:B------:R-:W-:-:S03]  /*18d0*/  @P2 HADD2.F32 R54, -RZ, R38.H0_H0 ;  /* 0x20000026ff362230 */ /* 0x000fc60000004100 */
[----:B------:R-:W-:-:S04]  /*18e0*/  FADD.FTZ R135, R48, R135 ;  /* 0x0000008730877221 */ /* 0x000fc80000010000 */
[----:B------:R-:W-:-:S07]  /*18f0*/  @P2 FADD.FTZ R135, R54, R135 ;  /* 0x0000008736872221 */ /* 0x000fce0000010000 */
.L_x_2307:
[----:B------:R-:W-:-:S04]  /*1900*/  F2FP.F16.F32.PACK_AB R48, RZ, R135 ;  /* 0x00000087ff30723e */ /* 0x000fc800000000ff */
[----:B------:R-:W-:-:S07]  /*1910*/  PRMT R46, R48, 0x7610, R46 ;  /* 0x00007610302e7816 */ /* 0x000fce000000002e */
.L_x_2308:
[----:B------:R-:W-:Y:S01]  /*1920*/  HADD2.F32 R137, -RZ, R50.H1_H1 ;  /* 0x30000032ff897230 */ /* 0x000fe20000004100 */
[----:B------:R-:W-:Y:S06]  /*1930*/  @P3 BRA `(.L_x_2309) ;  /* 0x0000000000203947 */ /* 0x000fec0003800000 */
[----:B------:R-:W-:-:S04]  /*1940*/  ISETP.NE.U32.AND P4, PT, RZ, UR14, PT ;  /* 0x0000000eff007c0c */ /* 0x000fc8000bf85070 */
[----:B------:R-:W-:-:S13]  /*1950*/  ISETP.NE.AND.EX P4, PT, RZ, UR15, PT, P4 ;  /* 0x0000000fff007c0c */ /* 0x000fda000bf85340 */
[----:B------:R-:W-:Y:S05]  /*1960*/  @P4 BRA `(.L_x_2310) ;  /* 0x0000000000084947 */ /* 0x000fea0003800000 */
[----:B------:R-:W-:Y:S05]  /*1970*/  @P0 BRA `(.L_x_2311) ;  /* 0x0000000000200947 */ /* 0x000fea0003800000 */
[----:B------:R-:W-:Y:S05]  /*1980*/  BRA `(.L_x_2312) ;  /* 0x0000000000247947 */ /* 0x000fea0003800000 */
.L_x_2310:
[----:B-----5:R-:W-:-:S05]  /*1990*/  HADD2.F32 R48, -RZ, R38.H1_H1 ;  /* 0x30000026ff307230 */ /* 0x020fca0000004100 */
[----:B------:R-:W-:Y:S01]  /*19a0*/  FADD.FTZ R137, R48, R137 ;  /* 0x0000008930897221 */ /* 0x000fe20000010000 */
[----:B------:R-:W-:Y:S06]  /*19b0*/  BRA `(.L_x_2311) ;  /* 0x0000000000107947 */ /* 0x000fec0003800000 */
.L_x_2309:
[----:B-----5:R-:W-:Y:S02]  /*19c0*/  HADD2.F32 R48, -RZ, R34.H1_H1 ;  /* 0x30000022ff307230 */ /* 0x020fe40000004100 */
[----:B------:R-:W-:-:S03]  /*19d0*/  @P2 HADD2.F32 R50, -RZ, R38.H1_H1 ;  /* 0x30000026ff322230 */ /* 0x000fc60000004100 */
[----:B------:R-:W-:-:S04]  /*19e0*/  FADD.FTZ R137, R48, R137 ;  /* 0x0000008930897221 */ /* 0x000fc80000010000 */
[----:B------:R-:W-:-:S07]  /*19f0*/  @P2 FADD.FTZ R137, R50, R137 ;  /* 0x0000008932892221 */ /* 0x000fce0000010000 */
.L_x_2311:
[----:B------:R-:W-:-:S04]  /*1a00*/  F2FP.F16.F32.PACK_AB R48, RZ, R137 ;  /* 0x00000089ff30723e */ /* 0x000fc800000000ff */
[----:B------:R-:W-:-:S07]  /*1a10*/  PRMT R46, R46, 0x5410, R48 ;  /* 0x000054102e2e7816 */ /* 0x000fce0000000030 */
.L_x_2312:
[----:B------:R-:W-:Y:S01]  /*1a20*/  HADD2.F32 R138, -RZ, R51.H0_H0 ;  /* 0x20000033ff8a7230 */ /* 0x000fe20000004100 */
[----:B------:R-:W-:Y:S06]  /*1a30*/  @P3 BRA `(.L_x_2313) ;  /* 0x0000000000203947 */ /* 0x000fec0003800000 */
[----:B------:R-:W-:-:S04]  /*1a40*/  ISETP.NE.U32.AND P4, PT, RZ, UR14, PT ;  /* 0x0000000eff007c0c */ /* 0x000fc8000bf85070 */
[----:B------:R-:W-:-:S13]  /*1a50*/  ISETP.NE.AND.EX P4, PT, RZ, UR15, PT, P4 ;  /* 0x0000000fff007c0c */ /* 0x000fda000bf85340 */
[----:B------:R-:W-:Y:S05]  /*1a60*/  @P4 BRA `(.L_x_2314) ;  /* 0x0000000000084947 */ /* 0x000fea0003800000 */
[----:B------:R-:W-:Y:S05]  /*1a70*/  @P0 BRA `(.L_x_2315) ;  /* 0x0000000000200947 */ /* 0x000fea0003800000 */
[----:B------:R-:W-:Y:S05]  /*1a80*/  BRA `(.L_x_2316) ;  /* 0x0000000000247947 */ /* 0x000fea0003800000 */
.L_x_2314:
[----:B-----5:R-:W-:-:S05]  /*1a90*/  HADD2.F32 R49, -RZ, R39.H0_H0 ;  /* 0x20000027ff317230 */ /* 0x020fca0000004100 */
[----:B------:R-:W-:Y:S01]  /*1aa0*/  FADD.FTZ R138, R49, R138 ;  /* 0x0000008a318a7221 */ /* 0x000fe20000010000 */
[----:B------:R-:W-:Y:S06]  /*1ab0*/  BRA `(.L_x_2315) ;  /* 0x0000000000107947 */ /* 0x000fec0003800000 */
.L_x_2313:
[----:B-----5:R-:W-:Y:S02]  /*1ac0*/  HADD2.F32 R49, -RZ, R35.H0_H0 ;  /* 0x20000023ff317230 */ /* 0x020fe40000004100 */
[----:B------:R-:W-:-:S03]  /*1ad0*/  @P2 HADD2.F32 R55, -RZ, R39.H0_H0 ;  /* 0x20000027ff372230 */ /* 0x000fc60000004100 */
[----:B------:R-:W-:-:S04]  /*1ae0*/  FADD.FTZ R138, R49, R138 ;  /* 0x0000008a318a7221 */ /* 0x000fc80000010000 */
[----:B------:R-:W-:-:S07]  /*1af0*/  @P2 FADD.FTZ R138, R55, R138 ;  /* 0x0000008a378a2221 */ /* 0x000fce0000010000 */
.L_x_2315:
[----:B------:R-:W-:-:S04]  /*1b00*/  F2FP.F16.F32.PACK_AB R48, RZ, R138 ;  /* 0x0000008aff30723e */ /* 0x000fc800000000ff */
[----:B------:R-:W-:-:S07]  /*1b10*/  PRMT R47, R48, 0x7610, R47 ;  /* 0x00007610302f7816 */ /* 0x000fce000000002f */
.L_x_2316:
[----:B------:R-:W-:Y:S01]  /*1b20*/  HADD2.F32 R139, -RZ, R51.H1_H1 ;  /* 0x30000033ff8b7230 */ /* 0x000fe20000004100 */
[----:B------:R-:W-:Y:S06]  /*1b30*/  @P3 BRA `(.L_x_2317) ;  /* 0x0000000000203947 */ /* 0x000fec0003800000 */
[----:B------:R-:W-:-:S04]  /*1b40*/  ISETP.NE.U32.AND P4, PT, RZ, UR14, PT ;  /* 0x0000000eff007c0c */ /* 0x000fc8000bf85070 */
[----:B------:R-:W-:-:S13]  /*1b50*/  ISETP.NE.AND.EX P4, PT, RZ, UR15, PT, P4 ;  /* 0x0000000fff007c0c */ /* 0x000fda000bf85340 */
[----:B------:R-:W-:Y:S05]  /*1b60*/  @P4 BRA `(.L_x_2318) ;  /* 0x0000000000084947 */ /* 0x000fea0003800000 */
[----:B------:R-:W-:Y:S05]  /*1b70*/  @P0 BRA `(.L_x_2319) ;  /* 0x0000000000200947 */ /* 0x000fea0003800000 */
[----:B------:R-:W-:Y:S05]  /*1b80*/  BRA `(.L_x_2320) ;  /* 0x0000000000247947 */ /* 0x000fea0003800000 */
.L_x_2318:
[----:B-----5:R-:W-:-:S05]  /*1b90*/  HADD2.F32 R48, -RZ, R39.H1_H1 ;  /* 0x30000027ff307230 */ /* 0x020fca0000004100 */
[----:B------:R-:W-:Y:S01]  /*1ba0*/  FADD.FTZ R139, R48, R139 ;  /* 0x0000008b308b7221 */ /* 0x000fe20000010000 */
[----:B------:R-:W-:Y:S06]  /*1bb0*/  BRA `(.L_x_2319) ;  /* 0x0000000000107947 */ /* 0x000fec0003800000 */
.L_x_2317:
[----:B-----5:R-:W-:Y:S02]  /*1bc0*/  HADD2.F32 R48, -RZ, R35.H1_H1 ;  /* 0x30000023ff307230 */ /* 0x020fe40000004100 */
[----:B------:R-:W-:-:S03]  /*1bd0*/  @P2 HADD2.F32 R50, -RZ, R39.H1_H1 ;  /* 0x30000027ff322230 */ /* 0x000fc60000004100 */
[----:B------:R-:W-:-:S04]  /*1be0*/  FADD.FTZ R139, R48, R139 ;  /* 0x0000008b308b7221 */ /* 0x000fc80000010000 */
[----:B------:R-:W-:-:S07]  /*1bf0*/  @P2 FADD.FTZ R139, R50, R139 ;  /* 0x0000008b328b2221 */ /* 0x000fce0000010000 */
.L_x_2319:
[----:B------:R-:W-:-:S04]  /*1c00*/  F2FP.F16.F32.PACK_AB R48, RZ, R139 ;  /* 0x0000008bff30723e */ /* 0x000fc800000000ff */
[----:B------:R-:W-:-:S07]  /*1c10*/  PRMT R47, R47, 0x5410, R48 ;  /* 0x000054102f2f7816 */ /* 0x000fce0000000030 */
.L_x_2320:
        /* <DEDUP_REMOVED lines=20> */
.L_x_2322:
[----:B-----5:R-:W-:-:S05]  /*1d60*/  HADD2.F32 R53, -RZ, R36.H0_H0 ;  /* 0x20000024ff357230 */ /* 0x020fca0000004100 */
[----:B------:R-:W-:Y:S01]  /*1d70*/  FADD.FTZ R140, R53, R140 ;  /* 0x0000008c358c7221 */ /* 0x000fe20000010000 */
[----:B------:R-:W-:Y:S06]  /*1d80*/  BRA `(.L_x_2323) ;  /* 0x0000000000107947 */ /* 0x000fec0003800000 */
.L_x_2321:
[----:B-----5:R-:W-:Y:S02]  /*1d90*/  HADD2.F32 R53, -RZ, R32.H0_H0 ;  /* 0x20000020ff357230 */ /* 0x020fe40000004100 */
[----:B------:R-:W-:-:S03]  /*1da0*/  @P2 HADD2.F32 R55, -RZ, R36.H0_H0 ;  /* 0x20000024ff372230 */ /* 0x000fc60000004100 */
[----:B------:R-:W-:-:S04]  /*1db0*/  FADD.FTZ R140, R53, R140 ;  /* 0x0000008c358c7221 */ /* 0x000fc80000010000 */
[----:B------:R-:W-:-:S07]  /*1dc0*/  @P2 FADD.FTZ R140, R55, R140 ;  /* 0x0000008c378c2221 */ /* 0x000fce0000010000 */
.L_x_2323:
[----:B------:R-:W-:-:S04]  /*1dd0*/  F2FP.F16.F32.PACK_AB R52, RZ, R140 ;  /* 0x0000008cff34723e */ /* 0x000fc800000000ff */
[----:B------:R-:W-:-:S07]  /*1de0*/  PRMT R44, R52, 0x7610, R44 ;  /* 0x00007610342c7816 */ /* 0x000fce000000002c */
.L_x_2324:
[----:B------:R-:W-:Y:S01]  /*1df0*/  HADD2.F32 R141, -RZ, R48.H1_H1 ;  /* 0x30000030ff8d7230 */ /* 0x000fe20000004100 */
[----:B------:R-:W-:Y:S06]  /*1e00*/  @P3 BRA `(.L_x_2325) ;  /* 0x0000000000203947 */ /* 0x000fec0003800000 */
[----:B------:R-:W-:-:S04]  /*1e10*/  ISETP.NE.U32.AND P4, PT, RZ, UR14, PT ;  /* 0x0000000eff007c0c */ /* 0x000fc8000bf85070 */
[----:B------:R-:W-:-:S13]  /*1e20*/  ISETP.NE.AND.EX P4, PT, RZ, UR15, PT, P4 ;  /* 0x0000000fff007c0c */ /* 0x000fda000bf85340 */
[----:B------:R-:W-:Y:S05]  /*1e30*/  @P4 BRA `(.L_x_2326) ;  /* 0x0000000000084947 */ /* 0x000fea0003800000 */
[----:B------:R-:W-:Y:S05]  /*1e40*/  @P0 BRA `(.L_x_2327) ;  /* 0x0000000000200947 */ /* 0x000fea0003800000 */
[----:B------:R-:W-:Y:S05]  /*1e50*/  BRA `(.L_x_2328) ;  /* 0x0000000000247947 */ /* 0x000fea0003800000 */
.L_x_2326:
[----:B-----5:R-:W-:-:S05]  /*1e60*/  HADD2.F32 R48, -RZ, R36.H1_H1 ;  /* 0x30000024ff307230 */ /* 0x020fca0000004100 */
[----:B------:R-:W-:Y:S01]  /*1e70*/  FADD.FTZ R141, R48, R141 ;  /* 0x0000008d308d7221 */ /* 0x000fe20000010000 */
[----:B------:R-:W-:Y:S06]  /*1e80*/  BRA `(.L_x_2327) ;  /* 0x0000000000107947 */ /* 0x000fec0003800000 */
.L_x_2325:
[----:B-----5:R-:W-:Y:S02]  /*1e90*/  HADD2.F32 R48, -RZ, R32.H1_H1 ;  /* 0x30000020ff307230 */ /* 0x020fe40000004100 */
[----:B------:R-:W-:-:S03]  /*1ea0*/  @P2 HADD2.F32 R52, -RZ, R36.H1_H1 ;  /* 0x30000024ff342230 */ /* 0x000fc60000004100 */
[----:B------:R-:W-:-:S04]  /*1eb0*/  FADD.FTZ R141, R48, R141 ;  /* 0x0000008d308d7221 */ /* 0x000fc80000010000 */
[----:B------:R-:W-:-:S07]  /*1ec0*/  @P2 FADD.FTZ R141, R52, R141 ;  /* 0x0000008d348d2221 */ /* 0x000fce0000010000 */
.L_x_2327:
[----:B------:R-:W-:-:S04]  /*1ed0*/  F2FP.F16.F32.PACK_AB R48, RZ, R141 ;  /* 0x0000008dff30723e */ /* 0x000fc800000000ff */
[----:B------:R-:W-:-:S07]  /*1ee0*/  PRMT R44, R44, 0x5410, R48 ;  /* 0x000054102c2c7816 */ /* 0x000fce0000000030 */
.L_x_2328:
[----:B------:R-:W-:Y:S01]  /*1ef0*/  HADD2.F32 R57, -RZ, R49.H0_H0 ;  /* 0x20000031ff397230 */ /* 0x000fe20000004100 */
[----:B------:R-:W-:Y:S06]  /*1f00*/  @P3 BRA `(.L_x_2329) ;  /* 0x0000000000203947 */ /* 0x000fec0003800000 */
[----:B------:R-:W-:-:S04]  /*1f10*/  ISETP.NE.U32.AND P4, PT, RZ, UR14, PT ;  /* 0x0000000eff007c0c */ /* 0x000fc8000bf85070 */
[----:B------:R-:W-:-:S13]  /*1f20*/  ISETP.NE.AND.EX P4, PT, RZ, UR15, PT, P4 ;  /* 0x0000000fff007c0c */ /* 0x000fda000bf85340 */
[----:B------:R-:W-:Y:S05]  /*1f30*/  @P4 BRA `(.L_x_2330) ;  /* 0x0000000000084947 */ /* 0x000fea0003800000 */
[----:B------:R-:W-:Y:S05]  /*1f40*/  @P0 BRA `(.L_x_2331) ;  /* 0x0000000000200947 */ /* 0x000fea0003800000 */
[----:B------:R-:W-:Y:S05]  /*1f50*/  BRA `(.L_x_2332) ;  /* 0x0000000000247947 */ /* 0x000fea0003800000 */
.L_x_2330:
[----:B-----5:R-:W-:-:S05]  /*1f60*/  HADD2.F32 R48, -RZ, R37.H0_H0 ;  /* 0x20000025ff307230 */ /* 0x020fca0000004100 */
[----:B------:R-:W-:Y:S01]  /*1f70*/  FADD.FTZ R57, R48, R57 ;  /* 0x0000003930397221 */ /* 0x000fe20000010000 */
[----:B------:R-:W-:Y:S06]  /*1f80*/  BRA `(.L_x_2331) ;  /* 0x0000000000107947 */ /* 0x000fec0003800000 */
.L_x_2329:
[----:B-----5:R-:W-:Y:S02]  /*1f90*/  HADD2.F32 R48, -RZ, R33.H0_H0 ;  /* 0x20000021ff307230 */ /* 0x020fe40000004100 */
[----:B------:R-:W-:-:S03]  /*1fa0*/  @P2 HADD2.F32 R52, -RZ, R37.H0_H0 ;  /* 0x20000025ff342230 */ /* 0x000fc60000004100 */
[----:B------:R-:W-:-:S04]  /*1fb0*/  FADD.FTZ R57, R48, R57 ;  /* 0x0000003930397221 */ /* 0x000fc80000010000 */
[----:B------:R-:W-:-:S07]  /*1fc0*/  @P2 FADD.FTZ R57, R52, R57 ;  /* 0x0000003934392221 */ /* 0x000fce0000010000 */
.L_x_2331:
[----:B------:R-:W-:-:S04]  /*1fd0*/  F2FP.F16.F32.PACK_AB R48, RZ, R57 ;  /* 0x00000039ff30723e */ /* 0x000fc800000000ff */
[----:B------:R-:W-:-:S07]  /*1fe0*/  PRMT R45, R48, 0x7610, R45 ;  /* 0x00007610302d7816 */ /* 0x000fce000000002d */
.L_x_2332:
[----:B------:R-:W-:Y:S01]  /*1ff0*/  HADD2.F32 R56, -RZ, R49.H1_H1 ;  /* 0x30000031ff387230 */ /* 0x000fe20000004100 */
[----:B------:R-:W-:Y:S06]  /*2000*/  @P3 BRA `(.L_x_2333) ;  /* 0x0000000000203947 */ /* 0x000fec0003800000 */
[----:B------:R-:W-:-:S04]  /*2010*/  ISETP.NE.U32.AND P4, PT, RZ, UR14, PT ;  /* 0x0000000eff007c0c */ /* 0x000fc8000bf85070 */
[----:B------:R-:W-:-:S13]  /*2020*/  ISETP.NE.AND.EX P4, PT, RZ, UR15, PT, P4 ;  /* 0x0000000fff007c0c */ /* 0x000fda000bf85340 */
[----:B------:R-:W-:Y:S05]  /*2030*/  @P4 BRA `(.L_x_2334) ;  /* 0x0000000000084947 */ /* 0x000fea0003800000 */
[----:B------:R-:W-:Y:S05]  /*2040*/  @P0 BRA `(.L_x_2335) ;  /* 0x0000000000200947 */ /* 0x000fea0003800000 */
[----:B------:R-:W-:Y:S05]  /*2050*/  BRA `(.L_x_2336) ;  /* 0x0000000000247947 */ /* 0x000fea0003800000 */
.L_x_2334:
[----:B-----5:R-:W-:-:S05]  /*2060*/  HADD2.F32 R49, -RZ, R37.H1_H1 ;  /* 0x30000025ff317230 */ /* 0x020fca0000004100 */
[----:B------:R-:W-:Y:S01]  /*2070*/  FADD.FTZ R56, R49, R56 ;  /* 0x0000003831387221 */ /* 0x000fe20000010000 */
[----:B------:R-:W-:Y:S06]  /*2080*/  BRA `(.L_x_2335) ;  /* 0x0000000000107947 */ /* 0x000fec0003800000 */
.L_x_2333:
[----:B-----5:R-:W-:Y:S02]  /*2090*/  HADD2.F32 R49, -RZ, R33.H1_H1 ;  /* 0x30000021ff317230 */ /* 0x020fe40000004100 */
[----:B------:R-:W-:-:S03]  /*20a0*/  @P2 HADD2.F32 R53, -RZ, R37.H1_H1 ;  /* 0x30000025ff352230 */ /* 0x000fc60000004100 */
[----:B------:R-:W-:-:S04]  /*20b0*/  FADD.FTZ R56, R49, R56 ;  /* 0x0000003831387221 */ /* 0x000fc80000010000 */
[----:B------:R-:W-:-:S07]  /*20c0*/  @P2 FADD.FTZ R56, R53, R56 ;  /* 0x0000003835382221 */ /* 0x000fce0000010000 */
.L_x_2335:
[----:B------:R-:W-:-:S04]  /*20d0*/  F2FP.F16.F32.PACK_AB R48, RZ, R56 ;  /* 0x00000038ff30723e */ /* 0x000fc800000000ff */
[----:B------:R-:W-:-:S07]  /*20e0*/  PRMT R45, R45, 0x5410, R48 ;  /* 0x000054102d2d7816 */ /* 0x000fce0000000030 */
.L_x_2336:
[----:B------:R-:W-:Y:S01]  /*20f0*/  HADD2.F32 R52, -RZ, R50.H0_H0 ;  /* 0x20000032ff347230 */ /* 0x000fe20000004100 */
[----:B------:R-:W-:Y:S06]  /*2100*/  @P3 BRA `(.L_x_2337) ;  /* 0x0000000000203947 */ /* 0x000fec0003800000 */
[----:B------:R-:W-:-:S04]  /*2110*/  ISETP.NE.U32.AND P4, PT, RZ, UR14, PT ;  /* 0x0000000eff007c0c */ /* 0x000fc8000bf85070 */
[----:B------:R-:W-:-:S13]  /*2120*/  ISETP.NE.AND.EX P4, PT, RZ, UR15, PT, P4 ;  /* 0x0000000fff007c0c */ /* 0x000fda000bf85340 */
[----:B------:R-:W-:Y:S05]  /*2130*/  @P4 BRA `(.L_x_2338) ;  /* 0x0000000000084947 */ /* 0x000fea0003800000 */
[----:B------:R-:W-:Y:S05]  /*2140*/  @P0 BRA `(.L_x_2339) ;  /* 0x0000000000200947 */ /* 0x000fea0003800000 */
[----:B------:R-:W-:Y:S05]  /*2150*/  BRA `(.L_x_2340) ;  /* 0x0000000000247947 */ /* 0x000fea0003800000 */
.L_x_2338:
[----:B-----5:R-:W-:-:S05]  /*2160*/  HADD2.F32 R49, -RZ, R38.H0_H0 ;  /* 0x20000026ff317230 */ /* 0x020fca0000004100 */
[----:B------:R-:W-:Y:S01]  /*2170*/  FADD.FTZ R52, R49, R52 ;  /* 0x0000003431347221 */ /* 0x000fe20000010000 */
[----:B------:R-:W-:Y:S06]  /*2180*/  BRA `(.L_x_2339) ;  /* 0x0000000000107947 */ /* 0x000fec0003800000 */
.L_x_2337:
[----:B-----5:R-:W-:Y:S02]  /*2190*/  HADD2.F32 R49, -RZ, R34.H0_H0 ;  /* 0x20000022ff317230 */ /* 0x020fe40000004100 */
[----:B------:R-:W-:-:S03]  /*21a0*/  @P2 HADD2.F32 R53, -RZ, R38.H0_H0 ;  /* 0x20000026ff352230 */ /* 0x000fc60000004100 */
[----:B------:R-:W-:-:S04]  /*21b0*/  FADD.FTZ R52, R49, R52 ;  /* 0x0000003431347221 */ /* 0x000fc80000010000 */
[----:B------:R-:W-:-:S07]  /*21c0*/  @P2 FADD.FTZ R52, R53, R52 ;  /* 0x0000003435342221 */ /* 0x000fce0000010000 */
.L_x_2339:
[----:B------:R-:W-:-:S04]  /*21d0*/  F2FP.F16.F32.PACK_AB R48, RZ, R52 ;  /* 0x00000034ff30723e */ /* 0x000fc800000000ff */
[----:B------:R-:W-:-:S07]  /*21e0*/  PRMT R46, R48, 0x7610, R46 ;  /* 0x00007610302e7816 */ /* 0x000fce000000002e */
.L_x_2340:
[----:B------:R-:W-:Y:S01]  /*21f0*/  HADD2.F32 R53, -RZ, R50.H1_H1 ;  /* 0x30000032ff357230 */ /* 0x000fe20000004100 */
[----:B------:R-:W-:Y:S06]  /*2200*/  @P3 BRA `(.L_x_2341) ;  /* 0x0000000000203947 */ /* 0x000fec0003800000 */
[----:B------:R-:W-:-:S04]  /*2210*/  ISETP.NE.U32.AND P4, PT, RZ, UR14, PT ;  /* 0x0000000eff007c0c */ /* 0x000fc8000bf85070 */
[----:B------:R-:W-:-:S13]  /*2220*/  ISETP.NE.AND.EX P4, PT, RZ, UR15, PT, P4 ;  /* 0x0000000fff007c0c */ /* 0x000fda000bf85340 */
[----:B------:R-:W-:Y:S05]  /*2230*/  @P4 BRA `(.L_x_2342) ;  /* 0x0000000000084947 */ /* 0x000fea0003800000 */
[----:B------:R-:W-:Y:S05]  /*2240*/  @P0 BRA `(.L_x_2343) ;  /* 0x0000000000200947 */ /* 0x000fea0003800000 */
[----:B------:R-:W-:Y:S05]  /*2250*/  BRA `(.L_x_2344) ;  /* 0x0000000000247947 */ /* 0x000fea0003800000 */
.L_x_2342:
[----:B-----5:R-:W-:-:S05]  /*2260*/  HADD2.F32 R48, -RZ, R38.H1_H1 ;  /* 0x30000026ff307230 */ /* 0x020fca0000004100 */
[----:B------:R-:W-:Y:S01]  /*2270*/  FADD.FTZ R53, R48, R53 ;  /* 0x0000003530357221 */ /* 0x000fe20000010000 */
[----:B------:R-:W-:Y:S06]  /*2280*/  BRA `(.L_x_2343) ;  /* 0x0000000000107947 */ /* 0x000fec0003800000 */
.L_x_2341:
[----:B-----5:R-:W-:Y:S02]  /*2290*/  HADD2.F32 R48, -RZ, R34.H1_H1 ;  /* 0x30000022ff307230 */ /* 0x020fe40000004100 */
[----:B------:R-:W-:-:S03]  /*22a0*/  @P2 HADD2.F32 R50, -RZ, R38.H1_H1 ;  /* 0x30000026ff322230 */ /* 0x000fc60000004100 */
[----:B------:R-:W-:-:S04]  /*22b0*/  FADD.FTZ R53, R48, R53 ;  /* 0x0000003530357221 */ /* 0x000fc80000010000 */
[----:B------:R-:W-:-:S07]  /*22c0*/  @P2 FADD.FTZ R53, R50, R53 ;  /* 0x0000003532352221 */ /* 0x000fce0000010000 */
.L_x_2343:
[----:B------:R-:W-:-:S04]  /*22d0*/  F2FP.F16.F32.PACK_AB R48, RZ, R53 ;  /* 0x00000035ff30723e */ /* 0x000fc800000000ff */
[----:B------:R-:W-:-:S07]  /*22e0*/  PRMT R46, R46, 0x5410, R48 ;  /* 0x000054102e2e7816 */ /* 0x000fce0000000030 */
.L_x_2344:
[----:B------:R-:W-:Y:S01]  /*22f0*/  HADD2.F32 R54, -RZ, R51.H0_H0 ;  /* 0x20000033ff367230 */ /* 0x000fe20000004100 */
[----:B------:R-:W-:Y:S06]  /*2300*/  @P3 BRA `(.L_x_2345) ;  /* 0x0000000000203947 */ /* 0x000fec0003800000 */
[----:B------:R-:W-:-:S04]  /*2310*/  ISETP.NE.U32.AND P4, PT, RZ, UR14, PT ;  /* 0x0000000eff007c0c */ /* 0x000fc8000bf85070 */
[----:B------:R-:W-:-:S13]  /*2320*/  ISETP.NE.AND.EX P4, PT, RZ, UR15, PT, P4 ;  /* 0x0000000fff007c0c */ /* 0x000fda000bf85340 */
[----:B------:R-:W-:Y:S05]  /*2330*/  @P4 BRA `(.L_x_2346) ;  /* 0x0000000000084947 */ /* 0x000fea0003800000 */
[----:B------:R-:W-:Y:S05]  /*2340*/  @P0 BRA `(.L_x_2347) ;  /* 0x0000000000200947 */ /* 0x000fea0003800000 */
[----:B------:R-:W-:Y:S05]  /*2350*/  BRA `(.L_x_2348) ;  /* 0x0000000000247947 */ /* 0x000fea0003800000 */
.L_x_2346:
[----:B-----5:R-:W-:-:S05]  /*2360*/  HADD2.F32 R49, -RZ, R39.H0_H0 ;  /* 0x20000027ff317230 */ /* 0x020fca0000004100 */
[----:B------:R-:W-:Y:S01]  /*2370*/  FADD.FTZ R54, R49, R54 ;  /* 0x0000003631367221 */ /* 0x000fe20000010000 */
[----:B------:R-:W-:Y:S06]  /*2380*/  BRA `(.L_x_2347) ;  /* 0x0000000000107947 */ /* 0x000fec0003800000 */
.L_x_2345:
[----:B-----5:R-:W-:Y:S02]  /*2390*/  HADD2.F32 R49, -RZ, R35.H0_H0 ;  /* 0x20000023ff317230 */ /* 0x020fe40000004100 */
[----:B------:R-:W-:-:S03]  /*23a0*/  @P2 HADD2.F32 R55, -RZ, R39.H0_H0 ;  /* 0x20000027ff372230 */ /* 0x000fc60000004100 */
[----:B------:R-:W-:-:S04]  /*23b0*/  FADD.FTZ R54, R49, R54 ;  /* 0x0000003631367221 */ /* 0x000fc80000010000 */
[----:B------:R-:W-:-:S07]  /*23c0*/  @P2 FADD.FTZ R54, R55, R54 ;  /* 0x0000003637362221 */ /* 0x000fce0000010000 */
.L_x_2347:
[----:B------:R-:W-:-:S04]  /*23d0*/  F2FP.F16.F32.PACK_AB R48, RZ, R54 ;  /* 0x00000036ff30723e */ /* 0x000fc800000000ff */
[----:B------:R-:W-:-:S07]  /*23e0*/  PRMT R47, R48, 0x7610, R47 ;  /* 0x00007610302f7816 */ /* 0x000fce000000002f */
.L_x_2348:
[----:B------:R-:W-:Y:S01]  /*23f0*/  HADD2.F32 R55, -RZ, R51.H1_H1 ;  /* 0x30000033ff377230 */ /* 0x000fe20000004100 */
[----:B------:R-:W-:Y:S06]  /*2400*/  @P3 BRA `(.L_x_2349) ;  /* 0x0000000000203947 */ /* 0x000fec0003800000 */
[----:B------:R-:W-:-:S04]  /*2410*/  ISETP.NE.U32.AND P2, PT, RZ, UR14, PT ;  /* 0x0000000eff007c0c */ /* 0x000fc8000bf45070 */
[----:B------:R-:W-:-:S13]  /*2420*/  ISETP.NE.AND.EX P2, PT, RZ, UR15, PT, P2 ;  /* 0x0000000fff007c0c */ /* 0x000fda000bf45320 */
[----:B------:R-:W-:Y:S05]  /*2430*/  @P2 BRA `(.L_x_2350) ;  /* 0x0000000000082947 */ /* 0x000fea0003800000 */
[----:B------:R-:W-:Y:S05]  /*2440*/  @P0 BRA `(.L_x_2351) ;  /* 0x0000000000200947 */ /* 0x000fea0003800000 */
[----:B------:R-:W-:Y:S05]  /*2450*/  BRA `(.L_x_2352) ;  /* 0x0000000000247947 */ /* 0x000fea0003800000 */
.L_x_2350:
[----:B-----5:R-:W-:-:S05]  /*2460*/  HADD2.F32 R48, -RZ, R39.H1_H1 ;  /* 0x30000027ff307230 */ /* 0x020fca0000004100 */
[----:B------:R-:W-:Y:S01]  /*2470*/  FADD.FTZ R55, R48, R55 ;  /* 0x0000003730377221 */ /* 0x000fe20000010000 */
[----:B------:R-:W-:Y:S06]  /*2480*/  BRA `(.L_x_2351) ;  /* 0x0000000000107947 */ /* 0x000fec0003800000 */
.L_x_2349:
[----:B-----5:R-:W-:Y:S02]  /*2490*/  HADD2.F32 R48, -RZ, R35.H1_H1 ;  /* 0x30000023ff307230 */ /* 0x020fe40000004100 */
[----:B------:R-:W-:-:S03]  /*24a0*/  @P2 HADD2.F32 R50, -RZ, R39.H1_H1 ;  /* 0x30000027ff322230 */ /* 0x000fc60000004100 */
[----:B------:R-:W-:-:S04]  /*24b0*/  FADD.FTZ R55, R48, R55 ;  /* 0x0000003730377221 */ /* 0x000fc80000010000 */
[----:B------:R-:W-:-:S07]  /*24c0*/  @P2 FADD.FTZ R55, R50, R55 ;  /* 0x0000003732372221 */ /* 0x000fce0000010000 */
.L_x_2351:
[----:B------:R-:W-:-:S04]  /*24d0*/  F2FP.F16.F32.PACK_AB R48, RZ, R55 ;  /* 0x00000037ff30723e */ /* 0x000fc800000000ff */
[----:B------:R-:W-:-:S07]  /*24e0*/  PRMT R47, R47, 0x5410, R48 ;  /* 0x000054102f2f7816 */ /* 0x000fce0000000030 */
.L_x_2352:
        /* <DEDUP_REMOVED lines=100> */
.L_x_2366:
        /* <DEDUP_REMOVED lines=60> */
[C---:B------:R-:W-:Y:S01]  /*2ef0*/  FMUL.FTZ R150, R59.reuse, R150 ;  /* 0x000000963b967220 */ /* 0x040fe20000410000 */
[C---:B------:R-:W-:Y:S01]  /*2f00*/  FMUL.FTZ R148, R59.reuse, R148 ;  /* 0x000000943b947220 */ /* 0x040fe20000410000 */
[----:B------:R-:W-:Y:S01]  /*2f10*/  FMUL.FTZ R156, R59, R156 ;  /* 0x0000009c3b9c7220 */ /* 0x000fe20000410000 */
[----:B-1----:R-:W-:Y:S01]  /*2f20*/  F2FP.F16.F32.PACK_AB R49, R55, R52 ;  /* 0x000000343731723e */ /* 0x002fe200000000ff */
[----:B------:R-:W-:Y:S01]  /*2f30*/  FFMA.FTZ R52, R89, R60, R0 ;  /* 0x0000003c59347223 */ /* 0x000fe20000010000 */
[----:B------:R-:W-:Y:S01]  /*2f40*/  F2FP.F16.F32.PACK_AB R48, R51, R50 ;  /* 0x000000323330723e */ /* 0x000fe200000000ff */
[----:B------:R-:W-:Y:S01]  /*2f50*/  FMUL.FTZ R138, R59, R138 ;  /* 0x0000008a3b8a7220 */ /* 0x000fe20000410000 */
[----:B------:R-:W-:Y:S01]  /*2f60*/  SHF.L.U32 R60, R61, 0x4, RZ ;  /* 0x000000043d3c7819 */ /* 0x000fe200000006ff */
[----:B------:R-:W-:Y:S01]  /*2f70*/  FMUL.FTZ R152, R59, R152 ;  /* 0x000000983b987220 */ /* 0x000fe20000410000 */
[----:B------:R-:W-:Y:S01]  /*2f80*/  F2FP.F16.F32.PACK_AB R50, R65, R54 ;  /* 0x000000364132723e */ /* 0x000fe200000000ff */
[----:B------:R-:W-:Y:S01]  /*2f90*/  FMUL.FTZ R66, R59, R140 ;  /* 0x0000008c3b427220 */ /* 0x000fe20000410000 */
[----:B------:R-:W-:Y:S01]  /*2fa0*/  F2FP.F16.F32.PACK_AB R51, R137, R56 ;  /* 0x000000388933723e */ /* 0x000fe200000000ff */
        /* <DEDUP_REMOVED lines=20> */
[----:B------:R-:W-:Y:S01]  /*30f0*/  F2FP.F16.F32.PACK_AB R55, R139, R144 ;  /* 0x000000908b37723e */ /* 0x000fe200000000ff */
        /* <DEDUP_REMOVED lines=8> */
[-C--:B------:R-:W-:Y:S01]  /*3180*/  FFMA.FTZ R58, R102, R148.reuse, R13 ;  /* 0x00000094663a7223 */ /* 0x080fe2000001000d */
[----:B------:R-:W-:Y:S01]  /*3190*/  SHF.L.U32 R139, R63, 0x4, RZ ;  /* 0x000000043f8b7819 */ /* 0x000fe200000006ff */
[----:B------:R-:W-:Y:S01]  /*31a0*/  FFMA.FTZ R148, R111, R148, R70 ;  /* 0x000000946f947223 */ /* 0x000fe20000010046 */
[----:B------:R-:W-:Y:S01]  /*31b0*/  IADD3.X R65, R61, UR9, RZ, P2, !PT ;  /* 0x000000093d417c10 */ /* 0x000fe200097fe4ff */
[----:B------:R-:W-:Y:S01]  /*31c0*/  FFMA.FTZ R143, R108, R150, R69 ;  /* 0x000000966c8f7223 */ /* 0x000fe20000010045 */
[----:B------:R-:W-:-:S02]  /*31d0*/  F2FP.F16.F32.PACK_AB R53, R53, R62 ;  /* 0x0000003e3535723e */ /* 0x000fc400000000ff */
[----:B------:R-:W-:Y:S01]  /*31e0*/  SHF.R.U32.HI R137, RZ, 0x1c, R63 ;  /* 0x0000001cff897819 */ /* 0x000fe2000001163f */
[-C--:B------:R-:W-:Y:S01]  /*31f0*/  FFMA.FTZ R63, R104, R138.reuse, R11 ;  /* 0x0000008a683f7223 */ /* 0x080fe2000001000b */
[----:B------:R-:W-:Y:S01]  /*3200*/  IADD3.X R61, R61, UR11, RZ, P3, !PT ;  /* 0x0000000b3d3d7c10 */ /* 0x000fe20009ffe4ff */
[----:B------:R0:W-:Y:S01]  /*3210*/  STG.E.128 desc[UR4][R64.64], R48 ;  /* 0x0000003040007986 */ /* 0x0001e2000c101d04 */
[----:B------:R-:W-:Y:S01]  /*3220*/  IADD3 R62, P4, R139, UR8, RZ ;  /* 0x000000088b3e7c10 */ /* 0x000fe2000ff9e0ff */
[----:B------:R-:W-:Y:S01]  /*3230*/  FFMA.FTZ R138, R113, R138, R72 ;  /* 0x0000008a718a7223 */ /* 0x000fe20000010048 */
[----:B------:R-:W-:Y:S01]  /*3240*/  F2FP.F16.F32.PACK_AB R58, R59, R58 ;  /* 0x0000003a3b3a723e */ /* 0x000fe200000000ff */
[----:B------:R1:W-:Y:S01]  /*3250*/  STG.E.128 desc[UR4][R60.64], R52 ;  /* 0x000000343c007986 */ /* 0x0003e2000c101d04 */
[----:B------:R-:W-:Y:S02]  /*3260*/  F2FP.F16.F32.PACK_AB R59, R140, R63 ;  /* 0x0000003f8c3b723e */ /* 0x000fe400000000ff */
[----:B------:R-:W-:-:S05]  /*3270*/  IADD3.X R63, R137, UR9, RZ, P4, !PT ;  /* 0x00000009893f7c10 */ /* 0x000fca000a7fe4ff */
[----:B------:R2:W-:Y:S01]  /*3280*/  STG.E.128 desc[UR4][R62.64], R56 ;  /* 0x000000383e007986 */ /* 0x0005e2000c101d04 */
[----:B0-----:R-:W-:Y:S01]  /*3290*/  FFMA.FTZ R64, R112, R66, R9 ;  /* 0x0000004270407223 */ /* 0x001fe20000010009 */
[----:B------:R-:W-:Y:S02]  /*32a0*/  F2FP.F16.F32.PACK_AB R51, R147, R138 ;  /* 0x0000008a9333723e */ /* 0x000fe400000000ff */
[----:B------:R-:W-:Y:S01]  /*32b0*/  F2FP.F16.F32.PACK_AB R50, R145, R148 ;  /* 0x000000949132723e */ /* 0x000fe200000000ff */
[----:B-1----:R-:W-:Y:S01]  /*32c0*/  FFMA.FTZ R53, R115, R131, R8 ;  /* 0x0000008373357223 */ /* 0x002fe20000010008 */
[----:B------:R-:W-:Y:S01]  /*32d0*/  FFMA.FTZ R54, R117, R133, R6 ;  /* 0x0000008575367223 */ /* 0x000fe20000010006 */
[----:B------:R-:W-:Y:S01]  /*32e0*/  FFMA.FTZ R55, R118, R135, R5 ;  /* 0x0000008776377223 */ /* 0x000fe20000010005 */
[-C--:B------:R-:W-:Y:S01]  /*32f0*/  FFMA.FTZ R60, R123, R162.reuse, R2 ;  /* 0x000000a27b3c7223 */ /* 0x080fe20000010002 */
[----:B------:R-:W-:Y:S01]  /*3300*/  FFMA.FTZ R61, R128, R162, R81 ;  /* 0x000000a2803d7223 */ /* 0x000fe20000010051 */
[----:B------:R-:W-:Y:S01]  /*3310*/  F2FP.F16.F32.PACK_AB R52, R53, R64 ;  /* 0x000000403534723e */ /* 0x000fe200000000ff */
[----:B------:R-:W-:Y:S01]  /*3320*/  FFMA.FTZ R53, R116, R132, R7 ;  /* 0x0000008474357223 */ /* 0x000fe20000010007 */
[----:B------:R-:W-:Y:S01]  /*3330*/  FFMA.FTZ R131, R122, R131, R75 ;  /* 0x000000837a837223 */ /* 0x000fe2000001004b */
[----:B--2---:R-:W-:Y:S01]  /*3340*/  FFMA.FTZ R56, R119, R160, R4 ;  /* 0x000000a077387223 */ /* 0x004fe20000010004 */
[-C--:B------:R-:W-:Y:S01]  /*3350*/  FFMA.FTZ R59, R120, R136.reuse, R3 ;  /* 0x00000088783b7223 */ /* 0x080fe20000010003 */
[----:B------:R-:W-:Y:S01]  /*3360*/  FFMA.FTZ R136, R129, R136, R80 ;  /* 0x0000008881887223 */ /* 0x000fe20000010050 */
[----:B------:R-:W-:Y:S01]  /*3370*/  F2FP.F16.F32.PACK_AB R53, R54, R53 ;  /* 0x000000353635723e */ /* 0x000fe200000000ff */
[----:B------:R-:W-:Y:S01]  /*3380*/  FFMA.FTZ R58, R127, R135, R78 ;  /* 0x000000877f3a7223 */ /* 0x000fe2000001004e */
[----:B------:R-:W-:Y:S01]  /*3390*/  F2FP.F16.F32.PACK_AB R54, R56, R55 ;  /* 0x000000373836723e */ /* 0x000fe200000000ff */
[----:B------:R-:W-:Y:S01]  /*33a0*/  FFMA.FTZ R57, R126, R160, R79 ;  /* 0x000000a07e397223 */ /* 0x000fe2000001004f */
[----:B------:R-:W-:Y:S01]  /*33b0*/  F2FP.F16.F32.PACK_AB R55, R60, R59 ;  /* 0x0000003b3c37723e */ /* 0x000fe200000000ff */
[----:B------:R-:W-:Y:S01]  /*33c0*/  FFMA.FTZ R56, R121, R66, R74 ;  /* 0x0000004279387223 */ /* 0x000fe2000001004a */
[----:B------:R-:W-:-:S02]  /*33d0*/  F2FP.F16.F32.PACK_AB R59, R61, R136 ;  /* 0x000000883d3b723e */ /* 0x000fc400000000ff */
[----:B------:R-:W0:Y:S01]  /*33e0*/  LDC.64 R60, c[0x0][0x210] ;  /* 0x00008400ff3c7b82 */ /* 0x000e220000000a00 */
[----:B------:R-:W-:Y:S02]  /*33f0*/  SHF.L.U32 R63, R67, 0x4, RZ ;  /* 0x00000004433f7819 */ /* 0x000fe400000006ff */
[----:B------:R-:W-:Y:S01]  /*3400*/  F2FP.F16.F32.PACK_AB R58, R57, R58 ;  /* 0x0000003a393a723e */ /* 0x000fe200000000ff */
[----:B------:R-:W-:Y:S01]  /*3410*/  FFMA.FTZ R57, R125, R132, R76 ;  /* 0x000000847d397223 */ /* 0x000fe2000001004c */
[----:B------:R-:W-:Y:S01]  /*3420*/  IADD3 R62, P2, R139, UR10, RZ ;  /* 0x0000000a8b3e7c10 */ /* 0x000fe2000ff5e0ff */
[----:B------:R-:W-:Y:S01]  /*3430*/  FFMA.FTZ R132, R124, R133, R77 ;  /* 0x000000857c847223 */ /* 0x000fe2000001004d */
[----:B------:R-:W-:Y:S02]  /*3440*/  SHF.R.U32.HI R67, RZ, 0x1c, R67 ;  /* 0x0000001cff437819 */ /* 0x000fe40000011643 */
[C---:B------:R-:W-:Y:S02]  /*3450*/  IADD3 R64, P3, R63.reuse, UR8, RZ ;  /* 0x000000083f407c10 */ /* 0x040fe4000ff7e0ff */
[----:B------:R-:W-:-:S02]  /*3460*/  IADD3 R66, P4, R63, UR10, RZ ;  /* 0x0000000a3f427c10 */ /* 0x000fc4000ff9e0ff */
[----:B------:R-:W-:Y:S02]  /*3470*/  F2FP.F16.F32.PACK_AB R49, R143, R154 ;  /* 0x0000009a8f31723e */ /* 0x000fe400000000ff */
[----:B------:R-:W-:Y:S02]  /*3480*/  F2FP.F16.F32.PACK_AB R48, R141, R134 ;  /* 0x000000868d30723e */ /* 0x000fe400000000ff */
[----:B------:R-:W-:Y:S02]  /*3490*/  IADD3.X R63, R137, UR11, RZ, P2, !PT ;  /* 0x0000000b893f7c10 */ /* 0x000fe400097fe4ff */
[----:B------:R-:W-:Y:S02]  /*34a0*/  IADD3.X R65, R67, UR9, RZ, P3, !PT ;  /* 0x0000000943417c10 */ /* 0x000fe40009ffe4ff */
[----:B------:R-:W-:Y:S01]  /*34b0*/  F2FP.F16.F32.PACK_AB R57, R132, R57 ;  /* 0x000000398439723e */ /* 0x000fe200000000ff */
[----:B------:R1:W-:Y:S01]  /*34c0*/  STG.E.128 desc[UR4][R62.64], R48 ;  /* 0x000000303e007986 */ /* 0x0003e2000c101d04 */
[----:B------:R-:W-:-:S02]  /*34d0*/  F2FP.F16.F32.PACK_AB R56, R131, R56 ;  /* 0x000000388338723e */ /* 0x000fc400000000ff */
[----:B------:R-:W-:Y:S01]  /*34e0*/  IADD3.X R67, R67, UR11, RZ, P4, !PT ;  /* 0x0000000b43437c10 */ /* 0x000fe2000a7fe4ff */
[----:B------:R1:W-:Y:S01]  /*34f0*/  STG.E.128 desc[UR4][R64.64], R52 ;  /* 0x0000003440007986 */ /* 0x0003e2000c101d04 */
[----:B0-----:R-:W-:-:S03]  /*3500*/  LEA R130, R60, R130, 0x2 ;  /* 0x000000823c827211 */ /* 0x001fc600078e10ff */
[----:B------:R1:W-:Y:S01]  /*3510*/  STG.E.128 desc[UR4][R66.64], R56 ;  /* 0x0000003842007986 */ /* 0x0003e2000c101d04 */
[----:B------:R-:W-:-:S13]  /*3520*/  ISETP.GE.AND P2, PT, R130, R61, PT ;  /* 0x0000003d8200720c */ /* 0x000fda0003f46270 */
[----:B------:R-:W-:Y:S05]  /*3530*/  @!P2 BRA `(.L_x_2354) ;  /* 0xffffffd40040a947 */ /* 0x000fea000383ffff */
[----:B------:R-:W-:Y:S05]  /*3540*/  BSYNC B0 ;  /* 0x0000000000007941 */ /* 0x000fea0003800000 */
.L_x_2256:
[----:B------:R-:W-:Y:S05]  /*3550*/  EXIT ;  /* 0x000000000000794d */ /* 0x000fea0003800000 */
.L_x_2353:
        /* <DEDUP_REMOVED lines=8> */
.L_x_2356:
[----:B------:R-:W-:Y:S05]  /*35e0*/  BSYNC B1 ;  /* 0x0000000000017941 */ /* 0x000fea0003800000 */
.L_x_2355:
[----:B------:R-:W-:Y:S01]  /*35f0*/  MOV R49, R147 ;  /* 0x0000009300317202 */ /* 0x000fe20000000f00 */
[----:B------:R-:W-:Y:S01]  /*3600*/  HFMA2.MMA R148, -RZ, RZ, 0, 1.1920928955078125e-07 ;  /* 0x00000002ff947435 */ /* 0x000fe200000001ff */
[----:B------:R-:W-:Y:S02]  /*3610*/  MOV R151, 0x1f ;  /* 0x0000001f00977802 */ /* 0x000fe40000000f00 */
[----:B------:R-:W-:Y:S01]  /*3620*/  MOV R146, 0xffffffff ;  /* 0xffffffff00927802 */ /* 0x000fe20000000f00 */
[----:B------:R-:W-:-:S05]  /*3630*/  FADD.FTZ R51, R50, R49 ;  /* 0x0000003132337221 */ /* 0x000fca0000010000 */
[----:B------:R-:W-:-:S07]  /*3640*/  MOV R149, R51 ;  /* 0x0000003300957202 */ /* 0x000fce0000000f00 */
[----:B------:R-:W-:Y:S05]  /*3650*/  WARPSYNC.COLLECTIVE R146, `(.L_x_2357) ;  /* 0x0000000092087348 */ /* 0x000fea0003c00000 */
[----:B------:R0:W1:Y:S02]  /*3660*/  SHFL.BFLY P3, R147, R149, R148, R151 ;  /* 0x0c00009495937389 */ /* 0x0000640000060097 */
[----:B01----:R-:W-:Y:S01]  /*3670*/  ENDCOLLECTIVE ;  /* 0x000000000000791b */ /* 0x003fe20003800000 */
.L_x_2357:
[----:B------:R-:W-:Y:S01]  /*3680*/  HFMA2.MMA R148, -RZ, RZ, 0, 2.384185791015625e-07 ;  /* 0x00000004ff947435 */ /* 0x000fe200000001ff */
[----:B------:R-:W-:-:S05]  /*3690*/  MOV R48, R147 ;  /* 0x0000009300307202 */ /* 0x000fca0000000f00 */
[----:B------:R-:W-:-:S05]  /*36a0*/  FADD.FTZ R142, R51, R48 ;  /* 0x00000030338e7221 */ /* 0x000fca0000010000 */
[----:B------:R-:W-:-:S07]  /*36b0*/  MOV R149, R142 ;  /* 0x0000008e00957202 */ /* 0x000fce0000000f00 */
[----:B------:R-:W-:Y:S05]  /*36c0*/  WARPSYNC.COLLECTIVE R146, `(.L_x_2358) ;  /* 0x0000000092087348 */ /* 0x000fea0003c00000 */
[----:B------:R0:W1:Y:S02]  /*36d0*/  SHFL.BFLY P3, R147, R149, R148, R151 ;  /* 0x0c00009495937389 */ /* 0x0000640000060097 */
[----:B01----:R-:W-:Y:S01]  /*36e0*/  ENDCOLLECTIVE ;  /* 0x000000000000791b */ /* 0x003fe20003800000 */
.L_x_2358:
[----:B------:R-:W-:Y:S01]  /*36f0*/  HFMA2.MMA R148, -RZ, RZ, 0, 4.76837158203125e-07 ;  /* 0x00000008ff947435 */ /* 0x000fe200000001ff */
[----:B------:R-:W-:-:S05]  /*3700*/  MOV R49, R147 ;  /* 0x0000009300317202 */ /* 0x000fca0000000f00 */
[----:B------:R-:W-:-:S05]  /*3710*/  FADD.FTZ R144, R142, R49 ;  /* 0x000000318e907221 */ /* 0x000fca0000010000 */
[----:B------:R-:W-:-:S07]  /*3720*/  MOV R149, R144 ;  /* 0x0000009000957202 */ /* 0x000fce0000000f00 */
[----:B------:R-:W-:Y:S05]  /*3730*/  WARPSYNC.COLLECTIVE R146, `(.L_x_2359) ;  /* 0x0000000092087348 */ /* 0x000fea0003c00000 */
[----:B------:R0:W1:Y:S02]  /*3740*/  SHFL.BFLY P3, R147, R149, R148, R151 ;  /* 0x0c00009495937389 */ /* 0x0000640000060097 */
[----:B01----:R-:W-:Y:S01]  /*3750*/  ENDCOLLECTIVE ;  /* 0x000000000000791b */ /* 0x003fe20003800000 */
.L_x_2359:
[----:B------:R-:W-:Y:S01]  /*3760*/  HFMA2.MMA R148, -RZ, RZ, 0, 9.5367431640625e-07 ;  /* 0x00000010ff947435 */ /* 0x000fe200000001ff */
[----:B------:R-:W-:-:S05]  /*3770*/  MOV R49, R147 ;  /* 0x0000009300317202 */ /* 0x000fca0000000f00 */
[----:B------:R-:W-:Y:S02]  /*3780*/  FADD.FTZ R145, R144, R49 ;  /* 0x0000003190917221 */ /* 0x000fe40000010000 */
[----:B------:R-:W0:Y:S03]  /*3790*/  LDC R49, c[0x0][0x290] ;  /* 0x0000a400ff317b82 */ /* 0x000e260000000800 */
[----:B------:R-:W-:-:S07]  /*37a0*/  MOV R149, R145 ;  /* 0x0000009100957202 */ /* 0x000fce0000000f00 */
[----:B0-----:R-:W-:Y:S05]  /*37b0*/  WARPSYNC.COLLECTIVE R146, `(.L_x_2360) ;  /* 0x0000000092087348 */ /* 0x001fea0003c00000 */
[----:B------:R1:W2:Y:S02]  /*37c0*/  SHFL.BFLY P3, R147, R149, R148, R151 ;  /* 0x0c00009495937389 */ /* 0x0002a40000060097 */
[----:B012---:R-:W-:Y:S01]  /*37d0*/  ENDCOLLECTIVE ;  /* 0x000000000000791b */ /* 0x007fe20003800000 */
.L_x_2360:
        /* <DEDUP_REMOVED lines=56> */
.L_x_2361:
[----:B------:R-:W-:Y:S01]  /*3b60*/  HFMA2.MMA R148, -RZ, RZ, 0, 1.1920928955078125e-07 ;  /* 0x00000002ff947435 */ /* 0x000fe200000001ff */
[----:B------:R-:W-:-:S05]  /*3b70*/  MOV R51, R147 ;  /* 0x0000009300337202 */ /* 0x000fca0000000f00 */
[----:B------:R-:W-:-:S05]  /*3b80*/  FADD.FTZ R51, R48, R51 ;  /* 0x0000003330337221 */ /* 0x000fca0000010000 */
[----:B------:R-:W-:-:S07]  /*3b90*/  MOV R149, R51 ;  /* 0x0000003300957202 */ /* 0x000fce0000000f00 */
[----:B------:R-:W-:Y:S05]  /*3ba0*/  WARPSYNC.COLLECTIVE R146, `(.L_x_2362) ;  /* 0x0000000092087348 */ /* 0x000fea0003c00000 */
[----:B------:R0:W1:Y:S02]  /*3bb0*/  SHFL.BFLY P3, R147, R149, R148, R151 ;  /* 0x0c00009495937389 */ /* 0x0000640000060097 */
[----:B01----:R-:W-:Y:S01]  /*3bc0*/  ENDCOLLECTIVE ;  /* 0x000000000000791b */ /* 0x003fe20003800000 */
.L_x_2362:
[----:B------:R-:W-:Y:S01]  /*3bd0*/  HFMA2.MMA R148, -RZ, RZ, 0, 2.384185791015625e-07 ;  /* 0x00000004ff947435 */ /* 0x000fe200000001ff */
[----:B------:R-:W-:-:S05]  /*3be0*/  MOV R50, R147 ;  /* 0x0000009300327202 */ /* 0x000fca0000000f00 */
[----:B------:R-:W-:-:S05]  /*3bf0*/  FADD.FTZ R50, R51, R50 ;  /* 0x0000003233327221 */ /* 0x000fca0000010000 */
[----:B------:R-:W-:-:S07]  /*3c00*/  MOV R149, R50 ;  /* 0x0000003200957202 */ /* 0x000fce0000000f00 */
[----:B------:R-:W-:Y:S05]  /*3c10*/  WARPSYNC.COLLECTIVE R146, `(.L_x_2363) ;  /* 0x0000000092087348 */ /* 0x000fea0003c00000 */
[----:B------:R0:W1:Y:S02]  /*3c20*/  SHFL.BFLY P3, R147, R149, R148, R151 ;  /* 0x0c00009495937389 */ /* 0x0000640000060097 */
[----:B01----:R-:W-:Y:S01]  /*3c30*/  ENDCOLLECTIVE ;  /* 0x000000000000791b */ /* 0x003fe20003800000 */
.L_x_2363:
[----:B------:R-:W-:Y:S01]  /*3c40*/  HFMA2.MMA R148, -RZ, RZ, 0, 4.76837158203125e-07 ;  /* 0x00000008ff947435 */ /* 0x000fe200000001ff */
[----:B------:R-:W-:-:S05]  /*3c50*/  MOV R145, R147 ;  /* 0x0000009300917202 */ /* 0x000fca0000000f00 */
[----:B------:R-:W-:-:S05]  /*3c60*/  FADD.FTZ R145, R50, R145 ;  /* 0x0000009132917221 */ /* 0x000fca0000010000 */
[----:B------:R-:W-:-:S07]  /*3c70*/  MOV R149, R145 ;  /* 0x0000009100957202 */ /* 0x000fce0000000f00 */
[----:B------:R-:W-:Y:S05]  /*3c80*/  WARPSYNC.COLLECTIVE R146, `(.L_x_2364) ;  /* 0x0000000092087348 */ /* 0x000fea0003c00000 */
[----:B------:R0:W1:Y:S02]  /*3c90*/  SHFL.BFLY P3, R147, R149, R148, R151 ;  /* 0x0c00009495937389 */ /* 0x0000640000060097 */
[----:B01----:R-:W-:Y:S01]  /*3ca0*/  ENDCOLLECTIVE ;  /* 0x000000000000791b */ /* 0x003fe20003800000 */
.L_x_2364:
[----:B------:R-:W-:Y:S01]  /*3cb0*/  HFMA2.MMA R148, -RZ, RZ, 0, 9.5367431640625e-07 ;  /* 0x00000010ff947435 */ /* 0x000fe200000001ff */
[----:B------:R-:W-:-:S05]  /*3cc0*/  MOV R142, R147 ;  /* 0x00000093008e7202 */ /* 0x000fca0000000f00 */
[----:B------:R-:W-:-:S05]  /*3cd0*/  FADD.FTZ R142, R145, R142 ;  /* 0x0000008e918e7221 */ /* 0x000fca0000010000 */
[----:B------:R-:W-:-:S07]  /*3ce0*/  MOV R149, R142 ;  /* 0x0000008e00957202 */ /* 0x000fce0000000f00 */
[----:B------:R-:W-:Y:S05]  /*3cf0*/  WARPSYNC.COLLECTIVE R146, `(.L_x_2365) ;  /* 0x0000000092087348 */ /* 0x000fea0003c00000 */
[----:B------:R0:W1:Y:S02]  /*3d00*/  SHFL.BFLY P3, R147, R149, R148, R151 ;  /* 0x0c00009495937389 */ /* 0x0000640000060097 */
[----:B01----:R-:W-:Y:S01]  /*3d10*/  ENDCOLLECTIVE ;  /* 0x000000000000791b */ /* 0x003fe20003800000 */
.L_x_2365:
[----:B------:R-:W-:Y:S05]  /*3d20*/  BRA `(.L_x_2366) ;  /* 0xffffffec00807947 */ /* 0x000fea000383ffff */
.L_x_2367:
        /* <DEDUP_REMOVED lines=13> */
.L_x_20682:


//--------------------- .text._ZN10layer_norm31ln_parallel_residual_fwd_kernelINS_13Kernel_traitsI6__halfS2_S2_S2_fjLj768ELj1ELj4ELj1ELj16ENS_18Kernel_traits_baseILj768ES2_S2_S2_S2_fjLj128EEEEELb0ELb1ELb0EEEvNS_9FwdParamsE --------------------------
	.section	.text._ZN10layer_norm31ln_parallel_residual_fwd_kernelINS_13Kernel_traitsI6__halfS2_S2_S2_fjLj768ELj1ELj4ELj1ELj16ENS_18Kernel_traits_baseILj768ES2_S2_S2_S2_fjLj128EEEEELb0ELb1ELb0EEEvNS_9FwdParamsE,"ax",@progbits
	.align	128
        .global         _ZN10layer_norm31ln_parallel_residual_fwd_kernelINS_13Kernel_traitsI6__halfS2_S2_S2_fjLj768ELj1ELj4ELj1ELj16ENS_18Kernel_traits_baseILj768ES2_S2_S2_S2_fjLj128EEEEELb0ELb1ELb0EEEvNS_9FwdParamsE
        .type           _ZN10layer_norm31ln_parallel_residual_fwd_kernelINS_13Kernel_traitsI6__halfS2_S2_S2_fjLj768ELj1ELj4ELj1ELj16ENS_18Kernel_traits_baseILj768ES2_S2_S2_S2_fjLj128EEEEELb0ELb1ELb0EEEvNS_9FwdParamsE,@function
        .size           _ZN10layer_norm31ln_parallel_residual_fwd_kernelINS_13Kernel_traitsI6__halfS2_S2_S2_fjLj768ELj1ELj4ELj1ELj16ENS_18Kernel_traits_baseILj768ES2_S2_S2_S2_fjLj128EEEEELb0ELb1ELb0EEEvNS_9FwdParamsE,(.L_x_20683 - _ZN10layer_norm31ln_parallel_residual_fwd_kernelINS_13Kernel_traitsI6__halfS2_S2_S2_fjLj768ELj1ELj4ELj1ELj16ENS_18Kernel_traits_baseILj768ES2_S2_S2_S2_fjLj128EEEEELb0ELb1ELb0EEEvNS_9FwdParamsE)
        .other          _ZN10layer_norm31ln_parallel_residual_fwd_kernelINS_13Kernel_traitsI6__halfS2_S2_S2_fjLj768ELj1ELj4ELj1ELj16ENS_18Kernel_traits_baseILj768ES2_S2_S2_S2_fjLj128EEEEELb0ELb1ELb0EEEvNS_9FwdParamsE,@"STO_CUDA_ENTRY STV_DEFAULT"
_ZN10layer_norm31ln_parallel_residual_fwd_kernelINS_13Kernel_traitsI6__halfS2_S2_S2_fjLj768ELj1ELj4ELj1ELj16ENS_18Kernel_traits_baseILj768ES2_S2_S2_S2_fjLj128EEEEELb0ELb1ELb0EEEvNS_9FwdParamsE:
.text._ZN10layer_norm31ln_parallel_residual_fwd_kernelINS_13Kernel_traitsI6__halfS2_S2_S2_fjLj768ELj1ELj4ELj1ELj16ENS_18Kernel_traits_baseILj768ES2_S2_S2_S2_fjLj128EEEEELb0ELb1ELb0EEEvNS_9FwdParamsE:
        /* <DEDUP_REMOVED lines=13> */
[C---:B------:R-:W-:Y:S02]  /*00d0*/  ISETP.GE.U32.AND P4, PT, R27.reuse, 0x40, PT ;  /* 0x000000401b00780c */ /* 0x040fe40003f86070 */
[----:B------:R-:W-:Y:S02]  /*00e0*/  LOP3.LUT R26, R26, 0x1f, RZ, 0xc0, !PT ;  /* 0x0000001f1a1a7812 */ /* 0x000fe400078ec0ff */
[----:B------:R-:W-:-:S02]  /*00f0*/  ISETP.GE.U32.AND P1, PT, R27, 0x60, PT ;  /* 0x000000601b00780c */ /* 0x000fc40003f26070 */
[----:B------:R-:W-:Y:S02]  /*0100*/  P2R R2, PR, RZ, 0x10 ;  /* 0x00000010ff027803 */ /* 0x000fe40000000000 */
[----:B--2---:R-:W-:Y:S02]  /*0110*/  LEA R68, R3, R0, 0x2 ;  /* 0x0000000003447211 */ /* 0x004fe400078e10ff */
[----:B------:R-:W-:Y:S01]  /*0120*/  MOV R11, R26 ;  /* 0x0000001a000b7202 */ /* 0x000fe20000000f00 */
[----:B---3--:R-:W-:Y:S06]  /*0130*/  @!P0 BRA `(.L_x_2369) ;  /* 0x0000000000308947 */ /* 0x008fec0003800000 */
        /* <DEDUP_REMOVED lines=8> */
[----:B------:R0:W5:Y:S01]  /*01c0*/  LDG.E.128 R16, desc[UR4][R2.64] ;  /* 0x0000000402107981 */ /* 0x000162000c1e1d00 */
[----:B------:R-:W-:Y:S02]  /*01d0*/  LOP3.LUT R11, R11, 0x20, RZ, 0xfc, !PT ;  /* 0x000000200b0b7812 */ /* 0x000fe400078efcff */
[----:B------:R-:W-:Y:S02]  /*01e0*/  @!P2 CS2R R4, SRZ ;  /* 0x000000000004a805 */ /* 0x000fe4000001ff00 */
[----:B0-----:R-:W-:-:S07]  /*01f0*/  @!P2 CS2R R6, SRZ ;  /* 0x000000000006a805 */ /* 0x001fce000001ff00 */
.L_x_2369:
[----:B------:R-:W-:Y:S05]  /*0200*/  BSYNC B0 ;  /* 0x0000000000007941 */ /* 0x000fea0003800000 */
.L_x_2368:
        /* <DEDUP_REMOVED lines=11> */
[----:B------:R-:W-:Y:S02]  /*02c0*/  IADD3 R11, R11, 0x20, RZ ;  /* 0x000000200b0b7810 */ /* 0x000fe40007ffe0ff */
[----:B------:R-:W-:Y:S02]  /*02d0*/  @!P2 CS2R R36, SRZ ;  /* 0x000000000024a805 */ /* 0x000fe4000001ff00 */
[----:B0-----:R-:W-:-:S07]  /*02e0*/  @!P2 CS2R R38, SRZ ;  /* 0x000000000026a805 */ /* 0x001fce000001ff00 */
.L_x_2371:
[----:B------:R-:W-:Y:S05]  /*02f0*/  BSYNC B0 ;  /* 0x0000000000007941 */ /* 0x000fea0003800000 */
.L_x_2370:
        /* <DEDUP_REMOVED lines=13> */
.L_x_2373:
[----:B------:R-:W-:Y:S05]  /*03d0*/  BSYNC B0 ;  /* 0x0000000000007941 */ /* 0x000fea0003800000 */
.L_x_2372:
[----:B------:R-:W-:Y:S02]  /*03e0*/  ULDC UR6, c[0x0][0x214] ;  /* 0x0000850000067ab9 */ /* 0x000fe40000000800 */
[----:B------:R-:W-:Y:S01]  /*03f0*/  ISETP.GE.AND P3, PT, R68, UR6, PT ;  /* 0x0000000644007c0c */ /* 0x000fe2000bf66270 */
[----:B------:R-:W-:Y:S02]  /*0400*/  ULDC.64 UR6, c[0x0][0x230] ;  /* 0x00008c0000067ab9 */ /* 0x000fe40000000a00 */
[----:B------:R-:W-:-:S04]  /*0410*/  LOP3.LUT P2, RZ, R12, UR6, RZ, 0xfc, !PT ;  /* 0x000000060cff7c12 */ /* 0x000fc8000f84fcff */
[----:B------:R-:W-:-:S06]  /*0420*/  LOP3.LUT P2, RZ, R13, UR7, RZ, 0xfc, P2 ;  /* 0x000000070dff7c12 */ /* 0x000fcc000904fcff */
[----:B------:R-:W-:Y:S07]  /*0430*/  @P3 EXIT ;  /* 0x000000000000394d */ /* 0x000fee0003800000 */
[----:B------:R-:W-:Y:S01]  /*0440*/  ULDC.U8 UR6, c[0x0][0x2a0] ;  /* 0x0000a80000067ab9 */ /* 0x000fe20000000000 */
[--C-:B-----5:R-:W-:Y:S01]  /*0450*/  HADD2.F32 R24, -RZ, R16.reuse.H0_H0 ;  /* 0x20000010ff187230 */ /* 0x120fe20000004100 */
[----:B------:R-:W-:Y:S01]  /*0460*/  ISETP.NE.AND P3, PT, RZ, UR6, PT ;  /* 0x00000006ff007c0c */ /* 0x000fe2000bf65270 */
[----:B------:R-:W-:Y:S01]  /*0470*/  HADD2.F32 R25, -RZ, R16.H1_H1 ;  /* 0x30000010ff197230 */ /* 0x000fe20000004100 */
[----:B------:R-:W-:Y:S01]  /*0480*/  ULDC UR7, c[0x0][0x218] ;  /* 0x0000860000077ab9 */ /* 0x000fe20000000800 */
[--C-:B------:R-:W-:Y:S01]  /*0490*/  HADD2.F32 R22, -RZ, R17.reuse.H0_H0 ;  /* 0x20000011ff167230 */ /* 0x100fe20000004100 */
[----:B------:R-:W-:Y:S01]  /*04a0*/  P2R R66, PR, RZ, 0x8 ;  /* 0x00000008ff427803 */ /* 0x000fe20000000000 */
[----:B------:R-:W-:Y:S01]  /*04b0*/  HADD2.F32 R23, -RZ, R17.H1_H1 ;  /* 0x30000011ff177230 */ /* 0x000fe20000004100 */
[----:B------:R-:W-:Y:S01]  /*04c0*/  ULDC UR6, c[0x0][0x2d8] ;  /* 0x0000b60000067ab9 */ /* 0x000fe20000000800 */
[--C-:B------:R-:W-:Y:S01]  /*04d0*/  HADD2.F32 R20, -RZ, R18.reuse.H0_H0 ;  /* 0x20000012ff147230 */ /* 0x100fe20000004100 */
[----:B------:R-:W-:Y:S01]  /*04e0*/  ULDC.64 UR8, c[0x0][0x228] ;  /* 0x00008a0000087ab9 */ /* 0x000fe20000000a00 */
[----:B------:R-:W-:Y:S01]  /*04f0*/  HADD2.F32 R21, -RZ, R18.H1_H1 ;  /* 0x30000012ff157230 */ /* 0x000fe20000004100 */
[----:B------:R-:W-:Y:S01]  /*0500*/  ULDC.64 UR10, c[0x0][0x230] ;  /* 0x00008c00000a7ab9 */ /* 0x000fe20000000a00 */
[----:B------:R-:W-:-:S02]  /*0510*/  HADD2.F32 R18, -RZ, R19.H0_H0 ;  /* 0x20000013ff127230 */ /* 0x000fc40000004100 */
        /* <DEDUP_REMOVED lines=41> */
.L_x_2483:
        /* <DEDUP_REMOVED lines=29> */
.L_x_2377:
[----:B-----5:R-:W-:-:S05]  /*0980*/  HADD2.F32 R70, -RZ, R32.H0_H0 ;  /* 0x20000020ff467230 */ /* 0x020fca0000004100 */
[----:B------:R-:W-:Y:S01]  /*0990*/  FADD.FTZ R67, R70, R67 ;  /* 0x0000004346437221 */ /* 0x000fe20000010000 */
[----:B------:R-:W-:Y:S06]  /*09a0*/  BRA `(.L_x_2378) ;  /* 0x0000000000107947 */ /* 0x000fec0003800000 */
.L_x_2376:
[----:B-----5:R-:W-:Y:S02]  /*09b0*/  HADD2.F32 R70, -RZ, R36.H0_H0 ;  /* 0x20000024ff467230 */ /* 0x020fe40000004100 */
[----:B------:R-:W-:-:S03]  /*09c0*/  @P4 HADD2.F32 R76, -RZ, R32.H0_H0 ;  /* 0x20000020ff4c4230 */ /* 0x000fc60000004100 */
[----:B------:R-:W-:-:S04]  /*09d0*/  FADD.FTZ R67, R70, R67 ;  /* 0x0000004346437221 */ /* 0x000fc80000010000 */
[----:B------:R-:W-:-:S07]  /*09e0*/  @P4 FADD.FTZ R67, R76, R67 ;  /* 0x000000434c434221 */ /* 0x000fce0000010000 */
.L_x_2378:
[----:B------:R-:W-:-:S04]  /*09f0*/  F2FP.F16.F32.PACK_AB R70, RZ, R67 ;  /* 0x00000043ff46723e */ /* 0x000fc800000000ff */
[----:B------:R-:W-:-:S07]  /*0a00*/  PRMT R28, R70, 0x7610, R28 ;  /* 0x00007610461c7816 */ /* 0x000fce000000001c */
.L_x_2379:
[----:B------:R-:W-:Y:S01]  /*0a10*/  HADD2.F32 R77, -RZ, R40.H1_H1 ;  /* 0x30000028ff4d7230 */ /* 0x000fe20000004100 */
[----:B------:R-:W-:Y:S06]  /*0a20*/  @P5 BRA `(.L_x_2380) ;  /* 0x0000000000205947 */ /* 0x000fec0003800000 */
[----:B------:R-:W-:-:S04]  /*0a30*/  ISETP.NE.U32.AND P3, PT, RZ, UR10, PT ;  /* 0x0000000aff007c0c */ /* 0x000fc8000bf65070 */
[----:B------:R-:W-:-:S13]  /*0a40*/  ISETP.NE.AND.EX P3, PT, RZ, UR11, PT, P3 ;  /* 0x0000000bff007c0c */ /* 0x000fda000bf65330 */
[----:B------:R-:W-:Y:S05]  /*0a50*/  @P3 BRA `(.L_x_2381) ;  /* 0x0000000000083947 */ /* 0x000fea0003800000 */
[----:B------:R-:W-:Y:S05]  /*0a60*/  @P2 BRA `(.L_x_2382) ;  /* 0x0000000000202947 */ /* 0x000fea0003800000 */
[----:B------:R-:W-:Y:S05]  /*0a70*/  BRA `(.L_x_2383) ;  /* 0x0000000000247947 */ /* 0x000fea0003800000 */
.L_x_2381:
[----:B-----5:R-:W-:-:S05]  /*0a80*/  HADD2.F32 R40, -RZ, R32.H1_H1 ;  /* 0x30000020ff287230 */ /* 0x020fca0000004100 */
[----:B------:R-:W-:Y:S01]  /*0a90*/  FADD.FTZ R77, R40, R77 ;  /* 0x0000004d284d7221 */ /* 0x000fe20000010000 */
[----:B------:R-:W-:Y:S06]  /*0aa0*/  BRA `(.L_x_2382) ;  /* 0x0000000000107947 */ /* 0x000fec0003800000 */
.L_x_2380:
[----:B-----5:R-:W-:Y:S02]  /*0ab0*/  HADD2.F32 R40, -RZ, R36.H1_H1 ;  /* 0x30000024ff287230 */ /* 0x020fe40000004100 */
[----:B------:R-:W-:-:S03]  /*0ac0*/  @P4 HADD2.F32 R70, -RZ, R32.H1_H1 ;  /* 0x30000020ff464230 */ /* 0x000fc60000004100 */
[----:B------:R-:W-:-:S04]  /*0ad0*/  FADD.FTZ R77, R40, R77 ;  /* 0x0000004d284d7221 */ /* 0x000fc80000010000 */
[----:B------:R-:W-:-:S07]  /*0ae0*/  @P4 FADD.FTZ R77, R70, R77 ;  /* 0x0000004d464d4221 */ /* 0x000fce0000010000 */
.L_x_2382:
[----:B------:R-:W-:-:S04]  /*0af0*/  F2FP.F16.F32.PACK_AB R40, RZ, R77 ;  /* 0x0000004dff28723e */ /* 0x000fc800000000ff */
[----:B------:R-:W-:-:S07]  /*0b00*/  PRMT R28, R28, 0x5410, R40 ;  /* 0x000054101c1c7816 */ /* 0x000fce0000000028 */
.L_x_2383:
[----:B------:R-:W-:Y:S01]  /*0b10*/  HADD2.F32 R76, -RZ, R41.H0_H0 ;  /* 0x20000029ff4c7230 */ /* 0x000fe20000004100 */
[----:B------:R-:W-:Y:S06]  /*0b20*/  @P5 BRA `(.L_x_2384) ;  /* 0x0000000000205947 */ /* 0x000fec0003800000 */
[----:B------:R-:W-:-:S04]  /*0b30*/  ISETP.NE.U32.AND P3, PT, RZ, UR10, PT ;  /* 0x0000000aff007c0c */ /* 0x000fc8000bf65070 */
[----:B------:R-:W-:-:S13]  /*0b40*/  ISETP.NE.AND.EX P3, PT, RZ, UR11, PT, P3 ;  /* 0x0000000bff007c0c */ /* 0x000fda000bf65330 */
[----:B------:R-:W-:Y:S05]  /*0b50*/  @P3 BRA `(.L_x_2385) ;  /* 0x0000000000083947 */ /* 0x000fea0003800000 */
[----:B------:R-:W-:Y:S05]  /*0b60*/  @P2 BRA `(.L_x_2386) ;  /* 0x0000000000202947 */ /* 0x000fea0003800000 */
[----:B------:R-:W-:Y:S05]  /*0b70*/  BRA `(.L_x_2387) ;  /* 0x0000000000247947 */ /* 0x000fea0003800000 */
.L_x_2385:
[----:B-----5:R-:W-:-:S05]  /*0b80*/  HADD2.F32 R71, -RZ, R33.H0_H0 ;  /* 0x20000021ff477230 */ /* 0x020fca0000004100 */
[----:B------:R-:W-:Y:S01]  /*0b90*/  FADD.FTZ R76, R71, R76 ;  /* 0x0000004c474c7221 */ /* 0x000fe20000010000 */
[----:B------:R-:W-:Y:S06]  /*0ba0*/  BRA `(.L_x_2386) ;  /* 0x0000000000107947 */ /* 0x000fec0003800000 */
.L_x_2384:
[----:B-----5:R-:W-:Y:S02]  /*0bb0*/  HADD2.F32 R71, -RZ, R37.H0_H0 ;  /* 0x20000025ff477230 */ /* 0x020fe40000004100 */
[----:B------:R-:W-:-:S03]  /*0bc0*/  @P4 HADD2.F32 R85, -RZ, R33.H0_H0 ;  /* 0x20000021ff554230 */ /* 0x000fc60000004100 */
[----:B------:R-:W-:-:S04]  /*0bd0*/  FADD.FTZ R76, R71, R76 ;  /* 0x0000004c474c7221 */ /* 0x000fc80000010000 */
[----:B------:R-:W-:-:S07]  /*0be0*/  @P4 FADD.FTZ R76, R85, R76 ;  /* 0x0000004c554c4221 */ /* 0x000fce0000010000 */
.L_x_2386:
[----:B------:R-:W-:-:S04]  /*0bf0*/  F2FP.F16.F32.PACK_AB R40, RZ, R76 ;  /* 0x0000004cff28723e */ /* 0x000fc800000000ff */
[----:B------:R-:W-:-:S07]  /*0c00*/  PRMT R29, R40, 0x7610, R29 ;  /* 0x00007610281d7816 */ /* 0x000fce000000001d */
.L_x_2387:
[----:B------:R-:W-:Y:S01]  /*0c10*/  HADD2.F32 R85, -RZ, R41.H1_H1 ;  /* 0x30000029ff557230 */ /* 0x000fe20000004100 */
[----:B------:R-:W-:Y:S06]  /*0c20*/  @P5 BRA `(.L_x_2388) ;  /* 0x0000000000205947 */ /* 0x000fec0003800000 */
[----:B------:R-:W-:-:S04]  /*0c30*/  ISETP.NE.U32.AND P3, PT, RZ, UR10, PT ;  /* 0x0000000aff007c0c */ /* 0x000fc8000bf65070 */
[----:B------:R-:W-:-:S13]  /*0c40*/  ISETP.NE.AND.EX P3, PT, RZ, UR11, PT, P3 ;  /* 0x0000000bff007c0c */ /* 0x000fda000bf65330 */
[----:B------:R-:W-:Y:S05]  /*0c50*/  @P3 BRA `(.L_x_2389) ;  /* 0x0000000000083947 */ /* 0x000fea0003800000 */
[----:B------:R-:W-:Y:S05]  /*0c60*/  @P2 BRA `(.L_x_2390) ;  /* 0x0000000000202947 */ /* 0x000fea0003800000 */
[----:B------:R-:W-:Y:S05]  /*0c70*/  BRA `(.L_x_2391) ;  /* 0x0000000000247947 */ /* 0x000fea0003800000 */
.L_x_2389:
[----:B-----5:R-:W-:-:S05]  /*0c80*/  HADD2.F32 R40, -RZ, R33.H1_H1 ;  /* 0x30000021ff287230 */ /* 0x020fca0000004100 */
[----:B------:R-:W-:Y:S01]  /*0c90*/  FADD.FTZ R85, R40, R85 ;  /* 0x0000005528557221 */ /* 0x000fe20000010000 */
[----:B------:R-:W-:Y:S06]  /*0ca0*/  BRA `(.L_x_2390) ;  /* 0x0000000000107947 */ /* 0x000fec0003800000 */
.L_x_2388:
[----:B-----5:R-:W-:Y:S02]  /*0cb0*/  HADD2.F32 R40, -RZ, R37.H1_H1 ;  /* 0x30000025ff287230 */ /* 0x020fe40000004100 */
[----:B------:R-:W-:-:S03]  /*0cc0*/  @P4 HADD2.F32 R70, -RZ, R33.H1_H1 ;  /* 0x30000021ff464230 */ /* 0x000fc60000004100 */
[----:B------:R-:W-:-:S04]  /*0cd0*/  FADD.FTZ R85, R40, R85 ;  /* 0x0000005528557221 */ /* 0x000fc80000010000 */
[----:B------:R-:W-:-:S07]  /*0ce0*/  @P4 FADD.FTZ R85, R70, R85 ;  /* 0x0000005546554221 */ /* 0x000fce0000010000 */
.L_x_2390:
[----:B------:R-:W-:-:S04]  /*0cf0*/  F2FP.F16.F32.PACK_AB R40, RZ, R85 ;  /* 0x00000055ff28723e */ /* 0x000fc800000000ff */
[----:B------:R-:W-:-:S07]  /*0d00*/  PRMT R29, R29, 0x5410, R40 ;  /* 0x000054101d1d7816 */ /* 0x000fce0000000028 */
.L_x_2391:
[----:B------:R-:W-:Y:S01]  /*0d10*/  HADD2.F32 R84, -RZ, R42.H0_H0 ;  /* 0x2000002aff547230 */ /* 0x000fe20000004100 */
[----:B------:R-:W-:Y:S06]  /*0d20*/  @P5 BRA `(.L_x_2392) ;  /* 0x0000000000205947 */ /* 0x000fec0003800000 */
[----:B------:R-:W-:-:S04]  /*0d30*/  ISETP.NE.U32.AND P3, PT, RZ, UR10, PT ;  /* 0x0000000aff007c0c */ /* 0x000fc8000bf65070 */
[----:B------:R-:W-:-:S13]  /*0d40*/  ISETP.NE.AND.EX P3, PT, RZ, UR11, PT, P3 ;  /* 0x0000000bff007c0c */ /* 0x000fda000bf65330 */
[----:B------:R-:W-:Y:S05]  /*0d50*/  @P3 BRA `(.L_x_2393) ;  /* 0x0000000000083947 */ /* 0x000fea0003800000 */
[----:B------:R-:W-:Y:S05]  /*0d60*/  @P2 BRA `(.L_x_2394) ;  /* 0x0000000000202947 */ /* 0x000fea0003800000 */
[----:B------:R-:W-:Y:S05]  /*0d70*/  BRA `(.L_x_2395) ;  /* 0x0000000000247947 */ /* 0x000fea0003800000 */
.L_x_2393:
[----:B-----5:R-:W-:-:S05]  /*0d80*/  HADD2.F32 R41, -RZ, R34.H0_H0 ;  /* 0x20000022ff297230 */ /* 0x020fca0000004100 */
[----:B------:R-:W-:Y:S01]  /*0d90*/  FADD.FTZ R84, R41, R84 ;  /* 0x0000005429547221 */ /* 0x000fe20000010000 */
[----:B------:R-:W-:Y:S06]  /*0da0*/  BRA `(.L_x_2394) ;  /* 0x0000000000107947 */ /* 0x000fec0003800000 */
.L_x_2392:
[----:B-----5:R-:W-:Y:S02]  /*0db0*/  HADD2.F32 R41, -RZ, R38.H0_H0 ;  /* 0x20000026ff297230 */ /* 0x020fe40000004100 */
[----:B------:R-:W-:-:S03]  /*0dc0*/  @P4 HADD2.F32 R71, -RZ, R34.H0_H0 ;  /* 0x20000022ff474230 */ /* 0x000fc60000004100 */
[----:B------:R-:W-:-:S04]  /*0dd0*/  FADD.FTZ R84, R41, R84 ;  /* 0x0000005429547221 */ /* 0x000fc80000010000 */
[----:B------:R-:W-:-:S07]  /*0de0*/  @P4 FADD.FTZ R84, R71, R84 ;  /* 0x0000005447544221 */ /* 0x000fce0000010000 */
.L_x_2394:
[----:B------:R-:W-:-:S04]  /*0df0*/  F2FP.F16.F32.PACK_AB R40, RZ, R84 ;  /* 0x00000054ff28723e */ /* 0x000fc800000000ff */
[----:B------:R-:W-:-:S07]  /*0e00*/  PRMT R30, R40, 0x7610, R30 ;  /* 0x00007610281e7816 */ /* 0x000fce000000001e */
.L_x_2395:
[----:B------:R-:W-:Y:S01]  /*0e10*/  HADD2.F32 R86, -RZ, R42.H1_H1 ;  /* 0x3000002aff567230 */ /* 0x000fe20000004100 */
[----:B------:R-:W-:Y:S06]  /*0e20*/  @P5 BRA `(.L_x_2396) ;  /* 0x0000000000205947 */ /* 0x000fec0003800000 */
[----:B------:R-:W-:-:S04]  /*0e30*/  ISETP.NE.U32.AND P3, PT, RZ, UR10, PT ;  /* 0x0000000aff007c0c */ /* 0x000fc8000bf65070 */
[----:B------:R-:W-:-:S13]  /*0e40*/  ISETP.NE.AND.EX P3, PT, RZ, UR11, PT, P3 ;  /* 0x0000000bff007c0c */ /* 0x000fda000bf65330 */
[----:B------:R-:W-:Y:S05]  /*0e50*/  @P3 BRA `(.L_x_2397) ;  /* 0x0000000000083947 */ /* 0x000fea0003800000 */
[----:B------:R-:W-:Y:S05]  /*0e60*/  @P2 BRA `(.L_x_2398) ;  /* 0x0000000000202947 */ /* 0x000fea0003800000 */
[----:B------:R-:W-:Y:S05]  /*0e70*/  BRA `(.L_x_2399) ;  /* 0x0000000000247947 */ /* 0x000fea0003800000 */
.L_x_2397:
[----:B-----5:R-:W-:-:S05]  /*0e80*/  HADD2.F32 R41, -RZ, R34.H1_H1 ;  /* 0x30000022ff297230 */ /* 0x020fca0000004100 */
[----:B------:R-:W-:Y:S01]  /*0e90*/  FADD.FTZ R86, R41, R86 ;  /* 0x0000005629567221 */ /* 0x000fe20000010000 */
[----:B------:R-:W-:Y:S06]  /*0ea0*/  BRA `(.L_x_2398) ;  /* 0x0000000000107947 */ /* 0x000fec0003800000 */
.L_x_2396:
[----:B-----5:R-:W-:Y:S02]  /*0eb0*/  HADD2.F32 R41, -RZ, R38.H1_H1 ;  /* 0x30000026ff297230 */ /* 0x020fe40000004100 */
[----:B------:R-:W-:-:S03]  /*0ec0*/  @P4 HADD2.F32 R71, -RZ, R34.H1_H1 ;  /* 0x30000022ff474230 */ /* 0x000fc60000004100 */
[----:B------:R-:W-:-:S04]  /*0ed0*/  FADD.FTZ R86, R41, R86 ;  /* 0x0000005629567221 */ /* 0x000fc80000010000 */
[----:B------:R-:W-:-:S07]  /*0ee0*/  @P4 FADD.FTZ R86, R71, R86 ;  /* 0x0000005647564221 */ /* 0x000fce0000010000 */
.L_x_2398:
[----:B------:R-:W-:-:S04]  /*0ef0*/  F2FP.F16.F32.PACK_AB R40, RZ, R86 ;  /* 0x00000056ff28723e */ /* 0x000fc800000000ff */
[----:B------:R-:W-:-:S07]  /*0f00*/  PRMT R30, R30, 0x5410, R40 ;  /* 0x000054101e1e7816 */ /* 0x000fce0000000028 */
.L_x_2399:
[----:B------:R-:W-:Y:S01]  /*0f10*/  HADD2.F32 R87, -RZ, R43.H0_H0 ;  /* 0x2000002bff577230 */ /* 0x000fe20000004100 */
[----:B------:R-:W-:Y:S06]  /*0f20*/  @P5 BRA `(.L_x_2400) ;  /* 0x0000000000205947 */ /* 0x000fec0003800000 */
[----:B------:R-:W-:-:S04]  /*0f30*/  ISETP.NE.U32.AND P3, PT, RZ, UR10, PT ;  /* 0x0000000aff007c0c */ /* 0x000fc8000bf65070 */
[----:B------:R-:W-:-:S13]  /*0f40*/  ISETP.NE.AND.EX P3, PT, RZ, UR11, PT, P3 ;  /* 0x0000000bff007c0c */ /* 0x000fda000bf65330 */
[----:B------:R-:W-:Y:S05]  /*0f50*/  @P3 BRA `(.L_x_2401) ;  /* 0x0000000000083947 */ /* 0x000fea0003800000 */
[----:B------:R-:W-:Y:S05]  /*0f60*/  @P2 BRA `(.L_x_2402) ;  /* 0x0000000000202947 */ /* 0x000fea0003800000 */
[----:B------:R-:W-:Y:S05]  /*0f70*/  BRA `(.L_x_2403) ;  /* 0x0000000000247947 */ /* 0x000fea0003800000 */
.L_x_2401:
[----:B-----5:R-:W-:-:S05]  /*0f80*/  HADD2.F32 R40, -RZ, R35.H0_H0 ;  /* 0x20000023ff287230 */ /* 0x020fca0000004100 */
[----:B------:R-:W-:Y:S01]  /*0f90*/  FADD.FTZ R87, R40, R87 ;  /* 0x0000005728577221 */ /* 0x000fe20000010000 */
[----:B------:R-:W-:Y:S06]  /*0fa0*/  BRA `(.L_x_2402) ;  /* 0x0000000000107947 */ /* 0x000fec0003800000 */
.L_x_2400:
[----:B-----5:R-:W-:Y:S02]  /*0fb0*/  HADD2.F32 R40, -RZ, R39.H0_H0 ;  /* 0x20000027ff287230 */ /* 0x020fe40000004100 */
[----:B------:R-:W-:-:S03]  /*0fc0*/  @P4 HADD2.F32 R42, -RZ, R35.H0_H0 ;  /* 0x20000023ff2a4230 */ /* 0x000fc60000004100 */
[----:B------:R-:W-:-:S04]  /*0fd0*/  FADD.FTZ R87, R40, R87 ;  /* 0x0000005728577221 */ /* 0x000fc80000010000 */
[----:B------:R-:W-:-:S07]  /*0fe0*/  @P4 FADD.FTZ R87, R42, R87 ;  /* 0x000000572a574221 */ /* 0x000fce0000010000 */
.L_x_2402:
[----:B------:R-:W-:-:S04]  /*0ff0*/  F2FP.F16.F32.PACK_AB R40, RZ, R87 ;  /* 0x00000057ff28723e */ /* 0x000fc800000000ff */
[----:B------:R-:W-:-:S07]  /*1000*/  PRMT R31, R40, 0x7610, R31 ;  /* 0x00007610281f7816 */ /* 0x000fce000000001f */
.L_x_2403:
[----:B------:R-:W-:Y:S01]  /*1010*/  HADD2.F32 R92, -RZ, R43.H1_H1 ;  /* 0x3000002bff5c7230 */ /* 0x000fe20000004100 */
[----:B------:R-:W-:Y:S06]  /*1020*/  @P5 BRA `(.L_x_2404) ;  /* 0x0000000000205947 */ /* 0x000fec0003800000 */
[----:B------:R-:W-:-:S04]  /*1030*/  ISETP.NE.U32.AND P3, PT, RZ, UR10, PT ;  /* 0x0000000aff007c0c */ /* 0x000fc8000bf65070 */
[----:B------:R-:W-:-:S13]  /*1040*/  ISETP.NE.AND.EX P3, PT, RZ, UR11, PT, P3 ;  /* 0x0000000bff007c0c */ /* 0x000fda000bf65330 */
[----:B------:R-:W-:Y:S05]  /*1050*/  @P3 BRA `(.L_x_2405) ;  /* 0x0000000000083947 */ /* 0x000fea0003800000 */
[----:B------:R-:W-:Y:S05]  /*1060*/  @P2 BRA `(.L_x_2406) ;  /* 0x0000000000202947 */ /* 0x000fea0003800000 */
[----:B------:R-:W-:Y:S05]  /*1070*/  BRA `(.L_x_2407) ;  /* 0x0000000000247947 */ /* 0x000fea0003800000 */
.L_x_2405:
[----:B-----5:R-:W-:-:S05]  /*1080*/  HADD2.F32 R41, -RZ, R35.H1_H1 ;  /* 0x30000023ff297230 */ /* 0x020fca0000004100 */
[----:B------:R-:W-:Y:S01]  /*1090*/  FADD.FTZ R92, R41, R92 ;  /* 0x0000005c295c7221 */ /* 0x000fe20000010000 */
[----:B------:R-:W-:Y:S06]  /*10a0*/  BRA `(.L_x_2406) ;  /* 0x0000000000107947 */ /* 0x000fec0003800000 */
.L_x_2404:
[----:B-----5:R-:W-:Y:S02]  /*10b0*/  HADD2.F32 R41, -RZ, R39.H1_H1 ;  /* 0x30000027ff297230 */ /* 0x020fe40000004100 */
[----:B------:R-:W-:-:S03]  /*10c0*/  @P4 HADD2.F32 R43, -RZ, R35.H1_H1 ;  /* 0x30000023ff2b4230 */ /* 0x000fc60000004100 */
[----:B------:R-:W-:-:S04]  /*10d0*/  FADD.FTZ R92, R41, R92 ;  /* 0x0000005c295c7221 */ /* 0x000fc80000010000 */
[----:B------:R-:W-:-:S07]  /*10e0*/  @P4 FADD.FTZ R92, R43, R92 ;  /* 0x0000005c2b5c4221 */ /* 0x000fce0000010000 */
.L_x_2406:
[----:B------:R-:W-:-:S04]  /*10f0*/  F2FP.F16.F32.PACK_AB R40, RZ, R92 ;  /* 0x0000005cff28723e */ /* 0x000fc800000000ff */
[----:B------:R-:W-:-:S07]  /*1100*/  PRMT R31, R31, 0x5410, R40 ;  /* 0x000054101f1f7816 */ /* 0x000fce0000000028 */
.L_x_2407:
[----:B------:R-:W0:Y:S01]  /*1110*/  @P2 LDC.64 R40, c[0x0][0x238] ;  /* 0x00008e00ff282b82 */ /* 0x000e220000000a00 */
[C---:B------:R-:W-:Y:S02]  /*1120*/  IADD3 R97, R95.reuse, 0x20, RZ ;  /* 0x000000205f617810 */ /* 0x040fe40007ffe0ff */
[----:B0-----:R-:W-:-:S04]  /*1130*/  @P2 LEA R40, P3, R95, R40, 0x4 ;  /* 0x000000285f282211 */ /* 0x001fc800078620ff */
[----:B------:R-:W-:-:S05]  /*1140*/  @P2 LEA.HI.X R41, R95, R41, RZ, 0x4, P3 ;  /* 0x000000295f292211 */ /* 0x000fca00018f24ff */
[----:B------:R0:W-:Y:S04]  /*1150*/  @P2 STG.E.128 desc[UR4][R40.64], R28 ;  /* 0x0000001c28002986 */ /* 0x0001e8000c101d04 */
.L_x_2375:
[----:B------:R-:W-:Y:S05]  /*1160*/  BSYNC B0 ;  /* 0x0000000000007941 */ /* 0x000fea0003800000 */
.L_x_2374:
        /* <DEDUP_REMOVED lines=25> */
.L_x_2411:
[----:B-----5:R-:W-:-:S05]  /*1300*/  HADD2.F32 R71, -RZ, R32.H0_H0 ;  /* 0x20000020ff477230 */ /* 0x020fca0000004100 */
[----:B------:R-:W-:Y:S01]  /*1310*/  FADD.FTZ R72, R71, R72 ;  /* 0x0000004847487221 */ /* 0x000fe20000010000 */
[----:B------:R-:W-:Y:S06]  /*1320*/  BRA `(.L_x_2412) ;  /* 0x0000000000107947 */ /* 0x000fec0003800000 */
.L_x_2410:
[----:B-----5:R-:W-:Y:S02]  /*1330*/  HADD2.F32 R71, -RZ, R36.H0_H0 ;  /* 0x20000024ff477230 */ /* 0x020fe40000004100 */
[----:B------:R-:W-:-:S03]  /*1340*/  @P4 HADD2.F32 R75, -RZ, R32.H0_H0 ;  /* 0x20000020ff4b4230 */ /* 0x000fc60000004100 */
[----:B------:R-:W-:-:S04]  /*1350*/  FADD.FTZ R72, R71, R72 ;  /* 0x0000004847487221 */ /* 0x000fc80000010000 */
[----:B------:R-:W-:-:S07]  /*1360*/  @P4 FADD.FTZ R72, R75, R72 ;  /* 0x000000484b484221 */ /* 0x000fce0000010000 */
.L_x_2412:
[----:B------:R-:W-:-:S04]  /*1370*/  F2FP.F16.F32.PACK_AB R70, RZ, R72 ;  /* 0x00000048ff46723e */ /* 0x000fc800000000ff */
[----:B------:R-:W-:-:S07]  /*1380*/  PRMT R28, R70, 0x7610, R28 ;  /* 0x00007610461c7816 */ /* 0x000fce000000001c */
.L_x_2413:
[----:B------:R-:W-:Y:S01]  /*1390*/  HADD2.F32 R75, -RZ, R40.H1_H1 ;  /* 0x30000028ff4b7230 */ /* 0x000fe20000004100 */
[----:B------:R-:W-:Y:S06]  /*13a0*/  @P5 BRA `(.L_x_2414) ;  /* 0x0000000000205947 */ /* 0x000fec0003800000 */
[----:B------:R-:W-:-:S04]  /*13b0*/  ISETP.NE.U32.AND P3, PT, RZ, UR10, PT ;  /* 0x0000000aff007c0c */ /* 0x000fc8000bf65070 */
[----:B------:R-:W-:-:S13]  /*13c0*/  ISETP.NE.AND.EX P3, PT, RZ, UR11, PT, P3 ;  /* 0x0000000bff007c0c */ /* 0x000fda000bf65330 */
[----:B------:R-:W-:Y:S05]  /*13d0*/  @P3 BRA `(.L_x_2415) ;  /* 0x0000000000083947 */ /* 0x000fea0003800000 */
[----:B------:R-:W-:Y:S05]  /*13e0*/  @P2 BRA `(.L_x_2416) ;  /* 0x0000000000202947 */ /* 0x000fea0003800000 */
[----:B------:R-:W-:Y:S05]  /*13f0*/  BRA `(.L_x_2417) ;  /* 0x0000000000247947 */ /* 0x000fea0003800000 */
.L_x_2415:
[----:B-----5:R-:W-:-:S05]  /*1400*/  HADD2.F32 R40, -RZ, R32.H1_H1 ;  /* 0x30000020ff287230 */ /* 0x020fca0000004100 */
[----:B------:R-:W-:Y:S01]  /*1410*/  FADD.FTZ R75, R40, R75 ;  /* 0x0000004b284b7221 */ /* 0x000fe20000010000 */
[----:B------:R-:W-:Y:S06]  /*1420*/  BRA `(.L_x_2416) ;  /* 0x0000000000107947 */ /* 0x000fec0003800000 */
.L_x_2414:
[----:B-----5:R-:W-:Y:S02]  /*1430*/  HADD2.F32 R40, -RZ, R36.H1_H1 ;  /* 0x30000024ff287230 */ /* 0x020fe40000004100 */
[----:B------:R-:W-:-:S03]  /*1440*/  @P4 HADD2.F32 R70, -RZ, R32.H1_H1 ;  /* 0x30000020ff464230 */ /* 0x000fc60000004100 */
[----:B------:R-:W-:-:S04]  /*1450*/  FADD.FTZ R75, R40, R75 ;  /* 0x0000004b284b7221 */ /* 0x000fc80000010000 */
[----:B------:R-:W-:-:S07]  /*1460*/  @P4 FADD.FTZ R75, R70, R75 ;  /* 0x0000004b464b4221 */ /* 0x000fce0000010000 */
.L_x_2416:
[----:B------:R-:W-:-:S04]  /*1470*/  F2FP.F16.F32.PACK_AB R40, RZ, R75 ;  /* 0x0000004bff28723e */ /* 0x000fc800000000ff */
[----:B------:R-:W-:-:S07]  /*1480*/  PRMT R28, R28, 0x5410, R40 ;  /* 0x000054101c1c7816 */ /* 0x000fce0000000028 */
.L_x_2417:
[----:B------:R-:W-:Y:S01]  /*1490*/  HADD2.F32 R74, -RZ, R41.H0_H0 ;  /* 0x20000029ff4a7230 */ /* 0x000fe20000004100 */
[----:B------:R-:W-:Y:S06]  /*14a0*/  @P5 BRA `(.L_x_2418) ;  /* 0x0000000000205947 */ /* 0x000fec0003800000 */
[----:B------:R-:W-:-:S04]  /*14b0*/  ISETP.NE.U32.AND P3, PT, RZ, UR10, PT ;  /* 0x0000000aff007c0c */ /* 0x000fc8000bf65070 */
[----:B------:R-:W-:-:S13]  /*14c0*/  ISETP.NE.AND.EX P3, PT, RZ, UR11, PT, P3 ;  /* 0x0000000bff007c0c */ /* 0x000fda000bf65330 */
[----:B------:R-:W-:Y:S05]  /*14d0*/  @P3 BRA `(.L_x_2419) ;  /* 0x0000000000083947 */ /* 0x000fea0003800000 */
[----:B------:R-:W-:Y:S05]  /*14e0*/  @P2 BRA `(.L_x_2420) ;  /* 0x0000000000202947 */ /* 0x000fea0003800000 */
[----:B------:R-:W-:Y:S05]  /*14f0*/  BRA `(.L_x_2421) ;  /* 0x0000000000247947 */ /* 0x000fea0003800000 */
.L_x_2419:
[----:B-----5:R-:W-:-:S05]  /*1500*/  HADD2.F32 R71, -RZ, R33.H0_H0 ;  /* 0x20000021ff477230 */ /* 0x020fca0000004100 */
[----:B------:R-:W-:Y:S01]  /*1510*/  FADD.FTZ R74, R71, R74 ;  /* 0x0000004a474a7221 */ /* 0x000fe20000010000 */
[----:B------:R-:W-:Y:S06]  /*1520*/  BRA `(.L_x_2420) ;  /* 0x0000000000107947 */ /* 0x000fec0003800000 */
.L_x_2418:
[----:B-----5:R-:W-:Y:S02]  /*1530*/  HADD2.F32 R71, -RZ, R37.H0_H0 ;  /* 0x20000025ff477230 */ /* 0x020fe40000004100 */
[----:B------:R-:W-:-:S03]  /*1540*/  @P4 HADD2.F32 R83, -RZ, R33.H0_H0 ;  /* 0x20000021ff534230 */ /* 0x000fc60000004100 */
[----:B------:R-:W-:-:S04]  /*1550*/  FADD.FTZ R74, R71, R74 ;  /* 0x0000004a474a7221 */ /* 0x000fc80000010000 */
[----:B------:R-:W-:-:S07]  /*1560*/  @P4 FADD.FTZ R74, R83, R74 ;  /* 0x0000004a534a4221 */ /* 0x000fce0000010000 */
.L_x_2420:
[----:B------:R-:W-:-:S04]  /*1570*/  F2FP.F16.F32.PACK_AB R40, RZ, R74 ;  /* 0x0000004aff28723e */ /* 0x000fc800000000ff */
[----:B------:R-:W-:-:S07]  /*1580*/  PRMT R29, R40, 0x7610, R29 ;  /* 0x00007610281d7816 */ /* 0x000fce000000001d */
.L_x_2421:
[----:B------:R-:W-:Y:S01]  /*1590*/  HADD2.F32 R83, -RZ, R41.H1_H1 ;  /* 0x30000029ff537230 */ /* 0x000fe20000004100 */
[----:B------:R-:W-:Y:S06]  /*15a0*/  @P5 BRA `(.L_x_2422) ;  /* 0x0000000000205947 */ /* 0x000fec0003800000 */
[----:B------:R-:W-:-:S04]  /*15b0*/  ISETP.NE.U32.AND P3, PT, RZ, UR10, PT ;  /* 0x0000000aff007c0c */ /* 0x000fc8000bf65070 */
[----:B------:R-:W-:-:S13]  /*15c0*/  ISETP.NE.AND.EX P3, PT, RZ, UR11, PT, P3 ;  /* 0x0000000bff007c0c */ /* 0x000fda000bf65330 */
[----:B------:R-:W-:Y:S05]  /*15d0*/  @P3 BRA `(.L_x_2423) ;  /* 0x0000000000083947 */ /* 0x000fea0003800000 */
[----:B------:R-:W-:Y:S05]  /*15e0*/  @P2 BRA `(.L_x_2424) ;  /* 0x0000000000202947 */ /* 0x000fea0003800000 */
[----:B------:R-:W-:Y:S05]  /*15f0*/  BRA `(.L_x_2425) ;  /* 0x0000000000247947 */ /* 0x000fea0003800000 */
.L_x_2423:
[----:B-----5:R-:W-:-:S05]  /*1600*/  HADD2.F32 R40, -RZ, R33.H1_H1 ;  /* 0x30000021ff287230 */ /* 0x020fca0000004100 */
[----:B------:R-:W-:Y:S01]  /*1610*/  FADD.FTZ R83, R40, R83 ;  /* 0x0000005328537221 */ /* 0x000fe20000010000 */
[----:B------:R-:W-:Y:S06]  /*1620*/  BRA `(.L_x_2424) ;  /* 0x0000000000107947 */ /* 0x000fec0003800000 */
.L_x_2422:
[----:B-----5:R-:W-:Y:S02]  /*1630*/  HADD2.F32 R40, -RZ, R37.H1_H1 ;  /* 0x30000025ff287230 */ /* 0x020fe40000004100 */
[----:B------:R-:W-:-:S03]  /*1640*/  @P4 HADD2.F32 R70, -RZ, R33.H1_H1 ;  /* 0x30000021ff464230 */ /* 0x000fc60000004100 */
[----:B------:R-:W-:-:S04]  /*1650*/  FADD.FTZ R83, R40, R83 ;  /* 0x0000005328537221 */ /* 0x000fc80000010000 */
[----:B------:R-:W-:-:S07]  /*1660*/  @P4 FADD.FTZ R83, R70, R83 ;  /* 0x0000005346534221 */ /* 0x000fce0000010000 */
.L_x_2424:
[----:B------:R-:W-:-:S04]  /*1670*/  F2FP.F16.F32.PACK_AB R40, RZ, R83 ;  /* 0x00000053ff28723e */ /* 0x000fc800000000ff */
[----:B------:R-:W-:-:S07]  /*1680*/  PRMT R29, R29, 0x5410, R40 ;  /* 0x000054101d1d7816 */ /* 0x000fce0000000028 */
.L_x_2425:
[----:B------:R-:W-:Y:S01]  /*1690*/  HADD2.F32 R82, -RZ, R42.H0_H0 ;  /* 0x2000002aff527230 */ /* 0x000fe20000004100 */
[----:B------:R-:W-:Y:S06]  /*16a0*/  @P5 BRA `(.L_x_2426) ;  /* 0x0000000000205947 */ /* 0x000fec0003800000 */
[----:B------:R-:W-:-:S04]  /*16b0*/  ISETP.NE.U32.AND P3, PT, RZ, UR10, PT ;  /* 0x0000000aff007c0c */ /* 0x000fc8000bf65070 */
[----:B------:R-:W-:-:S13]  /*16c0*/  ISETP.NE.AND.EX P3, PT, RZ, UR11, PT, P3 ;  /* 0x0000000bff007c0c */ /* 0x000fda000bf65330 */
[----:B------:R-:W-:Y:S05]  /*16d0*/  @P3 BRA `(.L_x_2427) ;  /* 0x0000000000083947 */ /* 0x000fea0003800000 */
[----:B------:R-:W-:Y:S05]  /*16e0*/  @P2 BRA `(.L_x_2428) ;  /* 0x0000000000202947 */ /* 0x000fea0003800000 */
[----:B------:R-:W-:Y:S05]  /*16f0*/  BRA `(.L_x_2429) ;  /* 0x0000000000247947 */ /* 0x000fea0003800000 */
.L_x_2427:
[----:B-----5:R-:W-:-:S05]  /*1700*/  HADD2.F32 R41, -RZ, R34.H0_H0 ;  /* 0x20000022ff297230 */ /* 0x020fca0000004100 */
[----:B------:R-:W-:Y:S01]  /*1710*/  FADD.FTZ R82, R41, R82 ;  /* 0x0000005229527221 */ /* 0x000fe20000010000 */
[----:B------:R-:W-:Y:S06]  /*1720*/  BRA `(.L_x_2428) ;  /* 0x0000000000107947 */ /* 0x000fec0003800000 */
.L_x_2426:
[----:B-----5:R-:W-:Y:S02]  /*1730*/  HADD2.F32 R41, -RZ, R38.H0_H0 ;  /* 0x20000026ff297230 */ /* 0x020fe40000004100 */
[----:B------:R-:W-:-:S03]  /*1740*/  @P4 HADD2.F32 R71, -RZ, R34.H0_H0 ;  /* 0x20000022ff474230 */ /* 0x000fc60000004100 */
[----:B------:R-:W-:-:S04]  /*1750*/  FADD.FTZ R82, R41, R82 ;  /* 0x0000005229527221 */ /* 0x000fc80000010000 */
[----:B------:R-:W-:-:S07]  /*1760*/  @P4 FADD.FTZ R82, R71, R82 ;  /* 0x0000005247524221 */ /* 0x000fce0000010000 */
.L_x_2428:
[----:B------:R-:W-:-:S04]  /*1770*/  F2FP.F16.F32.PACK_AB R40, RZ, R82 ;  /* 0x00000052ff28723e */ /* 0x000fc800000000ff */
[----:B------:R-:W-:-:S07]  /*1780*/  PRMT R30, R40, 0x7610, R30 ;  /* 0x00007610281e7816 */ /* 0x000fce000000001e */
.L_x_2429:
[----:B------:R-:W-:Y:S01]  /*1790*/  HADD2.F32 R88, -RZ, R42.H1_H1 ;  /* 0x3000002aff587230 */ /* 0x000fe20000004100 */
[----:B------:R-:W-:Y:S06]  /*17a0*/  @P5 BRA `(.L_x_2430) ;  /* 0x0000000000205947 */ /* 0x000fec0003800000 */
[----:B------:R-:W-:-:S04]  /*17b0*/  ISETP.NE.U32.AND P3, PT, RZ, UR10, PT ;  /* 0x0000000aff007c0c */ /* 0x000fc8000bf65070 */
[----:B------:R-:W-:-:S13]  /*17c0*/  ISETP.NE.AND.EX P3, PT, RZ, UR11, PT, P3 ;  /* 0x0000000bff007c0c */ /* 0x000fda000bf65330 */
[----:B------:R-:W-:Y:S05]  /*17d0*/  @P3 BRA `(.L_x_2431) ;  /* 0x0000000000083947 */ /* 0x000fea0003800000 */
[----:B------:R-:W-:Y:S05]  /*17e0*/  @P2 BRA `(.L_x_2432) ;  /* 0x0000000000202947 */ /* 0x000fea0003800000 */
[----:B------:R-:W-:Y:S05]  /*17f0*/  BRA `(.L_x_2433) ;  /* 0x0000000000247947 */ /* 0x000fea0003800000 */
.L_x_2431:
[----:B-----5:R-:W-:-:S05]  /*1800*/  HADD2.F32 R41, -RZ, R34.H1_H1 ;  /* 0x30000022ff297230 */ /* 0x020fca0000004100 */
[----:B------:R-:W-:Y:S01]  /*1810*/  FADD.FTZ R88, R41, R88 ;  /* 0x0000005829587221 */ /* 0x000fe20000010000 */
[----:B------:R-:W-:Y:S06]  /*1820*/  BRA `(.L_x_2432) ;  /* 0x0000000000107947 */ /* 0x000fec0003800000 */
.L_x_2430:
[----:B-----5:R-:W-:Y:S02]  /*1830*/  HADD2.F32 R41, -RZ, R38.H1_H1 ;  /* 0x30000026ff297230 */ /* 0x020fe40000004100 */
[----:B------:R-:W-:-:S03]  /*1840*/  @P4 HADD2.F32 R71, -RZ, R34.H1_H1 ;  /* 0x30000022ff474230 */ /* 0x000fc60000004100 */
[----:B------:R-:W-:-:S04]  /*1850*/  FADD.FTZ R88, R41, R88 ;  /* 0x0000005829587221 */ /* 0x000fc80000010000 */
[----:B------:R-:W-:-:S07]  /*1860*/  @P4 FADD.FTZ R88, R71, R88 ;  /* 0x0000005847584221 */ /* 0x000fce0000010000 */
.L_x_2432:
[----:B------:R-:W-:-:S04]  /*1870*/  F2FP.F16.F32.PACK_AB R40, RZ, R88 ;  /* 0x00000058ff28723e */ /* 0x000fc800000000ff */
[----:B------:R-:W-:-:S07]  /*1880*/  PRMT R30, R30, 0x5410, R40 ;  /* 0x000054101e1e7816 */ /* 0x000fce0000000028 */
.L_x_2433:
[----:B------:R-:W-:Y:S01]  /*1890*/  HADD2.F32 R89, -RZ, R43.H0_H0 ;  /* 0x2000002bff597230 */ /* 0x000fe20000004100 */
[----:B------:R-:W-:Y:S06]  /*18a0*/  @P5 BRA `(.L_x_2434) ;  /* 0x0000000000205947 */ /* 0x000fec0003800000 */
[----:B------:R-:W-:-:S04]  /*18b0*/  ISETP.NE.U32.AND P3, PT, RZ, UR10, PT ;  /* 0x0000000aff007c0c */ /* 0x000fc8000bf65070 */
[----:B------:R-:W-:-:S13]  /*18c0*/  ISETP.NE.AND.EX P3, PT, RZ, UR11, PT, P3 ;  /* 0x0000000bff007c0c */ /* 0x000fda000bf65330 */
[----:B------:R-:W-:Y:S05]  /*18d0*/  @P3 BRA `(.L_x_2435) ;  /* 0x0000000000083947 */ /* 0x000fea0003800000 */
[----:B------:R-:W-:Y:S05]  /*18e0*/  @P2 BRA `(.L_x_2436) ;  /* 0x0000000000202947 */ /* 0x000fea0003800000 */
[----:B------:R-:W-:Y:S05]  /*18f0*/  BRA `(.L_x_2437) ;  /* 0x0000000000247947 */ /* 0x000fea0003800000 */
.L_x_2435:
[----:B-----5:R-:W-:-:S05]  /*1900*/  HADD2.F32 R40, -RZ, R35.H0_H0 ;  /* 0x20000023ff287230 */ /* 0x020fca0000004100 */
[----:B------:R-:W-:Y:S01]  /*1910*/  FADD.FTZ R89, R40, R89 ;  /* 0x0000005928597221 */ /* 0x000fe20000010000 */
[----:B------:R-:W-:Y:S06]  /*1920*/  BRA `(.L_x_2436) ;  /* 0x0000000000107947 */ /* 0x000fec0003800000 */
.L_x_2434:
[----:B-----5:R-:W-:Y:S02]  /*1930*/  HADD2.F32 R40, -RZ, R39.H0_H0 ;  /* 0x20000027ff287230 */ /* 0x020fe40000004100 */
[----:B------:R-:W-:-:S03]  /*1940*/  @P4 HADD2.F32 R42, -RZ, R35.H0_H0 ;  /* 0x20000023ff2a4230 */ /* 0x000fc60000004100 */
[----:B------:R-:W-:-:S04]  /*1950*/  FADD.FTZ R89, R40, R89 ;  /* 0x0000005928597221 */ /* 0x000fc80000010000 */
[----:B------:R-:W-:-:S07]  /*1960*/  @P4 FADD.FTZ R89, R42, R89 ;  /* 0x000000592a594221 */ /* 0x000fce0000010000 */
.L_x_2436:
[----:B------:R-:W-:-:S04]  /*1970*/  F2FP.F16.F32.PACK_AB R40, RZ, R89 ;  /* 0x00000059ff28723e */ /* 0x000fc800000000ff */
[----:B------:R-:W-:-:S07]  /*1980*/  PRMT R31, R40, 0x7610, R31 ;  /* 0x00007610281f7816 */ /* 0x000fce000000001f */
.L_x_2437:
[----:B------:R-:W-:Y:S01]  /*1990*/  HADD2.F32 R93, -RZ, R43.H1_H1 ;  /* 0x3000002bff5d7230 */ /* 0x000fe20000004100 */
[----:B------:R-:W-:Y:S06]  /*19a0*/  @P5 BRA `(.L_x_2438) ;  /* 0x0000000000205947 */ /* 0x000fec0003800000 */
[----:B------:R-:W-:-:S04]  /*19b0*/  ISETP.NE.U32.AND P3, PT, RZ, UR10, PT ;  /* 0x0000000aff007c0c */ /* 0x000fc8000bf65070 */
[----:B------:R-:W-:-:S13]  /*19c0*/  ISETP.NE.AND.EX P3, PT, RZ, UR11, PT, P3 ;  /* 0x0000000bff007c0c */ /* 0x000fda000bf65330 */
[----:B------:R-:W-:Y:S05]  /*19d0*/  @P3 BRA `(.L_x_2439) ;  /* 0x0000000000083947 */ /* 0x000fea0003800000 */
[----:B------:R-:W-:Y:S05]  /*19e0*/  @P2 BRA `(.L_x_2440) ;  /* 0x0000000000202947 */ /* 0x000fea0003800000 */
[----:B------:R-:W-:Y:S05]  /*19f0*/  BRA `(.L_x_2441) ;  /* 0x0000000000247947 */ /* 0x000fea0003800000 */
.L_x_2439:
[----:B-----5:R-:W-:-:S05]  /*1a00*/  HADD2.F32 R40, -RZ, R35.H1_H1 ;  /* 0x30000023ff287230 */ /* 0x020fca0000004100 */
[----:B------:R-:W-:Y:S01]  /*1a10*/  FADD.FTZ R93, R40, R93 ;  /* 0x0000005d285d7221 */ /* 0x000fe20000010000 */
[----:B------:R-:W-:Y:S06]  /*1a20*/  BRA `(.L_x_2440) ;  /* 0x0000000000107947 */ /* 0x000fec0003800000 */
.L_x_2438:
[----:B-----5:R-:W-:Y:S02]  /*1a30*/  HADD2.F32 R40, -RZ, R39.H1_H1 ;  /* 0x30000027ff287230 */ /* 0x020fe40000004100 */
[----:B------:R-:W-:-:S03]  /*1a40*/  @P4 HADD2.F32 R42, -RZ, R35.H1_H1 ;  /* 0x30000023ff2a4230 */ /* 0x000fc60000004100 */
[----:B------:R-:W-:-:S04]  /*1a50*/  FADD.FTZ R93, R40, R93 ;  /* 0x0000005d285d7221 */ /* 0x000fc80000010000 */
[----:B------:R-:W-:-:S07]  /*1a60*/  @P4 FADD.FTZ R93, R42, R93 ;  /* 0x0000005d2a5d4221 */ /* 0x000fce0000010000 */
.L_x_2440:
[----:B------:R-:W-:-:S04]  /*1a70*/  F2FP.F16.F32.PACK_AB R40, RZ, R93 ;  /* 0x0000005dff28723e */ /* 0x000fc800000000ff */
[----:B------:R-:W-:-:S07]  /*1a80*/  PRMT R31, R31, 0x5410, R40 ;  /* 0x000054101f1f7816 */ /* 0x000fce0000000028 */
.L_x_2441:
[----:B------:R-:W0:Y:S02]  /*1a90*/  @P2 LDC.64 R40, c[0x0][0x238] ;  /* 0x00008e00ff282b82 */ /* 0x000e240000000a00 */
[----:B0-----:R-:W-:-:S04]  /*1aa0*/  @P2 LEA R40, P3, R97, R40, 0x4 ;  /* 0x0000002861282211 */ /* 0x001fc800078620ff */
[C---:B------:R-:W-:Y:S02]  /*1ab0*/  @P2 LEA.HI.X R41, R97.reuse, R41, RZ, 0x4, P3 ;  /* 0x0000002961292211 */ /* 0x040fe400018f24ff */
[----:B------:R-:W-:-:S03]  /*1ac0*/  IADD3 R97, R97, 0x20, RZ ;  /* 0x0000002061617810 */ /* 0x000fc60007ffe0ff */
[----:B------:R1:W-:Y:S04]  /*1ad0*/  @P2 STG.E.128 desc[UR4][R40.64], R28 ;  /* 0x0000001c28002986 */ /* 0x0003e8000c101d04 */
.L_x_2409:
[----:B------:R-:W-:Y:S05]  /*1ae0*/  BSYNC B0 ;  /* 0x0000000000007941 */ /* 0x000fea0003800000 */
.L_x_2408:
        /* <DEDUP_REMOVED lines=24> */
.L_x_2445:
[----:B-----5:R-:W-:-:S05]  /*1c70*/  HADD2.F32 R70, -RZ, R32.H0_H0 ;  /* 0x20000020ff467230 */ /* 0x020fca0000004100 */
[----:B------:R-:W-:Y:S01]  /*1c80*/  FADD.FTZ R73, R70, R73 ;  /* 0x0000004946497221 */ /* 0x000fe20000010000 */
[----:B------:R-:W-:Y:S06]  /*1c90*/  BRA `(.L_x_2446) ;  /* 0x0000000000107947 */ /* 0x000fec0003800000 */
.L_x_2444:
[----:B-----5:R-:W-:Y:S02]  /*1ca0*/  HADD2.F32 R70, -RZ, R36.H0_H0 ;  /* 0x20000024ff467230 */ /* 0x020fe40000004100 */
[----:B------:R-:W-:-:S03]  /*1cb0*/  @P4 HADD2.F32 R78, -RZ, R32.H0_H0 ;  /* 0x20000020ff4e4230 */ /* 0x000fc60000004100 */
[----:B------:R-:W-:-:S04]  /*1cc0*/  FADD.FTZ R73, R70, R73 ;  /* 0x0000004946497221 */ /* 0x000fc80000010000 */
[----:B------:R-:W-:-:S07]  /*1cd0*/  @P4 FADD.FTZ R73, R78, R73 ;  /* 0x000000494e494221 */ /* 0x000fce0000010000 */
.L_x_2446:
[----:B------:R-:W-:-:S04]  /*1ce0*/  F2FP.F16.F32.PACK_AB R70, RZ, R73 ;  /* 0x00000049ff46723e */ /* 0x000fc800000000ff */
[----:B------:R-:W-:-:S07]  /*1cf0*/  PRMT R28, R70, 0x7610, R28 ;  /* 0x00007610461c7816 */ /* 0x000fce000000001c */
.L_x_2447:
[----:B------:R-:W-:Y:S01]  /*1d00*/  HADD2.F32 R78, -RZ, R40.H1_H1 ;  /* 0x30000028ff4e7230 */ /* 0x000fe20000004100 */
[----:B------:R-:W-:Y:S06]  /*1d10*/  @P5 BRA `(.L_x_2448) ;  /* 0x0000000000205947 */ /* 0x000fec0003800000 */
[----:B------:R-:W-:-:S04]  /*1d20*/  ISETP.NE.U32.AND P3, PT, RZ, UR10, PT ;  /* 0x0000000aff007c0c */ /* 0x000fc8000bf65070 */
[----:B------:R-:W-:-:S13]  /*1d30*/  ISETP.NE.AND.EX P3, PT, RZ, UR11, PT, P3 ;  /* 0x0000000bff007c0c */ /* 0x000fda000bf65330 */
[----:B------:R-:W-:Y:S05]  /*1d40*/  @P3 BRA `(.L_x_2449) ;  /* 0x0000000000083947 */ /* 0x000fea0003800000 */
[----:B------:R-:W-:Y:S05]  /*1d50*/  @P2 BRA `(.L_x_2450) ;  /* 0x0000000000202947 */ /* 0x000fea0003800000 */
[----:B------:R-:W-:Y:S05]  /*1d60*/  BRA `(.L_x_2451) ;  /* 0x0000000000247947 */ /* 0x000fea0003800000 */
.L_x_2449:
[----:B-----5:R-:W-:-:S05]  /*1d70*/  HADD2.F32 R71, -RZ, R32.H1_H1 ;  /* 0x30000020ff477230 */ /* 0x020fca0000004100 */
[----:B------:R-:W-:Y:S01]  /*1d80*/  FADD.FTZ R78, R71, R78 ;  /* 0x0000004e474e7221 */ /* 0x000fe20000010000 */
[----:B------:R-:W-:Y:S06]  /*1d90*/  BRA `(.L_x_2450) ;  /* 0x0000000000107947 */ /* 0x000fec0003800000 */
.L_x_2448:
[----:B-----5:R-:W-:Y:S02]  /*1da0*/  HADD2.F32 R71, -RZ, R36.H1_H1 ;  /* 0x30000024ff477230 */ /* 0x020fe40000004100 */
[----:B------:R-:W-:-:S03]  /*1db0*/  @P4 HADD2.F32 R79, -RZ, R32.H1_H1 ;  /* 0x30000020ff4f4230 */ /* 0x000fc60000004100 */
[----:B------:R-:W-:-:S04]  /*1dc0*/  FADD.FTZ R78, R71, R78 ;  /* 0x0000004e474e7221 */ /* 0x000fc80000010000 */
[----:B------:R-:W-:-:S07]  /*1dd0*/  @P4 FADD.FTZ R78, R79, R78 ;  /* 0x0000004e4f4e4221 */ /* 0x000fce0000010000 */
.L_x_2450:
[----:B------:R-:W-:-:S04]  /*1de0*/  F2FP.F16.F32.PACK_AB R40, RZ, R78 ;  /* 0x0000004eff28723e */ /* 0x000fc800000000ff */
[----:B------:R-:W-:-:S07]  /*1df0*/  PRMT R28, R28, 0x5410, R40 ;  /* 0x000054101c1c7816 */ /* 0x000fce0000000028 */
.L_x_2451:
[----:B------:R-:W-:Y:S01]  /*1e00*/  HADD2.F32 R79, -RZ, R41.H0_H0 ;  /* 0x20000029ff4f7230 */ /* 0x000fe20000004100 */
[----:B------:R-:W-:Y:S06]  /*1e10*/  @P5 BRA `(.L_x_2452) ;  /* 0x0000000000205947 */ /* 0x000fec0003800000 */
[----:B------:R-:W-:-:S04]  /*1e20*/  ISETP.NE.U32.AND P3, PT, RZ, UR10, PT ;  /* 0x0000000aff007c0c */ /* 0x000fc8000bf65070 */
[----:B------:R-:W-:-:S13]  /*1e30*/  ISETP.NE.AND.EX P3, PT, RZ, UR11, PT, P3 ;  /* 0x0000000bff007c0c */ /* 0x000fda000bf65330 */
[----:B------:R-:W-:Y:S05]  /*1e40*/  @P3 BRA `(.L_x_2453) ;  /* 0x0000000000083947 */ /* 0x000fea0003800000 */
[----:B------:R-:W-:Y:S05]  /*1e50*/  @P2 BRA `(.L_x_2454) ;  /* 0x0000000000202947 */ /* 0x000fea0003800000 */
[----:B------:R-:W-:Y:S05]  /*1e60*/  BRA `(.L_x_2455) ;  /* 0x0000000000247947 */ /* 0x000fea0003800000 */
.L_x_2453:
[----:B-----5:R-:W-:-:S05]  /*1e70*/  HADD2.F32 R40, -RZ, R33.H0_H0 ;  /* 0x20000021ff287230 */ /* 0x020fca0000004100 */
[----:B------:R-:W-:Y:S01]  /*1e80*/  FADD.FTZ R79, R40, R79 ;  /* 0x0000004f284f7221 */ /* 0x000fe20000010000 */
[----:B------:R-:W-:Y:S06]  /*1e90*/  BRA `(.L_x_2454) ;  /* 0x0000000000107947 */ /* 0x000fec0003800000 */
.L_x_2452:
[----:B-----5:R-:W-:Y:S02]  /*1ea0*/  HADD2.F32 R40, -RZ, R37.H0_H0 ;  /* 0x20000025ff287230 */ /* 0x020fe40000004100 */
[----:B------:R-:W-:-:S03]  /*1eb0*/  @P4 HADD2.F32 R70, -RZ, R33.H0_H0 ;  /* 0x20000021ff464230 */ /* 0x000fc60000004100 */
[----:B------:R-:W-:-:S04]  /*1ec0*/  FADD.FTZ R79, R40, R79 ;  /* 0x0000004f284f7221 */ /* 0x000fc80000010000 */
[----:B------:R-:W-:-:S07]  /*1ed0*/  @P4 FADD.FTZ R79, R70, R79 ;  /* 0x0000004f464f4221 */ /* 0x000fce0000010000 */
.L_x_2454:
[----:B------:R-:W-:-:S04]  /*1ee0*/  F2FP.F16.F32.PACK_AB R40, RZ, R79 ;  /* 0x0000004fff28723e */ /* 0x000fc800000000ff */
[----:B------:R-:W-:-:S07]  /*1ef0*/  PRMT R29, R40, 0x7610, R29 ;  /* 0x00007610281d7816 */ /* 0x000fce000000001d */
.L_x_2455:
[----:B------:R-:W-:Y:S01]  /*1f00*/  HADD2.F32 R81, -RZ, R41.H1_H1 ;  /* 0x30000029ff517230 */ /* 0x000fe20000004100 */
[----:B------:R-:W-:Y:S06]  /*1f10*/  @P5 BRA `(.L_x_2456) ;  /* 0x0000000000205947 */ /* 0x000fec0003800000 */
[----:B------:R-:W-:-:S04]  /*1f20*/  ISETP.NE.U32.AND P3, PT, RZ, UR10, PT ;  /* 0x0000000aff007c0c */ /* 0x000fc8000bf65070 */
[----:B------:R-:W-:-:S13]  /*1f30*/  ISETP.NE.AND.EX P3, PT, RZ, UR11, PT, P3 ;  /* 0x0000000bff007c0c */ /* 0x000fda000bf65330 */
[----:B------:R-:W-:Y:S05]  /*1f40*/  @P3 BRA `(.L_x_2457) ;  /* 0x0000000000083947 */ /* 0x000fea0003800000 */
[----:B------:R-:W-:Y:S05]  /*1f50*/  @P2 BRA `(.L_x_2458) ;  /* 0x0000000000202947 */ /* 0x000fea0003800000 */
[----:B------:R-:W-:Y:S05]  /*1f60*/  BRA `(.L_x_2459) ;  /* 0x0000000000247947 */ /* 0x000fea0003800000 */
.L_x_2457:
[----:B-----5:R-:W-:-:S05]  /*1f70*/  HADD2.F32 R40, -RZ, R33.H1_H1 ;  /* 0x30000021ff287230 */ /* 0x020fca0000004100 */
[----:B------:R-:W-:Y:S01]  /*1f80*/  FADD.FTZ R81, R40, R81 ;  /* 0x0000005128517221 */ /* 0x000fe20000010000 */
[----:B------:R-:W-:Y:S06]  /*1f90*/  BRA `(.L_x_2458) ;  /* 0x0000000000107947 */ /* 0x000fec0003800000 */
.L_x_2456:
[----:B-----5:R-:W-:Y:S02]  /*1fa0*/  HADD2.F32 R40, -RZ, R37.H1_H1 ;  /* 0x30000025ff287230 */ /* 0x020fe40000004100 */
[----:B------:R-:W-:-:S03]  /*1fb0*/  @P4 HADD2.F32 R70, -RZ, R33.H1_H1 ;  /* 0x30000021ff464230 */ /* 0x000fc60000004100 */
[----:B------:R-:W-:-:S04]  /*1fc0*/  FADD.FTZ R81, R40, R81 ;  /* 0x0000005128517221 */ /* 0x000fc80000010000 */
[----:B------:R-:W-:-:S07]  /*1fd0*/  @P4 FADD.FTZ R81, R70, R81 ;  /* 0x0000005146514221 */ /* 0x000fce0000010000 */
.L_x_2458:
[----:B------:R-:W-:-:S04]  /*1fe0*/  F2FP.F16.F32.PACK_AB R40, RZ, R81 ;  /* 0x00000051ff28723e */ /* 0x000fc800000000ff */
[----:B------:R-:W-:-:S07]  /*1ff0*/  PRMT R29, R29, 0x5410, R40 ;  /* 0x000054101d1d7816 */ /* 0x000fce0000000028 */
.L_x_2459:
[----:B------:R-:W-:Y:S01]  /*2000*/  HADD2.F32 R80, -RZ, R42.H0_H0 ;  /* 0x2000002aff507230 */ /* 0x000fe20000004100 */
[----:B------:R-:W-:Y:S06]  /*2010*/  @P5 BRA `(.L_x_2460) ;  /* 0x0000000000205947 */ /* 0x000fec0003800000 */
[----:B------:R-:W-:-:S04]  /*2020*/  ISETP.NE.U32.AND P3, PT, RZ, UR10, PT ;  /* 0x0000000aff007c0c */ /* 0x000fc8000bf65070 */
[----:B------:R-:W-:-:S13]  /*2030*/  ISETP.NE.AND.EX P3, PT, RZ, UR11, PT, P3 ;  /* 0x0000000bff007c0c */ /* 0x000fda000bf65330 */
[----:B------:R-:W-:Y:S05]  /*2040*/  @P3 BRA `(.L_x_2461) ;  /* 0x0000000000083947 */ /* 0x000fea0003800000 */
[----:B------:R-:W-:Y:S05]  /*2050*/  @P2 BRA `(.L_x_2462) ;  /* 0x0000000000202947 */ /* 0x000fea0003800000 */
[----:B------:R-:W-:Y:S05]  /*2060*/  BRA `(.L_x_2463) ;  /* 0x0000000000247947 */ /* 0x000fea0003800000 */
.L_x_2461:
[----:B-----5:R-:W-:-:S05]  /*2070*/  HADD2.F32 R41, -RZ, R34.H0_H0 ;  /* 0x20000022ff297230 */ /* 0x020fca0000004100 */
[----:B------:R-:W-:Y:S01]  /*2080*/  FADD.FTZ R80, R41, R80 ;  /* 0x0000005029507221 */ /* 0x000fe20000010000 */
[----:B------:R-:W-:Y:S06]  /*2090*/  BRA `(.L_x_2462) ;  /* 0x0000000000107947 */ /* 0x000fec0003800000 */
.L_x_2460:
[----:B-----5:R-:W-:Y:S02]  /*20a0*/  HADD2.F32 R41, -RZ, R38.H0_H0 ;  /* 0x20000026ff297230 */ /* 0x020fe40000004100 */
[----:B------:R-:W-:-:S03]  /*20b0*/  @P4 HADD2.F32 R71, -RZ, R34.H0_H0 ;  /* 0x20000022ff474230 */ /* 0x000fc60000004100 */
[----:B------:R-:W-:-:S04]  /*20c0*/  FADD.FTZ R80, R41, R80 ;  /* 0x0000005029507221 */ /* 0x000fc80000010000 */
[----:B------:R-:W-:-:S07]  /*20d0*/  @P4 FADD.FTZ R80, R71, R80 ;  /* 0x0000005047504221 */ /* 0x000fce0000010000 */
.L_x_2462:
[----:B------:R-:W-:-:S04]  /*20e0*/  F2FP.F16.F32.PACK_AB R40, RZ, R80 ;  /* 0x00000050ff28723e */ /* 0x000fc800000000ff */
[----:B------:R-:W-:-:S07]  /*20f0*/  PRMT R30, R40, 0x7610, R30 ;  /* 0x00007610281e7816 */ /* 0x000fce000000001e */
.L_x_2463:
[----:B------:R-:W-:Y:S01]  /*2100*/  HADD2.F32 R90, -RZ, R42.H1_H1 ;  /* 0x3000002aff5a7230 */ /* 0x000fe20000004100 */
[----:B------:R-:W-:Y:S06]  /*2110*/  @P5 BRA `(.L_x_2464) ;  /* 0x0000000000205947 */ /* 0x000fec0003800000 */
[----:B------:R-:W-:-:S04]  /*2120*/  ISETP.NE.U32.AND P3, PT, RZ, UR10, PT ;  /* 0x0000000aff007c0c */ /* 0x000fc8000bf65070 */
[----:B------:R-:W-:-:S13]  /*2130*/  ISETP.NE.AND.EX P3, PT, RZ, UR11, PT, P3 ;  /* 0x0000000bff007c0c */ /* 0x000fda000bf65330 */
[----:B------:R-:W-:Y:S05]  /*2140*/  @P3 BRA `(.L_x_2465) ;  /* 0x0000000000083947 */ /* 0x000fea0003800000 */
[----:B------:R-:W-:Y:S05]  /*2150*/  @P2 BRA `(.L_x_2466) ;  /* 0x0000000000202947 */ /* 0x000fea0003800000 */
[----:B------:R-:W-:Y:S05]  /*2160*/  BRA `(.L_x_2467) ;  /* 0x0000000000247947 */ /* 0x000fea0003800000 */
.L_x_2465:
[----:B-----5:R-:W-:-:S05]  /*2170*/  HADD2.F32 R41, -RZ, R34.H1_H1 ;  /* 0x30000022ff297230 */ /* 0x020fca0000004100 */
[----:B------:R-:W-:Y:S01]  /*2180*/  FADD.FTZ R90, R41, R90 ;  /* 0x0000005a295a7221 */ /* 0x000fe20000010000 */
[----:B------:R-:W-:Y:S06]  /*2190*/  BRA `(.L_x_2466) ;  /* 0x0000000000107947 */ /* 0x000fec0003800000 */
.L_x_2464:
[----:B-----5:R-:W-:Y:S02]  /*21a0*/  HADD2.F32 R41, -RZ, R38.H1_H1 ;  /* 0x30000026ff297230 */ /* 0x020fe40000004100 */
[----:B------:R-:W-:-:S03]  /*21b0*/  @P4 HADD2.F32 R71, -RZ, R34.H1_H1 ;  /* 0x30000022ff474230 */ /* 0x000fc60000004100 */
[----:B------:R-:W-:-:S04]  /*21c0*/  FADD.FTZ R90, R41, R90 ;  /* 0x0000005a295a7221 */ /* 0x000fc80000010000 */
[----:B------:R-:W-:-:S07]  /*21d0*/  @P4 FADD.FTZ R90, R71, R90 ;  /* 0x0000005a475a4221 */ /* 0x000fce0000010000 */
.L_x_2466:
[----:B------:R-:W-:-:S04]  /*21e0*/  F2FP.F16.F32.PACK_AB R40, RZ, R90 ;  /* 0x0000005aff28723e */ /* 0x000fc800000000ff */
[----:B------:R-:W-:-:S07]  /*21f0*/  PRMT R30, R30, 0x5410, R40 ;  /* 0x000054101e1e7816 */ /* 0x000fce0000000028 */
.L_x_2467:
[----:B------:R-:W-:Y:S01]  /*2200*/  HADD2.F32 R91, -RZ, R43.H0_H0 ;  /* 0x2000002bff5b7230 */ /* 0x000fe20000004100 */
[----:B------:R-:W-:Y:S06]  /*2210*/  @P5 BRA `(.L_x_2468) ;  /* 0x0000000000205947 */ /* 0x000fec0003800000 */
[----:B------:R-:W-:-:S04]  /*2220*/  ISETP.NE.U32.AND P3, PT, RZ, UR10, PT ;  /* 0x0000000aff007c0c */ /* 0x000fc8000bf65070 */
[----:B------:R-:W-:-:S13]  /*2230*/  ISETP.NE.AND.EX P3, PT, RZ, UR11, PT, P3 ;  /* 0x0000000bff007c0c */ /* 0x000fda000bf65330 */
[----:B------:R-:W-:Y:S05]  /*2240*/  @P3 BRA `(.L_x_2469) ;  /* 0x0000000000083947 */ /* 0x000fea0003800000 */
[----:B------:R-:W-:Y:S05]  /*2250*/  @P2 BRA `(.L_x_2470) ;  /* 0x0000000000202947 */ /* 0x000fea0003800000 */
[----:B------:R-:W-:Y:S05]  /*2260*/  BRA `(.L_x_2471) ;  /* 0x0000000000247947 */ /* 0x000fea0003800000 */
.L_x_2469:
[----:B-----5:R-:W-:-:S05]  /*2270*/  HADD2.F32 R40, -RZ, R35.H0_H0 ;  /* 0x20000023ff287230 */ /* 0x020fca0000004100 */
[----:B------:R-:W-:Y:S01]  /*2280*/  FADD.FTZ R91, R40, R91 ;  /* 0x0000005b285b7221 */ /* 0x000fe20000010000 */
[----:B------:R-:W-:Y:S06]  /*2290*/  BRA `(.L_x_2470) ;  /* 0x0000000000107947 */ /* 0x000fec0003800000 */
.L_x_2468:
[----:B-----5:R-:W-:Y:S02]  /*22a0*/  HADD2.F32 R40, -RZ, R39.H0_H0 ;  /* 0x20000027ff287230 */ /* 0x020fe40000004100 */
[----:B------:R-:W-:-:S03]  /*22b0*/  @P4 HADD2.F32 R42, -RZ, R35.H0_H0 ;  /* 0x20000023ff2a4230 */ /* 0x000fc60000004100 */
[----:B------:R-:W-:-:S04]  /*22c0*/  FADD.FTZ R91, R40, R91 ;  /* 0x0000005b285b7221 */ /* 0x000fc80000010000 */
[----:B------:R-:W-:-:S07]  /*22d0*/  @P4 FADD.FTZ R91, R42, R91 ;  /* 0x0000005b2a5b4221 */ /* 0x000fce0000010000 */
.L_x_2470:
[----:B------:R-:W-:-:S04]  /*22e0*/  F2FP.F16.F32.PACK_AB R40, RZ, R91 ;  /* 0x0000005bff28723e */ /* 0x000fc800000000ff */
[----:B------:R-:W-:-:S07]  /*22f0*/  PRMT R31, R40, 0x7610, R31 ;  /* 0x00007610281f7816 */ /* 0x000fce000000001f */
.L_x_2471:
[----:B------:R-:W-:Y:S01]  /*2300*/  HADD2.F32 R94, -RZ, R43.H1_H1 ;  /* 0x3000002bff5e7230 */ /* 0x000fe20000004100 */
[----:B------:R-:W-:Y:S06]  /*2310*/  @P5 BRA `(.L_x_2472) ;  /* 0x0000000000205947 */ /* 0x000fec0003800000 */
[----:B------:R-:W-:-:S04]  /*2320*/  ISETP.NE.U32.AND P3, PT, RZ, UR10, PT ;  /* 0x0000000aff007c0c */ /* 0x000fc8000bf65070 */
[----:B------:R-:W-:-:S13]  /*2330*/  ISETP.NE.AND.EX P3, PT, RZ, UR11, PT, P3 ;  /* 0x0000000bff007c0c */ /* 0x000fda000bf65330 */
[----:B------:R-:W-:Y:S05]  /*2340*/  @P3 BRA `(.L_x_2473) ;  /* 0x0000000000083947 */ /* 0x000fea0003800000 */
[----:B------:R-:W-:Y:S05]  /*2350*/  @P2 BRA `(.L_x_2474) ;  /* 0x0000000000202947 */ /* 0x000fea0003800000 */
[----:B------:R-:W-:Y:S05]  /*2360*/  BRA `(.L_x_2475) ;  /* 0x0000000000247947 */ /* 0x000fea0003800000 */
.L_x_2473:
[----:B-----5:R-:W-:-:S05]  /*2370*/  HADD2.F32 R41, -RZ, R35.H1_H1 ;  /* 0x30000023ff297230 */ /* 0x020fca0000004100 */
[----:B------:R-:W-:Y:S01]  /*2380*/  FADD.FTZ R94, R41, R94 ;  /* 0x0000005e295e7221 */ /* 0x000fe20000010000 */
[----:B------:R-:W-:Y:S06]  /*2390*/  BRA `(.L_x_2474) ;  /* 0x0000000000107947 */ /* 0x000fec0003800000 */
.L_x_2472:
[----:B-----5:R-:W-:Y:S02]  /*23a0*/  HADD2.F32 R41, -RZ, R39.H1_H1 ;  /* 0x30000027ff297230 */ /* 0x020fe40000004100 */
[----:B------:R-:W-:-:S03]  /*23b0*/  @P4 HADD2.F32 R43, -RZ, R35.H1_H1 ;  /* 0x30000023ff2b4230 */ /* 0x000fc60000004100 */
[----:B------:R-:W-:-:S04]  /*23c0*/  FADD.FTZ R94, R41, R94 ;  /* 0x0000005e295e7221 */ /* 0x000fc80000010000 */
[----:B------:R-:W-:-:S07]  /*23d0*/  @P4 FADD.FTZ R94, R43, R94 ;  /* 0x0000005e2b5e4221 */ /* 0x000fce0000010000 */
.L_x_2474:
[----:B------:R-:W-:-:S04]  /*23e0*/  F2FP.F16.F32.PACK_AB R40, RZ, R94 ;  /* 0x0000005eff28723e */ /* 0x000fc800000000ff */
[----:B------:R-:W-:-:S07]  /*23f0*/  PRMT R31, R31, 0x5410, R40 ;  /* 0x000054101f1f7816 */ /* 0x000fce0000000028 */
.L_x_2475:
[----:B------:R-:W0:Y:S02]  /*2400*/  @P2 LDC.64 R40, c[0x0][0x238] ;  /* 0x00008e00ff282b82 */ /* 0x000e240000000a00 */
[----:B0-----:R-:W-:-:S04]  /*2410*/  @P2 LEA R40, P3, R97, R40, 0x4 ;  /* 0x0000002861282211 */ /* 0x001fc800078620ff */
[----:B------:R-:W-:-:S05]  /*2420*/  @P2 LEA.HI.X R41, R97, R41, RZ, 0x4, P3 ;  /* 0x0000002961292211 */ /* 0x000fca00018f24ff */
[----:B------:R2:W-:Y:S04]  /*2430*/  @P2 STG.E.128 desc[UR4][R40.64], R28 ;  /* 0x0000001c28002986 */ /* 0x0005e8000c101d04 */
.L_x_2443:
[----:B------:R-:W-:Y:S05]  /*2440*/  BSYNC B0 ;  /* 0x0000000000007941 */ /* 0x000fea0003800000 */
.L_x_2442:
        /* <DEDUP_REMOVED lines=100> */
.L_x_2495:
        /* <DEDUP_REMOVED lines=41> */
[----:B------:R-:W-:Y:S01]  /*2d20*/  F2FP.F16.F32.PACK_AB R40, R41, R40 ;  /* 0x000000282928723e */ /* 0x000fe200000000ff */
[----:B0-----:R-:W-:Y:S01]  /*2d30*/  IMAD.WIDE.U32 R70, R95, 0x10, R70 ;  /* 0x000000105f467825 */ /* 0x001fe200078e0046 */
[----:B------:R-:W-:-:S02]  /*2d40*/  F2FP.F16.F32.PACK_AB R41, R43, R98 ;  /* 0x000000622b29723e */ /* 0x000fc400000000ff */
[----:B------:R-:W-:Y:S02]  /*2d50*/  F2FP.F16.F32.PACK_AB R42, R99, R42 ;  /* 0x0000002a632a723e */ /* 0x000fe400000000ff */
[----:B------:R-:W-:Y:S02]  /*2d60*/  F2FP.F16.F32.PACK_AB R43, R101, R106 ;  /* 0x0000006a652b723e */ /* 0x000fe400000000ff */
[----:B------:R-:W-:-:S03]  /*2d70*/  IADD3 R95, R95, 0x20, RZ ;  /* 0x000000205f5f7810 */ /* 0x000fc60007ffe0ff */
[----:B------:R1:W-:Y:S04]  /*2d80*/  STG.E.128 desc[UR4][R70.64], R40 ;  /* 0x0000002846007986 */ /* 0x0003e8000c101d04 */
.L_x_2478:
[----:B------:R-:W-:Y:S05]  /*2d90*/  BSYNC B0 ;  /* 0x0000000000007941 */ /* 0x000fea0003800000 */
.L_x_2477:
        /* <DEDUP_REMOVED lines=35> */
.L_x_2480:
[----:B------:R-:W-:Y:S05]  /*2fd0*/  BSYNC B0 ;  /* 0x0000000000007941 */ /* 0x000fea0003800000 */
.L_x_2479:
        /* <DEDUP_REMOVED lines=28> */
[----:B------:R-:W-:-:S02]  /*31a0*/  F2FP.F16.F32.PACK_AB R43, R96, R43 ;  /* 0x0000002b602b723e */ /* 0x000fc400000000ff */
[----:B------:R-:W-:Y:S02]  /*31b0*/  F2FP.F16.F32.PACK_AB R42, R99, R102 ;  /* 0x00000066632a723e */ /* 0x000fe400000000ff */
[----:B------:R-:W-:Y:S02]  /*31c0*/  F2FP.F16.F32.PACK_AB R41, R100, R41 ;  /* 0x000000296429723e */ /* 0x000fe400000000ff */
[----:B------:R-:W-:-:S05]  /*31d0*/  F2FP.F16.F32.PACK_AB R40, R97, R40 ;  /* 0x000000286128723e */ /* 0x000fca00000000ff */
[----:B------:R3:W-:Y:S02]  /*31e0*/  STG.E.128 desc[UR4][R70.64], R40 ;  /* 0x0000002846007986 */ /* 0x0007e4000c101d04 */
.L_x_2482:
[----:B------:R-:W-:Y:S05]  /*31f0*/  BSYNC B0 ;  /* 0x0000000000007941 */ /* 0x000fea0003800000 */
.L_x_2481:
[----:B0123--:R-:W0:Y:S02]  /*3200*/  LDC.64 R40, c[0x0][0x210] ;  /* 0x00008400ff287b82 */ /* 0x00fe240000000a00 */
[----:B0-----:R-:W-:-:S04]  /*3210*/  LEA R68, R40, R68, 0x2 ;  /* 0x0000004428447211 */ /* 0x001fc800078e10ff */
[----:B------:R-:W-:-:S13]  /*3220*/  ISETP.GE.AND P3, PT, R68, R41, PT ;  /* 0x000000294400720c */ /* 0x000fda0003f66270 */
[----:B------:R-:W-:Y:S05]  /*3230*/  @!P3 BRA `(.L_x_2483) ;  /* 0xffffffd4005cb947 */ /* 0x000fea000383ffff */
[----:B------:R-:W-:Y:S05]  /*3240*/  EXIT ;  /* 0x000000000000794d */ /* 0x000fea0003800000 */
.L_x_2476:
        /* <DEDUP_REMOVED lines=8> */
.L_x_2485:
[----:B------:R-:W-:Y:S05]  /*32d0*/  BSYNC B0 ;  /* 0x0000000000007941 */ /* 0x000fea0003800000 */
.L_x_2484:
        /* <DEDUP_REMOVED lines=10> */
.L_x_2486:
[----:B------:R-:W-:Y:S01]  /*3380*/  HFMA2.MMA R100, -RZ, RZ, 0, 2.384185791015625e-07 ;  /* 0x00000004ff647435 */ /* 0x000fe200000001ff */
[----:B------:R-:W-:-:S05]  /*3390*/  MOV R43, R99 ;  /* 0x00000063002b7202 */ /* 0x000fca0000000f00 */
[----:B------:R-:W-:-:S05]  /*33a0*/  FADD.FTZ R43, R42, R43 ;  /* 0x0000002b2a2b7221 */ /* 0x000fca0000010000 */
[----:B------:R-:W-:-:S07]  /*33b0*/  MOV R101, R43 ;  /* 0x0000002b00657202 */ /* 0x000fce0000000f00 */
[----:B------:R-:W-:Y:S05]  /*33c0*/  WARPSYNC.COLLECTIVE R98, `(.L_x_2487) ;  /* 0x0000000062087348 */ /* 0x000fea0003c00000 */
[----:B------:R0:W1:Y:S02]  /*33d0*/  SHFL.BFLY P6, R99, R101, R100, R103 ;  /* 0x0c00006465637389 */ /* 0x00006400000c0067 */
[----:B01----:R-:W-:Y:S01]  /*33e0*/  ENDCOLLECTIVE ;  /* 0x000000000000791b */ /* 0x003fe20003800000 */
.L_x_2487:
[----:B------:R-:W-:Y:S01]  /*33f0*/  HFMA2.MMA R100, -RZ, RZ, 0, 4.76837158203125e-07 ;  /* 0x00000008ff647435 */ /* 0x000fe200000001ff */
[----:B------:R-:W-:-:S05]  /*3400*/  MOV R40, R99 ;  /* 0x0000006300287202 */ /* 0x000fca0000000f00 */
[----:B------:R-:W-:-:S05]  /*3410*/  FADD.FTZ R96, R43, R40 ;  /* 0x000000282b607221 */ /* 0x000fca0000010000 */
[----:B------:R-:W-:-:S07]  /*3420*/  MOV R101, R96 ;  /* 0x0000006000657202 */ /* 0x000fce0000000f00 */
[----:B------:R-:W-:Y:S05]  /*3430*/  WARPSYNC.COLLECTIVE R98, `(.L_x_2488) ;  /* 0x0000000062087348 */ /* 0x000fea0003c00000 */
[----:B------:R0:W1:Y:S02]  /*3440*/  SHFL.BFLY P6, R99, R101, R100, R103 ;  /* 0x0c00006465637389 */ /* 0x00006400000c0067 */
[----:B01----:R-:W-:Y:S01]  /*3450*/  ENDCOLLECTIVE ;  /* 0x000000000000791b */ /* 0x003fe20003800000 */
.L_x_2488:
[----:B------:R-:W-:Y:S01]  /*3460*/  HFMA2.MMA R100, -RZ, RZ, 0, 9.5367431640625e-07 ;  /* 0x00000010ff647435 */ /* 0x000fe200000001ff */
[----:B------:R-:W-:-:S05]  /*3470*/  MOV R71, R99 ;  /* 0x0000006300477202 */ /* 0x000fca0000000f00 */
[----:B------:R-:W-:-:S05]  /*3480*/  FADD.FTZ R97, R96, R71 ;  /* 0x0000004760617221 */ /* 0x000fca0000010000 */
[----:B------:R-:W-:-:S07]  /*3490*/  MOV R101, R97 ;  /* 0x0000006100657202 */ /* 0x000fce0000000f00 */
[----:B------:R-:W-:Y:S05]  /*34a0*/  WARPSYNC.COLLECTIVE R98, `(.L_x_2489) ;  /* 0x0000000062087348 */ /* 0x000fea0003c00000 */
[----:B------:R0:W1:Y:S02]  /*34b0*/  SHFL.BFLY P6, R99, R101, R100, R103 ;  /* 0x0c00006465637389 */ /* 0x00006400000c0067 */
[----:B01----:R-:W-:Y:S01]  /*34c0*/  ENDCOLLECTIVE ;  /* 0x000000000000791b */ /* 0x003fe20003800000 */
.L_x_2489:
        /* <DEDUP_REMOVED lines=53> */
[----:B------:R-:W-:-:S07]  /*3820*/  MOV R101, R40 ;  /* 0x0000002800657202 */ /* 0x000fce0000000f00 */
[----:B------:R-:W-:Y:S05]  /*3830*/  WARPSYNC.COLLECTIVE R98, `(.L_x_2490) ;  /* 0x0000000062087348 */ /* 0x000fea0003c00000 */
[----:B------:R0:W1:Y:S02]  /*3840*/  SHFL.BFLY P6, R99, R101, R100, R103 ;  /* 0x0c00006465637389 */ /* 0x00006400000c0067 */
[----:B01----:R-:W-:Y:S01]  /*3850*/  ENDCOLLECTIVE ;  /* 0x000000000000791b */ /* 0x003fe20003800000 */
.L_x_2490:
[----:B------:R-:W-:Y:S01]  /*3860*/  HFMA2.MMA R100, -RZ, RZ, 0, 1.1920928955078125e-07 ;  /* 0x00000002ff647435 */ /* 0x000fe200000001ff */
[----:B------:R-:W-:-:S05]  /*3870*/  MOV R41, R99 ;  /* 0x0000006300297202 */ /* 0x000fca0000000f00 */
[----:B------:R-:W-:-:S05]  /*3880*/  FADD.FTZ R41, R40, R41 ;  /* 0x0000002928297221 */ /* 0x000fca0000010000 */
[----:B------:R-:W-:-:S07]  /*3890*/  MOV R101, R41 ;  /* 0x0000002900657202 */ /* 0x000fce0000000f00 */
[----:B------:R-:W-:Y:S05]  /*38a0*/  WARPSYNC.COLLECTIVE R98, `(.L_x_2491) ;  /* 0x0000000062087348 */ /* 0x000fea0003c00000 */
[----:B------:R0:W1:Y:S02]  /*38b0*/  SHFL.BFLY P6, R99, R101, R100, R103 ;  /* 0x0c00006465637389 */ /* 0x00006400000c0067 */
[----:B01----:R-:W-:Y:S01]  /*38c0*/  ENDCOLLECTIVE ;  /* 0x000000000000791b */ /* 0x003fe20003800000 */
.L_x_2491:
[----:B------:R-:W-:Y:S01]  /*38d0*/  HFMA2.MMA R100, -RZ, RZ, 0, 2.384185791015625e-07 ;  /* 0x00000004ff647435 */ /* 0x000fe200000001ff */
[----:B------:R-:W-:-:S05]  /*38e0*/  MOV R42, R99 ;  /* 0x00000063002a7202 */ /* 0x000fca0000000f00 */
[----:B------:R-:W-:-:S05]  /*38f0*/  FADD.FTZ R42, R41, R42 ;  /* 0x0000002a292a7221 */ /* 0x000fca0000010000 */
[----:B------:R-:W-:-:S07]  /*3900*/  MOV R101, R42 ;  /* 0x0000002a00657202 */ /* 0x000fce0000000f00 */
[----:B------:R-:W-:Y:S05]  /*3910*/  WARPSYNC.COLLECTIVE R98, `(.L_x_2492) ;  /* 0x0000000062087348 */ /* 0x000fea0003c00000 */
[----:B------:R0:W1:Y:S02]  /*3920*/  SHFL.BFLY P6, R99, R101, R100, R103 ;  /* 0x0c00006465637389 */ /* 0x00006400000c0067 */
[----:B01----:R-:W-:Y:S01]  /*3930*/  ENDCOLLECTIVE ;  /* 0x000000000000791b */ /* 0x003fe20003800000 */
.L_x_2492:
[----:B------:R-:W-:Y:S01]  /*3940*/  HFMA2.MMA R100, -RZ, RZ, 0, 4.76837158203125e-07 ;  /* 0x00000008ff647435 */ /* 0x000fe200000001ff */
[----:B------:R-:W-:-:S05]  /*3950*/  MOV R43, R99 ;  /* 0x00000063002b7202 */ /* 0x000fca0000000f00 */
[----:B------:R-:W-:-:S05]  /*3960*/  FADD.FTZ R43, R42, R43 ;  /* 0x0000002b2a2b7221 */ /* 0x000fca0000010000 */
[----:B------:R-:W-:-:S07]  /*3970*/  MOV R101, R43 ;  /* 0x0000002b00657202 */ /* 0x000fce0000000f00 */
[----:B------:R-:W-:Y:S05]  /*3980*/  WARPSYNC.COLLECTIVE R98, `(.L_x_2493) ;  /* 0x0000000062087348 */ /* 0x000fea0003c00000 */
[----:B------:R0:W1:Y:S02]  /*3990*/  SHFL.BFLY P6, R99, R101, R100, R103 ;  /* 0x0c00006465637389 */ /* 0x00006400000c0067 */
[----:B01----:R-:W-:Y:S01]  /*39a0*/  ENDCOLLECTIVE ;  /* 0x000000000000791b */ /* 0x003fe20003800000 */
.L_x_2493:
[----:B------:R-:W-:Y:S01]  /*39b0*/  HFMA2.MMA R100, -RZ, RZ, 0, 9.5367431640625e-07 ;  /* 0x00000010ff647435 */ /* 0x000fe200000001ff */
[----:B------:R-:W-:-:S05]  /*39c0*/  MOV R96, R99 ;  /* 0x0000006300607202 */ /* 0x000fca0000000f00 */
[----:B------:R-:W-:-:S05]  /*39d0*/  FADD.FTZ R96, R43, R96 ;  /* 0x000000602b607221 */ /* 0x000fca0000010000 */
[----:B------:R-:W-:-:S07]  /*39e0*/  MOV R101, R96 ;  /* 0x0000006000657202 */ /* 0x000fce0000000f00 */
[----:B------:R-:W-:Y:S05]  /*39f0*/  WARPSYNC.COLLECTIVE R98, `(.L_x_2494) ;  /* 0x0000000062087348 */ /* 0x000fea0003c00000 */
[----:B------:R0:W1:Y:S02]  /*3a00*/  SHFL.BFLY P6, R99, R101, R100, R103 ;  /* 0x0c00006465637389 */ /* 0x00006400000c0067 */
[----:B01----:R-:W-:Y:S01]  /*3a10*/  ENDCOLLECTIVE ;  /* 0x000000000000791b */ /* 0x003fe20003800000 */
.L_x_2494:
[----:B------:R-:W-:Y:S01]  /*3a20*/  MOV R97, R99 ;  /* 0x0000006300617202 */ /* 0x000fe20000000f00 */
[----:B------:R-:W-:Y:S06]  /*3a30*/  BRA `(.L_x_2495) ;  /* 0xfffffff000147947 */ /* 0x000fec000383ffff */
.L_x_2496:
        /* <DEDUP_REMOVED lines=12> */
.L_x_20683:


//--------------------- .text._ZN10layer_norm31ln_parallel_residual_fwd_kernelINS_13Kernel_traitsI6__halfS2_S2_S2_fjLj768ELj1ELj4ELj1ELj16ENS_18Kernel_traits_baseILj768ES2_S2_S2_S2_fjLj128EEEEELb0ELb1ELb1EEEvNS_9FwdParamsE --------------------------
	.section	.text._ZN10layer_norm31ln_parallel_residual_fwd_kernelINS_13Kernel_traitsI6__halfS2_S2_S2_fjLj768ELj1ELj4ELj1ELj16ENS_18Kernel_traits_baseILj768ES2_S2_S2_S2_fjLj128EEEEELb0ELb1ELb1EEEvNS_9FwdParamsE,"ax",@progbits
	.align	128
        .global         _ZN10layer_norm31ln_parallel_residual_fwd_kernelINS_13Kernel_traitsI6__halfS2_S2_S2_fjLj768ELj1ELj4ELj1ELj16ENS_18Kernel_traits_baseILj768ES2_S2_S2_S2_fjLj128EEEEELb0ELb1ELb1EEEvNS_9FwdParamsE
        .type           _ZN10layer_norm31ln_parallel_residual_fwd_kernelINS_13Kernel_traitsI6__halfS2_S2_S2_fjLj768ELj1ELj4ELj1ELj16ENS_18Kernel_traits_baseILj768ES2_S2_S2_S2_fjLj128EEEEELb0ELb1ELb1EEEvNS_9FwdParamsE,@function
        .size           _ZN10layer_norm31ln_parallel_residual_fwd_kernelINS_13Kernel_traitsI6__halfS2_S2_S2_fjLj768ELj1ELj4ELj1ELj16ENS_18Kernel_traits_baseILj768ES2_S2_S2_S2_fjLj128EEEEELb0ELb1ELb1EEEvNS_9FwdParamsE,(.L_x_20684 - _ZN10layer_norm31ln_parallel_residual_fwd_kernelINS_13Kernel_traitsI6__halfS2_S2_S2_fjLj768ELj1ELj4ELj1ELj16ENS_18Kernel_traits_baseILj768ES2_S2_S2_S2_fjLj128EEEEELb0ELb1ELb1EEEvNS_9FwdParamsE)
        .other          _ZN10layer_norm31ln_parallel_residual_fwd_kernelINS_13Kernel_traitsI6__halfS2_S2_S2_fjLj768ELj1ELj4ELj1ELj16ENS_18Kernel_traits_baseILj768ES2_S2_S2_S2_fjLj128EEEEELb0ELb1ELb1EEEvNS_9FwdParamsE,@"STO_CUDA_ENTRY STV_DEFAULT"
_ZN10layer_norm31ln_parallel_residual_fwd_kernelINS_13Kernel_traitsI6__halfS2_S2_S2_fjLj768ELj1ELj4ELj1ELj16ENS_18Kernel_traits_baseILj768ES2_S2_S2_S2_fjLj128EEEEELb0ELb1ELb1EEEvNS_9FwdParamsE:
.text._ZN10layer_norm31ln_parallel_residual_fwd_kernelINS_13Kernel_traitsI6__halfS2_S2_S2_fjLj768ELj1ELj4ELj1ELj16ENS_18Kernel_traits_baseILj768ES2_S2_S2_S2_fjLj128EEEEELb0ELb1ELb1EEEvNS_9FwdParamsE:
[----:B------:R-:W-:Y:S01]  /*0000*/  LDC R1, c[0x0][0x28] ;  /* 0x00000a00ff017b82 */ /* 0x000fe20000000800 */
[----:B------:R-:W0:Y:S01]  /*0010*/  S2R R28, SR_TID.X ;  /* 0x00000000001c7919 */ /* 0x000e220000002100 */
[----:B------:R-:W-:-:S06]  /*0020*/  ULDC.64 UR4, c[0x0][0x2c8] ;  /* 0x0000b20000047ab9 */ /* 0x000fcc0000000a00 */
[----:B------:R-:W1:Y:S01]  /*0030*/  LDC.64 R30, c[0x0][0x228] ;  /* 0x00008a00ff1e7b82 */ /* 0x000e620000000a00 */
[----:B------:R-:W-:Y:S01]  /*0040*/  ISETP.NE.U32.AND P1, PT, RZ, UR4, PT ;  /* 0x00000004ff007c0c */ /* 0x000fe2000bf25070 */
[----:B------:R-:W2:Y:S01]  /*0050*/  S2R R3, SR_CTAID.X ;  /* 0x0000000000037919 */ /* 0x000ea20000002500 */
[----:B------:R-:W-:Y:S01]  /*0060*/  ULDC UR8, c[0x0][0x214] ;  /* 0x0000850000087ab9 */ /* 0x000fe20000000800 */
[----:B------:R-:W-:Y:S01]  /*0070*/  ULDC.64 UR6, c[0x0][0x260] ;  /* 0x0000980000067ab9 */ /* 0x000fe20000000a00 */
        /* <DEDUP_REMOVED lines=8> */
[----:B------:R-:W-:-:S03]  /*0100*/  SHF.R.U32.HI R0, RZ, 0x5, R28 ;  /* 0x00000005ff007819 */ /* 0x000fc6000001161c */
[----:B------:R0:W5:Y:S01]  /*0110*/  @P1 LDG.E.128 R4, desc[UR4][R12.64+0x400] ;  /* 0x000400040c041981 */ /* 0x000162000c1e1d00 */
[----:B--2---:R-:W-:Y:S02]  /*0120*/  LEA R54, R3, R0, 0x2 ;  /* 0x0000000003367211 */ /* 0x004fe400078e10ff */
[----:B------:R-:W-:Y:S02]  /*0130*/  IADD3 R2, P0, R2, UR6, RZ ;  /* 0x0000000602027c10 */ /* 0x000fe4000ff1e0ff */
[----:B------:R-:W-:Y:S01]  /*0140*/  ISETP.GE.AND P2, PT, R54, UR8, PT ;  /* 0x0000000836007c0c */ /* 0x000fe2000bf46270 */
[----:B------:R-:W-:Y:S01]  /*0150*/  ULDC.64 UR8, c[0x0][0x230] ;  /* 0x00008c0000087ab9 */ /* 0x000fe20000000a00 */
[----:B------:R-:W-:Y:S02]  /*0160*/  IADD3.X R3, RZ, UR7, RZ, P0, !PT ;  /* 0x00000007ff037c10 */ /* 0x000fe400087fe4ff */
[----:B-1----:R-:W-:-:S04]  /*0170*/  LOP3.LUT P0, RZ, R30, UR8, RZ, 0xfc, !PT ;  /* 0x000000081eff7c12 */ /* 0x002fc8000f80fcff */
[----:B------:R-:W-:-:S05]  /*0180*/  LOP3.LUT P0, RZ, R31, UR9, RZ, 0xfc, P0 ;  /* 0x000000091fff7c12 */ /* 0x000fca000800fcff */
[----:B0-----:R-:W-:Y:S08]  /*0190*/  @P2 EXIT ;  /* 0x000000000000294d */ /* 0x001ff00003800000 */
        /* <DEDUP_REMOVED lines=9> */
[----:B------:R-:W-:Y:S01]  /*0230*/  ISETP.NE.U32.AND P2, PT, R30, RZ, PT ;  /* 0x000000ff1e00720c */ /* 0x000fe20003f45070 */
[--C-:B------:R-:W-:Y:S01]  /*0240*/  HADD2.F32 R93, -RZ, R76.reuse.H0_H0 ;  /* 0x2000004cff5d7230 */ /* 0x100fe20000004100 */
[----:B------:R-:W-:Y:S01]  /*0250*/  ULDC.U8 UR6, c[0x0][0x2a0] ;  /* 0x0000a80000067ab9 */ /* 0x000fe20000000000 */
[----:B------:R-:W-:Y:S01]  /*0260*/  HADD2.F32 R91, -RZ, R76.H1_H1 ;  /* 0x3000004cff5b7230 */ /* 0x000fe20000004100 */
[----:B------:R-:W-:Y:S01]  /*0270*/  ISETP.NE.AND.EX P1, PT, R31, RZ, PT, P2 ;  /* 0x000000ff1f00720c */ /* 0x000fe20003f25320 */
[--C-:B------:R-:W-:Y:S01]  /*0280*/  HADD2.F32 R90, -RZ, R77.reuse.H0_H0 ;  /* 0x2000004dff5a7230 */ /* 0x100fe20000004100 */
[----:B------:R-:W-:Y:S01]  /*0290*/  ISETP.NE.AND P5, PT, RZ, UR6, PT ;  /* 0x00000006ff007c0c */ /* 0x000fe2000bfa5270 */
[----:B------:R-:W-:Y:S01]  /*02a0*/  HADD2.F32 R88, -RZ, R77.H1_H1 ;  /* 0x3000004dff587230 */ /* 0x000fe20000004100 */
[----:B------:R-:W-:Y:S01]  /*02b0*/  ULDC UR6, c[0x0][0x218] ;  /* 0x0000860000067ab9 */ /* 0x000fe20000000800 */
[--C-:B------:R-:W-:Y:S01]  /*02c0*/  HADD2.F32 R86, -RZ, R78.reuse.H0_H0 ;  /* 0x2000004eff567230 */ /* 0x100fe20000004100 */
[----:B------:R-:W-:Y:S01]  /*02d0*/  ULDC UR7, c[0x0][0x2d8] ;  /* 0x0000b60000077ab9 */ /* 0x000fe20000000800 */
        /* <DEDUP_REMOVED lines=8> */
[----:B------:R-:W-:Y:S02]  /*0360*/  HADD2.F32 R80, -RZ, R79.H0_H0 ;  /* 0x2000004fff507230 */ /* 0x000fe40000004100 */
[--C-:B------:R-:W-:Y:S02]  /*0370*/  HADD2.F32 R78, -RZ, R8.reuse.H0_H0 ;  /* 0x20000008ff4e7230 */ /* 0x100fe40000004100 */
[----:B------:R-:W-:Y:S02]  /*0380*/  HADD2.F32 R77, -RZ, R8.H1_H1 ;  /* 0x30000008ff4d7230 */ /* 0x000fe40000004100 */
[--C-:B------:R-:W-:Y:S02]  /*0390*/  HADD2.F32 R76, -RZ, R9.reuse.H0_H0 ;  /* 0x20000009ff4c7230 */ /* 0x100fe40000004100 */
        /* <DEDUP_REMOVED lines=10> */
[--C-:B--2---:R-:W-:Y:S02]  /*0440*/  HADD2.F32 R85, -RZ, R72.reuse.H0_H0 ;  /* 0x20000048ff557230 */ /* 0x104fe40000004100 */
[----:B------:R-:W-:Y:S02]  /*0450*/  HADD2.F32 R72, -RZ, R72.H1_H1 ;  /* 0x30000048ff487230 */ /* 0x000fe40000004100 */
[----:B------:R-:W-:-:S02]  /*0460*/  HADD2.F32 R69, -RZ, R73.H0_H0 ;  /* 0x20000049ff457230 */ /* 0x000fc40000004100 */
[----:B------:R-:W-:Y:S02]  /*0470*/  HADD2.F32 R68, -RZ, R73.H1_H1 ;  /* 0x30000049ff447230 */ /* 0x000fe40000004100 */
[--C-:B------:R-:W-:Y:S02]  /*0480*/  HADD2.F32 R67, -RZ, R74.reuse.H0_H0 ;  /* 0x2000004aff437230 */ /* 0x100fe40000004100 */
[----:B------:R-:W-:Y:S02]  /*0490*/  HADD2.F32 R66, -RZ, R74.H1_H1 ;  /* 0x3000004aff427230 */ /* 0x000fe40000004100 */
[--C-:B------:R-:W-:Y:S02]  /*04a0*/  HADD2.F32 R65, -RZ, R75.reuse.H0_H0 ;  /* 0x2000004bff417230 */ /* 0x100fe40000004100 */
[----:B------:R-:W-:Y:S02]  /*04b0*/  HADD2.F32 R64, -RZ, R75.H1_H1 ;  /* 0x3000004bff407230 */ /* 0x000fe40000004100 */
[----:B---3--:R-:W-:-:S02]  /*04c0*/  HADD2.F32 R9, -RZ, R24.H0_H0 ;  /* 0x20000018ff097230 */ /* 0x008fc40000004100 */
[----:B------:R-:W-:Y:S02]  /*04d0*/  HADD2.F32 R8, -RZ, R24.H1_H1 ;  /* 0x30000018ff087230 */ /* 0x000fe40000004100 */
[--C-:B------:R-:W-:Y:S02]  /*04e0*/  HADD2.F32 R7, -RZ, R25.reuse.H0_H0 ;  /* 0x20000019ff077230 */ /* 0x100fe40000004100 */
[----:B------:R-:W-:Y:S02]  /*04f0*/  HADD2.F32 R6, -RZ, R25.H1_H1 ;  /* 0x30000019ff067230 */ /* 0x000fe40000004100 */
[--C-:B------:R-:W-:Y:S02]  /*0500*/  HADD2.F32 R5, -RZ, R26.reuse.H0_H0 ;  /* 0x2000001aff057230 */ /* 0x100fe40000004100 */
[----:B------:R-:W-:Y:S02]  /*0510*/  HADD2.F32 R4, -RZ, R26.H1_H1 ;  /* 0x3000001aff047230 */ /* 0x000fe40000004100 */
[----:B0-----:R-:W-:-:S02]  /*0520*/  HADD2.F32 R3, -RZ, R27.H0_H0 ;  /* 0x2000001bff037230 */ /* 0x001fc40000004100 */
[----:B------:R-:W-:Y:S02]  /*0530*/  HADD2.F32 R2, -RZ, R27.H1_H1 ;  /* 0x3000001bff027230 */ /* 0x000fe40000004100 */
[--C-:B----4-:R-:W-:Y:S02]  /*0540*/  HADD2.F32 R0, -RZ, R20.reuse.H0_H0 ;  /* 0x20000014ff007230 */ /* 0x110fe40000004100 */
[----:B------:R-:W-:Y:S02]  /*0550*/  HADD2.F32 R47, -RZ, R20.H1_H1 ;  /* 0x30000014ff2f7230 */ /* 0x000fe40000004100 */
[--C-:B------:R-:W-:Y:S02]  /*0560*/  HADD2.F32 R48, -RZ, R21.reuse.H0_H0 ;  /* 0x20000015ff307230 */ /* 0x100fe40000004100 */
[----:B------:R-:W-:Y:S02]  /*0570*/  HADD2.F32 R49, -RZ, R21.H1_H1 ;  /* 0x30000015ff317230 */ /* 0x000fe40000004100 */
[----:B------:R-:W-:-:S02]  /*0580*/  HADD2.F32 R50, -RZ, R22.H0_H0 ;  /* 0x20000016ff327230 */ /* 0x000fc40000004100 */
[----:B------:R-:W-:Y:S02]  /*0590*/  HADD2.F32 R51, -RZ, R22.H1_H1 ;  /* 0x30000016ff337230 */ /* 0x000fe40000004100 */
[--C-:B------:R-:W-:Y:S02]  /*05a0*/  HADD2.F32 R52, -RZ, R23.reuse.H0_H0 ;  /* 0x20000017ff347230 */ /* 0x100fe40000004100 */
[----:B------:R-:W-:-:S07]  /*05b0*/  HADD2.F32 R53, -RZ, R23.H1_H1 ;  /* 0x30000017ff357230 */ /* 0x000fce0000004100 */
.L_x_2594:
        /* <DEDUP_REMOVED lines=18> */
[----:B------:R-:W-:Y:S01]  /*06e0*/  ISETP.NE.AND.EX P3, PT, RZ, UR11, PT, P3 ;  /* 0x0000000bff007c0c */ /* 0x000fe2000bf65330 */
[----:B--2---:R-:W-:-:S12]  /*06f0*/  HADD2.F32 R36, -RZ, R32.H0_H0 ;  /* 0x20000020ff247230 */ /* 0x004fd80000004100 */
[----:B------:R-:W-:Y:S05]  /*0700*/  @P3 BRA `(.L_x_2497) ;  /* 0x0000000000203947 */ /* 0x000fea0003800000 */
[----:B------:R-:W-:-:S04]  /*0710*/  ISETP.NE.U32.AND P4, PT, RZ, UR12, PT ;  /* 0x0000000cff007c0c */ /* 0x000fc8000bf85070 */
[----:B------:R-:W-:-:S13]  /*0720*/  ISETP.NE.AND.EX P4, PT, RZ, UR13, PT, P4 ;  /* 0x0000000dff007c0c */ /* 0x000fda000bf85340 */
[----:B------:R-:W-:Y:S05]  /*0730*/  @P4 BRA `(.L_x_2498) ;  /* 0x0000000000084947 */ /* 0x000fea0003800000 */
[----:B------:R-:W-:Y:S05]  /*0740*/  @P0 BRA `(.L_x_2499) ;  /* 0x0000000000200947 */ /* 0x000fea0003800000 */
[----:B------:R-:W-:Y:S05]  /*0750*/  BRA `(.L_x_2500) ;  /* 0x0000000000247947 */ /* 0x000fea0003800000 */
.L_x_2498:
[----:B-----5:R-:W-:-:S05]  /*0760*/  HADD2.F32 R37, -RZ, R24.H0_H0 ;  /* 0x20000018ff257230 */ /* 0x020fca0000004100 */
[----:B------:R-:W-:Y:S01]  /*0770*/  FADD.FTZ R36, R36, R37 ;  /* 0x0000002524247221 */ /* 0x000fe20000010000 */
[----:B------:R-:W-:Y:S06]  /*0780*/  BRA `(.L_x_2499) ;  /* 0x0000000000107947 */ /* 0x000fec0003800000 */
.L_x_2497:
[----:B-----5:R-:W-:Y:S02]  /*0790*/  HADD2.F32 R37, -RZ, R20.H0_H0 ;  /* 0x20000014ff257230 */ /* 0x020fe40000004100 */
[----:B------:R-:W-:-:S03]  /*07a0*/  @P2 HADD2.F32 R39, -RZ, R24.H0_H0 ;  /* 0x20000018ff272230 */ /* 0x000fc60000004100 */
[----:B------:R-:W-:-:S04]  /*07b0*/  FADD.FTZ R36, R36, R37 ;  /* 0x0000002524247221 */ /* 0x000fc80000010000 */
[----:B------:R-:W-:-:S07]  /*07c0*/  @P2 FADD.FTZ R36, R36, R39 ;  /* 0x0000002724242221 */ /* 0x000fce0000010000 */
.L_x_2499:
[----:B------:R-:W-:-:S04]  /*07d0*/  F2FP.F16.F32.PACK_AB R37, RZ, R36 ;  /* 0x00000024ff25723e */ /* 0x000fc800000000ff */
[----:B------:R-:W-:-:S07]  /*07e0*/  PRMT R28, R37, 0x7610, R28 ;  /* 0x00007610251c7816 */ /* 0x000fce000000001c */
.L_x_2500:
[----:B------:R-:W-:Y:S01]  /*07f0*/  HADD2.F32 R38, -RZ, R32.H1_H1 ;  /* 0x30000020ff267230 */ /* 0x000fe20000004100 */
[----:B------:R-:W-:Y:S06]  /*0800*/  @P3 BRA `(.L_x_2501) ;  /* 0x0000000000203947 */ /* 0x000fec0003800000 */
[----:B------:R-:W-:-:S04]  /*0810*/  ISETP.NE.U32.AND P4, PT, RZ, UR12, PT ;  /* 0x0000000cff007c0c */ /* 0x000fc8000bf85070 */
[----:B------:R-:W-:-:S13]  /*0820*/  ISETP.NE.AND.EX P4, PT, RZ, UR13, PT, P4 ;  /* 0x0000000dff007c0c */ /* 0x000fda000bf85340 */
[----:B------:R-:W-:Y:S05]  /*0830*/  @P4 BRA `(.L_x_2502) ;  /* 0x0000000000084947 */ /* 0x000fea0003800000 */
[----:B------:R-:W-:Y:S05]  /*0840*/  @P0 BRA `(.L_x_2503) ;  /* 0x0000000000200947 */ /* 0x000fea0003800000 */
[----:B------:R-:W-:Y:S05]  /*0850*/  BRA `(.L_x_2504) ;  /* 0x0000000000247947 */ /* 0x000fea0003800000 */
.L_x_2502:
[----:B-----5:R-:W-:-:S05]  /*0860*/  HADD2.F32 R37, -RZ, R24.H1_H1 ;  /* 0x30000018ff257230 */ /* 0x020fca0000004100 */
[----:B------:R-:W-:Y:S01]  /*0870*/  FADD.FTZ R38, R38, R37 ;  /* 0x0000002526267221 */ /* 0x000fe20000010000 */
[----:B------:R-:W-:Y:S06]  /*0880*/  BRA `(.L_x_2503) ;  /* 0x0000000000107947 */ /* 0x000fec0003800000 */
.L_x_2501:
[----:B-----5:R-:W-:Y:S02]  /*0890*/  HADD2.F32 R37, -RZ, R20.H1_H1 ;  /* 0x30000014ff257230 */ /* 0x020fe40000004100 */
[----:B------:R-:W-:-:S03]  /*08a0*/  @P2 HADD2.F32 R39, -RZ, R24.H1_H1 ;  /* 0x30000018ff272230 */ /* 0x000fc60000004100 */
[----:B------:R-:W-:-:S04]  /*08b0*/  FADD.FTZ R38, R38, R37 ;  /* 0x0000002526267221 */ /* 0x000fc80000010000 */
[----:B------:R-:W-:-:S07]  /*08c0*/  @P2 FADD.FTZ R38, R38, R39 ;  /* 0x0000002726262221 */ /* 0x000fce0000010000 */
.L_x_2503:
[----:B------:R-:W-:-:S04]  /*08d0*/  F2FP.F16.F32.PACK_AB R32, RZ, R38 ;  /* 0x00000026ff20723e */ /* 0x000fc800000000ff */
[----:B------:R-:W-:-:S07]  /*08e0*/  PRMT R28, R28, 0x5410, R32 ;  /* 0x000054101c1c7816 */ /* 0x000fce0000000020 */
.L_x_2504:
[----:B------:R-:W-:Y:S01]  /*08f0*/  HADD2.F32 R37, -RZ, R33.H0_H0 ;  /* 0x20000021ff257230 */ /* 0x000fe20000004100 */
[----:B------:R-:W-:Y:S06]  /*0900*/  @P3 BRA `(.L_x_2505) ;  /* 0x0000000000203947 */ /* 0x000fec0003800000 */
[----:B------:R-:W-:-:S04]  /*0910*/  ISETP.NE.U32.AND P4, PT, RZ, UR12, PT ;  /* 0x0000000cff007c0c */ /* 0x000fc8000bf85070 */
[----:B------:R-:W-:-:S13]  /*0920*/  ISETP.NE.AND.EX P4, PT, RZ, UR13, PT, P4 ;  /* 0x0000000dff007c0c */ /* 0x000fda000bf85340 */
[----:B------:R-:W-:Y:S05]  /*0930*/  @P4 BRA `(.L_x_2506) ;  /* 0x0000000000084947 */ /* 0x000fea0003800000 */
[----:B------:R-:W-:Y:S05]  /*0940*/  @P0 BRA `(.L_x_2507) ;  /* 0x0000000000200947 */ /* 0x000fea0003800000 */
[----:B------:R-:W-:Y:S05]  /*0950*/  BRA `(.L_x_2508) ;  /* 0x0000000000247947 */ /* 0x000fea0003800000 */
.L_x_2506:
[----:B-----5:R-:W-:-:S05]  /*0960*/  HADD2.F32 R32, -RZ, R25.H0_H0 ;  /* 0x20000019ff207230 */ /* 0x020fca0000004100 */
[----:B------:R-:W-:Y:S01]  /*0970*/  FADD.FTZ R37, R37, R32 ;  /* 0x0000002025257221 */ /* 0x000fe20000010000 */
[----:B------:R-:W-:Y:S06]  /*0980*/  BRA `(.L_x_2507) ;  /* 0x0000000000107947 */ /* 0x000fec0003800000 */
.L_x_2505:
[----:B-----5:R-:W-:Y:S02]  /*0990*/  HADD2.F32 R32, -RZ, R21.H0_H0 ;  /* 0x20000015ff207230 */ /* 0x020fe40000004100 */
[----:B------:R-:W-:-:S03]  /*09a0*/  @P2 HADD2.F32 R42, -RZ, R25.H0_H0 ;  /* 0x20000019ff2a2230 */ /* 0x000fc60000004100 */
[----:B------:R-:W-:-:S04]  /*09b0*/  FADD.FTZ R37, R37, R32 ;  /* 0x0000002025257221 */ /* 0x000fc80000010000 */
[----:B------:R-:W-:-:S07]  /*09c0*/  @P2 FADD.FTZ R37, R37, R42 ;  /* 0x0000002a25252221 */ /* 0x000fce0000010000 */
.L_x_2507:
[----:B------:R-:W-:-:S04]  /*09d0*/  F2FP.F16.F32.PACK_AB R32, RZ, R37 ;  /* 0x00000025ff20723e */ /* 0x000fc800000000ff */
[----:B------:R-:W-:-:S07]  /*09e0*/  PRMT R29, R32, 0x7610, R29 ;  /* 0x00007610201d7816 */ /* 0x000fce000000001d */
.L_x_2508:
[----:B------:R-:W-:Y:S01]  /*09f0*/  HADD2.F32 R41, -RZ, R33.H1_H1 ;  /* 0x30000021ff297230 */ /* 0x000fe20000004100 */
[----:B------:R-:W-:Y:S06]  /*0a00*/  @P3 BRA `(.L_x_2509) ;  /* 0x0000000000203947 */ /* 0x000fec0003800000 */
[----:B------:R-:W-:-:S04]  /*0a10*/  ISETP.NE.U32.AND P4, PT, RZ, UR12, PT ;  /* 0x0000000cff007c0c */ /* 0x000fc8000bf85070 */
[----:B------:R-:W-:-:S13]  /*0a20*/  ISETP.NE.AND.EX P4, PT, RZ, UR13, PT, P4 ;  /* 0x0000000dff007c0c */ /* 0x000fda000bf85340 */
[----:B------:R-:W-:Y:S05]  /*0a30*/  @P4 BRA `(.L_x_2510) ;  /* 0x0000000000084947 */ /* 0x000fea0003800000 */
[----:B------:R-:W-:Y:S05]  /*0a40*/  @P0 BRA `(.L_x_2511) ;  /* 0x0000000000200947 */ /* 0x000fea0003800000 */
[----:B------:R-:W-:Y:S05]  /*0a50*/  BRA `(.L_x_2512) ;  /* 0x0000000000247947 */ /* 0x000fea0003800000 */
.L_x_2510:
[----:B-----5:R-:W-:-:S05]  /*0a60*/  HADD2.F32 R32, -RZ, R25.H1_H1 ;  /* 0x30000019ff207230 */ /* 0x020fca0000004100 */
[----:B------:R-:W-:Y:S01]  /*0a70*/  FADD.FTZ R41, R41, R32 ;  /* 0x0000002029297221 */ /* 0x000fe20000010000 */
[----:B------:R-:W-:Y:S06]  /*0a80*/  BRA `(.L_x_2511) ;  /* 0x0000000000107947 */ /* 0x000fec0003800000 */
.L_x_2509:
[----:B-----5:R-:W-:Y:S02]  /*0a90*/  HADD2.F32 R32, -RZ, R21.H1_H1 ;  /* 0x30000015ff207230 */ /* 0x020fe40000004100 */
[----:B------:R-:W-:-:S03]  /*0aa0*/  @P2 HADD2.F32 R42, -RZ, R25.H1_H1 ;  /* 0x30000019ff2a2230 */ /* 0x000fc60000004100 */
[----:B------:R-:W-:-:S04]  /*0ab0*/  FADD.FTZ R41, R41, R32 ;  /* 0x0000002029297221 */ /* 0x000fc80000010000 */
[----:B------:R-:W-:-:S07]  /*0ac0*/  @P2 FADD.FTZ R41, R41, R42 ;  /* 0x0000002a29292221 */ /* 0x000fce0000010000 */
.L_x_2511:
[----:B------:R-:W-:-:S04]  /*0ad0*/  F2FP.F16.F32.PACK_AB R32, RZ, R41 ;  /* 0x00000029ff20723e */ /* 0x000fc800000000ff */
[----:B------:R-:W-:-:S07]  /*0ae0*/  PRMT R29, R29, 0x5410, R32 ;  /* 0x000054101d1d7816 */ /* 0x000fce0000000020 */
.L_x_2512:
[----:B------:R-:W-:Y:S01]  /*0af0*/  HADD2.F32 R39, -RZ, R34.H0_H0 ;  /* 0x20000022ff277230 */ /* 0x000fe20000004100 */
[----:B------:R-:W-:Y:S06]  /*0b00*/  @P3 BRA `(.L_x_2513) ;  /* 0x0000000000203947 */ /* 0x000fec0003800000 */
[----:B------:R-:W-:-:S04]  /*0b10*/  ISETP.NE.U32.AND P4, PT, RZ, UR12, PT ;  /* 0x0000000cff007c0c */ /* 0x000fc8000bf85070 */
[----:B------:R-:W-:-:S13]  /*0b20*/  ISETP.NE.AND.EX P4, PT, RZ, UR13, PT, P4 ;  /* 0x0000000dff007c0c */ /* 0x000fda000bf85340 */
[----:B------:R-:W-:Y:S05]  /*0b30*/  @P4 BRA `(.L_x_2514) ;  /* 0x0000000000084947 */ /* 0x000fea0003800000 */
[----:B------:R-:W-:Y:S05]  /*0b40*/  @P0 BRA `(.L_x_2515) ;  /* 0x0000000000200947 */ /* 0x000fea0003800000 */
[----:B------:R-:W-:Y:S05]  /*0b50*/  BRA `(.L_x_2516) ;  /* 0x0000000000247947 */ /* 0x000fea0003800000 */
.L_x_2514:
[----:B-----5:R-:W-:-:S05]  /*0b60*/  HADD2.F32 R32, -RZ, R26.H0_H0 ;  /* 0x2000001aff207230 */ /* 0x020fca0000004100 */
[----:B------:R-:W-:Y:S01]  /*0b70*/  FADD.FTZ R39, R39, R32 ;  /* 0x0000002027277221 */ /* 0x000fe20000010000 */
[----:B------:R-:W-:Y:S06]  /*0b80*/  BRA `(.L_x_2515) ;  /* 0x0000000000107947 */ /* 0x000fec0003800000 */
.L_x_2513:
[----:B-----5:R-:W-:Y:S02]  /*0b90*/  HADD2.F32 R32, -RZ, R22.H0_H0 ;  /* 0x20000016ff207230 */ /* 0x020fe40000004100 */
[----:B------:R-:W-:-:S03]  /*0ba0*/  @P2 HADD2.F32 R42, -RZ, R26.H0_H0 ;  /* 0x2000001aff2a2230 */ /* 0x000fc60000004100 */
[----:B------:R-:W-:-:S04]  /*0bb0*/  FADD.FTZ R39, R39, R32 ;  /* 0x0000002027277221 */ /* 0x000fc80000010000 */
[----:B------:R-:W-:-:S07]  /*0bc0*/  @P2 FADD.FTZ R39, R39, R42 ;  /* 0x0000002a27272221 */ /* 0x000fce0000010000 */
.L_x_2515:
[----:B------:R-:W-:-:S04]  /*0bd0*/  F2FP.F16.F32.PACK_AB R32, RZ, R39 ;  /* 0x00000027ff20723e */ /* 0x000fc800000000ff */
[----:B------:R-:W-:-:S07]  /*0be0*/  PRMT R30, R32, 0x7610, R30 ;  /* 0x00007610201e7816 */ /* 0x000fce000000001e */
.L_x_2516:
[----:B------:R-:W-:Y:S01]  /*0bf0*/  HADD2.F32 R59, -RZ, R34.H1_H1 ;  /* 0x30000022ff3b7230 */ /* 0x000fe20000004100 */
[----:B------:R-:W-:Y:S06]  /*0c00*/  @P3 BRA `(.L_x_2517) ;  /* 0x0000000000203947 */ /* 0x000fec0003800000 */
[----:B------:R-:W-:-:S04]  /*0c10*/  ISETP.NE.U32.AND P4, PT, RZ, UR12, PT ;  /* 0x0000000cff007c0c */ /* 0x000fc8000bf85070 */
[----:B------:R-:W-:-:S13]  /*0c20*/  ISETP.NE.AND.EX P4, PT, RZ, UR13, PT, P4 ;  /* 0x0000000dff007c0c */ /* 0x000fda000bf85340 */
[----:B------:R-:W-:Y:S05]  /*0c30*/  @P4 BRA `(.L_x_2518) ;  /* 0x0000000000084947 */ /* 0x000fea0003800000 */
[----:B------:R-:W-:Y:S05]  /*0c40*/  @P0 BRA `(.L_x_2519) ;  /* 0x0000000000200947 */ /* 0x000fea0003800000 */
[----:B------:R-:W-:Y:S05]  /*0c50*/  BRA `(.L_x_2520) ;  /* 0x0000000000247947 */ /* 0x000fea0003800000 */
.L_x_2518:
[----:B-----5:R-:W-:-:S05]  /*0c60*/  HADD2.F32 R32, -RZ, R26.H1_H1 ;  /* 0x3000001aff207230 */ /* 0x020fca0000004100 */
[----:B------:R-:W-:Y:S01]  /*0c70*/  FADD.FTZ R59, R59, R32 ;  /* 0x000000203b3b7221 */ /* 0x000fe20000010000 */
[----:B------:R-:W-:Y:S06]  /*0c80*/  BRA `(.L_x_2519) ;  /* 0x0000000000107947 */ /* 0x000fec0003800000 */
.L_x_2517:
[----:B-----5:R-:W-:Y:S02]  /*0c90*/  HADD2.F32 R32, -RZ, R22.H1_H1 ;  /* 0x30000016ff207230 */ /* 0x020fe40000004100 */
[----:B------:R-:W-:-:S03]  /*0ca0*/  @P2 HADD2.F32 R34, -RZ, R26.H1_H1 ;  /* 0x3000001aff222230 */ /* 0x000fc60000004100 */
[----:B------:R-:W-:-:S04]  /*0cb0*/  FADD.FTZ R59, R59, R32 ;  /* 0x000000203b3b7221 */ /* 0x000fc80000010000 */
[----:B------:R-:W-:-:S07]  /*0cc0*/  @P2 FADD.FTZ R59, R59, R34 ;  /* 0x000000223b3b2221 */ /* 0x000fce0000010000 */
.L_x_2519:
[----:B------:R-:W-:-:S04]  /*0cd0*/  F2FP.F16.F32.PACK_AB R32, RZ, R59 ;  /* 0x0000003bff20723e */ /* 0x000fc800000000ff */
[----:B------:R-:W-:-:S07]  /*0ce0*/  PRMT R30, R30, 0x5410, R32 ;  /* 0x000054101e1e7816 */ /* 0x000fce0000000020 */
.L_x_2520:
[----:B------:R-:W-:Y:S01]  /*0cf0*/  HADD2.F32 R58, -RZ, R35.H0_H0 ;  /* 0x20000023ff3a7230 */ /* 0x000fe20000004100 */
[----:B------:R-:W-:Y:S06]  /*0d00*/  @P3 BRA `(.L_x_2521) ;  /* 0x0000000000203947 */ /* 0x000fec0003800000 */
[----:B------:R-:W-:-:S04]  /*0d10*/  ISETP.NE.U32.AND P4, PT, RZ, UR12, PT ;  /* 0x0000000cff007c0c */ /* 0x000fc8000bf85070 */
[----:B------:R-:W-:-:S13]  /*0d20*/  ISETP.NE.AND.EX P4, PT, RZ, UR13, PT, P4 ;  /* 0x0000000dff007c0c */ /* 0x000fda000bf85340 */
[----:B------:R-:W-:Y:S05]  /*0d30*/  @P4 BRA `(.L_x_2522) ;  /* 0x0000000000084947 */ /* 0x000fea0003800000 */
[----:B------:R-:W-:Y:S05]  /*0d40*/  @P0 BRA `(.L_x_2523) ;  /* 0x0000000000200947 */ /* 0x000fea0003800000 */
[----:B------:R-:W-:Y:S05]  /*0d50*/  BRA `(.L_x_2524) ;  /* 0x0000000000247947 */ /* 0x000fea0003800000 */
.L_x_2522:
[----:B-----5:R-:W-:-:S05]  /*0d60*/  HADD2.F32 R33, -RZ, R27.H0_H0 ;  /* 0x2000001bff217230 */ /* 0x020fca0000004100 */
[----:B------:R-:W-:Y:S01]  /*0d70*/  FADD.FTZ R58, R58, R33 ;  /* 0x000000213a3a7221 */ /* 0x000fe20000010000 */
[----:B------:R-:W-:Y:S06]  /*0d80*/  BRA `(.L_x_2523) ;  /* 0x0000000000107947 */ /* 0x000fec0003800000 */
.L_x_2521:
[----:B-----5:R-:W-:Y:S02]  /*0d90*/  HADD2.F32 R33, -RZ, R23.H0_H0 ;  /* 0x20000017ff217230 */ /* 0x020fe40000004100 */
[----:B------:R-:W-:-:S03]  /*0da0*/  @P2 HADD2.F32 R43, -RZ, R27.H0_H0 ;  /* 0x2000001bff2b2230 */ /* 0x000fc60000004100 */
[----:B------:R-:W-:-:S04]  /*0db0*/  FADD.FTZ R58, R58, R33 ;  /* 0x000000213a3a7221 */ /* 0x000fc80000010000 */
[----:B------:R-:W-:-:S07]  /*0dc0*/  @P2 FADD.FTZ R58, R58, R43 ;  /* 0x0000002b3a3a2221 */ /* 0x000fce0000010000 */
.L_x_2523:
[----:B------:R-:W-:-:S04]  /*0dd0*/  F2FP.F16.F32.PACK_AB R32, RZ, R58 ;  /* 0x0000003aff20723e */ /* 0x000fc800000000ff */
[----:B------:R-:W-:-:S07]  /*0de0*/  PRMT R31, R32, 0x7610, R31 ;  /* 0x00007610201f7816 */ /* 0x000fce000000001f */
.L_x_2524:
[----:B------:R-:W-:Y:S01]  /*0df0*/  HADD2.F32 R60, -RZ, R35.H1_H1 ;  /* 0x30000023ff3c7230 */ /* 0x000fe20000004100 */
[----:B------:R-:W-:Y:S06]  /*0e00*/  @P3 BRA `(.L_x_2525) ;  /* 0x0000000000203947 */ /* 0x000fec0003800000 */
[----:B------:R-:W-:-:S04]  /*0e10*/  ISETP.NE.U32.AND P4, PT, RZ, UR12, PT ;  /* 0x0000000cff007c0c */ /* 0x000fc8000bf85070 */
[----:B------:R-:W-:-:S13]  /*0e20*/  ISETP.NE.AND.EX P4, PT, RZ, UR13, PT, P4 ;  /* 0x0000000dff007c0c */ /* 0x000fda000bf85340 */
[----:B------:R-:W-:Y:S05]  /*0e30*/  @P4 BRA `(.L_x_2526) ;  /* 0x0000000000084947 */ /* 0x000fea0003800000 */
[----:B------:R-:W-:Y:S05]  /*0e40*/  @P0 BRA `(.L_x_2527) ;  /* 0x0000000000200947 */ /* 0x000fea0003800000 */
[----:B------:R-:W-:Y:S05]  /*0e50*/  BRA `(.L_x_2528) ;  /* 0x0000000000247947 */ /* 0x000fea0003800000 */
.L_x_2526:
[----:B-----5:R-:W-:-:S05]  /*0e60*/  HADD2.F32 R33, -RZ, R27.H1_H1 ;  /* 0x3000001bff217230 */ /* 0x020fca0000004100 */
[----:B------:R-:W-:Y:S01]  /*0e70*/  FADD.FTZ R60, R60, R33 ;  /* 0x000000213c3c7221 */ /* 0x000fe20000010000 */
[----:B------:R-:W-:Y:S06]  /*0e80*/  BRA `(.L_x_2527) ;  /* 0x0000000000107947 */ /* 0x000fec0003800000 */
.L_x_2525:
[----:B-----5:R-:W-:Y:S02]  /*0e90*/  HADD2.F32 R33, -RZ, R23.H1_H1 ;  /* 0x30000017ff217230 */ /* 0x020fe40000004100 */
[----:B------:R-:W-:-:S03]  /*0ea0*/  @P2 HADD2.F32 R35, -RZ, R27.H1_H1 ;  /* 0x3000001bff232230 */ /* 0x000fc60000004100 */
[----:B------:R-:W-:-:S04]  /*0eb0*/  FADD.FTZ R60, R60, R33 ;  /* 0x000000213c3c7221 */ /* 0x000fc80000010000 */
[----:B------:R-:W-:-:S07]  /*0ec0*/  @P2 FADD.FTZ R60, R60, R35 ;  /* 0x000000233c3c2221 */ /* 0x000fce0000010000 */
.L_x_2527:
[----:B------:R-:W-:-:S04]  /*0ed0*/  F2FP.F16.F32.PACK_AB R32, RZ, R60 ;  /* 0x0000003cff20723e */ /* 0x000fc800000000ff */
[----:B------:R-:W-:-:S07]  /*0ee0*/  PRMT R31, R31, 0x5410, R32 ;  /* 0x000054101f1f7816 */ /* 0x000fce0000000020 */
.L_x_2528:
[----:B------:R-:W0:Y:S01]  /*0ef0*/  @P0 LDC.64 R32, c[0x0][0x238] ;  /* 0x00008e00ff200b82 */ /* 0x000e220000000a00 */
[----:B------:R-:W-:-:S04]  /*0f00*/  IADD3 R55, R40, 0x20, RZ ;  /* 0x0000002028377810 */ /* 0x000fc80007ffe0ff */
[C---:B------:R-:W-:Y:S01]  /*0f10*/  @P2 LEA R56, P6, R55.reuse, UR12, 0x4 ;  /* 0x0000000c37382c11 */ /* 0x040fe2000f8c20ff */
[----:B------:R-:W-:-:S03]  /*0f20*/  IMAD.WIDE.U32 R34, R55, 0x10, R74 ;  /* 0x0000001037227825 */ /* 0x000fc600078e004a */
[----:B------:R-:W-:Y:S02]  /*0f30*/  @P2 LEA.HI.X R57, R55, UR13, RZ, 0x4, P6 ;  /* 0x0000000d37392c11 */ /* 0x000fe4000b0f24ff */
[----:B0-----:R-:W-:-:S04]  /*0f40*/  @P0 LEA R32, P4, R40, R32, 0x4 ;  /* 0x0000002028200211 */ /* 0x001fc800078820ff */
[----:B------:R-:W-:Y:S02]  /*0f50*/  @P0 LEA.HI.X R33, R40, R33, RZ, 0x4, P4 ;  /* 0x0000002128210211 */ /* 0x000fe400020f24ff */
[----:B------:R-:W-:-:S03]  /*0f60*/  @P1 LEA R42, P4, R55, UR10, 0x4 ;  /* 0x0000000a372a1c11 */ /* 0x000fc6000f8820ff */
[----:B------:R0:W-:Y:S01]  /*0f70*/  @P0 STG.E.128 desc[UR4][R32.64], R28 ;  /* 0x0000001c20000986 */ /* 0x0001e2000c101d04 */
[----:B------:R-:W-:-:S03]  /*0f80*/  @P1 LEA.HI.X R43, R55, UR11, RZ, 0x4, P4 ;  /* 0x0000000b372b1c11 */ /* 0x000fc6000a0f24ff */
[----:B-----5:R-:W5:Y:S04]  /*0f90*/  @P2 LDG.E.128 R24, desc[UR4][R56.64] ;  /* 0x0000000438182981 */ /* 0x020f68000c1e1d00 */
[----:B------:R1:W5:Y:S04]  /*0fa0*/  @P1 LDG.E.128 R20, desc[UR4][R42.64] ;  /* 0x000000042a141981 */ /* 0x000368000c1e1d00 */
[----:B0-----:R-:W1:Y:S02]  /*0fb0*/  LDG.E.128 R32, desc[UR4][R34.64] ;  /* 0x0000000422207981 */ /* 0x001e64000c1e1d00 */
[----:B-1----:R-:W-:Y:S01]  /*0fc0*/  HADD2.F32 R42, -RZ, R32.H0_H0 ;  /* 0x20000020ff2a7230 */ /* 0x002fe20000004100 */
[----:B------:R-:W-:Y:S06]  /*0fd0*/  @P3 BRA `(.L_x_2529) ;  /* 0x0000000000203947 */ /* 0x000fec0003800000 */
[----:B------:R-:W-:-:S04]  /*0fe0*/  ISETP.NE.U32.AND P4, PT, RZ, UR12, PT ;  /* 0x0000000cff007c0c */ /* 0x000fc8000bf85070 */
[----:B------:R-:W-:-:S13]  /*0ff0*/  ISETP.NE.AND.EX P4, PT, RZ, UR13, PT, P4 ;  /* 0x0000000dff007c0c */ /* 0x000fda000bf85340 */
[----:B------:R-:W-:Y:S05]  /*1000*/  @P4 BRA `(.L_x_2530) ;  /* 0x0000000000084947 */ /* 0x000fea0003800000 */
[----:B------:R-:W-:Y:S05]  /*1010*/  @P0 BRA `(.L_x_2531) ;  /* 0x0000000000200947 */ /* 0x000fea0003800000 */
[----:B------:R-:W-:Y:S05]  /*1020*/  BRA `(.L_x_2532) ;  /* 0x0000000000247947 */ /* 0x000fea0003800000 */
.L_x_2530:
[----:B-----5:R-:W-:-:S05]  /*1030*/  HADD2.F32 R43, -RZ, R24.H0_H0 ;  /* 0x20000018ff2b7230 */ /* 0x020fca0000004100 */
[----:B------:R-:W-:Y:S01]  /*1040*/  FADD.FTZ R42, R43, R42 ;  /* 0x0000002a2b2a7221 */ /* 0x000fe20000010000 */
[----:B------:R-:W-:Y:S06]  /*1050*/  BRA `(.L_x_2531) ;  /* 0x0000000000107947 */ /* 0x000fec0003800000 */
.L_x_2529:
[----:B-----5:R-:W-:Y:S02]  /*1060*/  HADD2.F32 R43, -RZ, R20.H0_H0 ;  /* 0x20000014ff2b7230 */ /* 0x020fe40000004100 */
[----:B------:R-:W-:-:S03]  /*1070*/  @P2 HADD2.F32 R57, -RZ, R24.H0_H0 ;  /* 0x20000018ff392230 */ /* 0x000fc60000004100 */
[----:B------:R-:W-:-:S04]  /*1080*/  FADD.FTZ R42, R43, R42 ;  /* 0x0000002a2b2a7221 */ /* 0x000fc80000010000 */
[----:B------:R-:W-:-:S07]  /*1090*/  @P2 FADD.FTZ R42, R57, R42 ;  /* 0x0000002a392a2221 */ /* 0x000fce0000010000 */
.L_x_2531:
[----:B------:R-:W-:-:S04]  /*10a0*/  F2FP.F16.F32.PACK_AB R43, RZ, R42 ;  /* 0x0000002aff2b723e */ /* 0x000fc800000000ff */
[----:B------:R-:W-:-:S07]  /*10b0*/  PRMT R28, R43, 0x7610, R28 ;  /* 0x000076102b1c7816 */ /* 0x000fce000000001c */
.L_x_2532:
[----:B------:R-:W-:Y:S01]  /*10c0*/  HADD2.F32 R56, -RZ, R32.H1_H1 ;  /* 0x30000020ff387230 */ /* 0x000fe20000004100 */
[----:B------:R-:W-:Y:S06]  /*10d0*/  @P3 BRA `(.L_x_2533) ;  /* 0x0000000000203947 */ /* 0x000fec0003800000 */
[----:B------:R-:W-:-:S04]  /*10e0*/  ISETP.NE.U32.AND P4, PT, RZ, UR12, PT ;  /* 0x0000000cff007c0c */ /* 0x000fc8000bf85070 */
[----:B------:R-:W-:-:S13]  /*10f0*/  ISETP.NE.AND.EX P4, PT, RZ, UR13, PT, P4 ;  /* 0x0000000dff007c0c */ /* 0x000fda000bf85340 */
[----:B------:R-:W-:Y:S05]  /*1100*/  @P4 BRA `(.L_x_2534) ;  /* 0x0000000000084947 */ /* 0x000fea0003800000 */
[----:B------:R-:W-:Y:S05]  /*1110*/  @P0 BRA `(.L_x_2535) ;  /* 0x0000000000200947 */ /* 0x000fea0003800000 */
[----:B------:R-:W-:Y:S05]  /*1120*/  BRA `(.L_x_2536) ;  /* 0x0000000000247947 */ /* 0x000fea0003800000 */
.L_x_2534:
[----:B-----5:R-:W-:-:S05]  /*1130*/  HADD2.F32 R43, -RZ, R24.H1_H1 ;  /* 0x30000018ff2b7230 */ /* 0x020fca0000004100 */
[----:B------:R-:W-:Y:S01]  /*1140*/  FADD.FTZ R56, R43, R56 ;  /* 0x000000382b387221 */ /* 0x000fe20000010000 */
[----:B------:R-:W-:Y:S06]  /*1150*/  BRA `(.L_x_2535) ;  /* 0x0000000000107947 */ /* 0x000fec0003800000 */
.L_x_2533:
[----:B-----5:R-:W-:Y:S02]  /*1160*/  HADD2.F32 R43, -RZ, R20.H1_H1 ;  /* 0x30000014ff2b7230 */ /* 0x020fe40000004100 */
[----:B------:R-:W-:-:S03]  /*1170*/  @P2 HADD2.F32 R57, -RZ, R24.H1_H1 ;  /* 0x30000018ff392230 */ /* 0x000fc60000004100 */
[----:B------:R-:W-:-:S04]  /*1180*/  FADD.FTZ R56, R43, R56 ;  /* 0x000000382b387221 */ /* 0x000fc80000010000 */
[----:B------:R-:W-:-:S07]  /*1190*/  @P2 FADD.FTZ R56, R57, R56 ;  /* 0x0000003839382221 */ /* 0x000fce0000010000 */
.L_x_2535:
[----:B------:R-:W-:-:S04]  /*11a0*/  F2FP.F16.F32.PACK_AB R32, RZ, R56 ;  /* 0x00000038ff20723e */ /* 0x000fc800000000ff */
[----:B------:R-:W-:-:S07]  /*11b0*/  PRMT R28, R28, 0x5410, R32 ;  /* 0x000054101c1c7816 */ /* 0x000fce0000000020 */
.L_x_2536:
[----:B------:R-:W-:Y:S01]  /*11c0*/  HADD2.F32 R43, -RZ, R33.H0_H0 ;  /* 0x20000021ff2b7230 */ /* 0x000fe20000004100 */
[----:B------:R-:W-:Y:S06]  /*11d0*/  @P3 BRA `(.L_x_2537) ;  /* 0x0000000000203947 */ /* 0x000fec0003800000 */
[----:B------:R-:W-:-:S04]  /*11e0*/  ISETP.NE.U32.AND P4, PT, RZ, UR12, PT ;  /* 0x0000000cff007c0c */ /* 0x000fc8000bf85070 */
[----:B------:R-:W-:-:S13]  /*11f0*/  ISETP.NE.AND.EX P4, PT, RZ, UR13, PT, P4 ;  /* 0x0000000dff007c0c */ /* 0x000fda000bf85340 */
[----:B------:R-:W-:Y:S05]  /*1200*/  @P4 BRA `(.L_x_2538) ;  /* 0x0000000000084947 */ /* 0x000fea0003800000 */
[----:B------:R-:W-:Y:S05]  /*1210*/  @P0 BRA `(.L_x_2539) ;  /* 0x0000000000200947 */ /* 0x000fea0003800000 */
[----:B------:R-:W-:Y:S05]  /*1220*/  BRA `(.L_x_2540) ;  /* 0x0000000000247947 */ /* 0x000fea0003800000 */
.L_x_2538:
[----:B-----5:R-:W-:-:S05]  /*1230*/  HADD2.F32 R32, -RZ, R25.H0_H0 ;  /* 0x20000019ff207230 */ /* 0x020fca0000004100 */
[----:B------:R-:W-:Y:S01]  /*1240*/  FADD.FTZ R43, R32, R43 ;  /* 0x0000002b202b7221 */ /* 0x000fe20000010000 */
[----:B------:R-:W-:Y:S06]  /*1250*/  BRA `(.L_x_2539) ;  /* 0x0000000000107947 */ /* 0x000fec0003800000 */
.L_x_2537:
[----:B-----5:R-:W-:Y:S02]  /*1260*/  HADD2.F32 R32, -RZ, R21.H0_H0 ;  /* 0x20000015ff207230 */ /* 0x020fe40000004100 */
[----:B------:R-:W-:-:S03]  /*1270*/  @P2 HADD2.F32 R62, -RZ, R25.H0_H0 ;  /* 0x20000019ff3e2230 */ /* 0x000fc60000004100 */
[----:B------:R-:W-:-:S04]  /*1280*/  FADD.FTZ R43, R32, R43 ;  /* 0x0000002b202b7221 */ /* 0x000fc80000010000 */
[----:B------:R-:W-:-:S07]  /*1290*/  @P2 FADD.FTZ R43, R62, R43 ;  /* 0x0000002b3e2b2221 */ /* 0x000fce0000010000 */
.L_x_2539:
[----:B------:R-:W-:-:S04]  /*12a0*/  F2FP.F16.F32.PACK_AB R32, RZ, R43 ;  /* 0x0000002bff20723e */ /* 0x000fc800000000ff */
[----:B------:R-:W-:-:S07]  /*12b0*/  PRMT R29, R32, 0x7610, R29 ;  /* 0x00007610201d7816 */ /* 0x000fce000000001d */
.L_x_2540:
[----:B------:R-:W-:Y:S01]  /*12c0*/  HADD2.F32 R61, -RZ, R33.H1_H1 ;  /* 0x30000021ff3d7230 */ /* 0x000fe20000004100 */
[----:B------:R-:W-:Y:S06]  /*12d0*/  @P3 BRA `(.L_x_2541) ;  /* 0x0000000000203947 */ /* 0x000fec0003800000 */
[----:B------:R-:W-:-:S04]  /*12e0*/  ISETP.NE.U32.AND P4, PT, RZ, UR12, PT ;  /* 0x0000000cff007c0c */ /* 0x000fc8000bf85070 */
[----:B------:R-:W-:-:S13]  /*12f0*/  ISETP.NE.AND.EX P4, PT, RZ, UR13, PT, P4 ;  /* 0x0000000dff007c0c */ /* 0x000fda000bf85340 */
[----:B------:R-:W-:Y:S05]  /*1300*/  @P4 BRA `(.L_x_2542) ;  /* 0x0000000000084947 */ /* 0x000fea0003800000 */
[----:B------:R-:W-:Y:S05]  /*1310*/  @P0 BRA `(.L_x_2543) ;  /* 0x0000000000200947 */ /* 0x000fea0003800000 */
[----:B------:R-:W-:Y:S05]  /*1320*/  BRA `(.L_x_2544) ;  /* 0x0000000000247947 */ /* 0x000fea0003800000 */
.L_x_2542:
[----:B-----5:R-:W-:-:S05]  /*1330*/  HADD2.F32 R32, -RZ, R25.H1_H1 ;  /* 0x30000019ff207230 */ /* 0x020fca0000004100 */
[----:B------:R-:W-:Y:S01]  /*1340*/  FADD.FTZ R61, R32, R61 ;  /* 0x0000003d203d7221 */ /* 0x000fe20000010000 */
[----:B------:R-:W-:Y:S06]  /*1350*/  BRA `(.L_x_2543) ;  /* 0x0000000000107947 */ /* 0x000fec0003800000 */
.L_x_2541:
[----:B-----5:R-:W-:Y:S02]  /*1360*/  HADD2.F32 R32, -RZ, R21.H1_H1 ;  /* 0x30000015ff207230 */ /* 0x020fe40000004100 */
[----:B------:R-:W-:-:S03]  /*1370*/  @P2 HADD2.F32 R62, -RZ, R25.H1_H1 ;  /* 0x30000019ff3e2230 */ /* 0x000fc60000004100 */
[----:B------:R-:W-:-:S04]  /*1380*/  FADD.FTZ R61, R32, R61 ;  /* 0x0000003d203d7221 */ /* 0x000fc80000010000 */
[----:B------:R-:W-:-:S07]  /*1390*/  @P2 FADD.FTZ R61, R62, R61 ;  /* 0x0000003d3e3d2221 */ /* 0x000fce0000010000 */
.L_x_2543:
[----:B------:R-:W-:-:S04]  /*13a0*/  F2FP.F16.F32.PACK_AB R32, RZ, R61 ;  /* 0x0000003dff20723e */ /* 0x000fc800000000ff */
[----:B------:R-:W-:-:S07]  /*13b0*/  PRMT R29, R29, 0x5410, R32 ;  /* 0x000054101d1d7816 */ /* 0x000fce0000000020 */
.L_x_2544:
[----:B------:R-:W-:Y:S01]  /*13c0*/  HADD2.F32 R57, -RZ, R34.H0_H0 ;  /* 0x20000022ff397230 */ /* 0x000fe20000004100 */
[----:B------:R-:W-:Y:S06]  /*13d0*/  @P3 BRA `(.L_x_2545) ;  /* 0x0000000000203947 */ /* 0x000fec0003800000 */
[----:B------:R-:W-:-:S04]  /*13e0*/  ISETP.NE.U32.AND P4, PT, RZ, UR12, PT ;  /* 0x0000000cff007c0c */ /* 0x000fc8000bf85070 */
[----:B------:R-:W-:-:S13]  /*13f0*/  ISETP.NE.AND.EX P4, PT, RZ, UR13, PT, P4 ;  /* 0x0000000dff007c0c */ /* 0x000fda000bf85340 */
[----:B------:R-:W-:Y:S05]  /*1400*/  @P4 BRA `(.L_x_2546) ;  /* 0x0000000000084947 */ /* 0x000fea0003800000 */
[----:B------:R-:W-:Y:S05]  /*1410*/  @P0 BRA `(.L_x_2547) ;  /* 0x0000000000200947 */ /* 0x000fea0003800000 */
[----:B------:R-:W-:Y:S05]  /*1420*/  BRA `(.L_x_2548) ;  /* 0x0000000000247947 */ /* 0x000fea0003800000 */
.L_x_2546:
[----:B-----5:R-:W-:-:S05]  /*1430*/  HADD2.F32 R32, -RZ, R26.H0_H0 ;  /* 0x2000001aff207230 */ /* 0x020fca0000004100 */
[----:B------:R-:W-:Y:S01]  /*1440*/  FADD.FTZ R57, R32, R57 ;  /* 0x0000003920397221 */ /* 0x000fe20000010000 */
[----:B------:R-:W-:Y:S06]  /*1450*/  BRA `(.L_x_2547) ;  /* 0x0000000000107947 */ /* 0x000fec0003800000 */
.L_x_2545:
[----:B-----5:R-:W-:Y:S02]  /*1460*/  HADD2.F32 R32, -RZ, R22.H0_H0 ;  /* 0x20000016ff207230 */ /* 0x020fe40000004100 */
[----:B------:R-:W-:-:S03]  /*1470*/  @P2 HADD2.F32 R62, -RZ, R26.H0_H0 ;  /* 0x2000001aff3e2230 */ /* 0x000fc60000004100 */
[----:B------:R-:W-:-:S04]  /*1480*/  FADD.FTZ R57, R32, R57 ;  /* 0x0000003920397221 */ /* 0x000fc80000010000 */
[----:B------:R-:W-:-:S07]  /*1490*/  @P2 FADD.FTZ R57, R62, R57 ;  /* 0x000000393e392221 */ /* 0x000fce0000010000 */
.L_x_2547:
[----:B------:R-:W-:-:S04]  /*14a0*/  F2FP.F16.F32.PACK_AB R32, RZ, R57 ;  /* 0x00000039ff20723e */ /* 0x000fc800000000ff */
[----:B------:R-:W-:-:S07]  /*14b0*/  PRMT R30, R32, 0x7610, R30 ;  /* 0x00007610201e7816 */ /* 0x000fce000000001e */
.L_x_2548:
[----:B------:R-:W-:Y:S01]  /*14c0*/  HADD2.F32 R70, -RZ, R34.H1_H1 ;  /* 0x30000022ff467230 */ /* 0x000fe20000004100 */
[----:B------:R-:W-:Y:S06]  /*14d0*/  @P3 BRA `(.L_x_2549) ;  /* 0x0000000000203947 */ /* 0x000fec0003800000 */
[----:B------:R-:W-:-:S04]  /*14e0*/  ISETP.NE.U32.AND P4, PT, RZ, UR12, PT ;  /* 0x0000000cff007c0c */ /* 0x000fc8000bf85070 */
[----:B------:R-:W-:-:S13]  /*14f0*/  ISETP.NE.AND.EX P4, PT, RZ, UR13, PT, P4 ;  /* 0x0000000dff007c0c */ /* 0x000fda000bf85340 */
[----:B------:R-:W-:Y:S05]  /*1500*/  @P4 BRA `(.L_x_2550) ;  /* 0x0000000000084947 */ /* 0x000fea0003800000 */
[----:B------:R-:W-:Y:S05]  /*1510*/  @P0 BRA `(.L_x_2551) ;  /* 0x0000000000200947 */ /* 0x000fea0003800000 */
[----:B------:R-:W-:Y:S05]  /*1520*/  BRA `(.L_x_2552) ;  /* 0x0000000000247947 */ /* 0x000fea0003800000 */
.L_x_2550:
[----:B-----5:R-:W-:-:S05]  /*1530*/  HADD2.F32 R33, -RZ, R26.H1_H1 ;  /* 0x3000001aff217230 */ /* 0x020fca0000004100 */
[----:B------:R-:W-:Y:S01]  /*1540*/  FADD.FTZ R70, R33, R70 ;  /* 0x0000004621467221 */ /* 0x000fe20000010000 */
[----:B------:R-:W-:Y:S06]  /*1550*/  BRA `(.L_x_2551) ;  /* 0x0000000000107947 */ /* 0x000fec0003800000 */
.L_x_2549:
[----:B-----5:R-:W-:Y:S02]  /*1560*/  HADD2.F32 R33, -RZ, R22.H1_H1 ;  /* 0x30000016ff217230 */ /* 0x020fe40000004100 */
[----:B------:R-:W-:-:S03]  /*1570*/  @P2 HADD2.F32 R63, -RZ, R26.H1_H1 ;  /* 0x3000001aff3f2230 */ /* 0x000fc60000004100 */
[----:B------:R-:W-:-:S04]  /*1580*/  FADD.FTZ R70, R33, R70 ;  /* 0x0000004621467221 */ /* 0x000fc80000010000 */
[----:B------:R-:W-:-:S07]  /*1590*/  @P2 FADD.FTZ R70, R63, R70 ;  /* 0x000000463f462221 */ /* 0x000fce0000010000 */
.L_x_2551:
[----:B------:R-:W-:-:S04]  /*15a0*/  F2FP.F16.F32.PACK_AB R32, RZ, R70 ;  /* 0x00000046ff20723e */ /* 0x000fc800000000ff */
[----:B------:R-:W-:-:S07]  /*15b0*/  PRMT R30, R30, 0x5410, R32 ;  /* 0x000054101e1e7816 */ /* 0x000fce0000000020 */
.L_x_2552:
[----:B------:R-:W-:Y:S01]  /*15c0*/  HADD2.F32 R62, -RZ, R35.H0_H0 ;  /* 0x20000023ff3e7230 */ /* 0x000fe20000004100 */
[----:B------:R-:W-:Y:S06]  /*15d0*/  @P3 BRA `(.L_x_2553) ;  /* 0x0000000000203947 */ /* 0x000fec0003800000 */
[----:B------:R-:W-:-:S04]  /*15e0*/  ISETP.NE.U32.AND P4, PT, RZ, UR12, PT ;  /* 0x0000000cff007c0c */ /* 0x000fc8000bf85070 */
[----:B------:R-:W-:-:S13]  /*15f0*/  ISETP.NE.AND.EX P4, PT, RZ, UR13, PT, P4 ;  /* 0x0000000dff007c0c */ /* 0x000fda000bf85340 */
[----:B------:R-:W-:Y:S05]  /*1600*/  @P4 BRA `(.L_x_2554) ;  /* 0x0000000000084947 */ /* 0x000fea0003800000 */
[----:B------:R-:W-:Y:S05]  /*1610*/  @P0 BRA `(.L_x_2555) ;  /* 0x0000000000200947 */ /* 0x000fea0003800000 */
[----:B------:R-:W-:Y:S05]  /*1620*/  BRA `(.L_x_2556) ;  /* 0x0000000000247947 */ /* 0x000fea0003800000 */
.L_x_2554:
[----:B-----5:R-:W-:-:S05]  /*1630*/  HADD2.F32 R33, -RZ, R27.H0_H0 ;  /* 0x2000001bff217230 */ /* 0x020fca0000004100 */
[----:B------:R-:W-:Y:S01]  /*1640*/  FADD.FTZ R62, R33, R62 ;  /* 0x0000003e213e7221 */ /* 0x000fe20000010000 */
[----:B------:R-:W-:Y:S06]  /*1650*/  BRA `(.L_x_2555) ;  /* 0x0000000000107947 */ /* 0x000fec0003800000 */
.L_x_2553:
[----:B-----5:R-:W-:Y:S02]  /*1660*/  HADD2.F32 R33, -RZ, R23.H0_H0 ;  /* 0x20000017ff217230 */ /* 0x020fe40000004100 */
[----:B------:R-:W-:-:S03]  /*1670*/  @P2 HADD2.F32 R63, -RZ, R27.H0_H0 ;  /* 0x2000001bff3f2230 */ /* 0x000fc60000004100 */
[----:B------:R-:W-:-:S04]  /*1680*/  FADD.FTZ R62, R33, R62 ;  /* 0x0000003e213e7221 */ /* 0x000fc80000010000 */
[----:B------:R-:W-:-:S07]  /*1690*/  @P2 FADD.FTZ R62, R63, R62 ;  /* 0x0000003e3f3e2221 */ /* 0x000fce0000010000 */
.L_x_2555:
[----:B------:R-:W-:-:S04]  /*16a0*/  F2FP.F16.F32.PACK_AB R32, RZ, R62 ;  /* 0x0000003eff20723e */ /* 0x000fc800000000ff */
[----:B------:R-:W-:-:S07]  /*16b0*/  PRMT R31, R32, 0x7610, R31 ;  /* 0x00007610201f7816 */ /* 0x000fce000000001f */
.L_x_2556:
[----:B------:R-:W-:Y:S01]  /*16c0*/  HADD2.F32 R71, -RZ, R35.H1_H1 ;  /* 0x30000023ff477230 */ /* 0x000fe20000004100 */
[----:B------:R-:W-:Y:S06]  /*16d0*/  @P3 BRA `(.L_x_2557) ;  /* 0x0000000000203947 */ /* 0x000fec0003800000 */
[----:B------:R-:W-:-:S04]  /*16e0*/  ISETP.NE.U32.AND P4, PT, RZ, UR12, PT ;  /* 0x0000000cff007c0c */ /* 0x000fc8000bf85070 */
[----:B------:R-:W-:-:S13]  /*16f0*/  ISETP.NE.AND.EX P4, PT, RZ, UR13, PT, P4 ;  /* 0x0000000dff007c0c */ /* 0x000fda000bf85340 */
[----:B------:R-:W-:Y:S05]  /*1700*/  @P4 BRA `(.L_x_2558) ;  /* 0x0000000000084947 */ /* 0x000fea0003800000 */
[----:B------:R-:W-:Y:S05]  /*1710*/  @P0 BRA `(.L_x_2559) ;  /* 0x0000000000200947 */ /* 0x000fea0003800000 */
[----:B------:R-:W-:Y:S05]  /*1720*/  BRA `(.L_x_2560) ;  /* 0x0000000000247947 */ /* 0x000fea0003800000 */
.L_x_2558:
[----:B-----5:R-:W-:-:S05]  /*1730*/  HADD2.F32 R32, -RZ, R27.H1_H1 ;  /* 0x3000001bff207230 */ /* 0x020fca0000004100 */
[----:B------:R-:W-:Y:S01]  /*1740*/  FADD.FTZ R71, R32, R71 ;  /* 0x0000004720477221 */ /* 0x000fe20000010000 */
[----:B------:R-:W-:Y:S06]  /*1750*/  BRA `(.L_x_2559) ;  /* 0x0000000000107947 */ /* 0x000fec0003800000 */
.L_x_2557:
[----:B-----5:R-:W-:Y:S02]  /*1760*/  HADD2.F32 R32, -RZ, R23.H1_H1 ;  /* 0x30000017ff207230 */ /* 0x020fe40000004100 */
[----:B------:R-:W-:-:S03]  /*1770*/  @P2 HADD2.F32 R34, -RZ, R27.H1_H1 ;  /* 0x3000001bff222230 */ /* 0x000fc60000004100 */
[----:B------:R-:W-:-:S04]  /*1780*/  FADD.FTZ R71, R32, R71 ;  /* 0x0000004720477221 */ /* 0x000fc80000010000 */
[----:B------:R-:W-:-:S07]  /*1790*/  @P2 FADD.FTZ R71, R34, R71 ;  /* 0x0000004722472221 */ /* 0x000fce0000010000 */
.L_x_2559:
[----:B------:R-:W-:-:S04]  /*17a0*/  F2FP.F16.F32.PACK_AB R32, RZ, R71 ;  /* 0x00000047ff20723e */ /* 0x000fc800000000ff */
[----:B------:R-:W-:-:S07]  /*17b0*/  PRMT R31, R31, 0x5410, R32 ;  /* 0x000054101f1f7816 */ /* 0x000fce0000000020 */
.L_x_2560:
[----:B------:R-:W0:Y:S01]  /*17c0*/  @P0 LDC.64 R32, c[0x0][0x238] ;  /* 0x00008e00ff200b82 */ /* 0x000e220000000a00 */
[----:B------:R-:W-:Y:S02]  /*17d0*/  IADD3 R63, R40, 0x40, RZ ;  /* 0x00000040283f7810 */ /* 0x000fe40007ffe0ff */
[----:B0-----:R-:W-:-:S04]  /*17e0*/  @P0 LEA R32, P4, R55, R32, 0x4 ;  /* 0x0000002037200211 */ /* 0x001fc800078820ff */
[----:B------:R-:W-:-:S05]  /*17f0*/  @P0 LEA.HI.X R33, R55, R33, RZ, 0x4, P4 ;  /* 0x0000002137210211 */ /* 0x000fca00020f24ff */
[----:B------:R0:W-:Y:S01]  /*1800*/  @P0 STG.E.128 desc[UR4][R32.64], R28 ;  /* 0x0000001c20000986 */ /* 0x0001e2000c101d04 */
[C---:B------:R-:W-:Y:S01]  /*1810*/  IMAD.WIDE.U32 R34, R63.reuse, 0x10, R74 ;  /* 0x000000103f227825 */ /* 0x040fe200078e004a */
[----:B0-----:R-:W-:-:S04]  /*1820*/  @P1 LEA R32, P4, R63, UR10, 0x4 ;  /* 0x0000000a3f201c11 */ /* 0x001fc8000f8820ff */
[----:B------:R-:W-:-:S05]  /*1830*/  @P1 LEA.HI.X R33, R63, UR11, RZ, 0x4, P4 ;  /* 0x0000000b3f211c11 */ /* 0x000fca000a0f24ff */
[----:B-----5:R0:W5:Y:S02]  /*1840*/  @P1 LDG.E.128 R20, desc[UR4][R32.64] ;  /* 0x0000000420141981 */ /* 0x020164000c1e1d00 */
[----:B0-----:R-:W-:-:S04]  /*1850*/  @P2 LEA R32, P4, R63, UR12, 0x4 ;  /* 0x0000000c3f202c11 */ /* 0x001fc8000f8820ff */
[----:B------:R-:W-:-:S05]  /*1860*/  @P2 LEA.HI.X R33, R63, UR13, RZ, 0x4, P4 ;  /* 0x0000000d3f212c11 */ /* 0x000fca000a0f24ff */
[----:B------:R0:W5:Y:S04]  /*1870*/  @P2 LDG.E.128 R24, desc[UR4][R32.64] ;  /* 0x0000000420182981 */ /* 0x000168000c1e1d00 */
[----:B------:R-:W2:Y:S02]  /*1880*/  LDG.E.128 R32, desc[UR4][R34.64] ;  /* 0x0000000422207981 */ /* 0x000ea4000c1e1d00 */
[----:B--2---:R-:W-:Y:S01]  /*1890*/  HADD2.F32 R73, -RZ, R32.H0_H0 ;  /* 0x20000020ff497230 */ /* 0x004fe20000004100 */
[----:B0-----:R-:W-:Y:S06]  /*18a0*/  @P3 BRA `(.L_x_2561) ;  /* 0x0000000000203947 */ /* 0x001fec0003800000 */
[----:B------:R-:W-:-:S04]  /*18b0*/  ISETP.NE.U32.AND P4, PT, RZ, UR12, PT ;  /* 0x0000000cff007c0c */ /* 0x000fc8000bf85070 */
[----:B------:R-:W-:-:S13]  /*18c0*/  ISETP.NE.AND.EX P4, PT, RZ, UR13, PT, P4 ;  /* 0x0000000dff007c0c */ /* 0x000fda000bf85340 */
[----:B------:R-:W-:Y:S05]  /*18d0*/  @P4 BRA `(.L_x_2562) ;  /* 0x0000000000084947 */ /* 0x000fea0003800000 */
[----:B------:R-:W-:Y:S05]  /*18e0*/  @P0 BRA `(.L_x_2563) ;  /* 0x0000000000200947 */ /* 0x000fea0003800000 */
[----:B------:R-:W-:Y:S05]  /*18f0*/  BRA `(.L_x_2564) ;  /* 0x0000000000247947 */ /* 0x000fea0003800000 */
.L_x_2562:
[----:B-----5:R-:W-:-:S05]  /*1900*/  HADD2.F32 R74, -RZ, R24.H0_H0 ;  /* 0x20000018ff4a7230 */ /* 0x020fca0000004100 */
[----:B------:R-:W-:Y:S01]  /*1910*/  FADD.FTZ R73, R74, R73 ;  /* 0x000000494a497221 */ /* 0x000fe20000010000 */
[----:B------:R-:W-:Y:S06]  /*1920*/  BRA `(.L_x_2563) ;  /* 0x0000000000107947 */ /* 0x000fec0003800000 */
.L_x_2561:
[----:B-----5:R-:W-:-:S05]  /*1930*/  HADD2.F32 R74, -RZ, R20.H0_H0 ;  /* 0x20000014ff4a7230 */ /* 0x020fca0000004100 */
[----:B------:R-:W-:Y:S01]  /*1940*/  FADD.FTZ R73, R74, R73 ;  /* 0x000000494a497221 */ /* 0x000fe20000010000 */
[----:B------:R-:W-:-:S05]  /*1950*/  @P2 HADD2.F32 R74, -RZ, R24.H0_H0 ;  /* 0x20000018ff4a2230 */ /* 0x000fca0000004100 */
[----:B------:R-:W-:-:S07]  /*1960*/  @P2 FADD.FTZ R73, R74, R73 ;  /* 0x000000494a492221 */ /* 0x000fce0000010000 */
.L_x_2563:
[----:B------:R-:W-:-:S04]  /*1970*/  F2FP.F16.F32.PACK_AB R74, RZ, R73 ;  /* 0x00000049ff4a723e */ /* 0x000fc800000000ff */
[----:B------:R-:W-:-:S07]  /*1980*/  PRMT R28, R74, 0x7610, R28 ;  /* 0x000076104a1c7816 */ /* 0x000fce000000001c */
.L_x_2564:
[----:B------:R-:W-:Y:S01]  /*1990*/  HADD2.F32 R75, -RZ, R32.H1_H1 ;  /* 0x30000020ff4b7230 */ /* 0x000fe20000004100 */
[----:B------:R-:W-:Y:S06]  /*19a0*/  @P3 BRA `(.L_x_2565) ;  /* 0x0000000000203947 */ /* 0x000fec0003800000 */
[----:B------:R-:W-:-:S04]  /*19b0*/  ISETP.NE.U32.AND P4, PT, RZ, UR12, PT ;  /* 0x0000000cff007c0c */ /* 0x000fc8000bf85070 */
[----:B------:R-:W-:-:S13]  /*19c0*/  ISETP.NE.AND.EX P4, PT, RZ, UR13, PT, P4 ;  /* 0x0000000dff007c0c */ /* 0x000fda000bf85340 */
[----:B------:R-:W-:Y:S05]  /*19d0*/  @P4 BRA `(.L_x_2566) ;  /* 0x0000000000084947 */ /* 0x000fea0003800000 */
[----:B------:R-:W-:Y:S05]  /*19e0*/  @P0 BRA `(.L_x_2567) ;  /* 0x0000000000200947 */ /* 0x000fea0003800000 */
[----:B------:R-:W-:Y:S05]  /*19f0*/  BRA `(.L_x_2568) ;  /* 0x0000000000247947 */ /* 0x000fea0003800000 */
.L_x_2566:
[----:B-----5:R-:W-:-:S05]  /*1a00*/  HADD2.F32 R32, -RZ, R24.H1_H1 ;  /* 0x30000018ff207230 */ /* 0x020fca0000004100 */
[----:B------:R-:W-:Y:S01]  /*1a10*/  FADD.FTZ R75, R32, R75 ;  /* 0x0000004b204b7221 */ /* 0x000fe20000010000 */
[----:B------:R-:W-:Y:S06]  /*1a20*/  BRA `(.L_x_2567) ;  /* 0x0000000000107947 */ /* 0x000fec0003800000 */
.L_x_2565:
[----:B-----5:R-:W-:-:S05]  /*1a30*/  HADD2.F32 R32, -RZ, R20.H1_H1 ;  /* 0x30000014ff207230 */ /* 0x020fca0000004100 */
[----:B------:R-:W-:Y:S01]  /*1a40*/  FADD.FTZ R75, R32, R75 ;  /* 0x0000004b204b7221 */ /* 0x000fe20000010000 */
[----:B------:R-:W-:-:S05]  /*1a50*/  @P2 HADD2.F32 R32, -RZ, R24.H1_H1 ;  /* 0x30000018ff202230 */ /* 0x000fca0000004100 */
[----:B------:R-:W-:-:S07]  /*1a60*/  @P2 FADD.FTZ R75, R32, R75 ;  /* 0x0000004b204b2221 */ /* 0x000fce0000010000 */
.L_x_2567:
[----:B------:R-:W-:-:S04]  /*1a70*/  F2FP.F16.F32.PACK_AB R32, RZ, R75 ;  /* 0x0000004bff20723e */ /* 0x000fc800000000ff */
[----:B------:R-:W-:-:S07]  /*1a80*/  PRMT R28, R28, 0x5410, R32 ;  /* 0x000054101c1c7816 */ /* 0x000fce0000000020 */
.L_x_2568:
[----:B------:R-:W-:Y:S01]  /*1a90*/  HADD2.F32 R74, -RZ, R33.H0_H0 ;  /* 0x20000021ff4a7230 */ /* 0x000fe20000004100 */
[----:B------:R-:W-:Y:S06]  /*1aa0*/  @P3 BRA `(.L_x_2569) ;  /* 0x0000000000203947 */ /* 0x000fec0003800000 */
[----:B------:R-:W-:-:S04]  /*1ab0*/  ISETP.NE.U32.AND P4, PT, RZ, UR12, PT ;  /* 0x0000000cff007c0c */ /* 0x000fc8000bf85070 */
[----:B------:R-:W-:-:S13]  /*1ac0*/  ISETP.NE.AND.EX P4, PT, RZ, UR13, PT, P4 ;  /* 0x0000000dff007c0c */ /* 0x000fda000bf85340 */
[----:B------:R-:W-:Y:S05]  /*1ad0*/  @P4 BRA `(.L_x_2570) ;  /* 0x0000000000084947 */ /* 0x000fea0003800000 */
[----:B------:R-:W-:Y:S05]  /*1ae0*/  @P0 BRA `(.L_x_2571) ;  /* 0x0000000000200947 */ /* 0x000fea0003800000 */
[----:B------:R-:W-:Y:S05]  /*1af0*/  BRA `(.L_x_2572) ;  /* 0x0000000000247947 */ /* 0x000fea0003800000 */
.L_x_2570:
[----:B-----5:R-:W-:-:S05]  /*1b00*/  HADD2.F32 R81, -RZ, R25.H0_H0 ;  /* 0x20000019ff517230 */ /* 0x020fca0000004100 */
[----:B------:R-:W-:Y:S01]  /*1b10*/  FADD.FTZ R74, R81, R74 ;  /* 0x0000004a514a7221 */ /* 0x000fe20000010000 */
[----:B------:R-:W-:Y:S06]  /*1b20*/  BRA `(.L_x_2571) ;  /* 0x0000000000107947 */ /* 0x000fec0003800000 */
.L_x_2569:
[----:B-----5:R-:W-:-:S05]  /*1b30*/  HADD2.F32 R81, -RZ, R21.H0_H0 ;  /* 0x20000015ff517230 */ /* 0x020fca0000004100 */
[----:B------:R-:W-:Y:S01]  /*1b40*/  FADD.FTZ R74, R81, R74 ;  /* 0x0000004a514a7221 */ /* 0x000fe20000010000 */
[----:B------:R-:W-:-:S05]  /*1b50*/  @P2 HADD2.F32 R81, -RZ, R25.H0_H0 ;  /* 0x20000019ff512230 */ /* 0x000fca0000004100 */
[----:B------:R-:W-:-:S07]  /*1b60*/  @P2 FADD.FTZ R74, R81, R74 ;  /* 0x0000004a514a2221 */ /* 0x000fce0000010000 */
.L_x_2571:
[----:B------:R-:W-:-:S04]  /*1b70*/  F2FP.F16.F32.PACK_AB R32, RZ, R74 ;  /* 0x0000004aff20723e */ /* 0x000fc800000000ff */
[----:B------:R-:W-:-:S07]  /*1b80*/  PRMT R29, R32, 0x7610, R29 ;  /* 0x00007610201d7816 */ /* 0x000fce000000001d */
.L_x_2572:
[----:B------:R-:W-:Y:S01]  /*1b90*/  HADD2.F32 R82, -RZ, R33.H1_H1 ;  /* 0x30000021ff527230 */ /* 0x000fe20000004100 */
[----:B------:R-:W-:Y:S06]  /*1ba0*/  @P3 BRA `(.L_x_2573) ;  /* 0x0000000000203947 */ /* 0x000fec0003800000 */
[----:B------:R-:W-:-:S04]  /*1bb0*/  ISETP.NE.U32.AND P4, PT, RZ, UR12, PT ;  /* 0x0000000cff007c0c */ /* 0x000fc8000bf85070 */
[----:B------:R-:W-:-:S13]  /*1bc0*/  ISETP.NE.AND.EX P4, PT, RZ, UR13, PT, P4 ;  /* 0x0000000dff007c0c */ /* 0x000fda000bf85340 */
[----:B------:R-:W-:Y:S05]  /*1bd0*/  @P4 BRA `(.L_x_2574) ;  /* 0x0000000000084947 */ /* 0x000fea0003800000 */
[----:B------:R-:W-:Y:S05]  /*1be0*/  @P0 BRA `(.L_x_2575) ;  /* 0x0000000000200947 */ /* 0x000fea0003800000 */
[----:B------:R-:W-:Y:S05]  /*1bf0*/  BRA `(.L_x_2576) ;  /* 0x0000000000247947 */ /* 0x000fea0003800000 */
.L_x_2574:
[----:B-----5:R-:W-:-:S05]  /*1c00*/  HADD2.F32 R33, -RZ, R25.H1_H1 ;  /* 0x30000019ff217230 */ /* 0x020fca0000004100 */
[----:B------:R-:W-:Y:S01]  /*1c10*/  FADD.FTZ R82, R33, R82 ;  /* 0x0000005221527221 */ /* 0x000fe20000010000 */
[----:B------:R-:W-:Y:S06]  /*1c20*/  BRA `(.L_x_2575) ;  /* 0x0000000000107947 */ /* 0x000fec0003800000 */
.L_x_2573:
[----:B-----5:R-:W-:-:S05]  /*1c30*/  HADD2.F32 R33, -RZ, R21.H1_H1 ;  /* 0x30000015ff217230 */ /* 0x020fca0000004100 */
[----:B------:R-:W-:Y:S01]  /*1c40*/  FADD.FTZ R82, R33, R82 ;  /* 0x0000005221527221 */ /* 0x000fe20000010000 */
[----:B------:R-:W-:-:S05]  /*1c50*/  @P2 HADD2.F32 R33, -RZ, R25.H1_H1 ;  /* 0x30000019ff212230 */ /* 0x000fca0000004100 */
[----:B------:R-:W-:-:S07]  /*1c60*/  @P2 FADD.FTZ R82, R33, R82 ;  /* 0x0000005221522221 */ /* 0x000fce0000010000 */
.L_x_2575:
[----:B------:R-:W-:-:S04]  /*1c70*/  F2FP.F16.F32.PACK_AB R32, RZ, R82 ;  /* 0x00000052ff20723e */ /* 0x000fc800000000ff */
[----:B------:R-:W-:-:S07]  /*1c80*/  PRMT R29, R29, 0x5410, R32 ;  /* 0x000054101d1d7816 */ /* 0x000fce0000000020 */
.L_x_2576:
[----:B------:R-:W-:Y:S01]  /*1c90*/  HADD2.F32 R81, -RZ, R34.H0_H0 ;  /* 0x20000022ff517230 */ /* 0x000fe20000004100 */
[----:B------:R-:W-:Y:S06]  /*1ca0*/  @P3 BRA `(.L_x_2577) ;  /* 0x0000000000203947 */ /* 0x000fec0003800000 */
[----:B------:R-:W-:-:S04]  /*1cb0*/  ISETP.NE.U32.AND P4, PT, RZ, UR12, PT ;  /* 0x0000000cff007c0c */ /* 0x000fc8000bf85070 */
[----:B------:R-:W-:-:S13]  /*1cc0*/  ISETP.NE.AND.EX P4, PT, RZ, UR13, PT, P4 ;  /* 0x0000000dff007c0c */ /* 0x000fda000bf85340 */
[----:B------:R-:W-:Y:S05]  /*1cd0*/  @P4 BRA `(.L_x_2578) ;  /* 0x0000000000084947 */ /* 0x000fea0003800000 */
[----:B------:R-:W-:Y:S05]  /*1ce0*/  @P0 BRA `(.L_x_2579) ;  /* 0x0000000000200947 */ /* 0x000fea0003800000 */
[----:B------:R-:W-:Y:S05]  /*1cf0*/  BRA `(.L_x_2580) ;  /* 0x0000000000247947 */ /* 0x000fea0003800000 */
.L_x_2578:
[----:B-----5:R-:W-:-:S05]  /*1d00*/  HADD2.F32 R32, -RZ, R26.H0_H0 ;  /* 0x2000001aff207230 */ /* 0x020fca0000004100 */
[----:B------:R-:W-:Y:S01]  /*1d10*/  FADD.FTZ R81, R32, R81 ;  /* 0x0000005120517221 */ /* 0x000fe20000010000 */
[----:B------:R-:W-:Y:S06]  /*1d20*/  BRA `(.L_x_2579) ;  /* 0x0000000000107947 */ /* 0x000fec0003800000 */
.L_x_2577:
[----:B-----5:R-:W-:-:S05]  /*1d30*/  HADD2.F32 R32, -RZ, R22.H0_H0 ;  /* 0x20000016ff207230 */ /* 0x020fca0000004100 */
[----:B------:R-:W-:Y:S01]  /*1d40*/  FADD.FTZ R81, R32, R81 ;  /* 0x0000005120517221 */ /* 0x000fe20000010000 */
[----:B------:R-:W-:-:S05]  /*1d50*/  @P2 HADD2.F32 R32, -RZ, R26.H0_H0 ;  /* 0x2000001aff202230 */ /* 0x000fca0000004100 */
[----:B------:R-:W-:-:S07]  /*1d60*/  @P2 FADD.FTZ R81, R32, R81 ;  /* 0x0000005120512221 */ /* 0x000fce0000010000 */
.L_x_2579:
[----:B------:R-:W-:-:S04]  /*1d70*/  F2FP.F16.F32.PACK_AB R32, RZ, R81 ;  /* 0x00000051ff20723e */ /* 0x000fc800000000ff */
[----:B------:R-:W-:-:S07]  /*1d80*/  PRMT R30, R32, 0x7610, R30 ;  /* 0x00007610201e7816 */ /* 0x000fce000000001e */
.L_x_2580:
[----:B------:R-:W-:Y:S01]  /*1d90*/  HADD2.F32 R83, -RZ, R34.H1_H1 ;  /* 0x30000022ff537230 */ /* 0x000fe20000004100 */
[----:B------:R-:W-:Y:S06]  /*1da0*/  @P3 BRA `(.L_x_2581) ;  /* 0x0000000000203947 */ /* 0x000fec0003800000 */
[----:B------:R-:W-:-:S04]  /*1db0*/  ISETP.NE.U32.AND P4, PT, RZ, UR12, PT ;  /* 0x0000000cff007c0c */ /* 0x000fc8000bf85070 */
[----:B------:R-:W-:-:S13]  /*1dc0*/  ISETP.NE.AND.EX P4, PT, RZ, UR13, PT, P4 ;  /* 0x0000000dff007c0c */ /* 0x000fda000bf85340 */
[----:B------:R-:W-:Y:S05]  /*1dd0*/  @P4 BRA `(.L_x_2582) ;  /* 0x0000000000084947 */ /* 0x000fea0003800000 */
[----:B------:R-:W-:Y:S05]  /*1de0*/  @P0 BRA `(.L_x_2583) ;  /* 0x0000000000200947 */ /* 0x000fea0003800000 */
[----:B------:R-:W-:Y:S05]  /*1df0*/  BRA `(.L_x_2584) ;  /* 0x0000000000247947 */ /* 0x000fea0003800000 */
.L_x_2582:
[----:B-----5:R-:W-:-:S05]  /*1e00*/  HADD2.F32 R32, -RZ, R26.H1_H1 ;  /* 0x3000001aff207230 */ /* 0x020fca0000004100 */
[----:B------:R-:W-:Y:S01]  /*1e10*/  FADD.FTZ R83, R32, R83 ;  /* 0x0000005320537221 */ /* 0x000fe20000010000 */
[----:B------:R-:W-:Y:S06]  /*1e20*/  BRA `(.L_x_2583) ;  /* 0x0000000000107947 */ /* 0x000fec0003800000 */
.L_x_2581:
[----:B-----5:R-:W-:-:S05]  /*1e30*/  HADD2.F32 R32, -RZ, R22.H1_H1 ;  /* 0x30000016ff207230 */ /* 0x020fca0000004100 */
[----:B------:R-:W-:Y:S01]  /*1e40*/  FADD.FTZ R83, R32, R83 ;  /* 0x0000005320537221 */ /* 0x000fe20000010000 */
[----:B------:R-:W-:-:S05]  /*1e50*/  @P2 HADD2.F32 R32, -RZ, R26.H1_H1 ;  /* 0x3000001aff202230 */ /* 0x000fca0000004100 */
[----:B------:R-:W-:-:S07]  /*1e60*/  @P2 FADD.FTZ R83, R32, R83 ;  /* 0x0000005320532221 */ /* 0x000fce0000010000 */
.L_x_2583:
[----:B------:R-:W-:-:S04]  /*1e70*/  F2FP.F16.F32.PACK_AB R32, RZ, R83 ;  /* 0x00000053ff20723e */ /* 0x000fc800000000ff */
[----:B------:R-:W-:-:S07]  /*1e80*/  PRMT R30, R30, 0x5410, R32 ;  /* 0x000054101e1e7816 */ /* 0x000fce0000000020 */
.L_x_2584:
[----:B------:R-:W-:Y:S01]  /*1e90*/  HADD2.F32 R34, -RZ, R35.H0_H0 ;  /* 0x20000023ff227230 */ /* 0x000fe20000004100 */
[----:B------:R-:W-:Y:S06]  /*1ea0*/  @P3 BRA `(.L_x_2585) ;  /* 0x0000000000203947 */ /* 0x000fec0003800000 */
[----:B------:R-:W-:-:S04]  /*1eb0*/  ISETP.NE.U32.AND P4, PT, RZ, UR12, PT ;  /* 0x0000000cff007c0c */ /* 0x000fc8000bf85070 */
[----:B------:R-:W-:-:S13]  /*1ec0*/  ISETP.NE.AND.EX P4, PT, RZ, UR13, PT, P4 ;  /* 0x0000000dff007c0c */ /* 0x000fda000bf85340 */
[----:B------:R-:W-:Y:S05]  /*1ed0*/  @P4 BRA `(.L_x_2586) ;  /* 0x0000000000084947 */ /* 0x000fea0003800000 */
[----:B------:R-:W-:Y:S05]  /*1ee0*/  @P0 BRA `(.L_x_2587) ;  /* 0x0000000000200947 */ /* 0x000fea0003800000 */
[----:B------:R-:W-:Y:S05]  /*1ef0*/  BRA `(.L_x_2588) ;  /* 0x0000000000247947 */ /* 0x000fea0003800000 */
.L_x_2586:
[----:B-----5:R-:W-:-:S05]  /*1f00*/  HADD2.F32 R33, -RZ, R27.H0_H0 ;  /* 0x2000001bff217230 */ /* 0x020fca0000004100 */
[----:B------:R-:W-:Y:S01]  /*1f10*/  FADD.FTZ R34, R33, R34 ;  /* 0x0000002221227221 */ /* 0x000fe20000010000 */
[----:B------:R-:W-:Y:S06]  /*1f20*/  BRA `(.L_x_2587) ;  /* 0x0000000000107947 */ /* 0x000fec0003800000 */
.L_x_2585:
[----:B-----5:R-:W-:-:S05]  /*1f30*/  HADD2.F32 R33, -RZ, R23.H0_H0 ;  /* 0x20000017ff217230 */ /* 0x020fca0000004100 */
[----:B------:R-:W-:Y:S01]  /*1f40*/  FADD.FTZ R34, R33, R34 ;  /* 0x0000002221227221 */ /* 0x000fe20000010000 */
[----:B------:R-:W-:-:S05]  /*1f50*/  @P2 HADD2.F32 R33, -RZ, R27.H0_H0 ;  /* 0x2000001bff212230 */ /* 0x000fca0000004100 */
[----:B------:R-:W-:-:S07]  /*1f60*/  @P2 FADD.FTZ R34, R33, R34 ;  /* 0x0000002221222221 */ /* 0x000fce0000010000 */
.L_x_2587:
[----:B------:R-:W-:-:S04]  /*1f70*/  F2FP.F16.F32.PACK_AB R32, RZ, R34 ;  /* 0x00000022ff20723e */ /* 0x000fc800000000ff */
[----:B------:R-:W-:-:S07]  /*1f80*/  PRMT R31, R32, 0x7610, R31 ;  /* 0x00007610201f7816 */ /* 0x000fce000000001f */
.L_x_2588:
[----:B------:R-:W-:Y:S01]  /*1f90*/  HADD2.F32 R35, -RZ, R35.H1_H1 ;  /* 0x30000023ff237230 */ /* 0x000fe20000004100 */
[----:B------:R-:W-:Y:S06]  /*1fa0*/  @P3 BRA `(.L_x_2589) ;  /* 0x0000000000203947 */ /* 0x000fec0003800000 */
[----:B------:R-:W-:-:S04]  /*1fb0*/  ISETP.NE.U32.AND P2, PT, RZ, UR12, PT ;  /* 0x0000000cff007c0c */ /* 0x000fc8000bf45070 */
[----:B------:R-:W-:-:S13]  /*1fc0*/  ISETP.NE.AND.EX P2, PT, RZ, UR13, PT, P2 ;  /* 0x0000000dff007c0c */ /* 0x000fda000bf45320 */
[----:B------:R-:W-:Y:S05]  /*1fd0*/  @P2 BRA `(.L_x_2590) ;  /* 0x0000000000082947 */ /* 0x000fea0003800000 */
[----:B------:R-:W-:Y:S05]  /*1fe0*/  @P0 BRA `(.L_x_2591) ;  /* 0x0000000000200947 */ /* 0x000fea0003800000 */
[----:B------:R-:W-:Y:S05]  /*1ff0*/  BRA `(.L_x_2592) ;  /* 0x0000000000247947 */ /* 0x000fea0003800000 */
.L_x_2590:
[----:B-----5:R-:W-:-:S05]  /*2000*/  HADD2.F32 R32, -RZ, R27.H1_H1 ;  /* 0x3000001bff207230 */ /* 0x020fca0000004100 */
[----:B------:R-:W-:Y:S01]  /*2010*/  FADD.FTZ R35, R32, R35 ;  /* 0x0000002320237221 */ /* 0x000fe20000010000 */
[----:B------:R-:W-:Y:S06]  /*2020*/  BRA `(.L_x_2591) ;  /* 0x0000000000107947 */ /* 0x000fec0003800000 */
.L_x_2589:
[----:B-----5:R-:W-:-:S05]  /*2030*/  HADD2.F32 R32, -RZ, R23.H1_H1 ;  /* 0x30000017ff207230 */ /* 0x020fca0000004100 */
[----:B------:R-:W-:Y:S01]  /*2040*/  FADD.FTZ R35, R32, R35 ;  /* 0x0000002320237221 */ /* 0x000fe20000010000 */
[----:B------:R-:W-:-:S05]  /*2050*/  @P2 HADD2.F32 R32, -RZ, R27.H1_H1 ;  /* 0x3000001bff202230 */ /* 0x000fca0000004100 */
[----:B------:R-:W-:-:S07]  /*2060*/  @P2 FADD.FTZ R35, R32, R35 ;  /* 0x0000002320232221 */ /* 0x000fce0000010000 */
.L_x_2591:
[----:B------:R-:W-:-:S04]  /*2070*/  F2FP.F16.F32.PACK_AB R32, RZ, R35 ;  /* 0x00000023ff20723e */ /* 0x000fc800000000ff */
[----:B------:R-:W-:-:S07]  /*2080*/  PRMT R31, R31, 0x5410, R32 ;  /* 0x000054101f1f7816 */ /* 0x000fce0000000020 */
.L_x_2592:
        /* <DEDUP_REMOVED lines=100> */
.L_x_2606:
        /* <DEDUP_REMOVED lines=15> */
[----:B------:R-:W-:Y:S01]  /*27c0*/  FADD.FTZ R37, -R87, R37 ;  /* 0x0000002557257221 */ /* 0x000fe20000010100 */
[C---:B-1----:R-:W-:Y:S01]  /*27d0*/  FMUL.FTZ R58, R89.reuse, R58 ;  /* 0x0000003a593a7220 */ /* 0x042fe20000410000 */
[----:B------:R-:W-:Y:S01]  /*27e0*/  FMUL.FTZ R60, R89, R60 ;  /* 0x0000003c593c7220 */ /* 0x000fe20000410000 */
        /* <DEDUP_REMOVED lines=17> */
[----:B------:R0:W-:Y:S01]  /*2900*/  @!P2 STG.E desc[UR4][R32.64], R89 ;  /* 0x000000592000a986 */ /* 0x0001e2000c101904 */
[C---:B------:R-:W-:Y:S01]  /*2910*/  FADD.FTZ R81, -R87.reuse, R81 ;  /* 0x0000005157517221 */ /* 0x040fe20000010100 */
[C---:B------:R-:W-:Y:S01]  /*2920*/  FADD.FTZ R83, -R87.reuse, R83 ;  /* 0x0000005357537221 */ /* 0x040fe20000010100 */
[C---:B------:R-:W-:Y:S01]  /*2930*/  FADD.FTZ R34, -R87.reuse, R34 ;  /* 0x0000002257227221 */ /* 0x040fe20000010100 */
[----:B------:R-:W-:Y:S01]  /*2940*/  FADD.FTZ R35, -R87, R35 ;  /* 0x0000002357237221 */ /* 0x000fe20000010100 */
[----:B------:R-:W-:Y:S01]  /*2950*/  FFMA.FTZ R60, R60, R64, R79 ;  /* 0x000000403c3c7223 */ /* 0x000fe2000001004f */
[C---:B------:R-:W-:Y:S01]  /*2960*/  FMUL.FTZ R36, R89.reuse, R36 ;  /* 0x0000002459247220 */ /* 0x040fe20000410000 */
[C---:B------:R-:W-:Y:S01]  /*2970*/  FMUL.FTZ R37, R89.reuse, R37 ;  /* 0x0000002559257220 */ /* 0x040fe20000410000 */
[C---:B------:R-:W-:Y:S01]  /*2980*/  FMUL.FTZ R38, R89.reuse, R38 ;  /* 0x0000002659267220 */ /* 0x040fe20000410000 */
[C---:B------:R-:W-:Y:S01]  /*2990*/  FMUL.FTZ R41, R89.reuse, R41 ;  /* 0x0000002959297220 */ /* 0x040fe20000410000 */
[C---:B------:R-:W-:Y:S01]  /*29a0*/  FMUL.FTZ R39, R89.reuse, R39 ;  /* 0x0000002759277220 */ /* 0x040fe20000410000 */
[C---:B------:R-:W-:Y:S01]  /*29b0*/  FMUL.FTZ R59, R89.reuse, R59 ;  /* 0x0000003b593b7220 */ /* 0x040fe20000410000 */
[----:B0-----:R-:W-:Y:S01]  /*29c0*/  FFMA.FTZ R32, R58, R65, R80 ;  /* 0x000000413a207223 */ /* 0x001fe20000010050 */
        /* <DEDUP_REMOVED lines=16> */
[----:B------:R-:W-:Y:S01]  /*2ad0*/  F2FP.F16.F32.PACK_AB R35, R60, R32 ;  /* 0x000000203c23723e */ /* 0x000fe200000000ff */
        /* <DEDUP_REMOVED lines=22> */
[----:B------:R-:W0:Y:S01]  /*2c40*/  LDC.64 R56, c[0x0][0x210] ;  /* 0x00008400ff387b82 */ /* 0x000e220000000a00 */
[----:B------:R-:W-:Y:S01]  /*2c50*/  F2FP.F16.F32.PACK_AB R34, R59, R34 ;  /* 0x000000223b22723e */ /* 0x000fe200000000ff */
[----:B------:R-:W-:Y:S01]  /*2c60*/  FFMA.FTZ R59, R82, R49, R14 ;  /* 0x00000031523b7223 */ /* 0x000fe2000001000e */
[----:B------:R-:W-:Y:S01]  /*2c70*/  F2FP.F16.F32.PACK_AB R39, R60, R39 ;  /* 0x000000273c27723e */ /* 0x000fe200000000ff */
[----:B------:R-:W-:Y:S01]  /*2c80*/  FFMA.FTZ R42, R81, R50, R13 ;  /* 0x00000032512a7223 */ /* 0x000fe2000001000d */
[----:B------:R-:W-:Y:S01]  /*2c90*/  LEA R58, P2, R40, UR8, 0x4 ;  /* 0x00000008283a7c11 */ /* 0x000fe2000f8420ff */
[----:B------:R-:W-:Y:S01]  /*2ca0*/  FFMA.FTZ R83, R83, R51, R12 ;  /* 0x0000003353537223 */ /* 0x000fe2000001000c */
[----:B------:R-:W-:Y:S01]  /*2cb0*/  LEA R60, P3, R55, UR8, 0x4 ;  /* 0x00000008373c7c11 */ /* 0x000fe2000f8620ff */
[----:B------:R-:W-:Y:S01]  /*2cc0*/  FFMA.FTZ R73, R73, R0, R17 ;  /* 0x0000000049497223 */ /* 0x000fe20000010011 */
[----:B------:R-:W-:Y:S01]  /*2cd0*/  FFMA.FTZ R70, R75, R47, R16 ;  /* 0x0000002f4b467223 */ /* 0x000fe20000010010 */
[----:B------:R-:W-:-:S02]  /*2ce0*/  F2FP.F16.F32.PACK_AB R36, R41, R36 ;  /* 0x000000242924723e */ /* 0x000fc400000000ff */
[----:B------:R-:W-:Y:S02]  /*2cf0*/  LEA R62, P4, R63, UR8, 0x4 ;  /* 0x000000083f3e7c11 */ /* 0x000fe4000f8820ff */
[----:B------:R-:W-:Y:S02]  /*2d00*/  F2FP.F16.F32.PACK_AB R41, R59, R74 ;  /* 0x0000004a3b29723e */ /* 0x000fe400000000ff */
[----:B------:R-:W-:Y:S02]  /*2d10*/  LEA.HI.X R59, R40, UR9, RZ, 0x4, P2 ;  /* 0x00000009283b7c11 */ /* 0x000fe400090f24ff */
[----:B------:R-:W-:Y:S02]  /*2d20*/  LEA.HI.X R61, R55, UR9, RZ, 0x4, P3 ;  /* 0x00000009373d7c11 */ /* 0x000fe400098f24ff */
[----:B------:R-:W-:Y:S01]  /*2d30*/  F2FP.F16.F32.PACK_AB R42, R83, R42 ;  /* 0x0000002a532a723e */ /* 0x000fe200000000ff */
[----:B------:R1:W-:Y:S01]  /*2d40*/  STG.E.128 desc[UR4][R58.64], R32 ;  /* 0x000000203a007986 */ /* 0x0003e2000c101d04 */
[----:B------:R-:W-:-:S02]  /*2d50*/  F2FP.F16.F32.PACK_AB R40, R70, R73 ;  /* 0x000000494628723e */ /* 0x000fc400000000ff */
[----:B------:R-:W-:Y:S01]  /*2d60*/  LEA.HI.X R63, R63, UR9, RZ, 0x4, P4 ;  /* 0x000000093f3f7c11 */ /* 0x000fe2000a0f24ff */
[----:B------:R1:W-:Y:S01]  /*2d70*/  STG.E.128 desc[UR4][R60.64], R36 ;  /* 0x000000243c007986 */ /* 0x0003e2000c101d04 */
[----:B0-----:R-:W-:-:S03]  /*2d80*/  LEA R54, R56, R54, 0x2 ;  /* 0x0000003638367211 */ /* 0x001fc600078e10ff */
[----:B------:R1:W-:Y:S01]  /*2d90*/  STG.E.128 desc[UR4][R62.64], R40 ;  /* 0x000000283e007986 */ /* 0x0003e2000c101d04 */
[----:B------:R-:W-:-:S13]  /*2da0*/  ISETP.GE.AND P2, PT, R54, R57, PT ;  /* 0x000000393600720c */ /* 0x000fda0003f46270 */
[----:B------:R-:W-:Y:S05]  /*2db0*/  @!P2 BRA `(.L_x_2594) ;  /* 0xffffffd80000a947 */ /* 0x000fea000383ffff */
[----:B------:R-:W-:Y:S05]  /*2dc0*/  EXIT ;  /* 0x000000000000794d */ /* 0x000fea0003800000 */
.L_x_2593:
        /* <DEDUP_REMOVED lines=8> */
.L_x_2596:
[----:B------:R-:W-:Y:S05]  /*2e50*/  BSYNC B0 ;  /* 0x0000000000007941 */ /* 0x000fea0003800000 */
.L_x_2595:
[----:B------:R-:W-:Y:S01]  /*2e60*/  FADD.FTZ R87, R87, R32 ;  /* 0x0000002057577221 */ /* 0x000fe20000010000 */
[----:B------:R-:W-:Y:S01]  /*2e70*/  HFMA2.MMA R89, -RZ, RZ, 0, 1.1920928955078125e-07 ;  /* 0x00000002ff597435 */ /* 0x000fe200000001ff */
[----:B------:R-:W-:Y:S02]  /*2e80*/  MOV R32, 0xffffffff ;  /* 0xffffffff00207802 */ /* 0x000fe40000000f00 */
[----:B------:R-:W-:Y:S02]  /*2e90*/  MOV R33, 0x1f ;  /* 0x0000001f00217802 */ /* 0x000fe40000000f00 */
[----:B------:R-:W-:-:S07]  /*2ea0*/  MOV R92, R87 ;  /* 0x00000057005c7202 */ /* 0x000fce0000000f00 */
[----:B------:R-:W-:Y:S05]  /*2eb0*/  WARPSYNC.COLLECTIVE R32, `(.L_x_2597) ;  /* 0x0000000020087348 */ /* 0x000fea0003c00000 */
[----:B------:R0:W1:Y:S02]  /*2ec0*/  SHFL.BFLY P3, R32, R92, R89, R33 ;  /* 0x0c0000595c207389 */ /* 0x0000640000060021 */
[----:B01----:R-:W-:Y:S01]  /*2ed0*/  ENDCOLLECTIVE ;  /* 0x000000000000791b */ /* 0x003fe20003800000 */
.L_x_2597:
[----:B------:R-:W-:Y:S01]  /*2ee0*/  HFMA2.MMA R89, -RZ, RZ, 0, 2.384185791015625e-07 ;  /* 0x00000004ff597435 */ /* 0x000fe200000001ff */
[----:B------:R-:W-:Y:S01]  /*2ef0*/  FADD.FTZ R87, R87, R32 ;  /* 0x0000002057577221 */ /* 0x000fe20000010000 */
[----:B------:R-:W-:-:S04]  /*2f00*/  MOV R32, 0xffffffff ;  /* 0xffffffff00207802 */ /* 0x000fc80000000f00 */
[----:B------:R-:W-:-:S07]  /*2f10*/  MOV R92, R87 ;  /* 0x00000057005c7202 */ /* 0x000fce0000000f00 */
[----:B------:R-:W-:Y:S05]  /*2f20*/  WARPSYNC.COLLECTIVE R32, `(.L_x_2598) ;  /* 0x0000000020087348 */ /* 0x000fea0003c00000 */
[----:B------:R0:W1:Y:S02]  /*2f30*/  SHFL.BFLY P3, R32, R92, R89, R33 ;  /* 0x0c0000595c207389 */ /* 0x0000640000060021 */
[----:B01----:R-:W-:Y:S01]  /*2f40*/  ENDCOLLECTIVE ;  /* 0x000000000000791b */ /* 0x003fe20003800000 */
.L_x_2598:
[----:B------:R-:W-:Y:S01]  /*2f50*/  HFMA2.MMA R89, -RZ, RZ, 0, 4.76837158203125e-07 ;  /* 0x00000008ff597435 */ /* 0x000fe200000001ff */
[----:B------:R-:W-:Y:S01]  /*2f60*/  FADD.FTZ R87, R87, R32 ;  /* 0x0000002057577221 */ /* 0x000fe20000010000 */
[----:B------:R-:W-:-:S04]  /*2f70*/  MOV R32, 0xffffffff ;  /* 0xffffffff00207802 */ /* 0x000fc80000000f00 */
[----:B------:R-:W-:-:S07]  /*2f80*/  MOV R92, R87 ;  /* 0x00000057005c7202 */ /* 0x000fce0000000f00 */
[----:B------:R-:W-:Y:S05]  /*2f90*/  WARPSYNC.COLLECTIVE R32, `(.L_x_2599) ;  /* 0x0000000020087348 */ /* 0x000fea0003c00000 */
[----:B------:R0:W1:Y:S02]  /*2fa0*/  SHFL.BFLY P3, R32, R92, R89, R33 ;  /* 0x0c0000595c207389 */ /* 0x0000640000060021 */
[----:B01----:R-:W-:Y:S01]  /*2fb0*/  ENDCOLLECTIVE ;  /* 0x000000000000791b */ /* 0x003fe20003800000 */
.L_x_2599:
[----:B------:R-:W-:Y:S01]  /*2fc0*/  HFMA2.MMA R89, -RZ, RZ, 0, 9.5367431640625e-07 ;  /* 0x00000010ff597435 */ /* 0x000fe200000001ff */
[----:B------:R-:W-:Y:S01]  /*2fd0*/  FADD.FTZ R87, R87, R32 ;  /* 0x0000002057577221 */ /* 0x000fe20000010000 */
[----:B------:R-:W-:-:S04]  /*2fe0*/  MOV R32, 0xffffffff ;  /* 0xffffffff00207802 */ /* 0x000fc80000000f00 */
[----:B------:R-:W-:-:S07]  /*2ff0*/  MOV R92, R87 ;  /* 0x00000057005c7202 */ /* 0x000fce0000000f00 */
[----:B------:R-:W-:Y:S05]  /*3000*/  WARPSYNC.COLLECTIVE R32, `(.L_x_2600) ;  /* 0x0000000020087348 */ /* 0x000fea0003c00000 */
[----:B------:R0:W1:Y:S02]  /*3010*/  SHFL.BFLY P3, R32, R92, R89, R33 ;  /* 0x0c0000595c207389 */ /* 0x0000640000060021 */
[----:B01----:R-:W-:Y:S01]  /*3020*/  ENDCOLLECTIVE ;  /* 0x000000000000791b */ /* 0x003fe20003800000 */
.L_x_2600:
[----:B------:R-:W0:Y:S01]  /*3030*/  LDC R33, c[0x0][0x290] ;  /* 0x0000a400ff217b82 */ /* 0x000e220000000800 */
[----:B------:R-:W-:Y:S01]  /*3040*/  HFMA2.MMA R89, -RZ, RZ, 0, 5.9604644775390625e-08 ;  /* 0x00000001ff597435 */ /* 0x000fe200000001ff */
        /* <DEDUP_REMOVED lines=50> */
[----:B------:R-:W-:Y:S02]  /*3370*/  MOV R32, 0xffffffff ;  /* 0xffffffff00207802 */ /* 0x000fe40000000f00 */
[----:B------:R-:W-:-:S07]  /*3380*/  MOV R33, 0x1f ;  /* 0x0000001f00217802 */ /* 0x000fce0000000f00 */
[----:B------:R-:W-:Y:S05]  /*3390*/  WARPSYNC.COLLECTIVE R32, `(.L_x_2601) ;  /* 0x0000000020087348 */ /* 0x000fea0003c00000 */
[----:B------:R0:W1:Y:S02]  /*33a0*/  SHFL.BFLY P3, R32, R92, R89, R33 ;  /* 0x0c0000595c207389 */ /* 0x0000640000060021 */
[----:B01----:R-:W-:Y:S01]  /*33b0*/  ENDCOLLECTIVE ;  /* 0x000000000000791b */ /* 0x003fe20003800000 */
.L_x_2601:
[----:B------:R-:W-:Y:S01]  /*33c0*/  HFMA2.MMA R89, -RZ, RZ, 0, 1.1920928955078125e-07 ;  /* 0x00000002ff597435 */ /* 0x000fe200000001ff */
[----:B------:R-:W-:Y:S01]  /*33d0*/  FADD.FTZ R92, R92, R32 ;  /* 0x000000205c5c7221 */ /* 0x000fe20000010000 */
[----:B------:R-:W-:-:S09]  /*33e0*/  MOV R32, 0xffffffff ;  /* 0xffffffff00207802 */ /* 0x000fd20000000f00 */
[----:B------:R-:W-:Y:S05]  /*33f0*/  WARPSYNC.COLLECTIVE R32, `(.L_x_2602) ;  /* 0x0000000020087348 */ /* 0x000fea0003c00000 */
[----:B------:R0:W1:Y:S02]  /*3400*/  SHFL.BFLY P3, R32, R92, R89, R33 ;  /* 0x0c0000595c207389 */ /* 0x0000640000060021 */
[----:B01----:R-:W-:Y:S01]  /*3410*/  ENDCOLLECTIVE ;  /* 0x000000000000791b */ /* 0x003fe20003800000 */
.L_x_2602:
[----:B------:R-:W-:Y:S01]  /*3420*/  HFMA2.MMA R89, -RZ, RZ, 0, 2.384185791015625e-07 ;  /* 0x00000004ff597435 */ /* 0x000fe200000001ff */
[----:B------:R-:W-:Y:S01]  /*3430*/  FADD.FTZ R92, R92, R32 ;  /* 0x000000205c5c7221 */ /* 0x000fe20000010000 */
[----:B------:R-:W-:-:S09]  /*3440*/  MOV R32, 0xffffffff ;  /* 0xffffffff00207802 */ /* 0x000fd20000000f00 */
[----:B------:R-:W-:Y:S05]  /*3450*/  WARPSYNC.COLLECTIVE R32, `(.L_x_2603) ;  /* 0x0000000020087348 */ /* 0x000fea0003c00000 */
[----:B------:R0:W1:Y:S02]  /*3460*/  SHFL.BFLY P3, R32, R92, R89, R33 ;  /* 0x0c0000595c207389 */ /* 0x0000640000060021 */
[----:B01----:R-:W-:Y:S01]  /*3470*/  ENDCOLLECTIVE ;  /* 0x000000000000791b */ /* 0x003fe20003800000 */
.L_x_2603:
[----:B------:R-:W-:Y:S01]  /*3480*/  HFMA2.MMA R89, -RZ, RZ, 0, 4.76837158203125e-07 ;  /* 0x00000008ff597435 */ /* 0x000fe200000001ff */
[----:B------:R-:W-:Y:S01]  /*3490*/  FADD.FTZ R92, R92, R32 ;  /* 0x000000205c5c7221 */ /* 0x000fe20000010000 */
[----:B------:R-:W-:-:S09]  /*34a0*/  MOV R32, 0xffffffff ;  /* 0xffffffff00207802 */ /* 0x000fd20000000f00 */
[----:B------:R-:W-:Y:S05]  /*34b0*/  WARPSYNC.COLLECTIVE R32, `(.L_x_2604) ;  /* 0x0000000020087348 */ /* 0x000fea0003c00000 */
[----:B------:R0:W1:Y:S02]  /*34c0*/  SHFL.BFLY P3, R32, R92, R89, R33 ;  /* 0x0c0000595c207389 */ /* 0x0000640000060021 */
[----:B01----:R-:W-:Y:S01]  /*34d0*/  ENDCOLLECTIVE ;  /* 0x000000000000791b */ /* 0x003fe20003800000 */
.L_x_2604:
[----:B------:R-:W-:Y:S01]  /*34e0*/  HFMA2.MMA R89, -RZ, RZ, 0, 9.5367431640625e-07 ;  /* 0x00000010ff597435 */ /* 0x000fe200000001ff */
[----:B------:R-:W-:Y:S01]  /*34f0*/  FADD.FTZ R92, R92, R32 ;  /* 0x000000205c5c7221 */ /* 0x000fe20000010000 */
[----:B------:R-:W-:-:S09]  /*3500*/  MOV R32, 0xffffffff ;  /* 0xffffffff00207802 */ /* 0x000fd20000000f00 */
[----:B------:R-:W-:Y:S05]  /*3510*/  WARPSYNC.COLLECTIVE R32, `(.L_x_2605) ;  /* 0x0000000020087348 */ /* 0x000fea0003c00000 */
[----:B------:R0:W1:Y:S02]  /*3520*/  SHFL.BFLY P3, R32, R92, R89, R33 ;  /* 0x0c0000595c207389 */ /* 0x0000640000060021 */
[----:B01----:R-:W-:Y:S01]  /*3530*/  ENDCOLLECTIVE ;  /* 0x000000000000791b */ /* 0x003fe20003800000 */
.L_x_2605:
[----:B------:R-:W-:Y:S05]  /*3540*/  BRA `(.L_x_2606) ;  /* 0xfffffff000607947 */ /* 0x000fea000383ffff */
.L_x_2607:
        /* <DEDUP_REMOVED lines=11> */
.L_x_20684:


//--------------------- .text._ZN10layer_norm31ln_parallel_residual_fwd_kernelINS_13Kernel_traitsI6__halfS2_S2_S2_fjLj768ELj1ELj4ELj1ELj16ENS_18Kernel_traits_baseILj768ES2_S2_S2_S2_fjLj128EEEEELb1ELb0ELb0EEEvNS_9FwdParamsE --------------------------
	.section	.text._ZN10layer_norm31ln_parallel_residual_fwd_kernelINS_13Kernel_traitsI6__halfS2_S2_S2_fjLj768ELj1ELj4ELj1ELj16ENS_18Kernel_traits_baseILj768ES2_S2_S2_S2_fjLj128EEEEELb1ELb0ELb0EEEvNS_9FwdParamsE,"ax",@progbits
	.align	128
        .global         _ZN10layer_norm31ln_parallel_residual_fwd_kernelINS_13Kernel_traitsI6__halfS2_S2_S2_fjLj768ELj1ELj4ELj1ELj16ENS_18Kernel_traits_baseILj768ES2_S2_S2_S2_fjLj128EEEEELb1ELb0ELb0EEEvNS_9FwdParamsE
        .type           _ZN10layer_norm31ln_parallel_residual_fwd_kernelINS_13Kernel_traitsI6__halfS2_S2_S2_fjLj768ELj1ELj4ELj1ELj16ENS_18Kernel_traits_baseILj768ES2_S2_S2_S2_fjLj128EEEEELb1ELb0ELb0EEEvNS_9FwdParamsE,@function
        .size           _ZN10layer_norm31ln_parallel_residual_fwd_kernelINS_13Kernel_traitsI6__halfS2_S2_S2_fjLj768ELj1ELj4ELj1ELj16ENS_18Kernel_traits_baseILj768ES2_S2_S2_S2_fjLj128EEEEELb1ELb0ELb0EEEvNS_9FwdParamsE,(.L_x_20685 - _ZN10layer_norm31ln_parallel_residual_fwd_kernelINS_13Kernel_traitsI6__halfS2_S2_S2_fjLj768ELj1ELj4ELj1ELj16ENS_18Kernel_traits_baseILj768ES2_S2_S2_S2_fjLj128EEEEELb1ELb0ELb0EEEvNS_9FwdParamsE)
        .other          _ZN10layer_norm31ln_parallel_residual_fwd_kernelINS_13Kernel_traitsI6__halfS2_S2_S2_fjLj768ELj1ELj4ELj1ELj16ENS_18Kernel_traits_baseILj768ES2_S2_S2_S2_fjLj128EEEEELb1ELb0ELb0EEEvNS_9FwdParamsE,@"STO_CUDA_ENTRY STV_DEFAULT"
_ZN10layer_norm31ln_parallel_residual_fwd_kernelINS_13Kernel_traitsI6__halfS2_S2_S2_fjLj768ELj1ELj4ELj1ELj16ENS_18Kernel_traits_baseILj768ES2_S2_S2_S2_fjLj128EEEEELb1ELb0ELb0EEEvNS_9FwdParamsE:
.text._ZN10layer_norm31ln_parallel_residual_fwd_kernelINS_13Kernel_traitsI6__halfS2_S2_S2_fjLj768ELj1ELj4ELj1ELj16ENS_18Kernel_traits_baseILj768ES2_S2_S2_S2_fjLj128EEEEELb1ELb0ELb0EEEvNS_9FwdParamsE:
        /* <DEDUP_REMOVED lines=19> */
[----:B------:R-:W-:-:S04]  /*0130*/  LOP3.LUT R15, R12, 0x1f, RZ, 0xc0, !PT ;  /* 0x0000001f0c0f7812 */ /* 0x000fc800078ec0ff */
[----:B------:R-:W-:Y:S02]  /*0140*/  MOV R25, R15 ;  /* 0x0000000f00197202 */ /* 0x000fe40000000f00 */
[----:B------:R-:W-:Y:S01]  /*0150*/  LOP3.LUT R54, R54, 0xffffffdf, RZ, 0xc0, !PT ;  /* 0xffffffdf36367812 */ /* 0x000fe200078ec0ff */
[----:B------:R-:W-:Y:S01]  /*0160*/  BSSY B0, `(.L_x_2608) ;  /* 0x0000065000007945 */ /* 0x000fe20003800000 */
[----:B--2---:R-:W-:Y:S02]  /*0170*/  @P0 R2UR UR6, R2 ;  /* 0x00000000020602ca */ /* 0x004fe400000e0000 */
[----:B------:R-:W-:Y:S02]  /*0180*/  @P0 R2UR UR7, R3 ;  /* 0x00000000030702ca */ /* 0x000fe400000e0000 */
[----:B---3--:R-:W-:-:S05]  /*0190*/  @P0 IADD3 R40, P1, R4, R7, RZ ;  /* 0x0000000704280210 */ /* 0x008fca0007f3e0ff */
[----:B------:R-:W-:Y:S02]  /*01a0*/  @P0 IMAD.X R41, RZ, RZ, R5, P1 ;  /* 0x000000ffff290224 */ /* 0x000fe400008e0605 */
[----:B------:R-:W-:-:S03]  /*01b0*/  IMAD.WIDE.U32 R6, R0, -0x326172a9, RZ ;  /* 0xcd9e8d5700067825 */ /* 0x000fc600078e00ff */
[--C-:B------:R-:W-:Y:S02]  /*01c0*/  SHF.R.U64 R2, R40, 0x2, R41.reuse ;  /* 0x0000000228027819 */ /* 0x100fe40000001229 */
        /* <DEDUP_REMOVED lines=39> */
[----:B------:R-:W-:-:S03]  /*0440*/  UIADD3 UR31, UR7, 0x1fd5c5a3, URZ ;  /* 0x1fd5c5a3071f7890 */ /* 0x000fc6000fffe03f */
[----:B------:R-:W-:Y:S02]  /*0450*/  LOP3.LUT R8, R5, UR29, R8, 0x96, !PT ;  /* 0x0000001d05087c12 */ /* 0x000fe4000f8e9608 */
[----:B----4-:R-:W-:Y:S01]  /*0460*/  SHF.R.S32.HI R5, RZ, 0x1f, R14 ;  /* 0x0000001fff057819 */ /* 0x010fe2000001140e */
[----:B------:R-:W-:Y:S01]  /*0470*/  IMAD.WIDE.U32 R6, R6, -0x2daee0ad, RZ ;  /* 0xd2511f5306067825 */ /* 0x000fe200078e00ff */
[----:B------:R-:W-:Y:S02]  /*0480*/  LOP3.LUT R10, R25, 0x1f, RZ, 0x3c, !PT ;  /* 0x0000001f190a7812 */ /* 0x000fe400078e3cff */
[----:B------:R-:W-:Y:S02]  /*0490*/  LEA.HI R5, R5, R14, RZ, 0x3 ;  /* 0x0000000e05057211 */ /* 0x000fe400078f18ff */
[----:B------:R-:W-:Y:S02]  /*04a0*/  LOP3.LUT R41, R7, UR31, R4, 0x96, !PT ;  /* 0x0000001f07297c12 */ /* 0x000fe4000f8e9604 */
[----:B------:R-:W-:-:S04]  /*04b0*/  LEA.HI.SX32 R4, R5, R10, 0x1d ;  /* 0x0000000a05047211 */ /* 0x000fc800078feaff */
[C---:B------:R-:W-:Y:S02]  /*04c0*/  LOP3.LUT P2, RZ, R4.reuse, 0xffffffe0, RZ, 0xc0, !PT ;  /* 0xffffffe004ff7812 */ /* 0x040fe4000784c0ff */
[C---:B------:R-:W-:Y:S02]  /*04d0*/  ISETP.GE.U32.AND P5, PT, R4.reuse, 0x40, PT ;  /* 0x000000400400780c */ /* 0x040fe40003fa6070 */
[----:B------:R-:W-:Y:S01]  /*04e0*/  ISETP.GE.U32.AND P4, PT, R4, 0x60, PT ;  /* 0x000000600400780c */ /* 0x000fe20003f86070 */
[----:B------:R-:W-:Y:S01]  /*04f0*/  UIADD3 UR30, UR6, 0x5384540f, URZ ;  /* 0x5384540f061e7890 */ /* 0x000fe2000fffe03f */
[----:B------:R-:W-:-:S07]  /*0500*/  IMAD.WIDE.U32 R8, R8, -0x326172a9, RZ ;  /* 0xcd9e8d5708087825 */ /* 0x000fce00078e00ff */
[----:B------:R-:W-:-:S04]  /*0510*/  @P2 LOP3.LUT R54, R54, 0x20, RZ, 0xfc, !PT ;  /* 0x0000002036362812 */ /* 0x000fc800078efcff */
[----:B------:R-:W-:Y:S01]  /*0520*/  LOP3.LUT R54, R54, 0xffffff7f, RZ, 0xc0, !PT ;  /* 0xffffff7f36367812 */ /* 0x000fe200078ec0ff */
[----:B------:R-:W-:-:S03]  /*0530*/  UIADD3 UR32, UR6, -0xe443238, URZ ;  /* 0xf1bbcdc806207890 */ /* 0x000fc6000fffe03f */
[----:B------:R-:W-:Y:S01]  /*0540*/  @P5 LOP3.LUT R54, R54, 0x80, RZ, 0xfc, !PT ;  /* 0x0000008036365812 */ /* 0x000fe200078efcff */
[----:B------:R-:W-:Y:S01]  /*0550*/  IMAD.HI.U32 R43, R41, -0x326172a9, RZ ;  /* 0xcd9e8d57292b7827 */ /* 0x000fe200078e00ff */
[----:B------:R-:W-:Y:S02]  /*0560*/  LOP3.LUT R42, R9, UR30, R42, 0x96, !PT ;  /* 0x0000001e092a7c12 */ /* 0x000fe4000f8e962a */
[----:B------:R-:W-:Y:S01]  /*0570*/  SHF.R.U32.HI R5, RZ, 0x5, R12 ;  /* 0x00000005ff057819 */ /* 0x000fe2000001160c */
[----:B------:R-:W-:Y:S01]  /*0580*/  UIADD3 UR33, UR7, -0x24c28bd8, URZ ;  /* 0xdb3d742807217890 */ /* 0x000fe2000fffe03f */
[----:B------:R-:W-:Y:S01]  /*0590*/  LOP3.LUT R54, R54, 0xffffffbf, RZ, 0xc0, !PT ;  /* 0xffffffbf36367812 */ /* 0x000fe200078ec0ff */
[----:B------:R-:W-:Y:S02]  /*05a0*/  UIADD3 UR34, UR6, -0x700cb87f, URZ ;  /* 0x8ff3478106227890 */ /* 0x000fe4000fffe03f */
[----:B------:R-:W-:Y:S01]  /*05b0*/  UIADD3 UR35, UR7, -0x695add53, URZ ;  /* 0x96a522ad07237890 */ /* 0x000fe2000fffe03f */
[----:B------:R-:W-:Y:S01]  /*05c0*/  IMAD R5, R13, 0x4, R5 ;  /* 0x000000040d057824 */ /* 0x000fe200078e0205 */
[----:B------:R-:W-:Y:S01]  /*05d0*/  @P4 LOP3.LUT R54, R54, 0x40, RZ, 0xfc, !PT ;  /* 0x0000004036364812 */ /* 0x000fe200078efcff */
[----:B------:R-:W-:Y:S01]  /*05e0*/  IMAD.HI.U32 R47, R42, -0x2daee0ad, RZ ;  /* 0xd2511f532a2f7827 */ /* 0x000fe200078e00ff */
[----:B------:R-:W-:Y:S01]  /*05f0*/  LOP3.LUT R43, R43, UR32, R8, 0x96, !PT ;  /* 0x000000202b2b7c12 */ /* 0x000fe2000f8e9608 */
[----:B------:R-:W-:Y:S07]  /*0600*/  @!P2 BRA `(.L_x_2609) ;  /* 0x000000000068a947 */ /* 0x000fee0003800000 */
[----:B------:R-:W-:Y:S01]  /*0610*/  ULDC.64 UR8, c[0x0][0x2c8] ;  /* 0x0000b20000087ab9 */ /* 0x000fe20000000a00 */
[----:B------:R-:W-:Y:S01]  /*0620*/  ULDC.64 UR10, c[0x0][0x2d0] ;  /* 0x0000b400000a7ab9 */ /* 0x000fe20000000a00 */
[----:B------:R-:W-:Y:S01]  /*0630*/  ISETP.NE.U32.AND P0, PT, RZ, UR8, PT ;  /* 0x00000008ff007c0c */ /* 0x000fe2000bf05070 */
[----:B------:R-:W0:Y:S01]  /*0640*/  LDC.64 R148, c[0x0][0x260] ;  /* 0x00009800ff947b82 */ /* 0x000e220000000a00 */
[----:B------:R-:W-:Y:S01]  /*0650*/  ISETP.NE.U32.AND P1, PT, RZ, UR10, PT ;  /* 0x0000000aff007c0c */ /* 0x000fe2000bf25070 */
[C---:B------:R-:W-:Y:S01]  /*0660*/  IMAD.SHL.U32 R128, R25.reuse, 0x10, RZ ;  /* 0x0000001019807824 */ /* 0x040fe200078e00ff */
[----:B------:R-:W-:Y:S02]  /*0670*/  ISETP.NE.AND.EX P0, PT, RZ, UR9, PT, P0 ;  /* 0x00000009ff007c0c */ /* 0x000fe4000bf05300 */
[----:B------:R-:W-:Y:S02]  /*0680*/  ISETP.NE.AND.EX P1, PT, RZ, UR11, PT, P1 ;  /* 0x0000000bff007c0c */ /* 0x000fe4000bf25310 */
[----:B------:R-:W-:-:S09]  /*0690*/  SHF.L.U64.HI R10, R25, 0x4, RZ ;  /* 0x00000004190a7819 */ /* 0x000fd200000102ff */
        /* <DEDUP_REMOVED lines=12> */
[----:B------:R-:W-:Y:S02]  /*0760*/  LOP3.LUT R25, R25, 0x20, RZ, 0xfc, !PT ;  /* 0x0000002019197812 */ /* 0x000fe400078efcff */
[----:B------:R-:W-:-:S02]  /*0770*/  @!P0 CS2R R36, SRZ ;  /* 0x0000000000248805 */ /* 0x000fc4000001ff00 */
[----:B------:R-:W-:Y:S02]  /*0780*/  @!P0 CS2R R38, SRZ ;  /* 0x0000000000268805 */ /* 0x000fe4000001ff00 */
[----:B------:R-:W-:Y:S02]  /*0790*/  @!P1 CS2R R28, SRZ ;  /* 0x00000000001c9805 */ /* 0x000fe4000001ff00 */
[----:B0-----:R-:W-:-:S07]  /*07a0*/  @!P1 CS2R R30, SRZ ;  /* 0x00000000001e9805 */ /* 0x001fce000001ff00 */
.L_x_2609:
[----:B------:R-:W-:Y:S05]  /*07b0*/  BSYNC B0 ;  /* 0x0000000000007941 */ /* 0x000fea0003800000 */
.L_x_2608:
        /* <DEDUP_REMOVED lines=23> */
[----:B------:R-:W-:Y:S01]  /*0930*/  VIADD R25, R25, 0x20 ;  /* 0x0000002019197836 */ /* 0x000fe20000000000 */
[----:B------:R-:W-:-:S02]  /*0940*/  @!P0 CS2R R20, SRZ ;  /* 0x0000000000148805 */ /* 0x000fc4000001ff00 */
[----:B------:R-:W-:Y:S02]  /*0950*/  @!P0 CS2R R22, SRZ ;  /* 0x0000000000168805 */ /* 0x000fe4000001ff00 */
[----:B------:R-:W-:Y:S02]  /*0960*/  @!P1 CS2R R8, SRZ ;  /* 0x0000000000089805 */ /* 0x000fe4000001ff00 */
[----:B0-----:R-:W-:-:S07]  /*0970*/  @!P1 CS2R R10, SRZ ;  /* 0x00000000000a9805 */ /* 0x001fce000001ff00 */
.L_x_2611:
[----:B------:R-:W-:Y:S05]  /*0980*/  BSYNC B0 ;  /* 0x0000000000007941 */ /* 0x000fea0003800000 */
.L_x_2610:
        /* <DEDUP_REMOVED lines=27> */
.L_x_2613:
[----:B------:R-:W-:Y:S05]  /*0b40*/  BSYNC B0 ;  /* 0x0000000000007941 */ /* 0x000fea0003800000 */
.L_x_2612:
[----:B------:R-:W-:Y:S01]  /*0b50*/  ULDC UR8, c[0x0][0x214] ;  /* 0x0000850000087ab9 */ /* 0x000fe20000000800 */
[----:B------:R-:W-:Y:S02]  /*0b60*/  LOP3.LUT R47, R47, UR33, R6, 0x96, !PT ;  /* 0x000000212f2f7c12 */ /* 0x000fe4000f8e9606 */
[----:B------:R-:W-:-:S13]  /*0b70*/  ISETP.GE.AND P0, PT, R5, UR8, PT ;  /* 0x0000000805007c0c */ /* 0x000fda000bf06270 */
[----:B------:R-:W-:Y:S05]  /*0b80*/  @P0 EXIT ;  /* 0x000000000000094d */ /* 0x000fea0003800000 */
[--C-:B-----5:R-:W-:Y:S01]  /*0b90*/  HADD2.F32 R161, -RZ, R148.reuse.H0_H0 ;  /* 0x20000094ffa17230 */ /* 0x120fe20000004100 */
[----:B------:R-:W-:Y:S01]  /*0ba0*/  HFMA2.MMA R53, -RZ, RZ, 0, 0 ;  /* 0x00000000ff357435 */ /* 0x000fe200000001ff */
[----:B------:R-:W-:Y:S01]  /*0bb0*/  HADD2.F32 R157, -RZ, R148.H1_H1 ;  /* 0x30000094ff9d7230 */ /* 0x000fe20000004100 */
[----:B------:R-:W-:Y:S01]  /*0bc0*/  BSSY B0, `(.L_x_2614) ;  /* 0x00012c4000007945 */ /* 0x000fe20003800000 */
[--C-:B------:R-:W-:Y:S01]  /*0bd0*/  HADD2.F32 R152, -RZ, R37.reuse.H0_H0 ;  /* 0x20000025ff987230 */ /* 0x100fe20000004100 */
[----:B------:R-:W-:Y:S01]  /*0be0*/  ULDC.U8 UR8, c[0x0][0x2a0] ;  /* 0x0000a80000087ab9 */ /* 0x000fe20000000000 */
[----:B------:R-:W-:Y:S01]  /*0bf0*/  HADD2.F32 R148, -RZ, R37.H1_H1 ;  /* 0x30000025ff947230 */ /* 0x000fe20000004100 */
[----:B------:R-:W-:Y:S01]  /*0c00*/  ULDC UR36, c[0x0][0x218] ;  /* 0x0000860000247ab9 */ /* 0x000fe20000000800 */
[--C-:B------:R-:W-:Y:S01]  /*0c10*/  HADD2.F32 R144, -RZ, R38.reuse.H0_H0 ;  /* 0x20000026ff907230 */ /* 0x100fe20000004100 */
[----:B------:R-:W-:Y:S01]  /*0c20*/  ULDC UR9, c[0x0][0x2d8] ;  /* 0x0000b60000097ab9 */ /* 0x000fe20000000800 */
[----:B------:R-:W-:Y:S01]  /*0c30*/  HADD2.F32 R140, -RZ, R38.H1_H1 ;  /* 0x30000026ff8c7230 */ /* 0x000fe20000004100 */
[----:B------:R-:W-:Y:S01]  /*0c40*/  UISETP.NE.AND UP0, UPT, UR8, URZ, UPT ;  /* 0x0000003f0800728c */ /* 0x000fe2000bf05270 */
        /* <DEDUP_REMOVED lines=10> */
[----:B------:R-:W-:Y:S02]  /*0cf0*/  IMAD R37, R42, -0x2daee0ad, RZ ;  /* 0xd2511f532a257824 */ /* 0x000fe400078e02ff */
[----:B------:R-:W-:-:S04]  /*0d00*/  IMAD.WIDE.U32 R38, R43, -0x2daee0ad, RZ ;  /* 0xd2511f532b267825 */ /* 0x000fc800078e00ff */
[--C-:B------:R-:W-:Y:S01]  /*0d10*/  HADD2.F32 R145, -RZ, R150.reuse.H0_H0 ;  /* 0x20000096ff917230 */ /* 0x100fe20000004100 */
[----:B------:R-:W-:Y:S01]  /*0d20*/  LOP3.LUT R37, R39, UR35, R37, 0x96, !PT ;  /* 0x0000002327257c12 */ /* 0x000fe2000f8e9625 */
[----:B------:R-:W-:Y:S01]  /*0d30*/  HADD2.F32 R141, -RZ, R150.H1_H1 ;  /* 0x30000096ff8d7230 */ /* 0x000fe20000004100 */
[----:B------:R-:W-:Y:S01]  /*0d40*/  LOP3.LUT R39, R40, 0x3, RZ, 0xc0, !PT ;  /* 0x0000000328277812 */ /* 0x000fe200078ec0ff */
        /* <DEDUP_REMOVED lines=16> */
[----:B------:R-:W-:Y:S02]  /*0e50*/  IMAD R41, R41, -0x326172a9, RZ ;  /* 0xcd9e8d5729297824 */ /* 0x000fe400078e02ff */
[----:B------:R-:W-:-:S04]  /*0e60*/  IMAD.HI.U32 R36, R47, -0x326172a9, RZ ;  /* 0xcd9e8d572f247827 */ /* 0x000fc800078e00ff */
[--C-:B------:R-:W-:Y:S01]  /*0e70*/  HADD2.F32 R158, -RZ, R28.reuse.H0_H0 ;  /* 0x2000001cff9e7230 */ /* 0x100fe20000004100 */
[----:B------:R-:W-:Y:S01]  /*0e80*/  LOP3.LUT R36, R36, UR34, R41, 0x96, !PT ;  /* 0x0000002224247c12 */ /* 0x000fe2000f8e9629 */
        /* <DEDUP_REMOVED lines=41> */
[----:B------:R-:W-:Y:S02]  /*1120*/  HADD2.F32 R153, -RZ, R149.H0_H0 ;  /* 0x20000095ff997230 */ /* 0x000fe40000004100 */
[--C-:B------:R-:W-:Y:S02]  /*1130*/  HADD2.F32 R151, -RZ, R129.reuse.H0_H0 ;  /* 0x20000081ff977230 */ /* 0x100fe40000004100 */
[----:B------:R-:W-:Y:S02]  /*1140*/  HADD2.F32 R147, -RZ, R129.H1_H1 ;  /* 0x30000081ff937230 */ /* 0x000fe40000004100 */
[----:B------:R-:W-:Y:S02]  /*1150*/  HADD2.F32 R135, -RZ, R131.H0_H0 ;  /* 0x20000083ff877230 */ /* 0x000fe40000004100 */
[----:B------:R-:W-:Y:S02]  /*1160*/  HADD2.F32 R105, -RZ, R99.H0_H0 ;  /* 0x20000063ff697230 */ /* 0x000fe40000004100 */
[----:B------:R-:W-:-:S02]  /*1170*/  HADD2.F32 R103, -RZ, R95.H0_H0 ;  /* 0x2000005fff677230 */ /* 0x000fc40000004100 */
[----:B------:R-:W-:Y:S02]  /*1180*/  HADD2.F32 R18, -RZ, R19.H0_H0 ;  /* 0x20000013ff127230 */ /* 0x000fe40000004100 */
[----:B------:R-:W-:Y:S02]  /*1190*/  HADD2.F32 R26, -RZ, R27.H0_H0 ;  /* 0x2000001bff1a7230 */ /* 0x000fe40000004100 */
[----:B------:R-:W-:Y:S02]  /*11a0*/  HADD2.F32 R34, -RZ, R35.H0_H0 ;  /* 0x20000023ff227230 */ /* 0x000fe40000004100 */
[----:B------:R-:W-:Y:S02]  /*11b0*/  HADD2.F32 R149, -RZ, R149.H1_H1 ;  /* 0x30000095ff957230 */ /* 0x000fe40000004100 */
[----:B------:R-:W-:Y:S02]  /*11c0*/  HADD2.F32 R131, -RZ, R131.H1_H1 ;  /* 0x30000083ff837230 */ /* 0x000fe40000004100 */
[----:B------:R-:W-:-:S02]  /*11d0*/  HADD2.F32 R129, -RZ, R96.H0_H0 ;  /* 0x20000060ff817230 */ /* 0x000fc40000004100 */
[----:B------:R-:W-:Y:S02]  /*11e0*/  HADD2.F32 R125, -RZ, R96.H1_H1 ;  /* 0x30000060ff7d7230 */ /* 0x000fe40000004100 */
[--C-:B------:R-:W-:Y:S02]  /*11f0*/  HADD2.F32 R121, -RZ, R97.reuse.H0_H0 ;  /* 0x20000061ff797230 */ /* 0x100fe40000004100 */
[----:B------:R-:W-:Y:S02]  /*1200*/  HADD2.F32 R117, -RZ, R97.H1_H1 ;  /* 0x30000061ff757230 */ /* 0x000fe40000004100 */
[----:B------:R-:W-:Y:S02]  /*1210*/  HADD2.F32 R99, -RZ, R99.H1_H1 ;  /* 0x30000063ff637230 */ /* 0x000fe40000004100 */
[--C-:B------:R-:W-:Y:S02]  /*1220*/  HADD2.F32 R127, -RZ, R92.reuse.H0_H0 ;  /* 0x2000005cff7f7230 */ /* 0x100fe40000004100 */
[----:B------:R-:W-:-:S02]  /*1230*/  HADD2.F32 R123, -RZ, R92.H1_H1 ;  /* 0x3000005cff7b7230 */ /* 0x000fc40000004100 */
[--C-:B------:R-:W-:Y:S02]  /*1240*/  HADD2.F32 R119, -RZ, R93.reuse.H0_H0 ;  /* 0x2000005dff777230 */ /* 0x100fe40000004100 */
[----:B------:R-:W-:Y:S02]  /*1250*/  HADD2.F32 R115, -RZ, R93.H1_H1 ;  /* 0x3000005dff737230 */ /* 0x000fe40000004100 */
[----:B------:R-:W-:Y:S02]  /*1260*/  HADD2.F32 R95, -RZ, R95.H1_H1 ;  /* 0x3000005fff5f7230 */ /* 0x000fe40000004100 */
[----:B------:R-:W-:Y:S02]  /*1270*/  HADD2.F32 R19, -RZ, R19.H1_H1 ;  /* 0x30000013ff137230 */ /* 0x000fe40000004100 */
[----:B------:R-:W-:Y:S02]  /*1280*/  HADD2.F32 R27, -RZ, R27.H1_H1 ;  /* 0x3000001bff1b7230 */ /* 0x000fe40000004100 */
[----:B------:R-:W-:-:S02]  /*1290*/  HADD2.F32 R35, -RZ, R35.H1_H1 ;  /* 0x30000023ff237230 */ /* 0x000fc40000004100 */
[----:B------:R-:W-:-:S07]  /*12a0*/  IMAD R52, R47, -0x326172a9, RZ ;  /* 0xcd9e8d572f347824 */ /* 0x000fce00078e02ff */
.L_x_3014:
        /* <DEDUP_REMOVED lines=36> */
.L_x_2618:
[----:B------:R-:W-:-:S07]  /*14f0*/  MOV R56, R52 ;  /* 0x0000003400387202 */ /* 0x000fce0000000f00 */
.L_x_2619:
[----:B------:R-:W-:Y:S05]  /*1500*/  BSYNC B2 ;  /* 0x0000000000027941 */ /* 0x000fea0003800000 */
.L_x_2617:
        /* <DEDUP_REMOVED lines=16> */
.L_x_2623:
[----:B------:R-:W-:Y:S05]  /*1610*/  BSYNC B3 ;  /* 0x0000000000037941 */ /* 0x000fea0003800000 */
.L_x_2622:
        /* <DEDUP_REMOVED lines=11> */
[----:B------:R-:W-:Y:S01]  /*16d0*/  IMAD.WIDE.U32 R88, R67, -0x326172a9, RZ ;  /* 0xcd9e8d5743587825 */ /* 0x000fe200078e00ff */
[----:B------:R-:W-:-:S04]  /*16e0*/  HFMA2.MMA R67, -RZ, RZ, 0, 0 ;  /* 0x00000000ff437435 */ /* 0x000fc800000001ff */
        /* <DEDUP_REMOVED lines=30> */
.L_x_2621:
[----:B------:R-:W-:Y:S05]  /*18d0*/  BSYNC B2 ;  /* 0x0000000000027941 */ /* 0x000fea0003800000 */
.L_x_2620:
[----:B------:R-:W0:Y:S01]  /*18e0*/  LDC R88, c[0x0][0x294] ;  /* 0x0000a500ff587b82 */ /* 0x000e220000000800 */
[----:B------:R-:W-:Y:S01]  /*18f0*/  ISETP.NE.U32.AND P2, PT, R92, RZ, PT ;  /* 0x000000ff5c00720c */ /* 0x000fe20003f45070 */
[----:B------:R-:W-:Y:S01]  /*1900*/  IMAD.MOV.U32 R92, RZ, RZ, 0x2f800000 ;  /* 0x2f800000ff5c7424 */ /* 0x000fe200078e00ff */
[----:B------:R-:W-:Y:S01]  /*1910*/  I2FP.F32.U32 R39, R56 ;  /* 0x0000003800277245 */ /* 0x000fe20000201000 */
[----:B-----5:R-:W-:Y:S01]  /*1920*/  HADD2.F32 R56, -RZ, R48.H0_H0 ;  /* 0x20000030ff387230 */ /* 0x020fe20000004100 */
[----:B------:R-:W-:Y:S02]  /*1930*/  ISETP.NE.AND.EX P2, PT, R93, RZ, PT, P2 ;  /* 0x000000ff5d00720c */ /* 0x000fe40003f45320 */
[----:B------:R-:W-:Y:S01]  /*1940*/  LOP3.LUT R54, R54, 0xffffffef, RZ, 0xc0, !PT ;  /* 0xffffffef36367812 */ /* 0x000fe200078ec0ff */
[----:B------:R-:W1:Y:S01]  /*1950*/  LDC R89, c[0x0][0x298] ;  /* 0x0000a600ff597b82 */ /* 0x000e620000000800 */
[----:B------:R-:W-:-:S05]  /*1960*/  FFMA.FTZ R39, R39, R92, 1.1641532182693481445e-10 ;  /* 0x2f00000027277423 */ /* 0x000fca000001005c */
[----:B0-----:R-:W-:Y:S01]  /*1970*/  FSETP.GTU.FTZ.AND P3, PT, R39, R88, PT ;  /* 0x000000582700720b */ /* 0x001fe20003f7c000 */
[----:B-1----:R-:W-:-:S12]  /*1980*/  FMUL.FTZ R56, R56, R89 ;  /* 0x0000005938387220 */ /* 0x002fd80000410000 */
[----:B------:R-:W-:Y:S02]  /*1990*/  @P3 LOP3.LUT R54, R54, 0x10, RZ, 0xfc, !PT ;  /* 0x0000001036363812 */ /* 0x000fe400078efcff */
[----:B------:R-:W-:Y:S01]  /*19a0*/  FSEL R56, R56, RZ, !P3 ;  /* 0x000000ff38387208 */ /* 0x000fe20005800000 */
[----:B------:R-:W-:Y:S06]  /*19b0*/  @P2 BRA `(.L_x_2624) ;  /* 0x0000000000182947 */ /* 0x000fec0003800000 */
[----:B------:R-:W-:Y:S01]  /*19c0*/  IMAD.MOV.U32 R39, RZ, RZ, R67 ;  /* 0x000000ffff277224 */ /* 0x000fe200078e0043 */
[----:B------:R-:W-:Y:S06]  /*19d0*/  @!P0 BRA `(.L_x_2625) ;  /* 0x0000000400648947 */ /* 0x000fec0003800000 */
[----:B------:R-:W-:-:S05]  /*19e0*/  HADD2.F32 R39, -RZ, R44.H0_H0 ;  /* 0x2000002cff277230 */ /* 0x000fca0000004100 */
[----:B------:R-:W-:Y:S01]  /*19f0*/  FADD.FTZ R56, R39, R56 ;  /* 0x0000003827387221 */ /* 0x000fe20000010000 */
[----:B------:R-:W-:Y:S01]  /*1a00*/  MOV R39, R67 ;  /* 0x0000004300277202 */ /* 0x000fe20000000f00 */
[----:B------:R-:W-:Y:S06]  /*1a10*/  BRA `(.L_x_2625) ;  /* 0x0000000400547947 */ /* 0x000fec0003800000 */
.L_x_2624:
        /* <DEDUP_REMOVED lines=12> */
.L_x_2627:
[----:B------:R-:W-:-:S07]  /*1ae0*/  IMAD.MOV.U32 R57, RZ, RZ, R52 ;  /* 0x000000ffff397224 */ /* 0x000fce00078e0034 */
.L_x_2628:
[----:B------:R-:W-:Y:S05]  /*1af0*/  BSYNC B2 ;  /* 0x0000000000027941 */ /* 0x000fea0003800000 */
.L_x_2626:
        /* <DEDUP_REMOVED lines=16> */
.L_x_2632:
[----:B------:R-:W-:Y:S05]  /*1c00*/  BSYNC B3 ;  /* 0x0000000000037941 */ /* 0x000fea0003800000 */
.L_x_2631:
        /* <DEDUP_REMOVED lines=43> */
.L_x_2630:
[----:B------:R-:W-:Y:S05]  /*1ec0*/  BSYNC B2 ;  /* 0x0000000000027941 */ /* 0x000fea0003800000 */
.L_x_2629:
[----:B------:R-:W-:Y:S01]  /*1ed0*/  I2FP.F32.U32 R57, R57 ;  /* 0x0000003900397245 */ /* 0x000fe20000201000 */
[----:B------:R-:W-:-:S04]  /*1ee0*/  HADD2.F32 R68, -RZ, R40.H0_H0 ;  /* 0x20000028ff447230 */ /* 0x000fc80000004100 */
[----:B------:R-:W-:Y:S01]  /*1ef0*/  FFMA.FTZ R57, R57, R92, 1.1641532182693481445e-10 ;  /* 0x2f00000039397423 */ /* 0x000fe2000001005c */
[----:B------:R-:W-:-:S04]  /*1f00*/  FMUL.FTZ R68, R68, R89 ;  /* 0x0000005944447220 */ /* 0x000fc80000410000 */
[----:B------:R-:W-:-:S04]  /*1f10*/  FSETP.GTU.FTZ.AND P3, PT, R57, R88, PT ;  /* 0x000000583900720b */ /* 0x000fc80003f7c000 */
[----:B------:R-:W-:Y:S02]  /*1f20*/  FSEL R67, R68, RZ, !P3 ;  /* 0x000000ff44437208 */ /* 0x000fe40005800000 */
[----:B------:R-:W-:-:S03]  /*1f30*/  SEL R57, RZ, 0x1, P3 ;  /* 0x00000001ff397807 */ /* 0x000fc60001800000 */
[----:B------:R-:W-:Y:S01]  /*1f40*/  FADD.FTZ R56, R67, R56 ;  /* 0x0000003843387221 */ /* 0x000fe20000010000 */
[----:B------:R-:W-:-:S05]  /*1f50*/  @P0 HADD2.F32 R67, -RZ, R44.H0_H0 ;  /* 0x2000002cff430230 */ /* 0x000fca0000004100 */
[----:B------:R-:W-:-:S07]  /*1f60*/  @P0 FADD.FTZ R56, R67, R56 ;  /* 0x0000003843380221 */ /* 0x000fce0000010000 */
.L_x_2625:
        /* <DEDUP_REMOVED lines=12> */
.L_x_2634:
[----:B------:R-:W-:-:S07]  /*2030*/  IMAD.MOV.U32 R67, RZ, RZ, R52 ;  /* 0x000000ffff437224 */ /* 0x000fce00078e0034 */
.L_x_2635:
[----:B------:R-:W-:Y:S05]  /*2040*/  BSYNC B2 ;  /* 0x0000000000027941 */ /* 0x000fea0003800000 */
.L_x_2633:
        /* <DEDUP_REMOVED lines=16> */
.L_x_2639:
[----:B------:R-:W-:Y:S05]  /*2150*/  BSYNC B3 ;  /* 0x0000000000037941 */ /* 0x000fea0003800000 */
.L_x_2638:
        /* <DEDUP_REMOVED lines=42> */
[----:B------:R-:W-:-:S07]  /*2400*/  LOP3.LUT R37, R39, UR35, R96, 0x96, !PT ;  /* 0x0000002327257c12 */ /* 0x000fce000f8e9660 */
.L_x_2637:
[----:B------:R-:W-:Y:S05]  /*2410*/  BSYNC B2 ;  /* 0x0000000000027941 */ /* 0x000fea0003800000 */
.L_x_2636:
[----:B------:R-:W-:Y:S01]  /*2420*/  I2FP.F32.U32 R39, R67 ;  /* 0x0000004300277245 */ /* 0x000fe20000201000 */
[----:B------:R-:W-:Y:S01]  /*2430*/  HADD2.F32 R48, -RZ, R48.H1_H1 ;  /* 0x30000030ff307230 */ /* 0x000fe20000004100 */
        /* <DEDUP_REMOVED lines=9> */
[----:B------:R-:W-:Y:S01]  /*24d0*/  HADD2.F32 R48, -RZ, R44.H1_H1 ;  /* 0x3000002cff307230 */ /* 0x000fe20000004100 */
[----:B------:R-:W-:-:S04]  /*24e0*/  MOV R39, R68 ;  /* 0x0000004400277202 */ /* 0x000fc80000000f00 */
[----:B------:R-:W-:Y:S01]  /*24f0*/  FADD.FTZ R67, R48, R67 ;  /* 0x0000004330437221 */ /* 0x000fe20000010000 */
[----:B------:R-:W-:Y:S06]  /*2500*/  BRA `(.L_x_2641) ;  /* 0x0000000400547947 */ /* 0x000fec0003800000 */
.L_x_2640:
        /* <DEDUP_REMOVED lines=12> */
.L_x_2643:
[----:B------:R-:W-:-:S07]  /*25d0*/  IMAD.MOV.U32 R48, RZ, RZ, R52 ;  /* 0x000000ffff307224 */ /* 0x000fce00078e0034 */
.L_x_2644:
[----:B------:R-:W-:Y:S05]  /*25e0*/  BSYNC B2 ;  /* 0x0000000000027941 */ /* 0x000fea0003800000 */
.L_x_2642:
        /* <DEDUP_REMOVED lines=16> */
.L_x_2648:
[----:B------:R-:W-:Y:S05]  /*26f0*/  BSYNC B3 ;  /* 0x0000000000037941 */ /* 0x000fea0003800000 */
.L_x_2647:
        /* <DEDUP_REMOVED lines=43> */
.L_x_2646:
[----:B------:R-:W-:Y:S05]  /*29b0*/  BSYNC B2 ;  /* 0x0000000000027941 */ /* 0x000fea0003800000 */
.L_x_2645:
[----:B------:R-:W-:Y:S01]  /*29c0*/  I2FP.F32.U32 R73, R48 ;  /* 0x0000003000497245 */ /* 0x000fe20000201000 */
[----:B------:R-:W-:-:S04]  /*29d0*/  HADD2.F32 R48, -RZ, R40.H1_H1 ;  /* 0x30000028ff307230 */ /* 0x000fc80000004100 */
[----:B------:R-:W-:Y:S01]  /*29e0*/  FFMA.FTZ R73, R73, R92, 1.1641532182693481445e-10 ;  /* 0x2f00000049497423 */ /* 0x000fe2000001005c */
[----:B------:R-:W-:-:S04]  /*29f0*/  FMUL.FTZ R48, R48, R89 ;  /* 0x0000005930307220 */ /* 0x000fc80000410000 */
[----:B------:R-:W-:-:S04]  /*2a00*/  FSETP.GTU.FTZ.AND P3, PT, R73, R88, PT ;  /* 0x000000584900720b */ /* 0x000fc80003f7c000 */
[----:B------:R-:W-:Y:S02]  /*2a10*/  FSEL R48, R48, RZ, !P3 ;  /* 0x000000ff30307208 */ /* 0x000fe40005800000 */
[----:B------:R-:W-:-:S03]  /*2a20*/  SEL R58, RZ, 0x1, P3 ;  /* 0x00000001ff3a7807 */ /* 0x000fc60001800000 */
[----:B------:R-:W-:Y:S01]  /*2a30*/  FADD.FTZ R67, R48, R67 ;  /* 0x0000004330437221 */ /* 0x000fe20000010000 */
[----:B------:R-:W-:-:S05]  /*2a40*/  @P0 HADD2.F32 R48, -RZ, R44.H1_H1 ;  /* 0x3000002cff300230 */ /* 0x000fca0000004100 */
[----:B------:R-:W-:-:S07]  /*2a50*/  @P0 FADD.FTZ R67, R48, R67 ;  /* 0x0000004330430221 */ /* 0x000fce0000010000 */
.L_x_2641:
        /* <DEDUP_REMOVED lines=12> */
.L_x_2650:
[----:B------:R-:W-:-:S07]  /*2b20*/  IMAD.MOV.U32 R48, RZ, RZ, R52 ;  /* 0x000000ffff307224 */ /* 0x000fce00078e0034 */
.L_x_2651:
[----:B------:R-:W-:Y:S05]  /*2b30*/  BSYNC B2 ;  /* 0x0000000000027941 */ /* 0x000fea0003800000 */
.L_x_2649:
        /* <DEDUP_REMOVED lines=16> */
.L_x_2655:
[----:B------:R-:W-:Y:S05]  /*2c40*/  BSYNC B3 ;  /* 0x0000000000037941 */ /* 0x000fea0003800000 */
.L_x_2654:
        /* <DEDUP_REMOVED lines=43> */
.L_x_2653:
[----:B------:R-:W-:Y:S05]  /*2f00*/  BSYNC B2 ;  /* 0x0000000000027941 */ /* 0x000fea0003800000 */
.L_x_2652:
[----:B------:R-:W-:Y:S01]  /*2f10*/  I2FP.F32.U32 R39, R48 ;  /* 0x0000003000277245 */ /* 0x000fe20000201000 */
[----:B------:R-:W-:Y:S01]  /*2f20*/  HADD2.F32 R48, -RZ, R49.H0_H0 ;  /* 0x20000031ff307230 */ /* 0x000fe20000004100 */
        /* <DEDUP_REMOVED lines=9> */
[----:B------:R-:W-:-:S05]  /*2fc0*/  HADD2.F32 R39, -RZ, R45.H0_H0 ;  /* 0x2000002dff277230 */ /* 0x000fca0000004100 */
[----:B------:R-:W-:Y:S01]  /*2fd0*/  FADD.FTZ R68, R39, R68 ;  /* 0x0000004427447221 */ /* 0x000fe20000010000 */
[----:B------:R-:W-:Y:S01]  /*2fe0*/  MOV R39, R73 ;  /* 0x0000004900277202 */ /* 0x000fe20000000f00 */
[----:B------:R-:W-:Y:S06]  /*2ff0*/  BRA `(.L_x_2657) ;  /* 0x0000000400547947 */ /* 0x000fec0003800000 */
.L_x_2656:
        /* <DEDUP_REMOVED lines=12> */
.L_x_2659:
[----:B------:R-:W-:-:S07]  /*30c0*/  IMAD.MOV.U32 R48, RZ, RZ, R52 ;  /* 0x000000ffff307224 */ /* 0x000fce00078e0034 */
.L_x_2660:
[----:B------:R-:W-:Y:S05]  /*30d0*/  BSYNC B2 ;  /* 0x0000000000027941 */ /* 0x000fea0003800000 */
.L_x_2658:
        /* <DEDUP_REMOVED lines=16> */
.L_x_2664:
[----:B------:R-:W-:Y:S05]  /*31e0*/  BSYNC B3 ;  /* 0x0000000000037941 */ /* 0x000fea0003800000 */
.L_x_2663:
        /* <DEDUP_REMOVED lines=43> */
.L_x_2662:
[----:B------:R-:W-:Y:S05]  /*34a0*/  BSYNC B2 ;  /* 0x0000000000027941 */ /* 0x000fea0003800000 */
.L_x_2661:
        /* <DEDUP_REMOVED lines=10> */
.L_x_2657:
        /* <DEDUP_REMOVED lines=12> */
.L_x_2666:
[----:B------:R-:W-:-:S07]  /*3610*/  IMAD.MOV.U32 R48, RZ, RZ, R52 ;  /* 0x000000ffff307224 */ /* 0x000fce00078e0034 */
.L_x_2667:
[----:B------:R-:W-:Y:S05]  /*3620*/  BSYNC B2 ;  /* 0x0000000000027941 */ /* 0x000fea0003800000 */
.L_x_2665:
        /* <DEDUP_REMOVED lines=16> */
.L_x_2671:
[----:B------:R-:W-:Y:S05]  /*3730*/  BSYNC B3 ;  /* 0x0000000000037941 */ /* 0x000fea0003800000 */
.L_x_2670:
        /* <DEDUP_REMOVED lines=43> */
.L_x_2669:
[----:B------:R-:W-:Y:S05]  /*39f0*/  BSYNC B2 ;  /* 0x0000000000027941 */ /* 0x000fea0003800000 */
.L_x_2668:
        /* <DEDUP_REMOVED lines=15> */
.L_x_2672:
        /* <DEDUP_REMOVED lines=12> */
.L_x_2675:
[----:B------:R-:W-:-:S07]  /*3bb0*/  IMAD.MOV.U32 R60, RZ, RZ, R52 ;  /* 0x000000ffff3c7224 */ /* 0x000fce00078e0034 */
.L_x_2676:
[----:B------:R-:W-:Y:S05]  /*3bc0*/  BSYNC B2 ;  /* 0x0000000000027941 */ /* 0x000fea0003800000 */
.L_x_2674:
        /* <DEDUP_REMOVED lines=16> */
.L_x_2680:
[----:B------:R-:W-:Y:S05]  /*3cd0*/  BSYNC B3 ;  /* 0x0000000000037941 */ /* 0x000fea0003800000 */
.L_x_2679:
        /* <DEDUP_REMOVED lines=43> */
.L_x_2678:
[----:B------:R-:W-:Y:S05]  /*3f90*/  BSYNC B2 ;  /* 0x0000000000027941 */ /* 0x000fea0003800000 */
.L_x_2677:
        /* <DEDUP_REMOVED lines=10> */
.L_x_2673:
        /* <DEDUP_REMOVED lines=12> */
.L_x_2682:
[----:B------:R-:W-:-:S07]  /*4100*/  IMAD.MOV.U32 R74, RZ, RZ, R52 ;  /* 0x000000ffff4a7224 */ /* 0x000fce00078e0034 */
.L_x_2683:
[----:B------:R-:W-:Y:S05]  /*4110*/  BSYNC B2 ;  /* 0x0000000000027941 */ /* 0x000fea0003800000 */
.L_x_2681:
        /* <DEDUP_REMOVED lines=16> */
.L_x_2687:
[----:B------:R-:W-:Y:S05]  /*4220*/  BSYNC B3 ;  /* 0x0000000000037941 */ /* 0x000fea0003800000 */
.L_x_2686:
        /* <DEDUP_REMOVED lines=43> */
.L_x_2685:
[----:B------:R-:W-:Y:S05]  /*44e0*/  BSYNC B2 ;  /* 0x0000000000027941 */ /* 0x000fea0003800000 */
.L_x_2684:
        /* <DEDUP_REMOVED lines=15> */
.L_x_2688:
        /* <DEDUP_REMOVED lines=12> */
.L_x_2691:
[----:B------:R-:W-:-:S07]  /*46a0*/  IMAD.MOV.U32 R61, RZ, RZ, R52 ;  /* 0x000000ffff3d7224 */ /* 0x000fce00078e0034 */
.L_x_2692:
[----:B------:R-:W-:Y:S05]  /*46b0*/  BSYNC B2 ;  /* 0x0000000000027941 */ /* 0x000fea0003800000 */
.L_x_2690:
        /* <DEDUP_REMOVED lines=16> */
.L_x_2696:
[----:B------:R-:W-:Y:S05]  /*47c0*/  BSYNC B3 ;  /* 0x0000000000037941 */ /* 0x000fea0003800000 */
.L_x_2695:
        /* <DEDUP_REMOVED lines=43> */
.L_x_2694:
[----:B------:R-:W-:Y:S05]  /*4a80*/  BSYNC B2 ;  /* 0x0000000000027941 */ /* 0x000fea0003800000 */
.L_x_2693:
        /* <DEDUP_REMOVED lines=10> */
.L_x_2689:
        /* <DEDUP_REMOVED lines=12> */
.L_x_2698:
[----:B------:R-:W-:-:S07]  /*4bf0*/  IMAD.MOV.U32 R79, RZ, RZ, R52 ;  /* 0x000000ffff4f7224 */ /* 0x000fce00078e0034 */
.L_x_2699:
[----:B------:R-:W-:Y:S05]  /*4c00*/  BSYNC B2 ;  /* 0x0000000000027941 */ /* 0x000fea0003800000 */
.L_x_2697:
        /* <DEDUP_REMOVED lines=16> */
.L_x_2703:
[----:B------:R-:W-:Y:S05]  /*4d10*/  BSYNC B3 ;  /* 0x0000000000037941 */ /* 0x000fea0003800000 */
.L_x_2702:
        /* <DEDUP_REMOVED lines=43> */
.L_x_2701:
[----:B------:R-:W-:Y:S05]  /*4fd0*/  BSYNC B2 ;  /* 0x0000000000027941 */ /* 0x000fea0003800000 */
.L_x_2700:
[----:B------:R-:W-:Y:S01]  /*4fe0*/  I2FP.F32.U32 R39, R79 ;  /* 0x0000004f00277245 */ /* 0x000fe20000201000 */
[----:B------:R-:W-:-:S04]  /*4ff0*/  HADD2.F32 R50, -RZ, R50.H1_H1 ;  /* 0x30000032ff327230 */ /* 0x000fc80000004100 */
[----:B------:R-:W-:Y:S01]  /*5000*/  FFMA.FTZ R39, R39, R92, 1.1641532182693481445e-10 ;  /* 0x2f00000027277423 */ /* 0x000fe2000001005c */
[----:B------:R-:W-:-:S04]  /*5010*/  FMUL.FTZ R50, R50, R89 ;  /* 0x0000005932327220 */ /* 0x000fc80000410000 */
[----:B------:R-:W-:-:S04]  /*5020*/  FSETP.GTU.FTZ.AND P3, PT, R39, R88, PT ;  /* 0x000000582700720b */ /* 0x000fc80003f7c000 */
[----:B------:R-:W-:Y:S01]  /*5030*/  FSEL R79, R50, RZ, !P3 ;  /* 0x000000ff324f7208 */ /* 0x000fe20005800000 */
[----:B------:R-:W-:Y:S08]  /*5040*/  @P2 BRA `(.L_x_2704) ;  /* 0x0000000000182947 */ /* 0x000ff00003800000 */
[----:B------:R-:W-:Y:S01]  /*5050*/  IMAD.MOV.U32 R39, RZ, RZ, R48 ;  /* 0x000000ffff277224 */ /* 0x000fe200078e0030 */
[----:B------:R-:W-:Y:S06]  /*5060*/  @!P0 BRA `(.L_x_2705) ;  /* 0x0000000400648947 */ /* 0x000fec0003800000 */
[----:B------:R-:W-:Y:S01]  /*5070*/  HADD2.F32 R50, -RZ, R46.H1_H1 ;  /* 0x3000002eff327230 */ /* 0x000fe20000004100 */
[----:B------:R-:W-:-:S04]  /*5080*/  MOV R39, R48 ;  /* 0x0000003000277202 */ /* 0x000fc80000000f00 */
[----:B------:R-:W-:Y:S01]  /*5090*/  FADD.FTZ R79, R50, R79 ;  /* 0x0000004f324f7221 */ /* 0x000fe20000010000 */
[----:B------:R-:W-:Y:S06]  /*50a0*/  BRA `(.L_x_2705) ;  /* 0x0000000400547947 */ /* 0x000fec0003800000 */
.L_x_2704:
        /* <DEDUP_REMOVED lines=12> */
.L_x_2707:
[----:B------:R-:W-:-:S07]  /*5170*/  IMAD.MOV.U32 R50, RZ, RZ, R52 ;  /* 0x000000ffff327224 */ /* 0x000fce00078e0034 */
.L_x_2708:
[----:B------:R-:W-:Y:S05]  /*5180*/  BSYNC B2 ;  /* 0x0000000000027941 */ /* 0x000fea0003800000 */
.L_x_2706:
        /* <DEDUP_REMOVED lines=16> */
.L_x_2712:
[----:B------:R-:W-:Y:S05]  /*5290*/  BSYNC B3 ;  /* 0x0000000000037941 */ /* 0x000fea0003800000 */
.L_x_2711:
        /* <DEDUP_REMOVED lines=43> */
.L_x_2710:
[----:B------:R-:W-:Y:S05]  /*5550*/  BSYNC B2 ;  /* 0x0000000000027941 */ /* 0x000fea0003800000 */
.L_x_2709:
        /* <DEDUP_REMOVED lines=10> */
.L_x_2705:
        /* <DEDUP_REMOVED lines=12> */
.L_x_2714:
[----:B------:R-:W-:-:S07]  /*56c0*/  IMAD.MOV.U32 R50, RZ, RZ, R52 ;  /* 0x000000ffff327224 */ /* 0x000fce00078e0034 */
.L_x_2715:
[----:B------:R-:W-:Y:S05]  /*56d0*/  BSYNC B2 ;  /* 0x0000000000027941 */ /* 0x000fea0003800000 */
.L_x_2713:
        /* <DEDUP_REMOVED lines=16> */
.L_x_2719:
[----:B------:R-:W-:Y:S05]  /*57e0*/  BSYNC B3 ;  /* 0x0000000000037941 */ /* 0x000fea0003800000 */
.L_x_2718:
        /* <DEDUP_REMOVED lines=43> */
.L_x_2717:
[----:B------:R-:W-:Y:S05]  /*5aa0*/  BSYNC B2 ;  /* 0x0000000000027941 */ /* 0x000fea0003800000 */
.L_x_2716:
[----:B------:R-:W-:Y:S01]  /*5ab0*/  I2FP.F32.U32 R39, R50 ;  /* 0x0000003200277245 */ /* 0x000fe20000201000 */
[----:B------:R-:W-:-:S04]  /*5ac0*/  HADD2.F32 R50, -RZ, R51.H0_H0 ;  /* 0x20000033ff327230 */ /* 0x000fc80000004100 */
[----:B------:R-:W-:Y:S01]  /*5ad0*/  FFMA.FTZ R39, R39, R92, 1.1641532182693481445e-10 ;  /* 0x2f00000027277423 */ /* 0x000fe2000001005c */
[----:B------:R-:W-:-:S04]  /*5ae0*/  FMUL.FTZ R50, R50, R89 ;  /* 0x0000005932327220 */ /* 0x000fc80000410000 */
[----:B------:R-:W-:-:S04]  /*5af0*/  FSETP.GTU.FTZ.AND P4, PT, R39, R88, PT ;  /* 0x000000582700720b */ /* 0x000fc80003f9c000 */
[----:B------:R-:W-:Y:S01]  /*5b00*/  FSEL R80, R50, RZ, !P4 ;  /* 0x000000ff32507208 */ /* 0x000fe20006000000 */
[----:B------:R-:W-:Y:S08]  /*5b10*/  @P2 BRA `(.L_x_2720) ;  /* 0x0000000000182947 */ /* 0x000ff00003800000 */
[----:B------:R-:W-:Y:S01]  /*5b20*/  MOV R39, R48 ;  /* 0x0000003000277202 */ /* 0x000fe20000000f00 */
[----:B------:R-:W-:Y:S06]  /*5b30*/  @!P0 BRA `(.L_x_2721) ;  /* 0x0000000400648947 */ /* 0x000fec0003800000 */
[----:B------:R-:W-:-:S05]  /*5b40*/  HADD2.F32 R39, -RZ, R47.H0_H0 ;  /* 0x2000002fff277230 */ /* 0x000fca0000004100 */
[----:B------:R-:W-:Y:S01]  /*5b50*/  FADD.FTZ R80, R39, R80 ;  /* 0x0000005027507221 */ /* 0x000fe20000010000 */
[----:B------:R-:W-:Y:S01]  /*5b60*/  IMAD.MOV.U32 R39, RZ, RZ, R48 ;  /* 0x000000ffff277224 */ /* 0x000fe200078e0030 */
[----:B------:R-:W-:Y:S06]  /*5b70*/  BRA `(.L_x_2721) ;  /* 0x0000000400547947 */ /* 0x000fec0003800000 */
.L_x_2720:
        /* <DEDUP_REMOVED lines=12> */
.L_x_2723:
[----:B------:R-:W-:-:S07]  /*5c40*/  MOV R50, R52 ;  /* 0x0000003400327202 */ /* 0x000fce0000000f00 */
.L_x_2724:
[----:B------:R-:W-:Y:S05]  /*5c50*/  BSYNC B2 ;  /* 0x0000000000027941 */ /* 0x000fea0003800000 */
.L_x_2722:
        /* <DEDUP_REMOVED lines=16> */
.L_x_2728:
[----:B------:R-:W-:Y:S05]  /*5d60*/  BSYNC B3 ;  /* 0x0000000000037941 */ /* 0x000fea0003800000 */
.L_x_2727:
        /* <DEDUP_REMOVED lines=43> */
.L_x_2726:
[----:B------:R-:W-:Y:S05]  /*6020*/  BSYNC B2 ;  /* 0x0000000000027941 */ /* 0x000fea0003800000 */
.L_x_2725:
        /* <DEDUP_REMOVED lines=10> */
.L_x_2721:
        /* <DEDUP_REMOVED lines=12> */
.L_x_2730:
[----:B------:R-:W-:-:S07]  /*6190*/  MOV R50, R52 ;  /* 0x0000003400327202 */ /* 0x000fce0000000f00 */
.L_x_2731:
[----:B------:R-:W-:Y:S05]  /*61a0*/  BSYNC B2 ;  /* 0x0000000000027941 */ /* 0x000fea0003800000 */
.L_x_2729:
        /* <DEDUP_REMOVED lines=16> */
.L_x_2735:
[----:B------:R-:W-:Y:S05]  /*62b0*/  BSYNC B3 ;  /* 0x0000000000037941 */ /* 0x000fea0003800000 */
.L_x_2734:
        /* <DEDUP_REMOVED lines=43> */
.L_x_2733:
[----:B------:R-:W-:Y:S05]  /*6570*/  BSYNC B2 ;  /* 0x0000000000027941 */ /* 0x000fea0003800000 */
.L_x_2732:
[----:B------:R-:W-:Y:S01]  /*6580*/  I2FP.F32.U32 R39, R50 ;  /* 0x0000003200277245 */ /* 0x000fe20000201000 */
[----:B------:R-:W-:-:S04]  /*6590*/  HADD2.F32 R50, -RZ, R51.H1_H1 ;  /* 0x30000033ff327230 */ /* 0x000fc80000004100 */
[----:B------:R-:W-:Y:S01]  /*65a0*/  FFMA.FTZ R39, R39, R92, 1.1641532182693481445e-10 ;  /* 0x2f00000027277423 */ /* 0x000fe2000001005c */
[----:B------:R-:W-:-:S04]  /*65b0*/  FMUL.FTZ R50, R50, R89 ;  /* 0x0000005932327220 */ /* 0x000fc80000410000 */
[----:B------:R-:W-:-:S04]  /*65c0*/  FSETP.GTU.FTZ.AND P5, PT, R39, R88, PT ;  /* 0x000000582700720b */ /* 0x000fc80003fbc000 */
[----:B------:R-:W-:Y:S01]  /*65d0*/  FSEL R85, R50, RZ, !P5 ;  /* 0x000000ff32557208 */ /* 0x000fe20006800000 */
[----:B------:R-:W-:Y:S08]  /*65e0*/  @P2 BRA `(.L_x_2736) ;  /* 0x0000000000182947 */ /* 0x000ff00003800000 */
[----:B------:R-:W-:Y:S01]  /*65f0*/  MOV R39, R48 ;  /* 0x0000003000277202 */ /* 0x000fe20000000f00 */
[----:B------:R-:W-:Y:S06]  /*6600*/  @!P0 BRA `(.L_x_2737) ;  /* 0x0000000400648947 */ /* 0x000fec0003800000 */
[----:B------:R-:W-:Y:S02]  /*6610*/  HADD2.F32 R50, -RZ, R47.H1_H1 ;  /* 0x3000002fff327230 */ /* 0x000fe40000004100 */
[----:B------:R-:W-:-:S03]  /*6620*/  IMAD.MOV.U32 R39, RZ, RZ, R48 ;  /* 0x000000ffff277224 */ /* 0x000fc600078e0030 */
[----:B------:R-:W-:Y:S01]  /*6630*/  FADD.FTZ R85, R50, R85 ;  /* 0x0000005532557221 */ /* 0x000fe20000010000 */
[----:B------:R-:W-:Y:S06]  /*6640*/  BRA `(.L_x_2737) ;  /* 0x0000000400547947 */ /* 0x000fec0003800000 */
.L_x_2736:
        /* <DEDUP_REMOVED lines=12> */
.L_x_2739:
[----:B------:R-:W-:-:S07]  /*6710*/  MOV R50, R52 ;  /* 0x0000003400327202 */ /* 0x000fce0000000f00 */
.L_x_2740:
[----:B------:R-:W-:Y:S05]  /*6720*/  BSYNC B2 ;  /* 0x0000000000027941 */ /* 0x000fea0003800000 */
.L_x_2738:
        /* <DEDUP_REMOVED lines=16> */
.L_x_2744:
[----:B------:R-:W-:Y:S05]  /*6830*/  BSYNC B3 ;  /* 0x0000000000037941 */ /* 0x000fea0003800000 */
.L_x_2743:
        /* <DEDUP_REMOVED lines=43> */
.L_x_2742:
[----:B------:R-:W-:Y:S05]  /*6af0*/  BSYNC B2 ;  /* 0x0000000000027941 */ /* 0x000fea0003800000 */
.L_x_2741:
        /* <DEDUP_REMOVED lines=10> */
.L_x_2737:
[----:B------:R-:W-:Y:S02]  /*6ba0*/  LOP3.LUT P0, RZ, R54, 0x2, RZ, 0xc0, !PT ;  /* 0x0000000236ff7812 */ /* 0x000fe4000780c0ff */
[----:B------:R-:W-:Y:S02]  /*6bb0*/  F2FP.F16.F32.PACK_AB R51, R85, R80 ;  /* 0x000000505533723e */ /* 0x000fe400000000ff */
[----:B------:R-:W-:Y:S02]  /*6bc0*/  SEL R92, RZ, 0x1, P0 ;  /* 0x00000001ff5c7807 */ /* 0x000fe40000000000 */
[----:B------:R-:W-:Y:S02]  /*6bd0*/  LEA R88, P0, R55, UR12, 0x4 ;  /* 0x0000000c37587c11 */ /* 0x000fe4000f8020ff */
[----:B------:R-:W-:Y:S02]  /*6be0*/  F2FP.F16.F32.PACK_AB R50, R79, R74 ;  /* 0x0000004a4f32723e */ /* 0x000fe400000000ff */
[----:B------:R-:W-:-:S02]  /*6bf0*/  LEA.HI.X R89, R55, UR13, RZ, 0x4, P0 ;  /* 0x0000000d37597c11 */ /* 0x000fc400080f24ff */
[----:B------:R-:W-:Y:S02]  /*6c00*/  F2FP.F16.F32.PACK_AB R49, R73, R68 ;  /* 0x000000444931723e */ /* 0x000fe400000000ff */
[----:B------:R-:W-:Y:S02]  /*6c10*/  F2FP.F16.F32.PACK_AB R48, R67, R56 ;  /* 0x000000384330723e */ /* 0x000fe400000000ff */
        /* <DEDUP_REMOVED lines=19> */
[----:B------:R-:W-:Y:S02]  /*6d50*/  LOP3.LUT R50, R92, R93, RZ, 0xfc, !PT ;  /* 0x0000005d5c327212 */ /* 0x000fe400078efcff */
[C---:B------:R-:W-:Y:S02]  /*6d60*/  SHF.L.U32 R93, R55.reuse, 0x3, RZ ;  /* 0x00000003375d7819 */ /* 0x040fe400000006ff */
[----:B------:R-:W-:-:S02]  /*6d70*/  SHF.L.U64.HI R92, R55, 0x3, RZ ;  /* 0x00000003375c7819 */ /* 0x000fc400000102ff */
[----:B------:R-:W-:-:S04]  /*6d80*/  IADD3 R48, P0, R93, UR14, RZ ;  /* 0x0000000e5d307c10 */ /* 0x000fc8000ff1e0ff */
[----:B------:R-:W-:-:S05]  /*6d90*/  IADD3.X R49, R92, UR15, RZ, P0, !PT ;  /* 0x0000000f5c317c10 */ /* 0x000fca00087fe4ff */
[----:B------:R0:W-:Y:S01]  /*6da0*/  STG.E.64 desc[UR4][R48.64], R50 ;  /* 0x0000003230007986 */ /* 0x0001e2000c101b04 */
[----:B------:R-:W-:Y:S05]  /*6db0*/  @!P1 BRA `(.L_x_2745) ;  /* 0x0000000000509947 */ /* 0x000fea0003800000 */
[----:B0-----:R-:W-:Y:S01]  /*6dc0*/  IMAD.U32 R48, R63, 0x10000, RZ ;  /* 0x000100003f307824 */ /* 0x001fe200078e00ff */
[----:B------:R-:W-:-:S04]  /*6dd0*/  LOP3.LUT R50, R59, 0xff, RZ, 0xc0, !PT ;  /* 0x000000ff3b327812 */ /* 0x000fc800078ec0ff */
[----:B------:R-:W-:Y:S01]  /*6de0*/  LOP3.LUT R49, R48, 0xff0000, RZ, 0xc0, !PT ;  /* 0x00ff000030317812 */ /* 0x000fe200078ec0ff */
[----:B------:R-:W-:Y:S01]  /*6df0*/  IMAD.WIDE.U32 R50, R50, 0x10000, RZ ;  /* 0x0001000032327825 */ /* 0x000fe200078e00ff */
[----:B------:R-:W-:-:S04]  /*6e00*/  LOP3.LUT R48, R64, 0xffff, RZ, 0xc0, !PT ;  /* 0x0000ffff40307812 */ /* 0x000fc800078ec0ff */
[----:B------:R-:W-:Y:S02]  /*6e10*/  PRMT R49, R49, 0x4210, R48 ;  /* 0x0000421031317816 */ /* 0x000fe40000000030 */
[----:B------:R-:W-:-:S04]  /*6e20*/  PRMT R48, R62, 0x7104, RZ ;  /* 0x000071043e307816 */ /* 0x000fc800000000ff */
[----:B------:R-:W-:Y:S02]  /*6e30*/  LOP3.LUT R88, R49, 0xff00, R48, 0xf8, !PT ;  /* 0x0000ff0031587812 */ /* 0x000fe400078ef830 */
[----:B------:R-:W-:Y:S02]  /*6e40*/  LOP3.LUT R48, R60, 0xff, RZ, 0xc0, !PT ;  /* 0x000000ff3c307812 */ /* 0x000fe400078ec0ff */
[----:B------:R-:W-:Y:S02]  /*6e50*/  LOP3.LUT R97, R88, 0xff, R61, 0xf8, !PT ;  /* 0x000000ff58617812 */ /* 0x000fe400078ef83d */
[----:B------:R-:W-:Y:S01]  /*6e60*/  LOP3.LUT R88, R58, 0xff, RZ, 0xc0, !PT ;  /* 0x000000ff3a587812 */ /* 0x000fe200078ec0ff */
[----:B------:R-:W-:-:S04]  /*6e70*/  IMAD.WIDE.U32 R48, R48, 0x1000000, RZ ;  /* 0x0100000030307825 */ /* 0x000fc800078e00ff */
[----:B------:R-:W-:Y:S01]  /*6e80*/  IMAD.WIDE.U32 R88, R88, 0x100, RZ ;  /* 0x0000010058587825 */ /* 0x000fe200078e00ff */
[----:B------:R-:W-:Y:S02]  /*6e90*/  LOP3.LUT R49, R51, R97, R49, 0xfe, !PT ;  /* 0x0000006133317212 */ /* 0x000fe400078efe31 */
[----:B------:R-:W-:Y:S02]  /*6ea0*/  LOP3.LUT R50, R88, R48, R50, 0xfe, !PT ;  /* 0x0000003058327212 */ /* 0x000fe400078efe32 */
[----:B------:R-:W-:Y:S02]  /*6eb0*/  IADD3 R48, P0, R93, UR16, RZ ;  /* 0x000000105d307c10 */ /* 0x000fe4000ff1e0ff */
[----:B------:R-:W-:Y:S02]  /*6ec0*/  LOP3.LUT R89, R49, R89, RZ, 0xfc, !PT ;  /* 0x0000005931597212 */ /* 0x000fe400078efcff */
[----:B------:R-:W-:Y:S02]  /*6ed0*/  IADD3.X R49, R92, UR17, RZ, P0, !PT ;  /* 0x000000115c317c10 */ /* 0x000fe400087fe4ff */
[----:B------:R-:W-:-:S05]  /*6ee0*/  LOP3.LUT R88, R50, 0xff, R57, 0xf8, !PT ;  /* 0x000000ff32587812 */ /* 0x000fca00078ef839 */
[----:B------:R1:W-:Y:S02]  /*6ef0*/  STG.E.64 desc[UR4][R48.64], R88 ;  /* 0x0000005830007986 */ /* 0x0003e4000c101b04 */
.L_x_2745:
[----:B------:R-:W-:-:S07]  /*6f00*/  IADD3 R92, R55, 0x20, RZ ;  /* 0x00000020375c7810 */ /* 0x000fce0007ffe0ff */
.L_x_2616:
[----:B------:R-:W-:Y:S05]  /*6f10*/  BSYNC B1 ;  /* 0x0000000000017941 */ /* 0x000fea0003800000 */
.L_x_2615:
[----:B------:R-:W-:Y:S01]  /*6f20*/  LOP3.LUT P0, RZ, R54, 0x80, RZ, 0xc0, !PT ;  /* 0x0000008036ff7812 */ /* 0x000fe2000780c0ff */
[----:B------:R-:W-:-:S12]  /*6f30*/  BSSY B1, `(.L_x_2746) ;  /* 0x00005be000017945 */ /* 0x000fd80003800000 */
[----:B------:R-:W-:Y:S05]  /*6f40*/  @!P0 BRA `(.L_x_2747) ;  /* 0x0000005800f08947 */ /* 0x000fea0003800000 */
[----:B------:R-:W2:Y:S01]  /*6f50*/  LDC.64 R96, c[0x0][0x228] ;  /* 0x00008a00ff607b82 */ /* 0x000ea20000000a00 */
[----:B------:R-:W-:-:S04]  /*6f60*/  ISETP.NE.U32.AND P0, PT, RZ, UR10, PT ;  /* 0x0000000aff007c0c */ /* 0x000fc8000bf05070 */
[----:B------:R-:W-:-:S03]  /*6f70*/  ISETP.NE.AND.EX P0, PT, RZ, UR11, PT, P0 ;  /* 0x0000000bff007c0c */ /* 0x000fc6000bf05300 */
[----:B-1----:R-:W1:Y:S10]  /*6f80*/  LDC.64 R88, c[0x0][0x220] ;  /* 0x00008800ff587b82 */ /* 0x002e740000000a00 */
[----:B0-----:R-:W-:-:S04]  /*6f90*/  @P0 LEA R48, P3, R92, UR10, 0x4 ;  /* 0x0000000a5c300c11 */ /* 0x001fc8000f8620ff */
[----:B------:R-:W-:Y:S02]  /*6fa0*/  @P0 LEA.HI.X R49, R92, UR11, RZ, 0x4, P3 ;  /* 0x0000000b5c310c11 */ /* 0x000fe400098f24ff */
[----:B--2---:R-:W-:-:S03]  /*6fb0*/  ISETP.NE.U32.AND P1, PT, R96, RZ, PT ;  /* 0x000000ff6000720c */ /* 0x004fc60003f25070 */
[----:B------:R0:W5:Y:S01]  /*6fc0*/  @P0 LDG.E.128 R44, desc[UR4][R48.64] ;  /* 0x00000004302c0981 */ /* 0x000162000c1e1d00 */
[----:B------:R-:W-:Y:S01]  /*6fd0*/  ISETP.NE.AND.EX P1, PT, R97, RZ, PT, P1 ;  /* 0x000000ff6100720c */ /* 0x000fe20003f25310 */
[----:B-1----:R-:W-:-:S12]  /*6fe0*/  IMAD.WIDE.U32 R88, R92, 0x10, R88 ;  /* 0x000000105c587825 */ /* 0x002fd800078e0058 */
        /* <DEDUP_REMOVED lines=16> */
.L_x_2749:
[----:B------:R-:W-:-:S07]  /*70f0*/  IMAD.MOV.U32 R65, RZ, RZ, R52 ;  /* 0x000000ffff417224 */ /* 0x000fce00078e0034 */
.L_x_2750:
[----:B------:R-:W-:Y:S05]  /*7100*/  BSYNC B2 ;  /* 0x0000000000027941 */ /* 0x000fea0003800000 */
.L_x_2748:
        /* <DEDUP_REMOVED lines=16> */
.L_x_2754:
[----:B------:R-:W-:Y:S05]  /*7210*/  BSYNC B3 ;  /* 0x0000000000037941 */ /* 0x000fea0003800000 */
.L_x_2753:
        /* <DEDUP_REMOVED lines=42> */
[----:B------:R-:W-:-:S07]  /*74c0*/  LOP3.LUT R37, R39, UR35, R88, 0x96, !PT ;  /* 0x0000002327257c12 */ /* 0x000fce000f8e9658 */
.L_x_2752:
[----:B------:R-:W-:Y:S05]  /*74d0*/  BSYNC B2 ;  /* 0x0000000000027941 */ /* 0x000fea0003800000 */
.L_x_2751:
[----:B------:R-:W0:Y:S01]  /*74e0*/  LDC R88, c[0x0][0x294] ;  /* 0x0000a500ff587b82 */ /* 0x000e220000000800 */
[----:B------:R-:W-:Y:S01]  /*74f0*/  I2FP.F32.U32 R70, R65 ;  /* 0x0000004100467245 */ /* 0x000fe20000201000 */
[----:B------:R-:W-:Y:S01]  /*7500*/  IMAD.MOV.U32 R93, RZ, RZ, 0x2f800000 ;  /* 0x2f800000ff5d7424 */ /* 0x000fe200078e00ff */
[----:B------:R-:W-:Y:S02]  /*7510*/  ISETP.NE.U32.AND P2, PT, R96, RZ, PT ;  /* 0x000000ff6000720c */ /* 0x000fe40003f45070 */
[----:B------:R-:W-:Y:S01]  /*7520*/  LOP3.LUT R54, R54, 0xffffffef, RZ, 0xc0, !PT ;  /* 0xffffffef36367812 */ /* 0x000fe200078ec0ff */
[----:B------:R-:W-:Y:S01]  /*7530*/  FFMA.FTZ R39, R70, R93, 1.1641532182693481445e-10 ;  /* 0x2f00000046277423 */ /* 0x000fe2000001005d */
[----:B------:R-:W-:Y:S01]  /*7540*/  ISETP.NE.AND.EX P2, PT, R97, RZ, PT, P2 ;  /* 0x000000ff6100720c */ /* 0x000fe20003f45320 */
[----:B------:R-:W1:Y:S01]  /*7550*/  LDC R89, c[0x0][0x298] ;  /* 0x0000a600ff597b82 */ /* 0x000e620000000800 */
[----:B-----5:R-:W-:Y:S02]  /*7560*/  HADD2.F32 R70, -RZ, R48.H0_H0 ;  /* 0x20000030ff467230 */ /* 0x020fe40000004100 */
[----:B0-----:R-:W-:-:S03]  /*7570*/  FSETP.GTU.FTZ.AND P3, PT, R39, R88, PT ;  /* 0x000000582700720b */ /* 0x001fc60003f7c000 */
[----:B-1----:R-:W-:-:S10]  /*7580*/  FMUL.FTZ R70, R70, R89 ;  /* 0x0000005946467220 */ /* 0x002fd40000410000 */
[----:B------:R-:W-:Y:S02]  /*7590*/  @P3 LOP3.LUT R54, R54, 0x10, RZ, 0xfc, !PT ;  /* 0x0000001036363812 */ /* 0x000fe400078efcff */
[----:B------:R-:W-:Y:S01]  /*75a0*/  FSEL R65, R70, RZ, !P3 ;  /* 0x000000ff46417208 */ /* 0x000fe20005800000 */
[----:B------:R-:W-:Y:S06]  /*75b0*/  @P2 BRA `(.L_x_2755) ;  /* 0x0000000000182947 */ /* 0x000fec0003800000 */
[----:B------:R-:W-:Y:S01]  /*75c0*/  MOV R39, R69 ;  /* 0x0000004500277202 */ /* 0x000fe20000000f00 */
[----:B------:R-:W-:Y:S06]  /*75d0*/  @!P0 BRA `(.L_x_2756) ;  /* 0x0000000400648947 */ /* 0x000fec0003800000 */
[----:B------:R-:W-:Y:S02]  /*75e0*/  HADD2.F32 R70, -RZ, R44.H0_H0 ;  /* 0x2000002cff467230 */ /* 0x000fe40000004100 */
[----:B------:R-:W-:-:S03]  /*75f0*/  IMAD.MOV.U32 R39, RZ, RZ, R69 ;  /* 0x000000ffff277224 */ /* 0x000fc600078e0045 */
[----:B------:R-:W-:Y:S01]  /*7600*/  FADD.FTZ R65, R70, R65 ;  /* 0x0000004146417221 */ /* 0x000fe20000010000 */
[----:B------:R-:W-:Y:S06]  /*7610*/  BRA `(.L_x_2756) ;  /* 0x0000000400547947 */ /* 0x000fec0003800000 */
.L_x_2755:
        /* <DEDUP_REMOVED lines=12> */
.L_x_2758:
[----:B------:R-:W-:-:S07]  /*76e0*/  MOV R57, R52 ;  /* 0x0000003400397202 */ /* 0x000fce0000000f00 */
.L_x_2759:
[----:B------:R-:W-:Y:S05]  /*76f0*/  BSYNC B2 ;  /* 0x0000000000027941 */ /* 0x000fea0003800000 */
.L_x_2757:
        /* <DEDUP_REMOVED lines=16> */
.L_x_2763:
[----:B------:R-:W-:Y:S05]  /*7800*/  BSYNC B3 ;  /* 0x0000000000037941 */ /* 0x000fea0003800000 */
.L_x_2762:
        /* <DEDUP_REMOVED lines=43> */
.L_x_2761:
[----:B------:R-:W-:Y:S05]  /*7ac0*/  BSYNC B2 ;  /* 0x0000000000027941 */ /* 0x000fea0003800000 */
.L_x_2760:
[----:B------:R-:W-:-:S05]  /*7ad0*/  I2FP.F32.U32 R70, R57 ;  /* 0x0000003900467245 */ /* 0x000fca0000201000 */
[----:B------:R-:W-:Y:S01]  /*7ae0*/  FFMA.FTZ R57, R70, R93, 1.1641532182693481445e-10 ;  /* 0x2f00000046397423 */ /* 0x000fe2000001005d */
[----:B------:R-:W-:-:S04]  /*7af0*/  HADD2.F32 R70, -RZ, R40.H0_H0 ;  /* 0x20000028ff467230 */ /* 0x000fc80000004100 */
[----:B------:R-:W-:Y:S01]  /*7b00*/  FSETP.GTU.FTZ.AND P3, PT, R57, R88, PT ;  /* 0x000000583900720b */ /* 0x000fe20003f7c000 */
[----:B------:R-:W-:-:S03]  /*7b10*/  FMUL.FTZ R70, R70, R89 ;  /* 0x0000005946467220 */ /* 0x000fc60000410000 */
[----:B------:R-:W-:Y:S02]  /*7b20*/  SEL R57, RZ, 0x1, P3 ;  /* 0x00000001ff397807 */ /* 0x000fe40001800000 */
[----:B------:R-:W-:-:S05]  /*7b30*/  FSEL R70, R70, RZ, !P3 ;  /* 0x000000ff46467208 */ /* 0x000fca0005800000 */
[----:B------:R-:W-:Y:S01]  /*7b40*/  FADD.FTZ R65, R70, R65 ;  /* 0x0000004146417221 */ /* 0x000fe20000010000 */
[----:B------:R-:W-:-:S05]  /*7b50*/  @P0 HADD2.F32 R70, -RZ, R44.H0_H0 ;  /* 0x2000002cff460230 */ /* 0x000fca0000004100 */
[----:B------:R-:W-:-:S07]  /*7b60*/  @P0 FADD.FTZ R65, R70, R65 ;  /* 0x0000004146410221 */ /* 0x000fce0000010000 */
.L_x_2756:
        /* <DEDUP_REMOVED lines=12> */
.L_x_2765:
[----:B------:R-:W-:-:S07]  /*7c30*/  MOV R69, R52 ;  /* 0x0000003400457202 */ /* 0x000fce0000000f00 */
.L_x_2766:
[----:B------:R-:W-:Y:S05]  /*7c40*/  BSYNC B2 ;  /* 0x0000000000027941 */ /* 0x000fea0003800000 */
.L_x_2764:
        /* <DEDUP_REMOVED lines=16> */
.L_x_2770:
[----:B------:R-:W-:Y:S05]  /*7d50*/  BSYNC B3 ;  /* 0x0000000000037941 */ /* 0x000fea0003800000 */
.L_x_2769:
        /* <DEDUP_REMOVED lines=43> */
.L_x_2768:
[----:B------:R-:W-:Y:S05]  /*8010*/  BSYNC B2 ;  /* 0x0000000000027941 */ /* 0x000fea0003800000 */
.L_x_2767:
        /* <DEDUP_REMOVED lines=11> */
[----:B------:R-:W-:Y:S02]  /*80d0*/  HADD2.F32 R48, -RZ, R44.H1_H1 ;  /* 0x3000002cff307230 */ /* 0x000fe40000004100 */
[----:B------:R-:W-:-:S03]  /*80e0*/  IMAD.MOV.U32 R39, RZ, RZ, R70 ;  /* 0x000000ffff277224 */ /* 0x000fc600078e0046 */
[----:B------:R-:W-:Y:S01]  /*80f0*/  FADD.FTZ R69, R48, R69 ;  /* 0x0000004530457221 */ /* 0x000fe20000010000 */
[----:B------:R-:W-:Y:S06]  /*8100*/  BRA `(.L_x_2772) ;  /* 0x0000000400547947 */ /* 0x000fec0003800000 */
.L_x_2771:
        /* <DEDUP_REMOVED lines=12> */
.L_x_2774:
[----:B------:R-:W-:-:S07]  /*81d0*/  MOV R48, R52 ;  /* 0x0000003400307202 */ /* 0x000fce0000000f00 */
.L_x_2775:
[----:B------:R-:W-:Y:S05]  /*81e0*/  BSYNC B2 ;  /* 0x0000000000027941 */ /* 0x000fea0003800000 */
.L_x_2773:
        /* <DEDUP_REMOVED lines=16> */
.L_x_2779:
[----:B------:R-:W-:Y:S05]  /*82f0*/  BSYNC B3 ;  /* 0x0000000000037941 */ /* 0x000fea0003800000 */
.L_x_2778:
        /* <DEDUP_REMOVED lines=43> */
.L_x_2777:
[----:B------:R-:W-:Y:S05]  /*85b0*/  BSYNC B2 ;  /* 0x0000000000027941 */ /* 0x000fea0003800000 */
.L_x_2776:
[----:B------:R-:W-:-:S05]  /*85c0*/  I2FP.F32.U32 R48, R48 ;  /* 0x0000003000307245 */ /* 0x000fca0000201000 */
[----:B------:R-:W-:Y:S01]  /*85d0*/  FFMA.FTZ R75, R48, R93, 1.1641532182693481445e-10 ;  /* 0x2f000000304b7423 */ /* 0x000fe2000001005d */
[----:B------:R-:W-:-:S04]  /*85e0*/  HADD2.F32 R48, -RZ, R40.H1_H1 ;  /* 0x30000028ff307230 */ /* 0x000fc80000004100 */
[----:B------:R-:W-:Y:S01]  /*85f0*/  FSETP.GTU.FTZ.AND P3, PT, R75, R88, PT ;  /* 0x000000584b00720b */ /* 0x000fe20003f7c000 */
[----:B------:R-:W-:-:S03]  /*8600*/  FMUL.FTZ R48, R48, R89 ;  /* 0x0000005930307220 */ /* 0x000fc60000410000 */
[----:B------:R-:W-:Y:S02]  /*8610*/  SEL R58, RZ, 0x1, P3 ;  /* 0x00000001ff3a7807 */ /* 0x000fe40001800000 */
[----:B------:R-:W-:-:S05]  /*8620*/  FSEL R48, R48, RZ, !P3 ;  /* 0x000000ff30307208 */ /* 0x000fca0005800000 */
[----:B------:R-:W-:Y:S01]  /*8630*/  FADD.FTZ R69, R48, R69 ;  /* 0x0000004530457221 */ /* 0x000fe20000010000 */
[----:B------:R-:W-:-:S05]  /*8640*/  @P0 HADD2.F32 R48, -RZ, R44.H1_H1 ;  /* 0x3000002cff300230 */ /* 0x000fca0000004100 */
[----:B------:R-:W-:-:S07]  /*8650*/  @P0 FADD.FTZ R69, R48, R69 ;  /* 0x0000004530450221 */ /* 0x000fce0000010000 */
.L_x_2772:
        /* <DEDUP_REMOVED lines=12> */
.L_x_2781:
[----:B------:R-:W-:-:S07]  /*8720*/  MOV R48, R52 ;  /* 0x0000003400307202 */ /* 0x000fce0000000f00 */
.L_x_2782:
[----:B------:R-:W-:Y:S05]  /*8730*/  BSYNC B2 ;  /* 0x0000000000027941 */ /* 0x000fea0003800000 */
.L_x_2780:
        /* <DEDUP_REMOVED lines=16> */
.L_x_2786:
[----:B------:R-:W-:Y:S05]  /*8840*/  BSYNC B3 ;  /* 0x0000000000037941 */ /* 0x000fea0003800000 */
.L_x_2785:
        /* <DEDUP_REMOVED lines=43> */
.L_x_2784:
[----:B------:R-:W-:Y:S05]  /*8b00*/  BSYNC B2 ;  /* 0x0000000000027941 */ /* 0x000fea0003800000 */
.L_x_2783:
[----:B------:R-:W-:Y:S02]  /*8b10*/  I2FP.F32.U32 R48, R48 ;  /* 0x0000003000307245 */ /* 0x000fe40000201000 */
[----:B------:R-:W-:-:S03]  /*8b20*/  LOP3.LUT R54, R54, 0xfffffffb, RZ, 0xc0, !PT ;  /* 0xfffffffb36367812 */ /* 0x000fc600078ec0ff */
[----:B------:R-:W-:Y:S01]  /*8b30*/  FFMA.FTZ R39, R48, R93, 1.1641532182693481445e-10 ;  /* 0x2f00000030277423 */ /* 0x000fe2000001005d */
[----:B------:R-:W-:-:S04]  /*8b40*/  HADD2.F32 R48, -RZ, R49.H0_H0 ;  /* 0x20000031ff307230 */ /* 0x000fc80000004100 */
[----:B------:R-:W-:Y:S01]  /*8b50*/  FSETP.GTU.FTZ.AND P3, PT, R39, R88, PT ;  /* 0x000000582700720b */ /* 0x000fe20003f7c000 */
[----:B------:R-:W-:-:S05]  /*8b60*/  FMUL.FTZ R48, R48, R89 ;  /* 0x0000005930307220 */ /* 0x000fca0000410000 */
[----:B------:R-:W-:-:S07]  /*8b70*/  FSEL R70, R48, RZ, !P3 ;  /* 0x000000ff30467208 */ /* 0x000fce0005800000 */
[----:B------:R-:W-:Y:S01]  /*8b80*/  @P3 LOP3.LUT R54, R54, 0x4, RZ, 0xfc, !PT ;  /* 0x0000000436363812 */ /* 0x000fe200078efcff */
[----:B------:R-:W-:Y:S06]  /*8b90*/  @P2 BRA `(.L_x_2787) ;  /* 0x0000000000182947 */ /* 0x000fec0003800000 */
[----:B------:R-:W-:Y:S01]  /*8ba0*/  MOV R39, R75 ;  /* 0x0000004b00277202 */ /* 0x000fe20000000f00 */
[----:B------:R-:W-:Y:S06]  /*8bb0*/  @!P0 BRA `(.L_x_2788) ;  /* 0x0000000400648947 */ /* 0x000fec0003800000 */
[----:B------:R-:W-:-:S05]  /*8bc0*/  HADD2.F32 R39, -RZ, R45.H0_H0 ;  /* 0x2000002dff277230 */ /* 0x000fca0000004100 */
[----:B------:R-:W-:Y:S01]  /*8bd0*/  FADD.FTZ R70, R39, R70 ;  /* 0x0000004627467221 */ /* 0x000fe20000010000 */
[----:B------:R-:W-:Y:S01]  /*8be0*/  IMAD.MOV.U32 R39, RZ, RZ, R75 ;  /* 0x000000ffff277224 */ /* 0x000fe200078e004b */
[----:B------:R-:W-:Y:S06]  /*8bf0*/  BRA `(.L_x_2788) ;  /* 0x0000000400547947 */ /* 0x000fec0003800000 */
.L_x_2787:
        /* <DEDUP_REMOVED lines=12> */
.L_x_2790:
[----:B------:R-:W-:-:S07]  /*8cc0*/  MOV R48, R52 ;  /* 0x0000003400307202 */ /* 0x000fce0000000f00 */
.L_x_2791:
[----:B------:R-:W-:Y:S05]  /*8cd0*/  BSYNC B2 ;  /* 0x0000000000027941 */ /* 0x000fea0003800000 */
.L_x_2789:
        /* <DEDUP_REMOVED lines=16> */
.L_x_2795:
[----:B------:R-:W-:Y:S05]  /*8de0*/  BSYNC B3 ;  /* 0x0000000000037941 */ /* 0x000fea0003800000 */
.L_x_2794:
        /* <DEDUP_REMOVED lines=43> */
.L_x_2793:
[----:B------:R-:W-:Y:S05]  /*90a0*/  BSYNC B2 ;  /* 0x0000000000027941 */ /* 0x000fea0003800000 */
.L_x_2792:
        /* <DEDUP_REMOVED lines=10> */
.L_x_2788:
        /* <DEDUP_REMOVED lines=12> */
.L_x_2797:
[----:B------:R-:W-:-:S07]  /*9210*/  MOV R48, R52 ;  /* 0x0000003400307202 */ /* 0x000fce0000000f00 */
.L_x_2798:
[----:B------:R-:W-:Y:S05]  /*9220*/  BSYNC B2 ;  /* 0x0000000000027941 */ /* 0x000fea0003800000 */
.L_x_2796:
        /* <DEDUP_REMOVED lines=16> */
.L_x_2802:
[----:B------:R-:W-:Y:S05]  /*9330*/  BSYNC B3 ;  /* 0x0000000000037941 */ /* 0x000fea0003800000 */
.L_x_2801:
        /* <DEDUP_REMOVED lines=43> */
.L_x_2800:
[----:B------:R-:W-:Y:S05]  /*95f0*/  BSYNC B2 ;  /* 0x0000000000027941 */ /* 0x000fea0003800000 */
.L_x_2799:
        /* <DEDUP_REMOVED lines=15> */
.L_x_2803:
        /* <DEDUP_REMOVED lines=12> */
.L_x_2806:
[----:B------:R-:W-:-:S07]  /*97b0*/  MOV R60, R52 ;  /* 0x00000034003c7202 */ /* 0x000fce0000000f00 */
.L_x_2807:
[----:B------:R-:W-:Y:S05]  /*97c0*/  BSYNC B2 ;  /* 0x0000000000027941 */ /* 0x000fea0003800000 */
.L_x_2805:
        /* <DEDUP_REMOVED lines=16> */
.L_x_2811:
[----:B------:R-:W-:Y:S05]  /*98d0*/  BSYNC B3 ;  /* 0x0000000000037941 */ /* 0x000fea0003800000 */
.L_x_2810:
        /* <DEDUP_REMOVED lines=43> */
.L_x_2809:
[----:B------:R-:W-:Y:S05]  /*9b90*/  BSYNC B2 ;  /* 0x0000000000027941 */ /* 0x000fea0003800000 */
.L_x_2808:
        /* <DEDUP_REMOVED lines=10> */
.L_x_2804:
        /* <DEDUP_REMOVED lines=12> */
.L_x_2813:
[----:B------:R-:W-:-:S07]  /*9d00*/  MOV R76, R52 ;  /* 0x00000034004c7202 */ /* 0x000fce0000000f00 */
.L_x_2814:
[----:B------:R-:W-:Y:S05]  /*9d10*/  BSYNC B2 ;  /* 0x0000000000027941 */ /* 0x000fea0003800000 */
.L_x_2812:
        /* <DEDUP_REMOVED lines=16> */
.L_x_2818:
[----:B------:R-:W-:Y:S05]  /*9e20*/  BSYNC B3 ;  /* 0x0000000000037941 */ /* 0x000fea0003800000 */
.L_x_2817:
        /* <DEDUP_REMOVED lines=43> */
.L_x_2816:
[----:B------:R-:W-:Y:S05]  /*a0e0*/  BSYNC B2 ;  /* 0x0000000000027941 */ /* 0x000fea0003800000 */
.L_x_2815:
        /* <DEDUP_REMOVED lines=15> */
.L_x_2819:
        /* <DEDUP_REMOVED lines=12> */
.L_x_2822:
[----:B------:R-:W-:-:S07]  /*a2a0*/  MOV R61, R52 ;  /* 0x00000034003d7202 */ /* 0x000fce0000000f00 */
.L_x_2823:
[----:B------:R-:W-:Y:S05]  /*a2b0*/  BSYNC B2 ;  /* 0x0000000000027941 */ /* 0x000fea0003800000 */
.L_x_2821:
        /* <DEDUP_REMOVED lines=16> */
.L_x_2827:
[----:B------:R-:W-:Y:S05]  /*a3c0*/  BSYNC B3 ;  /* 0x0000000000037941 */ /* 0x000fea0003800000 */
.L_x_2826:
        /* <DEDUP_REMOVED lines=43> */
.L_x_2825:
[----:B------:R-:W-:Y:S05]  /*a680*/  BSYNC B2 ;  /* 0x0000000000027941 */ /* 0x000fea0003800000 */
.L_x_2824:
        /* <DEDUP_REMOVED lines=10> */
.L_x_2820:
        /* <DEDUP_REMOVED lines=12> */
.L_x_2829:
[----:B------:R-:W-:-:S07]  /*a7f0*/  MOV R81, R52 ;  /* 0x0000003400517202 */ /* 0x000fce0000000f00 */
.L_x_2830:
[----:B------:R-:W-:Y:S05]  /*a800*/  BSYNC B2 ;  /* 0x0000000000027941 */ /* 0x000fea0003800000 */
.L_x_2828:
        /* <DEDUP_REMOVED lines=16> */
.L_x_2834:
[----:B------:R-:W-:Y:S05]  /*a910*/  BSYNC B3 ;  /* 0x0000000000037941 */ /* 0x000fea0003800000 */
.L_x_2833:
        /* <DEDUP_REMOVED lines=43> */
.L_x_2832:
[----:B------:R-:W-:Y:S05]  /*abd0*/  BSYNC B2 ;  /* 0x0000000000027941 */ /* 0x000fea0003800000 */
.L_x_2831:
        /* <DEDUP_REMOVED lines=13> */
.L_x_2835:
        /* <DEDUP_REMOVED lines=12> */
.L_x_2838:
[----:B------:R-:W-:-:S07]  /*ad70*/  MOV R50, R52 ;  /* 0x0000003400327202 */ /* 0x000fce0000000f00 */
.L_x_2839:
[----:B------:R-:W-:Y:S05]  /*ad80*/  BSYNC B2 ;  /* 0x0000000000027941 */ /* 0x000fea0003800000 */
.L_x_2837:
        /* <DEDUP_REMOVED lines=16> */
.L_x_2843:
[----:B------:R-:W-:Y:S05]  /*ae90*/  BSYNC B3 ;  /* 0x0000000000037941 */ /* 0x000fea0003800000 */
.L_x_2842:
        /* <DEDUP_REMOVED lines=43> */
.L_x_2841:
[----:B------:R-:W-:Y:S05]  /*b150*/  BSYNC B2 ;  /* 0x0000000000027941 */ /* 0x000fea0003800000 */
.L_x_2840:
        /* <DEDUP_REMOVED lines=10> */
.L_x_2836:
        /* <DEDUP_REMOVED lines=12> */
.L_x_2845:
[----:B------:R-:W-:-:S07]  /*b2c0*/  MOV R50, R52 ;  /* 0x0000003400327202 */ /* 0x000fce0000000f00 */
.L_x_2846:
[----:B------:R-:W-:Y:S05]  /*b2d0*/  BSYNC B2 ;  /* 0x0000000000027941 */ /* 0x000fea0003800000 */
.L_x_2844:
        /* <DEDUP_REMOVED lines=16> */
.L_x_2850:
[----:B------:R-:W-:Y:S05]  /*b3e0*/  BSYNC B3 ;  /* 0x0000000000037941 */ /* 0x000fea0003800000 */
.L_x_2849:
        /* <DEDUP_REMOVED lines=43> */
.L_x_2848:
[----:B------:R-:W-:Y:S05]  /*b6a0*/  BSYNC B2 ;  /* 0x0000000000027941 */ /* 0x000fea0003800000 */
.L_x_2847:
[----:B------:R-:W-:-:S05]  /*b6b0*/  I2FP.F32.U32 R50, R50 ;  /* 0x0000003200327245 */ /* 0x000fca0000201000 */
[----:B------:R-:W-:Y:S01]  /*b6c0*/  FFMA.FTZ R39, R50, R93, 1.1641532182693481445e-10 ;  /* 0x2f00000032277423 */ /* 0x000fe2000001005d */
[----:B------:R-:W-:-:S04]  /*b6d0*/  HADD2.F32 R50, -RZ, R51.H0_H0 ;  /* 0x20000033ff327230 */ /* 0x000fc80000004100 */
[----:B------:R-:W-:Y:S01]  /*b6e0*/  FSETP.GTU.FTZ.AND P4, PT, R39, R88, PT ;  /* 0x000000582700720b */ /* 0x000fe20003f9c000 */
[----:B------:R-:W-:-:S05]  /*b6f0*/  FMUL.FTZ R50, R50, R89 ;  /* 0x0000005932327220 */ /* 0x000fca0000410000 */
[----:B------:R-:W-:Y:S01]  /*b700*/  FSEL R82, R50, RZ, !P4 ;  /* 0x000000ff32527208 */ /* 0x000fe20006000000 */
[----:B------:R-:W-:Y:S06]  /*b710*/  @P2 BRA `(.L_x_2851) ;  /* 0x0000000000182947 */ /* 0x000fec0003800000 */
[----:B------:R-:W-:Y:S01]  /*b720*/  MOV R39, R48 ;  /* 0x0000003000277202 */ /* 0x000fe20000000f00 */
[----:B------:R-:W-:Y:S06]  /*b730*/  @!P0 BRA `(.L_x_2852) ;  /* 0x0000000400648947 */ /* 0x000fec0003800000 */
[----:B------:R-:W-:-:S05]  /*b740*/  HADD2.F32 R39, -RZ, R47.H0_H0 ;  /* 0x2000002fff277230 */ /* 0x000fca0000004100 */
[----:B------:R-:W-:Y:S01]  /*b750*/  FADD.FTZ R82, R39, R82 ;  /* 0x0000005227527221 */ /* 0x000fe20000010000 */
[----:B------:R-:W-:Y:S01]  /*b760*/  IMAD.MOV.U32 R39, RZ, RZ, R48 ;  /* 0x000000ffff277224 */ /* 0x000fe200078e0030 */
[----:B------:R-:W-:Y:S06]  /*b770*/  BRA `(.L_x_2852) ;  /* 0x0000000400547947 */ /* 0x000fec0003800000 */
.L_x_2851:
        /* <DEDUP_REMOVED lines=12> */
.L_x_2854:
[----:B------:R-:W-:-:S07]  /*b840*/  MOV R50, R52 ;  /* 0x0000003400327202 */ /* 0x000fce0000000f00 */
.L_x_2855:
[----:B------:R-:W-:Y:S05]  /*b850*/  BSYNC B2 ;  /* 0x0000000000027941 */ /* 0x000fea0003800000 */
.L_x_2853:
        /* <DEDUP_REMOVED lines=16> */
.L_x_2859:
[----:B------:R-:W-:Y:S05]  /*b960*/  BSYNC B3 ;  /* 0x0000000000037941 */ /* 0x000fea0003800000 */
.L_x_2858:
        /* <DEDUP_REMOVED lines=43> */
.L_x_2857:
[----:B------:R-:W-:Y:S05]  /*bc20*/  BSYNC B2 ;  /* 0x0000000000027941 */ /* 0x000fea0003800000 */
.L_x_2856:
        /* <DEDUP_REMOVED lines=10> */
.L_x_2852:
        /* <DEDUP_REMOVED lines=12> */
.L_x_2861:
[----:B------:R-:W-:-:S07]  /*bd90*/  MOV R50, R52 ;  /* 0x0000003400327202 */ /* 0x000fce0000000f00 */
.L_x_2862:
[----:B------:R-:W-:Y:S05]  /*bda0*/  BSYNC B2 ;  /* 0x0000000000027941 */ /* 0x000fea0003800000 */
.L_x_2860:
        /* <DEDUP_REMOVED lines=16> */
.L_x_2866:
[----:B------:R-:W-:Y:S05]  /*beb0*/  BSYNC B3 ;  /* 0x0000000000037941 */ /* 0x000fea0003800000 */
.L_x_2865:
        /* <DEDUP_REMOVED lines=43> */
.L_x_2864:
[----:B------:R-:W-:Y:S05]  /*c170*/  BSYNC B2 ;  /* 0x0000000000027941 */ /* 0x000fea0003800000 */
.L_x_2863:
        /* <DEDUP_REMOVED lines=9> */
[----:B------:R-:W-:-:S05]  /*c210*/  HADD2.F32 R39, -RZ, R47.H1_H1 ;  /* 0x3000002fff277230 */ /* 0x000fca0000004100 */
[----:B------:R-:W-:Y:S01]  /*c220*/  FADD.FTZ R86, R39, R86 ;  /* 0x0000005627567221 */ /* 0x000fe20000010000 */
[----:B------:R-:W-:Y:S01]  /*c230*/  IMAD.MOV.U32 R39, RZ, RZ, R48 ;  /* 0x000000ffff277224 */ /* 0x000fe200078e0030 */
[----:B------:R-:W-:Y:S06]  /*c240*/  BRA `(.L_x_2868) ;  /* 0x0000000400547947 */ /* 0x000fec0003800000 */
.L_x_2867:
        /* <DEDUP_REMOVED lines=12> */
.L_x_2870:
[----:B------:R-:W-:-:S07]  /*c310*/  MOV R50, R52 ;  /* 0x0000003400327202 */ /* 0x000fce0000000f00 */
.L_x_2871:
[----:B------:R-:W-:Y:S05]  /*c320*/  BSYNC B2 ;  /* 0x0000000000027941 */ /* 0x000fea0003800000 */
.L_x_2869:
        /* <DEDUP_REMOVED lines=16> */
.L_x_2875:
[----:B------:R-:W-:Y:S05]  /*c430*/  BSYNC B3 ;  /* 0x0000000000037941 */ /* 0x000fea0003800000 */
.L_x_2874:
        /* <DEDUP_REMOVED lines=43> */
.L_x_2873:
[----:B------:R-:W-:Y:S05]  /*c6f0*/  BSYNC B2 ;  /* 0x0000000000027941 */ /* 0x000fea0003800000 */
.L_x_2872:
        /* <DEDUP_REMOVED lines=10> */
.L_x_2868:
[----:B------:R-:W-:Y:S02]  /*c7a0*/  LOP3.LUT P0, RZ, R54, 0x2, RZ, 0xc0, !PT ;  /* 0x0000000236ff7812 */ /* 0x000fe4000780c0ff */
[----:B------:R-:W-:Y:S02]  /*c7b0*/  F2FP.F16.F32.PACK_AB R51, R86, R82 ;  /* 0x000000525633723e */ /* 0x000fe400000000ff */
[----:B------:R-:W-:Y:S02]  /*c7c0*/  SEL R93, RZ, 0x1, P0 ;  /* 0x00000001ff5d7807 */ /* 0x000fe40000000000 */
[C---:B------:R-:W-:Y:S02]  /*c7d0*/  LEA R88, P0, R92.reuse, UR12, 0x4 ;  /* 0x0000000c5c587c11 */ /* 0x040fe4000f8020ff */
        /* <DEDUP_REMOVED lines=20> */
[----:B------:R-:W-:Y:S02]  /*c920*/  SHF.L.U32 R96, R92, 0x3, RZ ;  /* 0x000000035c607819 */ /* 0x000fe400000006ff */
[----:B------:R-:W-:Y:S02]  /*c930*/  LOP3.LUT R93, R88, R48, R50, 0xfe, !PT ;  /* 0x00000030585d7212 */ /* 0x000fe400078efe32 */
[----:B------:R-:W-:Y:S02]  /*c940*/  SEL R48, RZ, 0x1, P2 ;  /* 0x00000001ff307807 */ /* 0x000fe40001000000 */
[----:B------:R-:W-:Y:S02]  /*c950*/  LOP3.LUT R51, R89, R97, R51, 0xfe, !PT ;  /* 0x0000006159337212 */ /* 0x000fe400078efe33 */
[----:B------:R-:W-:Y:S02]  /*c960*/  LOP3.LUT R50, R93, R48, RZ, 0xfc, !PT ;  /* 0x000000305d327212 */ /* 0x000fe400078efcff */
[----:B------:R-:W-:-:S02]  /*c970*/  SHF.L.U64.HI R93, R92, 0x3, RZ ;  /* 0x000000035c5d7819 */ /* 0x000fc400000102ff */
        /* <DEDUP_REMOVED lines=19> */
[----:B------:R-:W-:Y:S02]  /*cab0*/  IADD3 R48, P0, R96, UR16, RZ ;  /* 0x0000001060307c10 */ /* 0x000fe4000ff1e0ff */
[----:B------:R-:W-:Y:S02]  /*cac0*/  LOP3.LUT R89, R97, R89, RZ, 0xfc, !PT ;  /* 0x0000005961597212 */ /* 0x000fe400078efcff */
[----:B------:R-:W-:Y:S02]  /*cad0*/  IADD3.X R49, R93, UR17, RZ, P0, !PT ;  /* 0x000000115d317c10 */ /* 0x000fe400087fe4ff */
[----:B------:R-:W-:-:S05]  /*cae0*/  LOP3.LUT R88, R50, 0xff, R57, 0xf8, !PT ;  /* 0x000000ff32587812 */ /* 0x000fca00078ef839 */
[----:B------:R1:W-:Y:S02]  /*caf0*/  STG.E.64 desc[UR4][R48.64], R88 ;  /* 0x0000005830007986 */ /* 0x0003e4000c101b04 */
.L_x_2876:
[----:B------:R-:W-:-:S07]  /*cb00*/  IADD3 R92, R92, 0x20, RZ ;  /* 0x000000205c5c7810 */ /* 0x000fce0007ffe0ff */
.L_x_2747:
[----:B------:R-:W-:Y:S05]  /*cb10*/  BSYNC B1 ;  /* 0x0000000000017941 */ /* 0x000fea0003800000 */
.L_x_2746:
        /* <DEDUP_REMOVED lines=29> */
.L_x_2880:
[----:B------:R-:W-:-:S07]  /*ccf0*/  IMAD.MOV.U32 R66, RZ, RZ, R52 ;  /* 0x000000ffff427224 */ /* 0x000fce00078e0034 */
.L_x_2881:
[----:B------:R-:W-:Y:S05]  /*cd00*/  BSYNC B2 ;  /* 0x0000000000027941 */ /* 0x000fea0003800000 */
.L_x_2879:
        /* <DEDUP_REMOVED lines=16> */
.L_x_2885:
[----:B------:R-:W-:Y:S05]  /*ce10*/  BSYNC B3 ;  /* 0x0000000000037941 */ /* 0x000fea0003800000 */
.L_x_2884:
        /* <DEDUP_REMOVED lines=43> */
.L_x_2883:
[----:B------:R-:W-:Y:S05]  /*d0d0*/  BSYNC B2 ;  /* 0x0000000000027941 */ /* 0x000fea0003800000 */
.L_x_2882:
        /* <DEDUP_REMOVED lines=20> */
.L_x_2886:
        /* <DEDUP_REMOVED lines=12> */
.L_x_2889:
[----:B------:R-:W-:-:S07]  /*d2e0*/  MOV R57, R52 ;  /* 0x0000003400397202 */ /* 0x000fce0000000f00 */
.L_x_2890:
[----:B------:R-:W-:Y:S05]  /*d2f0*/  BSYNC B2 ;  /* 0x0000000000027941 */ /* 0x000fea0003800000 */
.L_x_2888:
        /* <DEDUP_REMOVED lines=16> */
.L_x_2894:
[----:B------:R-:W-:Y:S05]  /*d400*/  BSYNC B3 ;  /* 0x0000000000037941 */ /* 0x000fea0003800000 */
.L_x_2893:
        /* <DEDUP_REMOVED lines=43> */
.L_x_2892:
[----:B------:R-:W-:Y:S05]  /*d6c0*/  BSYNC B2 ;  /* 0x0000000000027941 */ /* 0x000fea0003800000 */
.L_x_2891:
        /* <DEDUP_REMOVED lines=10> */
.L_x_2887:
        /* <DEDUP_REMOVED lines=12> */
.L_x_2896:
[----:B------:R-:W-:-:S07]  /*d830*/  MOV R71, R52 ;  /* 0x0000003400477202 */ /* 0x000fce0000000f00 */
.L_x_2897:
[----:B------:R-:W-:Y:S05]  /*d840*/  BSYNC B2 ;  /* 0x0000000000027941 */ /* 0x000fea0003800000 */
.L_x_2895:
        /* <DEDUP_REMOVED lines=16> */
.L_x_2901:
[----:B------:R-:W-:Y:S05]  /*d950*/  BSYNC B3 ;  /* 0x0000000000037941 */ /* 0x000fea0003800000 */
.L_x_2900:
        /* <DEDUP_REMOVED lines=43> */
.L_x_2899:
[----:B------:R-:W-:Y:S05]  /*dc10*/  BSYNC B2 ;  /* 0x0000000000027941 */ /* 0x000fea0003800000 */
.L_x_2898:
        /* <DEDUP_REMOVED lines=15> */
.L_x_2902:
        /* <DEDUP_REMOVED lines=12> */
.L_x_2905:
[----:B------:R-:W-:-:S07]  /*ddd0*/  MOV R48, R52 ;  /* 0x0000003400307202 */ /* 0x000fce0000000f00 */
.L_x_2906:
[----:B------:R-:W-:Y:S05]  /*dde0*/  BSYNC B2 ;  /* 0x0000000000027941 */ /* 0x000fea0003800000 */
.L_x_2904:
        /* <DEDUP_REMOVED lines=16> */
.L_x_2910:
[----:B------:R-:W-:Y:S05]  /*def0*/  BSYNC B3 ;  /* 0x0000000000037941 */ /* 0x000fea0003800000 */
.L_x_2909:
        /* <DEDUP_REMOVED lines=43> */
.L_x_2908:
[----:B------:R-:W-:Y:S05]  /*e1b0*/  BSYNC B2 ;  /* 0x0000000000027941 */ /* 0x000fea0003800000 */
.L_x_2907:
        /* <DEDUP_REMOVED lines=10> */
.L_x_2903:
        /* <DEDUP_REMOVED lines=12> */
.L_x_2912:
[----:B------:R-:W-:-:S07]  /*e320*/  MOV R48, R52 ;  /* 0x0000003400307202 */ /* 0x000fce0000000f00 */
.L_x_2913:
[----:B------:R-:W-:Y:S05]  /*e330*/  BSYNC B2 ;  /* 0x0000000000027941 */ /* 0x000fea0003800000 */
.L_x_2911:
        /* <DEDUP_REMOVED lines=16> */
.L_x_2917:
[----:B------:R-:W-:Y:S05]  /*e440*/  BSYNC B3 ;  /* 0x0000000000037941 */ /* 0x000fea0003800000 */
.L_x_2916:
        /* <DEDUP_REMOVED lines=43> */
.L_x_2915:
[----:B------:R-:W-:Y:S05]  /*e700*/  BSYNC B2 ;  /* 0x0000000000027941 */ /* 0x000fea0003800000 */
.L_x_2914:
        /* <DEDUP_REMOVED lines=15> */
.L_x_2918:
        /* <DEDUP_REMOVED lines=12> */
.L_x_2921:
[----:B------:R-:W-:-:S07]  /*e8c0*/  MOV R48, R52 ;  /* 0x0000003400307202 */ /* 0x000fce0000000f00 */
.L_x_2922:
[----:B------:R-:W-:Y:S05]  /*e8d0*/  BSYNC B2 ;  /* 0x0000000000027941 */ /* 0x000fea0003800000 */
.L_x_2920:
        /* <DEDUP_REMOVED lines=16> */
.L_x_2926:
[----:B------:R-:W-:Y:S05]  /*e9e0*/  BSYNC B3 ;  /* 0x0000000000037941 */ /* 0x000fea0003800000 */
.L_x_2925:
        /* <DEDUP_REMOVED lines=43> */
.L_x_2924:
[----:B------:R-:W-:Y:S05]  /*eca0*/  BSYNC B2 ;  /* 0x0000000000027941 */ /* 0x000fea0003800000 */
.L_x_2923:
        /* <DEDUP_REMOVED lines=10> */
.L_x_2919:
        /* <DEDUP_REMOVED lines=12> */
.L_x_2928:
[----:B------:R-:W-:-:S07]  /*ee10*/  MOV R48, R52 ;  /* 0x0000003400307202 */ /* 0x000fce0000000f00 */
.L_x_2929:
[----:B------:R-:W-:Y:S05]  /*ee20*/  BSYNC B2 ;  /* 0x0000000000027941 */ /* 0x000fea0003800000 */
.L_x_2927:
        /* <DEDUP_REMOVED lines=16> */
.L_x_2933:
[----:B------:R-:W-:Y:S05]  /*ef30*/  BSYNC B3 ;  /* 0x0000000000037941 */ /* 0x000fea0003800000 */
.L_x_2932:
        /* <DEDUP_REMOVED lines=43> */
.L_x_2931:
[----:B------:R-:W-:Y:S05]  /*f1f0*/  BSYNC B2 ;  /* 0x0000000000027941 */ /* 0x000fea0003800000 */
.L_x_2930:
        /* <DEDUP_REMOVED lines=15> */
.L_x_2934:
        /* <DEDUP_REMOVED lines=12> */
.L_x_2937:
[----:B------:R-:W-:-:S07]  /*f3b0*/  MOV R60, R52 ;  /* 0x00000034003c7202 */ /* 0x000fce0000000f00 */
.L_x_2938:
[----:B------:R-:W-:Y:S05]  /*f3c0*/  BSYNC B2 ;  /* 0x0000000000027941 */ /* 0x000fea0003800000 */
.L_x_2936:
        /* <DEDUP_REMOVED lines=16> */
.L_x_2942:
[----:B------:R-:W-:Y:S05]  /*f4d0*/  BSYNC B3 ;  /* 0x0000000000037941 */ /* 0x000fea0003800000 */
.L_x_2941:
        /* <DEDUP_REMOVED lines=43> */
.L_x_2940:
[----:B------:R-:W-:Y:S05]  /*f790*/  BSYNC B2 ;  /* 0x0000000000027941 */ /* 0x000fea0003800000 */
.L_x_2939:
        /* <DEDUP_REMOVED lines=10> */
.L_x_2935:
        /* <DEDUP_REMOVED lines=12> */
.L_x_2944:
[----:B------:R-:W-:-:S07]  /*f900*/  MOV R78, R52 ;  /* 0x00000034004e7202 */ /* 0x000fce0000000f00 */
.L_x_2945:
[----:B------:R-:W-:Y:S05]  /*f910*/  BSYNC B2 ;  /* 0x0000000000027941 */ /* 0x000fea0003800000 */
.L_x_2943:
        /* <DEDUP_REMOVED lines=16> */
.L_x_2949:
[----:B------:R-:W-:Y:S05]  /*fa20*/  BSYNC B3 ;  /* 0x0000000000037941 */ /* 0x000fea0003800000 */
.L_x_2948:
        /* <DEDUP_REMOVED lines=43> */
.L_x_2947:
[----:B------:R-:W-:Y:S05]  /*fce0*/  BSYNC B2 ;  /* 0x0000000000027941 */ /* 0x000fea0003800000 */
.L_x_2946:
        /* <DEDUP_REMOVED lines=15> */
.L_x_2950:
        /* <DEDUP_REMOVED lines=12> */
.L_x_2953:
[----:B------:R-:W-:-:S07]  /*fea0*/  MOV R61, R52 ;  /* 0x00000034003d7202 */ /* 0x000fce0000000f00 */
.L_x_2954:
[----:B------:R-:W-:Y:S05]  /*feb0*/  BSYNC B2 ;  /* 0x0000000000027941 */ /* 0x000fea0003800000 */
.L_x_2952:
        /* <DEDUP_REMOVED lines=16> */
.L_x_2958:
[----:B------:R-:W-:Y:S05]  /*ffc0*/  BSYNC B3 ;  /* 0x0000000000037941 */ /* 0x000fea0003800000 */
.L_x_2957:
        /* <DEDUP_REMOVED lines=43> */
.L_x_2956:
[----:B------:R-:W-:Y:S05]  /*10280*/  BSYNC B2 ;  /* 0x0000000000027941 */ /* 0x000fea0003800000 */
.L_x_2955:
        /* <DEDUP_REMOVED lines=10> */
.L_x_2951:
        /* <DEDUP_REMOVED lines=12> */
.L_x_2960:
[----:B------:R-:W-:-:S07]  /*103f0*/  MOV R83, R52 ;  /* 0x0000003400537202 */ /* 0x000fce0000000f00 */
.L_x_2961:
[----:B------:R-:W-:Y:S05]  /*10400*/  BSYNC B2 ;  /* 0x0000000000027941 */ /* 0x000fea0003800000 */
.L_x_2959:
        /* <DEDUP_REMOVED lines=16> */
.L_x_2965:
[----:B------:R-:W-:Y:S05]  /*10510*/  BSYNC B3 ;  /* 0x0000000000037941 */ /* 0x000fea0003800000 */
.L_x_2964:
        /* <DEDUP_REMOVED lines=43> */
.L_x_2963:
[----:B------:R-:W-:Y:S05]  /*107d0*/  BSYNC B2 ;  /* 0x0000000000027941 */ /* 0x000fea0003800000 */
.L_x_2962:
        /* <DEDUP_REMOVED lines=13> */
.L_x_2966:
        /* <DEDUP_REMOVED lines=12> */
.L_x_2969:
[----:B------:R-:W-:-:S07]  /*10970*/  MOV R50, R52 ;  /* 0x0000003400327202 */ /* 0x000fce0000000f00 */
.L_x_2970:
[----:B------:R-:W-:Y:S05]  /*10980*/  BSYNC B2 ;  /* 0x0000000000027941 */ /* 0x000fea0003800000 */
.L_x_2968:
        /* <DEDUP_REMOVED lines=16> */
.L_x_2974:
[----:B------:R-:W-:Y:S05]  /*10a90*/  BSYNC B3 ;  /* 0x0000000000037941 */ /* 0x000fea0003800000 */
.L_x_2973:
        /* <DEDUP_REMOVED lines=43> */
.L_x_2972:
[----:B------:R-:W-:Y:S05]  /*10d50*/  BSYNC B2 ;  /* 0x0000000000027941 */ /* 0x000fea0003800000 */
.L_x_2971:
        /* <DEDUP_REMOVED lines=10> */
.L_x_2967:
        /* <DEDUP_REMOVED lines=12> */
.L_x_2976:
[----:B------:R-:W-:-:S07]  /*10ec0*/  MOV R50, R52 ;  /* 0x0000003400327202 */ /* 0x000fce0000000f00 */
.L_x_2977:
[----:B------:R-:W-:Y:S05]  /*10ed0*/  BSYNC B2 ;  /* 0x0000000000027941 */ /* 0x000fea0003800000 */
.L_x_2975:
        /* <DEDUP_REMOVED lines=16> */
.L_x_2981:
[----:B------:R-:W-:Y:S05]  /*10fe0*/  BSYNC B3 ;  /* 0x0000000000037941 */ /* 0x000fea0003800000 */
.L_x_2980:
        /* <DEDUP_REMOVED lines=43> */
.L_x_2979:
[----:B------:R-:W-:Y:S05]  /*112a0*/  BSYNC B2 ;  /* 0x0000000000027941 */ /* 0x000fea0003800000 */
.L_x_2978:
        /* <DEDUP_REMOVED lines=13> */
.L_x_2982:
        /* <DEDUP_REMOVED lines=12> */
.L_x_2985:
[----:B------:R-:W-:-:S07]  /*11440*/  MOV R50, R52 ;  /* 0x0000003400327202 */ /* 0x000fce0000000f00 */
.L_x_2986:
[----:B------:R-:W-:Y:S05]  /*11450*/  BSYNC B2 ;  /* 0x0000000000027941 */ /* 0x000fea0003800000 */
.L_x_2984:
        /* <DEDUP_REMOVED lines=16> */
.L_x_2990:
[----:B------:R-:W-:Y:S05]  /*11560*/  BSYNC B3 ;  /* 0x0000000000037941 */ /* 0x000fea0003800000 */
.L_x_2989:
        /* <DEDUP_REMOVED lines=43> */
.L_x_2988:
[----:B------:R-:W-:Y:S05]  /*11820*/  BSYNC B2 ;  /* 0x0000000000027941 */ /* 0x000fea0003800000 */
.L_x_2987:
        /* <DEDUP_REMOVED lines=10> */
.L_x_2983:
        /* <DEDUP_REMOVED lines=12> */
.L_x_2992:
[----:B------:R-:W-:-:S07]  /*11990*/  MOV R50, R52 ;  /* 0x0000003400327202 */ /* 0x000fce0000000f00 */
.L_x_2993:
[----:B------:R-:W-:Y:S05]  /*119a0*/  BSYNC B2 ;  /* 0x0000000000027941 */ /* 0x000fea0003800000 */
.L_x_2991:
        /* <DEDUP_REMOVED lines=16> */
.L_x_2997:
[----:B------:R-:W-:Y:S05]  /*11ab0*/  BSYNC B3 ;  /* 0x0000000000037941 */ /* 0x000fea0003800000 */
.L_x_2996:
        /* <DEDUP_REMOVED lines=43> */
.L_x_2995:
[----:B------:R-:W-:Y:S05]  /*11d70*/  BSYNC B2 ;  /* 0x0000000000027941 */ /* 0x000fea0003800000 */
.L_x_2994:
        /* <DEDUP_REMOVED lines=13> */
.L_x_2998:
        /* <DEDUP_REMOVED lines=12> */
.L_x_3001:
[----:B------:R-:W-:-:S07]  /*11f10*/  MOV R50, R52 ;  /* 0x0000003400327202 */ /* 0x000fce0000000f00 */
.L_x_3002:
[----:B------:R-:W-:Y:S05]  /*11f20*/  BSYNC B2 ;  /* 0x0000000000027941 */ /* 0x000fea0003800000 */
.L_x_3000:
        /* <DEDUP_REMOVED lines=16> */
.L_x_3006:
[----:B------:R-:W-:Y:S05]  /*12030*/  BSYNC B3 ;  /* 0x0000000000037941 */ /* 0x000fea0003800000 */
.L_x_3005:
        /* <DEDUP_REMOVED lines=43> */
.L_x_3004:
[----:B------:R-:W-:Y:S05]  /*122f0*/  BSYNC B2 ;  /* 0x0000000000027941 */ /* 0x000fea0003800000 */
.L_x_3003:
        /* <DEDUP_REMOVED lines=10> */
.L_x_2999:
        /* <DEDUP_REMOVED lines=27> */
[----:B------:R-:W-:Y:S02]  /*12550*/  LOP3.LUT R50, R93, R48, RZ, 0xfc, !PT ;  /* 0x000000305d327212 */ /* 0x000fe400078efcff */
[----:B------:R-:W-:Y:S02]  /*12560*/  SHF.L.U32 R93, R92, 0x3, RZ ;  /* 0x000000035c5d7819 */ /* 0x000fe400000006ff */
[----:B------:R-:W-:-:S02]  /*12570*/  SHF.R.U32.HI R92, RZ, 0x1d, R92 ;  /* 0x0000001dff5c7819 */ /* 0x000fc4000001165c */
        /* <DEDUP_REMOVED lines=24> */
.L_x_2878:
[----:B------:R-:W-:Y:S05]  /*12700*/  BSYNC B1 ;  /* 0x0000000000017941 */ /* 0x000fea0003800000 */
.L_x_2877:
        /* <DEDUP_REMOVED lines=101> */
.L_x_3026:
[----:B------:R-:W-:Y:S01]  /*12d60*/  FMUL.FTZ R48, R89, R89 ;  /* 0x0000005959307220 */ /* 0x000fe20000410000 */
[----:B-1----:R-:W-:Y:S01]  /*12d70*/  FADD.FTZ R88, R96, R101 ;  /* 0x0000006560587221 */ /* 0x002fe20000010000 */
[----:B------:R-:W-:Y:S01]  /*12d80*/  PLOP3.LUT P1, PT, PT, PT, UP0, 0x40, 0x0 ;  /* 0x000000000000781c */ /* 0x000fe20003f2e808 */
[----:B------:R-:W1:Y:S01]  /*12d90*/  @!P0 LDC.64 R50, c[0x0][0x250] ;  /* 0x00009400ff328b82 */ /* 0x000e620000000a00 */
[----:B------:R-:W-:Y:S01]  /*12da0*/  BSSY B1, `(.L_x_3008) ;  /* 0x000003c000017945 */ /* 0x000fe20003800000 */
[----:B------:R-:W-:Y:S01]  /*12db0*/  FFMA.FTZ R88, R88, R49, UR9 ;  /* 0x0000000958587e23 */ /* 0x000fe20008010031 */
[----:B------:R-:W-:-:S05]  /*12dc0*/  FSEL R93, R48, RZ, !P1 ;  /* 0x000000ff305d7208 */ /* 0x000fca0004800000 */
[----:B------:R-:W2:Y:S01]  /*12dd0*/  @!P0 LDC.64 R48, c[0x0][0x258] ;  /* 0x00009600ff308b82 */ /* 0x000ea20000000a00 */
[----:B------:R-:W-:-:S04]  /*12de0*/  FADD.FTZ R88, R88, R93 ;  /* 0x0000005d58587221 */ /* 0x000fc80000010000 */
        /* <DEDUP_REMOVED lines=14> */
[C---:B0-----:R-:W-:Y:S01]  /*12ed0*/  FMUL.FTZ R96, R92.reuse, R51 ;  /* 0x000000335c607220 */ /* 0x041fe20000410000 */
[--C-:B------:R-:W-:Y:S01]  /*12ee0*/  FADD.FTZ R51, R79, -R93.reuse ;  /* 0x8000005d4f337221 */ /* 0x100fe20000010000 */
[----:B------:R-:W-:Y:S01]  /*12ef0*/  FFMA.FTZ R48, R161, R163, R160 ;  /* 0x000000a3a1307223 */ /* 0x000fe200000100a0 */
[----:B------:R-:W-:Y:S01]  /*12f00*/  FFMA.FTZ R49, R157, R97, R156 ;  /* 0x000000619d317223 */ /* 0x000fe2000001009c */
[----:B------:R-:W-:Y:S01]  /*12f10*/  FFMA.FTZ R50, R149, R96, R148 ;  /* 0x0000006095327223 */ /* 0x000fe20000010094 */
[C---:B------:R-:W-:Y:S01]  /*12f20*/  FMUL.FTZ R101, R92.reuse, R101 ;  /* 0x000000655c657220 */ /* 0x040fe20000410000 */
[----:B------:R-:W-:Y:S01]  /*12f30*/  FMUL.FTZ R162, R92, R51 ;  /* 0x000000335ca27220 */ /* 0x000fe20000410000 */
[--C-:B------:R-:W-:Y:S01]  /*12f40*/  FADD.FTZ R165, R80, -R93.reuse ;  /* 0x8000005d50a57221 */ /* 0x100fe20000010000 */
[----:B------:R-:W-:Y:S01]  /*12f50*/  F2FP.F16.F32.PACK_AB R48, R49, R48 ;  /* 0x000000303130723e */ /* 0x000fe200000000ff */
[----:B------:R-:W-:Y:S01]  /*12f60*/  FADD.FTZ R49, R68, -R93 ;  /* 0x8000005d44317221 */ /* 0x000fe20000010000 */
[----:B------:R-:W-:Y:S01]  /*12f70*/  FFMA.FTZ R51, R141, R162, R140 ;  /* 0x000000a28d337223 */ /* 0x000fe2000001008c */
[C---:B------:R-:W-:Y:S01]  /*12f80*/  FMUL.FTZ R165, R92.reuse, R165 ;  /* 0x000000a55ca57220 */ /* 0x040fe20000410000 */
[----:B------:R-:W-:Y:S01]  /*12f90*/  FFMA.FTZ R163, R159, R163, R158 ;  /* 0x000000a39fa37223 */ /* 0x000fe2000001009e */
[----:B------:R-:W-:-:S04]  /*12fa0*/  FMUL.FTZ R100, R92, R49 ;  /* 0x000000315c647220 */ /* 0x000fc80000410000 */
[-C--:B------:R-:W-:Y:S01]  /*12fb0*/  FFMA.FTZ R49, R153, R100.reuse, R152 ;  /* 0x0000006499317223 */ /* 0x080fe20000010098 */
[----:B------:R-:W-:-:S04]  /*12fc0*/  FFMA.FTZ R100, R151, R100, R150 ;  /* 0x0000006497647223 */ /* 0x000fc80000010096 */
[----:B------:R-:W-:Y:S01]  /*12fd0*/  F2FP.F16.F32.PACK_AB R49, R50, R49 ;  /* 0x000000313231723e */ /* 0x000fe200000000ff */
[----:B------:R-:W-:-:S05]  /*12fe0*/  FFMA.FTZ R50, R145, R101, R144 ;  /* 0x0000006591327223 */ /* 0x000fca0000010090 */
[----:B------:R-:W-:Y:S01]  /*12ff0*/  F2FP.F16.F32.PACK_AB R50, R51, R50 ;  /* 0x000000323332723e */ /* 0x000fe200000000ff */
[----:B------:R-:W-:-:S04]  /*13000*/  FADD.FTZ R51, R85, -R93 ;  /* 0x8000005d55337221 */ /* 0x000fc80000010000 */
[----:B------:R-:W-:Y:S01]  /*13010*/  FMUL.FTZ R164, R92, R51 ;  /* 0x000000335ca47220 */ /* 0x000fe20000410000 */
[-C--:B------:R-:W-:Y:S01]  /*13020*/  FFMA.FTZ R51, R137, R165.reuse, R136 ;  /* 0x000000a589337223 */ /* 0x080fe20000010088 */
[----:B------:R-:W-:Y:S02]  /*13030*/  FFMA.FTZ R165, R135, R165, R134 ;  /* 0x000000a587a57223 */ /* 0x000fe40000010086 */
[-C--:B------:R-:W-:Y:S01]  /*13040*/  FFMA.FTZ R88, R133, R164.reuse, R132 ;  /* 0x000000a485587223 */ /* 0x080fe20000010084 */
[----:B------:R-:W-:-:S04]  /*13050*/  FFMA.FTZ R164, R131, R164, R130 ;  /* 0x000000a483a47223 */ /* 0x000fc80000010082 */
[----:B------:R-:W-:Y:S02]  /*13060*/  F2FP.F16.F32.PACK_AB R51, R88, R51 ;  /* 0x000000335833723e */ /* 0x000fe400000000ff */
[----:B------:R-:W0:Y:S02]  /*13070*/  LDC.64 R88, c[0x0][0x2b8] ;  /* 0x0000ae00ff587b82 */ /* 0x000e240000000a00 */
[----:B0-----:R-:W-:-:S05]  /*13080*/  IMAD.WIDE.U32 R88, R55, 0x10, R88 ;  /* 0x0000001037587825 */ /* 0x001fca00078e0058 */
[----:B------:R0:W-:Y:S02]  /*13090*/  STG.E.128 desc[UR4][R88.64], R48 ;  /* 0x0000003058007986 */ /* 0x0001e4000c101d04 */
[----:B0-----:R-:W0:Y:S01]  /*130a0*/  LDC.64 R88, c[0x0][0x2c0] ;  /* 0x0000b000ff587b82 */ /* 0x001e220000000a00 */
[----:B------:R-:W-:Y:S01]  /*130b0*/  F2FP.F16.F32.PACK_AB R51, R164, R165 ;  /* 0x000000a5a433723e */ /* 0x000fe200000000ff */
[----:B------:R-:W-:Y:S01]  /*130c0*/  FFMA.FTZ R164, R143, R101, R142 ;  /* 0x000000658fa47223 */ /* 0x000fe2000001008e */
[----:B------:R-:W-:Y:S01]  /*130d0*/  FFMA.FTZ R101, R147, R96, R146 ;  /* 0x0000006093657223 */ /* 0x000fe20000010092 */
[----:B------:R-:W-:Y:S01]  /*130e0*/  FFMA.FTZ R165, R139, R162, R138 ;  /* 0x000000a28ba57223 */ /* 0x000fe2000001008a */
[----:B------:R-:W-:-:S03]  /*130f0*/  FFMA.FTZ R96, R155, R97, R154 ;  /* 0x000000619b607223 */ /* 0x000fc6000001009a */
[----:B------:R-:W-:Y:S02]  /*13100*/  F2FP.F16.F32.PACK_AB R49, R101, R100 ;  /* 0x000000646531723e */ /* 0x000fe400000000ff */
[----:B------:R-:W-:Y:S02]  /*13110*/  F2FP.F16.F32.PACK_AB R50, R165, R164 ;  /* 0x000000a4a532723e */ /* 0x000fe400000000ff */
[----:B------:R-:W-:Y:S01]  /*13120*/  F2FP.F16.F32.PACK_AB R48, R96, R163 ;  /* 0x000000a36030723e */ /* 0x000fe200000000ff */
[C---:B0-----:R-:W-:Y:S01]  /*13130*/  IMAD.WIDE.U32 R88, R55.reuse, 0x10, R88 ;  /* 0x0000001037587825 */ /* 0x041fe200078e0058 */
[----:B------:R-:W-:-:S04]  /*13140*/  IADD3 R55, R55, 0x20, RZ ;  /* 0x0000002037377810 */ /* 0x000fc80007ffe0ff */
[----:B------:R2:W-:Y:S03]  /*13150*/  STG.E.128 desc[UR4][R88.64], R48 ;  /* 0x0000003058007986 */ /* 0x0005e6000c101d04 */
.L_x_3009:
[----:B------:R-:W-:Y:S05]  /*13160*/  BSYNC B1 ;  /* 0x0000000000017941 */ /* 0x000fea0003800000 */
.L_x_3008:
        /* <DEDUP_REMOVED lines=47> */
[----:B0-----:R-:W-:-:S04]  /*13460*/  IMAD.WIDE.U32 R88, R55, 0x10, R88 ;  /* 0x0000001037587825 */ /* 0x001fc800078e0058 */
[----:B------:R-:W-:Y:S01]  /*13470*/  VIADD R55, R55, 0x20 ;  /* 0x0000002037377836 */ /* 0x000fe20000000000 */
[----:B------:R3:W-:Y:S06]  /*13480*/  STG.E.128 desc[UR4][R88.64], R48 ;  /* 0x0000003058007986 */ /* 0x0007ec000c101d04 */
.L_x_3011:
[----:B------:R-:W-:Y:S05]  /*13490*/  BSYNC B1 ;  /* 0x0000000000017941 */ /* 0x000fea0003800000 */
.L_x_3010:
[----:B------:R-:W-:Y:S01]  /*134a0*/  LOP3.LUT P0, RZ, R54, 0x40, RZ, 0xc0, !PT ;  /* 0x0000004036ff7812 */ /* 0x000fe2000780c0ff */
[----:B------:R-:W-:-:S12]  /*134b0*/  BSSY B1, `(.L_x_3012) ;  /* 0x0000030000017945 */ /* 0x000fd80003800000 */
[----:B------:R-:W-:Y:S05]  /*134c0*/  @!P0 BRA `(.L_x_3013) ;  /* 0x0000000000b88947 */ /* 0x000fea0003800000 */
[--C-:B-123--:R-:W-:Y:S01]  /*134d0*/  FADD.FTZ R49, R66, -R93.reuse ;  /* 0x8000005d42317221 */ /* 0x10efe20000010000 */
[--C-:B------:R-:W-:Y:S01]  /*134e0*/  FADD.FTZ R97, R71, -R93.reuse ;  /* 0x8000005d47617221 */ /* 0x100fe20000010000 */
[--C-:B------:R-:W-:Y:S01]  /*134f0*/  FADD.FTZ R101, R72, -R93.reuse ;  /* 0x8000005d48657221 */ /* 0x100fe20000010000 */
[--C-:B------:R-:W-:Y:S01]  /*13500*/  FADD.FTZ R51, R78, -R93.reuse ;  /* 0x8000005d4e337221 */ /* 0x100fe20000010000 */
[C---:B------:R-:W-:Y:S01]  /*13510*/  FMUL.FTZ R100, R92.reuse, R49 ;  /* 0x000000315c647220 */ /* 0x040fe20000410000 */
        /* <DEDUP_REMOVED lines=9> */
[----:B------:R-:W-:Y:S01]  /*135b0*/  F2FP.F16.F32.PACK_AB R48, R49, R48 ;  /* 0x000000303130723e */ /* 0x000fe200000000ff */
[----:B------:R-:W-:Y:S01]  /*135c0*/  FADD.FTZ R49, R77, -R93 ;  /* 0x8000005d4d317221 */ /* 0x000fe20000010000 */
[-C--:B------:R-:W-:Y:S01]  /*135d0*/  FFMA.FTZ R51, R10, R163.reuse, R17 ;  /* 0x000000a30a337223 */ /* 0x080fe20000010011 */
[----:B------:R-:W-:Y:S01]  /*135e0*/  FFMA.FTZ R163, R25, R163, R33 ;  /* 0x000000a319a37223 */ /* 0x000fe20000010021 */
[----:B------:R-:W-:Y:S01]  /*135f0*/  FFMA.FTZ R97, R21, R97, R29 ;  /* 0x0000006115617223 */ /* 0x000fe2000001001d */
[----:B0-----:R-:W-:Y:S01]  /*13600*/  FMUL.FTZ R96, R92, R49 ;  /* 0x000000315c607220 */ /* 0x001fe20000410000 */
[-C--:B------:R-:W-:Y:S01]  /*13610*/  FFMA.FTZ R49, R7, R101.reuse, R14 ;  /* 0x0000006507317223 */ /* 0x080fe2000001000e */
[----:B------:R-:W-:-:S02]  /*13620*/  FFMA.FTZ R101, R22, R101, R30 ;  /* 0x0000006516657223 */ /* 0x000fc4000001001e */
[-C--:B------:R-:W-:Y:S01]  /*13630*/  FFMA.FTZ R50, R8, R96.reuse, R15 ;  /* 0x0000006008327223 */ /* 0x080fe2000001000f */
[----:B------:R-:W-:-:S04]  /*13640*/  FFMA.FTZ R96, R23, R96, R31 ;  /* 0x0000006017607223 */ /* 0x000fc8000001001f */
[----:B------:R-:W-:Y:S01]  /*13650*/  F2FP.F16.F32.PACK_AB R49, R50, R49 ;  /* 0x000000313231723e */ /* 0x000fe200000000ff */
[-C--:B------:R-:W-:Y:S01]  /*13660*/  FFMA.FTZ R50, R9, R162.reuse, R16 ;  /* 0x000000a209327223 */ /* 0x080fe20000010010 */
[----:B------:R-:W-:-:S04]  /*13670*/  FFMA.FTZ R162, R24, R162, R32 ;  /* 0x000000a218a27223 */ /* 0x000fc80000010020 */
[----:B------:R-:W-:Y:S01]  /*13680*/  F2FP.F16.F32.PACK_AB R50, R51, R50 ;  /* 0x000000323332723e */ /* 0x000fe200000000ff */
[----:B------:R-:W-:-:S04]  /*13690*/  FADD.FTZ R51, R84, -R93 ;  /* 0x8000005d54337221 */ /* 0x000fc80000010000 */
[C---:B------:R-:W-:Y:S01]  /*136a0*/  FMUL.FTZ R93, R92.reuse, R51 ;  /* 0x000000335c5d7220 */ /* 0x040fe20000410000 */
[----:B------:R-:W-:-:S03]  /*136b0*/  FMUL.FTZ R92, R92, R89 ;  /* 0x000000595c5c7220 */ /* 0x000fc60000410000 */
[-C--:B------:R-:W-:Y:S01]  /*136c0*/  FFMA.FTZ R51, R11, R93.reuse, R18 ;  /* 0x0000005d0b337223 */ /* 0x080fe20000010012 */
[-C--:B------:R-:W-:Y:S01]  /*136d0*/  FFMA.FTZ R88, R12, R92.reuse, R19 ;  /* 0x0000005c0c587223 */ /* 0x080fe20000010013 */
[----:B------:R-:W-:Y:S01]  /*136e0*/  FFMA.FTZ R93, R26, R93, R34 ;  /* 0x0000005d1a5d7223 */ /* 0x000fe20000010022 */
[----:B------:R-:W-:-:S03]  /*136f0*/  FFMA.FTZ R92, R27, R92, R35 ;  /* 0x0000005c1b5c7223 */ /* 0x000fc60000010023 */
[----:B------:R-:W-:Y:S02]  /*13700*/  F2FP.F16.F32.PACK_AB R51, R88, R51 ;  /* 0x000000335833723e */ /* 0x000fe400000000ff */
[----:B------:R-:W0:Y:S02]  /*13710*/  LDC.64 R88, c[0x0][0x2b8] ;  /* 0x0000ae00ff587b82 */ /* 0x000e240000000a00 */
[----:B0-----:R-:W-:-:S05]  /*13720*/  IMAD.WIDE.U32 R88, R55, 0x10, R88 ;  /* 0x0000001037587825 */ /* 0x001fca00078e0058 */
[----:B------:R0:W-:Y:S02]  /*13730*/  STG.E.128 desc[UR4][R88.64], R48 ;  /* 0x0000003058007986 */ /* 0x0001e4000c101d04 */
[----:B0-----:R-:W0:Y:S01]  /*13740*/  LDC.64 R88, c[0x0][0x2c0] ;  /* 0x0000b000ff587b82 */ /* 0x001e220000000a00 */
[----:B------:R-:W-:Y:S02]  /*13750*/  F2FP.F16.F32.PACK_AB R51, R92, R93 ;  /* 0x0000005d5c33723e */ /* 0x000fe400000000ff */
[----:B------:R-:W-:Y:S02]  /*13760*/  F2FP.F16.F32.PACK_AB R50, R163, R162 ;  /* 0x000000a2a332723e */ /* 0x000fe400000000ff */
[----:B------:R-:W-:Y:S02]  /*13770*/  F2FP.F16.F32.PACK_AB R49, R96, R101 ;  /* 0x000000656031723e */ /* 0x000fe400000000ff */
[----:B------:R-:W-:Y:S01]  /*13780*/  F2FP.F16.F32.PACK_AB R48, R97, R100 ;  /* 0x000000646130723e */ /* 0x000fe200000000ff */
[----:B0-----:R-:W-:-:S05]  /*13790*/  IMAD.WIDE.U32 R88, R55, 0x10, R88 ;  /* 0x0000001037587825 */ /* 0x001fca00078e0058 */
[----:B------:R4:W-:Y:S02]  /*137a0*/  STG.E.128 desc[UR4][R88.64], R48 ;  /* 0x0000003058007986 */ /* 0x0009e4000c101d04 */
.L_x_3013:
[----:B------:R-:W-:Y:S05]  /*137b0*/  BSYNC B1 ;  /* 0x0000000000017941 */ /* 0x000fea0003800000 */
.L_x_3012:
[----:B-1234-:R-:W1:Y:S02]  /*137c0*/  LDC.64 R48, c[0x0][0x210] ;  /* 0x00008400ff307b82 */ /* 0x01ee640000000a00 */
[----:B-1----:R-:W-:-:S04]  /*137d0*/  LEA R5, R48, R5, 0x2 ;  /* 0x0000000530057211 */ /* 0x002fc800078e10ff */
[----:B------:R-:W-:-:S13]  /*137e0*/  ISETP.GE.AND P0, PT, R5, R49, PT ;  /* 0x000000310500720c */ /* 0x000fda0003f06270 */
[----:B------:R-:W-:Y:S05]  /*137f0*/  @!P0 BRA `(.L_x_3014) ;  /* 0xfffffed800ac8947 */ /* 0x000fea000383ffff */
[----:B------:R-:W-:Y:S05]  /*13800*/  BSYNC B0 ;  /* 0x0000000000007941 */ /* 0x000fea0003800000 */
.L_x_2614:
[----:B------:R-:W-:Y:S05]  /*13810*/  EXIT ;  /* 0x000000000000794d */ /* 0x000fea0003800000 */
.L_x_3007:
[----:B------:R-:W-:Y:S01]  /*13820*/  HFMA2.MMA R50, -RZ, RZ, 0, 5.9604644775390625e-08 ;  /* 0x00000001ff327435 */ /* 0x000fe200000001ff */
[----:B------:R-:W-:Y:S01]  /*13830*/  BSSY B1, `(.L_x_3015) ;  /* 0x0000007000017945 */ /* 0x000fe20003800000 */
[----:B------:R-:W-:Y:S01]  /*13840*/  IMAD.MOV.U32 R163, RZ, RZ, R48 ;  /* 0x000000ffffa37224 */ /* 0x000fe200078e0030 */
[----:B------:R-:W-:Y:S01]  /*13850*/  MOV R88, 0xffffffff ;  /* 0xffffffff00587802 */ /* 0x000fe20000000f00 */
[----:B------:R-:W-:-:S07]  /*13860*/  IMAD.MOV.U32 R51, RZ, RZ, 0x1f ;  /* 0x0000001fff337424 */ /* 0x000fce00078e00ff */
[----:B------:R-:W-:Y:S05]  /*13870*/  WARPSYNC.COLLECTIVE R88, `(.L_x_3016) ;  /* 0x0000000058087348 */ /* 0x000fea0003c00000 */
[----:B------:R0:W1:Y:S02]  /*13880*/  SHFL.BFLY P3, R100, R163, R50, R51 ;  /* 0x0c000032a3647389 */ /* 0x0000640000060033 */
[----:B01----:R-:W-:Y:S01]  /*13890*/  ENDCOLLECTIVE ;  /* 0x000000000000791b */ /* 0x003fe20003800000 */
.L_x_3016:
[----:B------:R-:W-:Y:S05]  /*138a0*/  BSYNC B1 ;  /* 0x0000000000017941 */ /* 0x000fea0003800000 */
.L_x_3015:
        /* <DEDUP_REMOVED lines=9> */
.L_x_3017:
[----:B------:R-:W-:Y:S01]  /*13940*/  HFMA2.MMA R50, -RZ, RZ, 0, 2.384185791015625e-07 ;  /* 0x00000004ff327435 */ /* 0x000fe200000001ff */
[----:B------:R-:W-:-:S05]  /*13950*/  MOV R49, R100 ;  /* 0x0000006400317202 */ /* 0x000fca0000000f00 */
[----:B------:R-:W-:-:S04]  /*13960*/  FADD.FTZ R93, R92, R49 ;  /* 0x000000315c5d7221 */ /* 0x000fc80000010000 */
[----:B------:R-:W-:-:S07]  /*13970*/  IMAD.MOV.U32 R163, RZ, RZ, R93 ;  /* 0x000000ffffa37224 */ /* 0x000fce00078e005d */
[----:B------:R-:W-:Y:S05]  /*13980*/  WARPSYNC.COLLECTIVE R88, `(.L_x_3018) ;  /* 0x0000000058087348 */ /* 0x000fea0003c00000 */
[----:B------:R0:W1:Y:S02]  /*13990*/  SHFL.BFLY P3, R100, R163, R50, R51 ;  /* 0x0c000032a3647389 */ /* 0x0000640000060033 */
[----:B01----:R-:W-:Y:S01]  /*139a0*/  ENDCOLLECTIVE ;  /* 0x000000000000791b */ /* 0x003fe20003800000 */
.L_x_3018:
[----:B------:R-:W-:Y:S02]  /*139b0*/  IMAD.MOV.U32 R50, RZ, RZ, 0x8 ;  /* 0x00000008ff327424 */ /* 0x000fe400078e00ff */
[----:B------:R-:W-:-:S04]  /*139c0*/  IMAD.MOV.U32 R96, RZ, RZ, R100 ;  /* 0x000000ffff607224 */ /* 0x000fc800078e0064 */
[----:B------:R-:W-:-:S05]  /*139d0*/  FADD.FTZ R96, R93, R96 ;  /* 0x000000605d607221 */ /* 0x000fca0000010000 */
[----:B------:R-:W-:-:S07]  /*139e0*/  MOV R163, R96 ;  /* 0x0000006000a37202 */ /* 0x000fce0000000f00 */
[----:B------:R-:W-:Y:S05]  /*139f0*/  WARPSYNC.COLLECTIVE R88, `(.L_x_3019) ;  /* 0x0000000058087348 */ /* 0x000fea0003c00000 */
[----:B------:R0:W1:Y:S02]  /*13a00*/  SHFL.BFLY P3, R100, R163, R50, R51 ;  /* 0x0c000032a3647389 */ /* 0x0000640000060033 */
[----:B01----:R-:W-:Y:S01]  /*13a10*/  ENDCOLLECTIVE ;  /* 0x000000000000791b */ /* 0x003fe20003800000 */
.L_x_3019:
[----:B------:R-:W-:Y:S01]  /*13a20*/  HFMA2.MMA R50, -RZ, RZ, 0, 9.5367431640625e-07 ;  /* 0x00000010ff327435 */ /* 0x000fe200000001ff */
[----:B------:R-:W-:-:S05]  /*13a30*/  MOV R49, R100 ;  /* 0x0000006400317202 */ /* 0x000fca0000000f00 */
[----:B------:R-:W-:Y:S02]  /*13a40*/  FADD.FTZ R97, R96, R49 ;  /* 0x0000003160617221 */ /* 0x000fe40000010000 */
[----:B------:R-:W0:Y:S02]  /*13a50*/  LDC R49, c[0x0][0x290] ;  /* 0x0000a400ff317b82 */ /* 0x000e240000000800 */
[----:B------:R-:W-:-:S07]  /*13a60*/  IMAD.MOV.U32 R163, RZ, RZ, R97 ;  /* 0x000000ffffa37224 */ /* 0x000fce00078e0061 */
[----:B0-----:R-:W-:Y:S05]  /*13a70*/  WARPSYNC.COLLECTIVE R88, `(.L_x_3020) ;  /* 0x0000000058087348 */ /* 0x001fea0003c00000 */
[----:B------:R1:W2:Y:S02]  /*13a80*/  SHFL.BFLY P3, R100, R163, R50, R51 ;  /* 0x0c000032a3647389 */ /* 0x0002a40000060033 */
[----:B012---:R-:W-:Y:S01]  /*13a90*/  ENDCOLLECTIVE ;  /* 0x000000000000791b */ /* 0x007fe20003800000 */
.L_x_3020:
[----:B------:R-:W-:-:S04]  /*13aa0*/  FADD.FTZ R100, R97, R100 ;  /* 0x0000006461647221 */ /* 0x000fc80000010000 */
[----:B------:R-:W-:-:S04]  /*13ab0*/  FMUL.FTZ R89, R100, R49 ;  /* 0x0000003164597220 */ /* 0x000fc80000410000 */
[--C-:B------:R-:W-:Y:S01]  /*13ac0*/  FADD.FTZ R48, R56, -R89.reuse ;  /* 0x8000005938307221 */ /* 0x100fe20000010000 */
[--C-:B------:R-:W-:Y:S01]  /*13ad0*/  FADD.FTZ R93, R67, -R89.reuse ;  /* 0x80000059435d7221 */ /* 0x100fe20000010000 */
[--C-:B------:R-:W-:Y:S01]  /*13ae0*/  FADD.FTZ R51, R73, -R89.reuse ;  /* 0x8000005949337221 */ /* 0x100fe20000010000 */
[----:B------:R-:W-:Y:S01]  /*13af0*/  FADD.FTZ R50, R69, -R89 ;  /* 0x8000005945327221 */ /* 0x000fe20000010000 */
[----:B------:R-:W-:-:S04]  /*13b00*/  FFMA.FTZ R48, R48, R48, RZ ;  /* 0x0000003030307223 */ /* 0x000fc800000100ff */
[----:B------:R-:W-:Y:S01]  /*13b10*/  FFMA.FTZ R48, R93, R93, R48 ;  /* 0x0000005d5d307223 */ /* 0x000fe20000010030 */
[----:B------:R-:W-:-:S04]  /*13b20*/  FADD.FTZ R93, R68, -R89 ;  /* 0x80000059445d7221 */ /* 0x000fc80000010000 */
        /* <DEDUP_REMOVED lines=42> */
[----:B------:R-:W-:Y:S01]  /*13dd0*/  MOV R50, 0x1 ;  /* 0x0000000100327802 */ /* 0x000fe20000000f00 */
[----:B------:R-:W-:Y:S02]  /*13de0*/  IMAD.MOV.U32 R51, RZ, RZ, 0x1f ;  /* 0x0000001fff337424 */ /* 0x000fe400078e00ff */
[----:B------:R-:W-:-:S07]  /*13df0*/  IMAD.MOV.U32 R163, RZ, RZ, R48 ;  /* 0x000000ffffa37224 */ /* 0x000fce00078e0030 */
[----:B------:R-:W-:Y:S05]  /*13e00*/  WARPSYNC.COLLECTIVE R88, `(.L_x_3021) ;  /* 0x0000000058087348 */ /* 0x000fea0003c00000 */
[----:B------:R0:W1:Y:S02]  /*13e10*/  SHFL.BFLY P3, R100, R163, R50, R51 ;  /* 0x0c000032a3647389 */ /* 0x0000640000060033 */
[----:B01----:R-:W-:Y:S01]  /*13e20*/  ENDCOLLECTIVE ;  /* 0x000000000000791b */ /* 0x003fe20003800000 */
.L_x_3021:
[----:B------:R-:W-:Y:S01]  /*13e30*/  HFMA2.MMA R50, -RZ, RZ, 0, 1.1920928955078125e-07 ;  /* 0x00000002ff327435 */ /* 0x000fe200000001ff */
[----:B------:R-:W-:-:S05]  /*13e40*/  MOV R93, R100 ;  /* 0x00000064005d7202 */ /* 0x000fca0000000f00 */
[----:B------:R-:W-:-:S04]  /*13e50*/  FADD.FTZ R93, R48, R93 ;  /* 0x0000005d305d7221 */ /* 0x000fc80000010000 */
[----:B------:R-:W-:-:S07]  /*13e60*/  IMAD.MOV.U32 R163, RZ, RZ, R93 ;  /* 0x000000ffffa37224 */ /* 0x000fce00078e005d */
[----:B------:R-:W-:Y:S05]  /*13e70*/  WARPSYNC.COLLECTIVE R88, `(.L_x_3022) ;  /* 0x0000000058087348 */ /* 0x000fea0003c00000 */
[----:B------:R0:W1:Y:S02]  /*13e80*/  SHFL.BFLY P3, R100, R163, R50, R51 ;  /* 0x0c000032a3647389 */ /* 0x0000640000060033 */
[----:B01----:R-:W-:Y:S01]  /*13e90*/  ENDCOLLECTIVE ;  /* 0x000000000000791b */ /* 0x003fe20003800000 */
.L_x_3022:
[----:B------:R-:W-:Y:S02]  /*13ea0*/  IMAD.MOV.U32 R50, RZ, RZ, 0x4 ;  /* 0x00000004ff327424 */ /* 0x000fe400078e00ff */
[----:B------:R-:W-:-:S04]  /*13eb0*/  IMAD.MOV.U32 R92, RZ, RZ, R100 ;  /* 0x000000ffff5c7224 */ /* 0x000fc800078e0064 */
[----:B------:R-:W-:-:S05]  /*13ec0*/  FADD.FTZ R92, R93, R92 ;  /* 0x0000005c5d5c7221 */ /* 0x000fca0000010000 */
[----:B------:R-:W-:-:S07]  /*13ed0*/  MOV R163, R92 ;  /* 0x0000005c00a37202 */ /* 0x000fce0000000f00 */
[----:B------:R-:W-:Y:S05]  /*13ee0*/  WARPSYNC.COLLECTIVE R88, `(.L_x_3023) ;  /* 0x0000000058087348 */ /* 0x000fea0003c00000 */
[----:B------:R0:W1:Y:S02]  /*13ef0*/  SHFL.BFLY P3, R100, R163, R50, R51 ;  /* 0x0c000032a3647389 */ /* 0x0000640000060033 */
[----:B01----:R-:W-:Y:S01]  /*13f00*/  ENDCOLLECTIVE ;  /* 0x000000000000791b */ /* 0x003fe20003800000 */
.L_x_3023:
[----:B------:R-:W-:Y:S01]  /*13f10*/  HFMA2.MMA R50, -RZ, RZ, 0, 4.76837158203125e-07 ;  /* 0x00000008ff327435 */ /* 0x000fe200000001ff */
[----:B------:R-:W-:-:S05]  /*13f20*/  MOV R97, R100 ;  /* 0x0000006400617202 */ /* 0x000fca0000000f00 */
[----:B------:R-:W-:-:S04]  /*13f30*/  FADD.FTZ R97, R92, R97 ;  /* 0x000000615c617221 */ /* 0x000fc80000010000 */
[----:B------:R-:W-:-:S07]  /*13f40*/  IMAD.MOV.U32 R163, RZ, RZ, R97 ;  /* 0x000000ffffa37224 */ /* 0x000fce00078e0061 */
[----:B------:R-:W-:Y:S05]  /*13f50*/  WARPSYNC.COLLECTIVE R88, `(.L_x_3024) ;  /* 0x0000000058087348 */ /* 0x000fea0003c00000 */
[----:B------:R0:W1:Y:S02]  /*13f60*/  SHFL.BFLY P3, R100, R163, R50, R51 ;  /* 0x0c000032a3647389 */ /* 0x0000640000060033 */
[----:B01----:R-:W-:Y:S01]  /*13f70*/  ENDCOLLECTIVE ;  /* 0x000000000000791b */ /* 0x003fe20003800000 */
.L_x_3024:
[----:B------:R-:W-:Y:S02]  /*13f80*/  IMAD.MOV.U32 R50, RZ, RZ, 0x10 ;  /* 0x00000010ff327424 */ /* 0x000fe400078e00ff */
[----:B------:R-:W-:-:S04]  /*13f90*/  IMAD.MOV.U32 R96, RZ, RZ, R100 ;  /* 0x000000ffff607224 */ /* 0x000fc800078e0064 */
[----:B------:R-:W-:-:S05]  /*13fa0*/  FADD.FTZ R96, R97, R96 ;  /* 0x0000006061607221 */ /* 0x000fca0000010000 */
[----:B------:R-:W-:-:S07]  /*13fb0*/  MOV R163, R96 ;  /* 0x0000006000a37202 */ /* 0x000fce0000000f00 */
[----:B------:R-:W-:Y:S05]  /*13fc0*/  WARPSYNC.COLLECTIVE R88, `(.L_x_3025) ;  /* 0x0000000058087348 */ /* 0x000fea0003c00000 */
[----:B------:R0:W1:Y:S02]  /*13fd0*/  SHFL.BFLY P3, R100, R163, R50, R51 ;  /* 0x0c000032a3647389 */ /* 0x0000640000060033 */
[----:B01----:R-:W-:Y:S01]  /*13fe0*/  ENDCOLLECTIVE ;  /* 0x000000000000791b */ /* 0x003fe20003800000 */
.L_x_3025:
[----:B------:R-:W-:Y:S01]  /*13ff0*/  MOV R101, R100 ;  /* 0x0000006400657202 */ /* 0x000fe20000000f00 */
[----:B------:R-:W-:Y:S06]  /*14000*/  BRA `(.L_x_3026) ;  /* 0xffffffec00547947 */ /* 0x000fec000383ffff */
.L_x_3027:
        /* <DEDUP_REMOVED lines=15> */
.L_x_20685:


//--------------------- .text._ZN10layer_norm31ln_parallel_residual_fwd_kernelINS_13Kernel_traitsI6__halfS2_S2_S2_fjLj768ELj1ELj4ELj1ELj16ENS_18Kernel_traits_baseILj768ES2_S2_S2_S2_fjLj128EEEEELb1ELb0ELb1EEEvNS_9FwdParamsE --------------------------
	.section	.text._ZN10layer_norm31ln_parallel_residual_fwd_kernelINS_13Kernel_traitsI6__halfS2_S2_S2_fjLj768ELj1ELj4ELj1ELj16ENS_18Kernel_traits_baseILj768ES2_S2_S2_S2_fjLj128EEEEELb1ELb0ELb1EEEvNS_9FwdParamsE,"ax",@progbits
	.align	128
        .global         _ZN10layer_norm31ln_parallel_residual_fwd_kernelINS_13Kernel_traitsI6__halfS2_S2_S2_fjLj768ELj1ELj4ELj1ELj16ENS_18Kernel_traits_baseILj768ES2_S2_S2_S2_fjLj128EEEEELb1ELb0ELb1EEEvNS_9FwdParamsE
        .type           _ZN10layer_norm31ln_parallel_residual_fwd_kernelINS_13Kernel_traitsI6__halfS2_S2_S2_fjLj768ELj1ELj4ELj1ELj16ENS_18Kernel_traits_baseILj768ES2_S2_S2_S2_fjLj128EEEEELb1ELb0ELb1EEEvNS_9FwdParamsE,@function
        .size           _ZN10layer_norm31ln_parallel_residual_fwd_kernelINS_13Kernel_traitsI6__halfS2_S2_S2_fjLj768ELj1ELj4ELj1ELj16ENS_18Kernel_traits_baseILj768ES2_S2_S2_S2_fjLj128EEEEELb1ELb0ELb1EEEvNS_9FwdParamsE,(.L_x_20686 - _ZN10layer_norm31ln_parallel_residual_fwd_kernelINS_13Kernel_traitsI6__halfS2_S2_S2_fjLj768ELj1ELj4ELj1ELj16ENS_18Kernel_traits_baseILj768ES2_S2_S2_S2_fjLj128EEEEELb1ELb0ELb1EEEvNS_9FwdParamsE)
        .other          _ZN10layer_norm31ln_parallel_residual_fwd_kernelINS_13Kernel_traitsI6__halfS2_S2_S2_fjLj768ELj1ELj4ELj1ELj16ENS_18Kernel_traits_baseILj768ES2_S2_S2_S2_fjLj128EEEEELb1ELb0ELb1EEEvNS_9FwdParamsE,@"STO_CUDA_ENTRY STV_DEFAULT"
_ZN10layer_norm31ln_parallel_residual_fwd_kernelINS_13Kernel_traitsI6__halfS2_S2_S2_fjLj768ELj1ELj4ELj1ELj16ENS_18Kernel_traits_baseILj768ES2_S2_S2_S2_fjLj128EEEEELb1ELb0ELb1EEEvNS_9FwdParamsE:
.text._ZN10layer_norm31ln_parallel_residual_fwd_kernelINS_13Kernel_traitsI6__halfS2_S2_S2_fjLj768ELj1ELj4ELj1ELj16ENS_18Kernel_traits_baseILj768ES2_S2_S2_S2_fjLj128EEEEELb1ELb0ELb1EEEvNS_9FwdParamsE:
[----:B------:R-:W-:Y:S08]  /*0000*/  LDC R1, c[0x0][0x28] ;  /* 0x00000a00ff017b82 */ /* 0x000ff00000000800 */
[----:B------:R-:W0:Y:S01]  /*0010*/  LDC R68, c[0x0][0x2e8] ;  /* 0x0000ba00ff447b82 */ /* 0x000e220000000800 */
[----:B------:R-:W-:Y:S01]  /*0020*/  ULDC.U8 UR4, c[0x0][0x2f4] ;  /* 0x0000bd0000047ab9 */ /* 0x000fe20000000000 */
[----:B------:R-:W-:Y:S01]  /*0030*/  ULDC.64 UR6, c[0x0][0x2e0] ;  /* 0x0000b80000067ab9 */ /* 0x000fe20000000a00 */
[----:B------:R-:W-:Y:S01]  /*0040*/  ISETP.NE.AND P1, PT, RZ, UR4, PT ;  /* 0x00000004ff007c0c */ /* 0x000fe2000bf25270 */
[----:B------:R-:W-:Y:S01]  /*0050*/  ULDC.64 UR4, c[0x0][0x208] ;  /* 0x0000820000047ab9 */ /* 0x000fe20000000a00 */
[----:B------:R-:W-:Y:S01]  /*0060*/  MOV R2, UR6 ;  /* 0x0000000600027c02 */ /* 0x000fe20008000f00 */
[----:B------:R-:W-:-:S02]  /*0070*/  IMAD.U32 R3, RZ, RZ, UR7 ;  /* 0x00000007ff037e24 */ /* 0x000fc4000f8e00ff */
[----:B------:R-:W1:Y:S01]  /*0080*/  LDC R69, c[0x0][0x2ec] ;  /* 0x0000bb00ff457b82 */ /* 0x000e620000000800 */
[----:B------:R-:W2:Y:S01]  /*0090*/  S2R R21, SR_TID.X ;  /* 0x0000000000157919 */ /* 0x000ea20000002100 */
[----:B------:R-:W-:Y:S01]  /*00a0*/  ULDC.64 UR10, c[0x0][0x2c8] ;  /* 0x0000b200000a7ab9 */ /* 0x000fe20000000a00 */
[----:B------:R-:W3:Y:S01]  /*00b0*/  S2R R28, SR_CTAID.X ;  /* 0x00000000001c7919 */ /* 0x000ee20000002500 */
[----:B------:R-:W-:Y:S01]  /*00c0*/  ULDC UR8, c[0x0][0x0] ;  /* 0x0000000000087ab9 */ /* 0x000fe20000000800 */
[----:B------:R-:W-:-:S03]  /*00d0*/  ULDC UR12, c[0x0][0x214] ;  /* 0x00008500000c7ab9 */ /* 0x000fc60000000800 */
[----:B------:R-:W4:Y:S01]  /*00e0*/  @P1 LDC R7, c[0x0][0x2f0] ;  /* 0x0000bc00ff071b82 */ /* 0x000f220000000800 */
[----:B------:R-:W4:Y:S01]  /*00f0*/  @P1 LDG.E.64 R2, desc[UR4][R2.64] ;  /* 0x0000000402021981 */ /* 0x000f22000c1e1b00 */
[----:B0-----:R-:W-:Y:S01]  /*0100*/  @P1 MOV R4, R68 ;  /* 0x0000004400041202 */ /* 0x001fe20000000f00 */
[----:B-1----:R-:W-:-:S06]  /*0110*/  @P1 IMAD.MOV.U32 R5, RZ, RZ, R69 ;  /* 0x000000ffff051224 */ /* 0x002fcc00078e0045 */
[----:B------:R-:W4:Y:S01]  /*0120*/  @P1 LDG.E.64 R4, desc[UR4][R4.64] ;  /* 0x0000000404041981 */ /* 0x000f22000c1e1b00 */
[----:B------:R-:W-:Y:S02]  /*0130*/  ISETP.NE.U32.AND P0, PT, RZ, UR10, PT ;  /* 0x0000000aff007c0c */ /* 0x000fe4000bf05070 */
[C---:B--2---:R-:W-:Y:S02]  /*0140*/  SHF.L.U32 R0, R21.reuse, 0x4, RZ ;  /* 0x0000000415007819 */ /* 0x044fe400000006ff */
[----:B------:R-:W-:Y:S02]  /*0150*/  ISETP.NE.AND.EX P0, PT, RZ, UR11, PT, P0 ;  /* 0x0000000bff007c0c */ /* 0x000fe4000bf05300 */
[----:B------:R-:W-:Y:S01]  /*0160*/  LOP3.LUT R30, R0, 0x1f0, RZ, 0xc0, !PT ;  /* 0x000001f0001e7812 */ /* 0x000fe200078ec0ff */
[----:B---3--:R-:W-:Y:S01]  /*0170*/  IMAD R103, R28, UR8, R21 ;  /* 0x000000081c677c24 */ /* 0x008fe2000f8e0215 */
[----:B------:R-:W-:Y:S01]  /*0180*/  ULDC.64 UR8, c[0x0][0x2d0] ;  /* 0x0000b40000087ab9 */ /* 0x000fe20000000a00 */
[----:B------:R-:W-:-:S02]  /*0190*/  LOP3.LUT R0, R21, 0x1f, RZ, 0xc0, !PT ;  /* 0x0000001f15007812 */ /* 0x000fc400078ec0ff */
[----:B----4-:R-:W-:Y:S02]  /*01a0*/  @P1 R2UR UR6, R2 ;  /* 0x00000000020612ca */ /* 0x010fe400000e0000 */
[----:B------:R-:W-:Y:S02]  /*01b0*/  @P1 R2UR UR7, R3 ;  /* 0x00000000030712ca */ /* 0x000fe400000e0000 */
[----:B------:R-:W-:-:S05]  /*01c0*/  @P1 IADD3 R68, P2, R4, R7, RZ ;  /* 0x0000000704441210 */ /* 0x000fca0007f5e0ff */
[----:B------:R-:W-:Y:S01]  /*01d0*/  @P1 IMAD.X R69, RZ, RZ, R5, P2 ;  /* 0x000000ffff451224 */ /* 0x000fe200010e0605 */
[----:B------:R-:W-:-:S04]  /*01e0*/  IADD3 R24, P1, R30, UR10, RZ ;  /* 0x0000000a1e187c10 */ /* 0x000fc8000ff3e0ff */
[----:B------:R-:W-:Y:S01]  /*01f0*/  IADD3.X R25, RZ, UR11, RZ, P1, !PT ;  /* 0x0000000bff197c10 */ /* 0x000fe20008ffe4ff */
[----:B------:R-:W-:Y:S01]  /*0200*/  IMAD.WIDE.U32 R4, R103, -0x326172a9, RZ ;  /* 0xcd9e8d5767047825 */ /* 0x000fe200078e00ff */
[--C-:B------:R-:W-:Y:S01]  /*0210*/  SHF.R.U64 R104, R68, 0x2, R69.reuse ;  /* 0x0000000244687819 */ /* 0x100fe20000001245 */
[----:B------:R-:W-:Y:S02]  /*0220*/  UIADD3 UR22, UR7, -0x4498517b, URZ ;  /* 0xbb67ae8507167890 */ /* 0x000fe4000fffe03f */
[----:B------:R-:W5:Y:S01]  /*0230*/  @P0 LDG.E.128 R8, desc[UR4][R24.64] ;  /* 0x0000000418080981 */ /* 0x000f62000c1e1d00 */
[----:B------:R-:W-:Y:S01]  /*0240*/  SHF.R.U32.HI R105, RZ, 0x2, R69 ;  /* 0x00000002ff697819 */ /* 0x000fe20000011645 */
[----:B------:R-:W-:Y:S02]  /*0250*/  UIADD3 UR21, UR6, -0x61c88647, URZ ;  /* 0x9e3779b906157890 */ /* 0x000fe4000fffe03f */
[----:B------:R-:W5:Y:S01]  /*0260*/  @P0 LDG.E.128 R16, desc[UR4][R24.64+0x200] ;  /* 0x0002000418100981 */ /* 0x000f62000c1e1d00 */
[----:B------:R-:W-:-:S02]  /*0270*/  UIADD3 UR23, UR6, 0x3c6ef372, URZ ;  /* 0x3c6ef37206177890 */ /* 0x000fc4000fffe03f */
[----:B------:R-:W-:Y:S02]  /*0280*/  UIADD3 UR24, UR7, 0x76cf5d0a, URZ ;  /* 0x76cf5d0a07187890 */ /* 0x000fe4000fffe03f */
[----:B------:R-:W-:Y:S02]  /*0290*/  UIADD3 UR26, UR7, 0x32370b8f, URZ ;  /* 0x32370b8f071a7890 */ /* 0x000fe4000fffe03f */
[----:B------:R-:W-:Y:S02]  /*02a0*/  UIADD3 UR25, UR6, -0x255992d5, URZ ;  /* 0xdaa66d2b06197890 */ /* 0x000fe4000fffe03f */
[----:B------:R-:W-:Y:S01]  /*02b0*/  UIADD3 UR27, UR6, 0x78dde6e4, URZ ;  /* 0x78dde6e4061b7890 */ /* 0x000fe2000fffe03f */
[----:B------:R-:W5:Y:S01]  /*02c0*/  @P0 LDG.E.128 R24, desc[UR4][R24.64+0x400] ;  /* 0x0004000418180981 */ /* 0x000f62000c1e1d00 */
[----:B------:R-:W-:Y:S01]  /*02d0*/  IMAD.WIDE.U32 R2, R104, -0x2daee0ad, RZ ;  /* 0xd2511f5368027825 */ /* 0x000fe200078e00ff */
[----:B------:R-:W-:Y:S01]  /*02e0*/  LOP3.LUT R6, R5, UR6, R105, 0x96, !PT ;  /* 0x0000000605067c12 */ /* 0x000fe2000f8e9669 */
[----:B------:R-:W-:-:S02]  /*02f0*/  UIADD3 UR28, UR7, -0x126145ec, URZ ;  /* 0xed9eba14071c7890 */ /* 0x000fc4000fffe03f */
[----:B------:R-:W-:Y:S02]  /*0300*/  UIADD3 UR30, UR7, -0x56f99767, URZ ;  /* 0xa9066899071e7890 */ /* 0x000fe4000fffe03f */
[----:B------:R-:W-:Y:S01]  /*0310*/  LOP3.LUT R12, R3, UR7, RZ, 0x3c, !PT ;  /* 0x00000007030c7c12 */ /* 0x000fe2000f8e3cff */
[----:B------:R-:W-:Y:S01]  /*0320*/  IMAD.WIDE.U32 R6, R6, -0x2daee0ad, RZ ;  /* 0xd2511f5306067825 */ /* 0x000fe200078e00ff */
[----:B------:R-:W-:-:S03]  /*0330*/  UIADD3 UR29, UR6, 0x1715609d, URZ ;  /* 0x1715609d061d7890 */ /* 0x000fc6000fffe03f */
[----:B------:R-:W-:Y:S01]  /*0340*/  IMAD.SHL.U32 R29, R0, 0x10, RZ ;  /* 0x00000010001d7824 */ /* 0x000fe200078e00ff */
[----:B------:R-:W-:Y:S01]  /*0350*/  UIADD3 UR32, UR7, 0x646e171e, URZ ;  /* 0x646e171e07207890 */ /* 0x000fe2000fffe03f */
[----:B------:R-:W-:Y:S01]  /*0360*/  IMAD.WIDE.U32 R12, R12, -0x326172a9, RZ ;  /* 0xcd9e8d570c0c7825 */ /* 0x000fe200078e00ff */
[----:B------:R-:W-:Y:S01]  /*0370*/  LOP3.LUT R14, R7, UR22, R2, 0x96, !PT ;  /* 0x00000016070e7c12 */ /* 0x000fe2000f8e9602 */
[----:B------:R-:W-:Y:S02]  /*0380*/  UIADD3 UR31, UR6, -0x4ab325aa, URZ ;  /* 0xb54cda56061f7890 */ /* 0x000fe4000fffe03f */
[----:B------:R-:W-:Y:S01]  /*0390*/  UIADD3 UR33, UR6, 0x5384540f, URZ ;  /* 0x5384540f06217890 */ /* 0x000fe2000fffe03f */
[----:B------:R-:W-:Y:S01]  /*03a0*/  LOP3.LUT R4, R13, UR21, R4, 0x96, !PT ;  /* 0x000000150d047c12 */ /* 0x000fe2000f8e9604 */
[----:B------:R-:W-:Y:S01]  /*03b0*/  IMAD.WIDE.U32 R14, R14, -0x326172a9, RZ ;  /* 0xcd9e8d570e0e7825 */ /* 0x000fe200078e00ff */
[----:B------:R-:W-:Y:S01]  /*03c0*/  UIADD3 UR34, UR7, 0x1fd5c5a3, URZ ;  /* 0x1fd5c5a307227890 */ /* 0x000fe2000fffe03f */
[----:B------:R-:W-:-:S02]  /*03d0*/  ULDC.64 UR10, c[0x0][0x268] ;  /* 0x00009a00000a7ab9 */ /* 0x000fc40000000a00 */
        /* <DEDUP_REMOVED lines=11> */
[----:B------:R-:W-:Y:S01]  /*0490*/  IMAD.WIDE.U32 R6, R7, -0x2daee0ad, RZ ;  /* 0xd2511f5307067825 */ /* 0x000fe200078e00ff */
[----:B------:R-:W-:-:S03]  /*04a0*/  ISETP.NE.U32.AND P1, PT, RZ, UR8, PT ;  /* 0x00000008ff007c0c */ /* 0x000fc6000bf25070 */
[----:B------:R-:W-:Y:S01]  /*04b0*/  IMAD.WIDE.U32 R12, R12, -0x326172a9, RZ ;  /* 0xcd9e8d570c0c7825 */ /* 0x000fe200078e00ff */
[----:B------:R-:W-:Y:S02]  /*04c0*/  LOP3.LUT R15, R7, UR30, R4, 0x96, !PT ;  /* 0x0000001e070f7c12 */ /* 0x000fe4000f8e9604 */
[----:B------:R-:W-:Y:S02]  /*04d0*/  ISETP.NE.AND.EX P1, PT, RZ, UR9, PT, P1 ;  /* 0x00000009ff007c0c */ /* 0x000fe4000bf25310 */
[----:B------:R-:W-:Y:S02]  /*04e0*/  LOP3.LUT R4, R13, UR29, R14, 0x96, !PT ;  /* 0x0000001d0d047c12 */ /* 0x000fe4000f8e960e */
[----:B------:R-:W-:-:S03]  /*04f0*/  IADD3 R2, P2, R29, UR8, RZ ;  /* 0x000000081d027c10 */ /* 0x000fc6000ff5e0ff */
[----:B------:R-:W-:Y:S01]  /*0500*/  IMAD.WIDE.U32 R4, R4, -0x2daee0ad, RZ ;  /* 0xd2511f5304047825 */ /* 0x000fe200078e00ff */
[----:B------:R-:W-:Y:S01]  /*0510*/  IADD3.X R3, RZ, UR9, RZ, P2, !PT ;  /* 0x00000009ff037c10 */ /* 0x000fe200097fe4ff */
[----:B------:R-:W-:Y:S02]  /*0520*/  ULDC.64 UR8, c[0x0][0x260] ;  /* 0x0000980000087ab9 */ /* 0x000fe40000000a00 */
[----:B------:R-:W-:Y:S01]  /*0530*/  IMAD.WIDE.U32 R14, R15, -0x326172a9, RZ ;  /* 0xcd9e8d570f0e7825 */ /* 0x000fe200078e00ff */
[----:B------:R-:W-:Y:S01]  /*0540*/  LOP3.LUT R22, R5, UR32, R6, 0x96, !PT ;  /* 0x0000002005167c12 */ /* 0x000fe2000f8e9606 */
[----:B------:R-:W5:Y:S01]  /*0550*/  @P1 LDG.E.128 R64, desc[UR4][R2.64] ;  /* 0x0000000402401981 */ /* 0x000f62000c1e1d00 */
[----:B------:R-:W-:Y:S02]  /*0560*/  SHF.R.U32.HI R5, RZ, 0x5, R21 ;  /* 0x00000005ff057819 */ /* 0x000fe40000011615 */
[----:B------:R-:W-:Y:S01]  /*0570*/  LOP3.LUT R20, R15, UR31, R12, 0x96, !PT ;  /* 0x0000001f0f147c12 */ /* 0x000fe2000f8e960c */
[----:B------:R-:W5:Y:S04]  /*0580*/  @P1 LDG.E.128 R60, desc[UR4][R2.64+0x200] ;  /* 0x00020004023c1981 */ /* 0x000f68000c1e1d00 */
[----:B------:R0:W5:Y:S01]  /*0590*/  @P1 LDG.E.128 R56, desc[UR4][R2.64+0x400] ;  /* 0x0004000402381981 */ /* 0x000162000c1e1d00 */
[----:B------:R-:W-:-:S04]  /*05a0*/  IMAD.WIDE.U32 R20, R20, -0x2daee0ad, RZ ;  /* 0xd2511f5314147825 */ /* 0x000fc800078e00ff */
[----:B------:R-:W-:-:S04]  /*05b0*/  IMAD.WIDE.U32 R22, R22, -0x326172a9, RZ ;  /* 0xcd9e8d5716167825 */ /* 0x000fc800078e00ff */
[----:B0-----:R-:W-:-:S05]  /*05c0*/  IMAD R2, R28, 0x4, R5 ;  /* 0x000000041c027824 */ /* 0x001fca00078e0205 */
[----:B------:R-:W-:Y:S02]  /*05d0*/  ISETP.GE.AND P2, PT, R2, UR12, PT ;  /* 0x0000000c02007c0c */ /* 0x000fe4000bf46270 */
[----:B------:R-:W-:Y:S02]  /*05e0*/  LOP3.LUT R116, R21, UR34, R4, 0x96, !PT ;  /* 0x0000002215747c12 */ /* 0x000fe4000f8e9604 */
[----:B------:R-:W-:Y:S02]  /*05f0*/  LOP3.LUT R119, R23, UR33, R14, 0x96, !PT ;  /* 0x0000002117777c12 */ /* 0x000fe4000f8e960e */
[----:B------:R-:W-:Y:S01]  /*0600*/  IADD3 R12, P4, R29, UR10, RZ ;  /* 0x0000000a1d0c7c10 */ /* 0x000fe2000ff9e0ff */
[----:B------:R-:W-:Y:S01]  /*0610*/  UIADD3 UR35, UR6, -0xe443238, URZ ;  /* 0xf1bbcdc806237890 */ /* 0x000fe2000fffe03f */
[----:B------:R-:W-:Y:S01]  /*0620*/  IADD3 R6, P3, R30, UR8, RZ ;  /* 0x000000081e067c10 */ /* 0x000fe2000ff7e0ff */
[----:B------:R-:W-:Y:S01]  /*0630*/  UIADD3 UR36, UR7, -0x24c28bd8, URZ ;  /* 0xdb3d742807247890 */ /* 0x000fe2000fffe03f */
[----:B------:R-:W-:-:S02]  /*0640*/  IMAD.HI.U32 R5, R116, -0x326172a9, RZ ;  /* 0xcd9e8d5774057827 */ /* 0x000fc400078e00ff */
[----:B------:R-:W-:Y:S02]  /*0650*/  IADD3.X R7, RZ, UR9, RZ, P3, !PT ;  /* 0x00000009ff077c10 */ /* 0x000fe40009ffe4ff */
[----:B------:R-:W-:Y:S01]  /*0660*/  IMAD.HI.U32 R3, R119, -0x2daee0ad, RZ ;  /* 0xd2511f5377037827 */ /* 0x000fe200078e00ff */
[----:B------:R-:W-:-:S03]  /*0670*/  LOP3.LUT R122, R5, UR35, R22, 0x96, !PT ;  /* 0x00000023057a7c12 */ /* 0x000fc6000f8e9616 */
[----:B------:R-:W-:Y:S01]  /*0680*/  IMAD.X R13, RZ, RZ, UR11, P4 ;  /* 0x0000000bff0d7e24 */ /* 0x000fe2000a0e06ff */
[----:B------:R-:W-:Y:S01]  /*0690*/  LOP3.LUT R118, R3, UR36, R20, 0x96, !PT ;  /* 0x0000002403767c12 */ /* 0x000fe2000f8e9614 */
[----:B------:R-:W-:Y:S06]  /*06a0*/  @P2 EXIT ;  /* 0x000000000000294d */ /* 0x000fec0003800000 */
[----:B-----5:R-:W-:Y:S02]  /*06b0*/  @!P0 CS2R R8, SRZ ;  /* 0x0000000000088805 */ /* 0x020fe4000001ff00 */
[----:B------:R-:W-:Y:S02]  /*06c0*/  @!P0 CS2R R10, SRZ ;  /* 0x00000000000a8805 */ /* 0x000fe4000001ff00 */
[----:B------:R-:W-:Y:S02]  /*06d0*/  @!P0 CS2R R16, SRZ ;  /* 0x0000000000108805 */ /* 0x000fe4000001ff00 */
[----:B------:R-:W-:Y:S02]  /*06e0*/  @!P1 CS2R R56, SRZ ;  /* 0x0000000000389805 */ /* 0x000fe4000001ff00 */
[----:B------:R-:W-:Y:S01]  /*06f0*/  @!P0 CS2R R18, SRZ ;  /* 0x0000000000128805 */ /* 0x000fe2000001ff00 */
[----:B------:R-:W5:Y:S01]  /*0700*/  LDG.E.128 R32, desc[UR4][R6.64] ;  /* 0x0000000406207981 */ /* 0x000f62000c1e1d00 */
[--C-:B------:R-:W-:Y:S01]  /*0710*/  HADD2.F32 R3, -RZ, R8.reuse.H0_H0 ;  /* 0x20000008ff037230 */ /* 0x100fe20000004100 */
[----:B------:R-:W-:Y:S01]  /*0720*/  @!P0 CS2R R24, SRZ ;  /* 0x0000000000188805 */ /* 0x000fe2000001ff00 */
[----:B------:R-:W-:Y:S01]  /*0730*/  HADD2.F32 R4, -RZ, R8.H1_H1 ;  /* 0x30000008ff047230 */ /* 0x000fe20000004100 */
[----:B------:R-:W5:Y:S01]  /*0740*/  LDG.E.128 R36, desc[UR4][R6.64+0x200] ;  /* 0x0002000406247981 */ /* 0x000f62000c1e1d00 */
[----:B------:R-:W-:Y:S01]  /*0750*/  HADD2.F32 R5, -RZ, R9.H0_H0 ;  /* 0x20000009ff057230 */ /* 0x000fe20000004100 */
[----:B------:R-:W-:Y:S01]  /*0760*/  @!P0 CS2R R26, SRZ ;  /* 0x00000000001a8805 */ /* 0x000fe2000001ff00 */
[----:B------:R-:W-:Y:S01]  /*0770*/  HADD2.F32 R8, -RZ, R10.H1_H1 ;  /* 0x3000000aff087230 */ /* 0x000fe20000004100 */
[----:B------:R0:W5:Y:S01]  /*0780*/  LDG.E.128 R40, desc[UR4][R6.64+0x400] ;  /* 0x0004000406287981 */ /* 0x000162000c1e1d00 */
[----:B------:R-:W-:-:S02]  /*0790*/  @!P1 CS2R R64, SRZ ;  /* 0x0000000000409805 */ /* 0x000fc4000001ff00 */
[----:B------:R-:W-:Y:S02]  /*07a0*/  @!P1 CS2R R66, SRZ ;  /* 0x0000000000429805 */ /* 0x000fe4000001ff00 */
[----:B------:R-:W-:Y:S01]  /*07b0*/  @!P1 CS2R R60, SRZ ;  /* 0x00000000003c9805 */ /* 0x000fe2000001ff00 */
[----:B------:R-:W5:Y:S01]  /*07c0*/  LDG.E.128 R44, desc[UR4][R12.64] ;  /* 0x000000040c2c7981 */ /* 0x000f62000c1e1d00 */
[----:B------:R-:W-:Y:S02]  /*07d0*/  @!P1 CS2R R62, SRZ ;  /* 0x00000000003e9805 */ /* 0x000fe4000001ff00 */
[----:B------:R-:W-:Y:S01]  /*07e0*/  @!P1 CS2R R58, SRZ ;  /* 0x00000000003a9805 */ /* 0x000fe2000001ff00 */
[----:B------:R-:W-:Y:S01]  /*07f0*/  HADD2.F32 R95, -RZ, R56.H0_H0 ;  /* 0x20000038ff5f7230 */ /* 0x000fe20000004100 */
[----:B------:R-:W5:Y:S01]  /*0800*/  LDG.E.128 R48, desc[UR4][R12.64+0x200] ;  /* 0x000200040c307981 */ /* 0x000f62000c1e1d00 */
[----:B------:R-:W-:Y:S01]  /*0810*/  UIADD3 UR37, UR6, -0x700cb87f, URZ ;  /* 0x8ff3478106257890 */ /* 0x000fe2000fffe03f */
[----:B0-----:R-:W-:Y:S01]  /*0820*/  HADD2.F32 R6, -RZ, R9.H1_H1 ;  /* 0x30000009ff067230 */ /* 0x001fe20000004100 */
[----:B------:R-:W-:Y:S01]  /*0830*/  UIADD3 UR38, UR7, -0x695add53, URZ ;  /* 0x96a522ad07267890 */ /* 0x000fe2000fffe03f */
[----:B------:R-:W-:Y:S01]  /*0840*/  HADD2.F32 R7, -RZ, R10.H0_H0 ;  /* 0x2000000aff077230 */ /* 0x000fe20000004100 */
[----:B------:R0:W5:Y:S01]  /*0850*/  LDG.E.128 R52, desc[UR4][R12.64+0x400] ;  /* 0x000400040c347981 */ /* 0x000162000c1e1d00 */
[--C-:B------:R-:W-:Y:S01]  /*0860*/  HADD2.F32 R9, -RZ, R11.reuse.H0_H0 ;  /* 0x2000000bff097230 */ /* 0x100fe20000004100 */
[----:B------:R-:W-:Y:S01]  /*0870*/  ULDC.64 UR8, c[0x0][0x228] ;  /* 0x00008a0000087ab9 */ /* 0x000fe20000000a00 */
[----:B------:R-:W-:Y:S01]  /*0880*/  HADD2.F32 R10, -RZ, R11.H1_H1 ;  /* 0x3000000bff0a7230 */ /* 0x000fe20000004100 */
[----:B------:R-:W-:Y:S01]  /*0890*/  UISETP.NE.U32.AND UP0, UPT, UR8, URZ, UPT ;  /* 0x0000003f0800728c */ /* 0x000fe2000bf05070 */
[----:B------:R-:W-:Y:S01]  /*08a0*/  HADD2.F32 R11, -RZ, R16.H0_H0 ;  /* 0x20000010ff0b7230 */ /* 0x000fe20000004100 */
[----:B------:R-:W-:Y:S01]  /*08b0*/  HFMA2.MMA R106, -RZ, RZ, 0, 0 ;  /* 0x00000000ff6a7435 */ /* 0x000fe200000001ff */
[----:B------:R-:W-:Y:S01]  /*08c0*/  HADD2.F32 R96, -RZ, R56.H1_H1 ;  /* 0x30000038ff607230 */ /* 0x000fe20000004100 */
[----:B------:R-:W-:Y:S01]  /*08d0*/  BSSY B0, `(.L_x_3028) ;  /* 0x0001279000007945 */ /* 0x000fe20003800000 */
[--C-:B------:R-:W-:Y:S01]  /*08e0*/  HADD2.F32 R97, -RZ, R57.reuse.H0_H0 ;  /* 0x20000039ff617230 */ /* 0x100fe20000004100 */
[----:B------:R-:W-:Y:S01]  /*08f0*/  LOP3.LUT R133, R68, 0x3, RZ, 0xc0, !PT ;  /* 0x0000000344857812 */ /* 0x000fe200078ec0ff */
[----:B0-----:R-:W-:Y:S01]  /*0900*/  HADD2.F32 R12, -RZ, R16.H1_H1 ;  /* 0x30000010ff0c7230 */ /* 0x001fe20000004100 */
[----:B------:R-:W-:Y:S01]  /*0910*/  ULDC.U8 UR8, c[0x0][0x2a0] ;  /* 0x0000a80000087ab9 */ /* 0x000fe20000000000 */
[----:B------:R-:W-:Y:S01]  /*0920*/  HADD2.F32 R98, -RZ, R57.H1_H1 ;  /* 0x30000039ff627230 */ /* 0x000fe20000004100 */
[----:B------:R-:W-:Y:S01]  /*0930*/  UISETP.NE.AND.EX UP0, UPT, UR9, URZ, UPT, UP0 ;  /* 0x0000003f0900728c */ /* 0x000fe2000bf05300 */
[--C-:B------:R-:W-:Y:S01]  /*0940*/  HADD2.F32 R13, -RZ, R17.reuse.H0_H0 ;  /* 0x20000011ff0d7230 */ /* 0x100fe20000004100 */
[----:B------:R-:W-:Y:S01]  /*0950*/  UISETP.NE.AND UP1, UPT, UR8, URZ, UPT ;  /* 0x0000003f0800728c */ /* 0x000fe2000bf25270 */
[----:B------:R-:W-:Y:S01]  /*0960*/  HADD2.F32 R14, -RZ, R17.H1_H1 ;  /* 0x30000011ff0e7230 */ /* 0x000fe20000004100 */
[----:B------:R-:W-:Y:S01]  /*0970*/  ULDC UR17, c[0x0][0x218] ;  /* 0x0000860000117ab9 */ /* 0x000fe20000000800 */
[--C-:B------:R-:W-:Y:S01]  /*0980*/  HADD2.F32 R15, -RZ, R18.reuse.H0_H0 ;  /* 0x20000012ff0f7230 */ /* 0x100fe20000004100 */
[----:B------:R-:W-:Y:S01]  /*0990*/  ULDC UR20, c[0x0][0x2d8] ;  /* 0x0000b60000147ab9 */ /* 0x000fe20000000800 */
[----:B------:R-:W-:Y:S01]  /*09a0*/  HADD2.F32 R16, -RZ, R18.H1_H1 ;  /* 0x30000012ff107230 */ /* 0x000fe20000004100 */
[----:B------:R-:W-:Y:S01]  /*09b0*/  ULDC.64 UR8, c[0x0][0x228] ;  /* 0x00008a0000087ab9 */ /* 0x000fe20000000a00 */
[----:B------:R-:W-:Y:S01]  /*09c0*/  IMAD R119, R119, -0x2daee0ad, RZ ;  /* 0xd2511f5377777824 */ /* 0x000fe200078e02ff */
[----:B------:R-:W-:Y:S01]  /*09d0*/  ULDC.64 UR10, c[0x0][0x230] ;  /* 0x00008c00000a7ab9 */ /* 0x000fe20000000a00 */
[----:B------:R-:W-:Y:S01]  /*09e0*/  IMAD R116, R116, -0x326172a9, RZ ;  /* 0xcd9e8d5774747824 */ /* 0x000fe200078e02ff */
[----:B------:R-:W-:Y:S01]  /*09f0*/  ULDC.64 UR12, c[0x0][0x2b8] ;  /* 0x0000ae00000c7ab9 */ /* 0x000fe20000000a00 */
[----:B------:R-:W-:Y:S01]  /*0a00*/  IMAD.HI.U32 R57, R118, -0x326172a9, RZ ;  /* 0xcd9e8d5776397827 */ /* 0x000fe200078e00ff */
[----:B------:R-:W-:-:S03]  /*0a10*/  ULDC.64 UR14, c[0x0][0x2c0] ;  /* 0x0000b000000e7ab9 */ /* 0x000fc60000000a00 */
[----:B------:R-:W-:Y:S01]  /*0a20*/  IMAD.HI.U32 R56, R122, -0x2daee0ad, RZ ;  /* 0xd2511f537a387827 */ /* 0x000fe200078e00ff */
[----:B------:R-:W-:-:S03]  /*0a30*/  LOP3.LUT R116, R57, UR37, R116, 0x96, !PT ;  /* 0x0000002539747c12 */ /* 0x000fc6000f8e9674 */
        /* <DEDUP_REMOVED lines=32> */
[----:B------:R-:W-:-:S07]  /*0c40*/  IMAD R122, R122, -0x2daee0ad, RZ ;  /* 0xd2511f537a7a7824 */ /* 0x000fce00078e02ff */
.L_x_3417:
[----:B------:R-:W-:Y:S01]  /*0c50*/  ISETP.NE.U32.AND P0, PT, RZ, UR10, PT ;  /* 0x0000000aff007c0c */ /* 0x000fe2000bf05070 */
[----:B0-----:R-:W0:Y:S01]  /*0c60*/  LDC.64 R72, c[0x0][0x220] ;  /* 0x00008800ff487b82 */ /* 0x001e220000000a00 */
[----:B------:R-:W-:Y:S01]  /*0c70*/  IMAD R64, R2, UR17, RZ ;  /* 0x0000001102407c24 */ /* 0x000fe2000f8e02ff */
[----:B------:R-:W-:Y:S01]  /*0c80*/  PLOP3.LUT P1, PT, PT, PT, UP0, 0x80, 0x0 ;  /* 0x000000000000781c */ /* 0x000fe20003f2f008 */
[----:B------:R-:W-:Y:S01]  /*0c90*/  IMAD.MOV.U32 R70, RZ, RZ, 0x10 ;  /* 0x00000010ff467424 */ /* 0x000fe200078e00ff */
[----:B------:R-:W-:Y:S01]  /*0ca0*/  ISETP.NE.AND.EX P0, PT, RZ, UR11, PT, P0 ;  /* 0x0000000bff007c0c */ /* 0x000fe2000bf05300 */
[----:B------:R-:W-:Y:S01]  /*0cb0*/  @UP0 ULDC.64 UR18, c[0x0][0x228] ;  /* 0x00008a0000120ab9 */ /* 0x000fe20000000a00 */
[----:B------:R-:W-:Y:S02]  /*0cc0*/  SHF.R.S32.HI R65, RZ, 0x1f, R64 ;  /* 0x0000001fff417819 */ /* 0x000fe40000011440 */
[----:B------:R-:W-:Y:S02]  /*0cd0*/  PLOP3.LUT P2, PT, PT, PT, UP0, 0x80, 0x0 ;  /* 0x000000000000781c */ /* 0x000fe40003f4f008 */
[----:B------:R-:W-:-:S04]  /*0ce0*/  LEA.HI R65, R65, R64, RZ, 0x3 ;  /* 0x0000004041417211 */ /* 0x000fc800078f18ff */
[----:B------:R-:W-:-:S03]  /*0cf0*/  LEA.HI.SX32 R77, R65, R0, 0x1d ;  /* 0x00000000414d7211 */ /* 0x000fc600078feaff */
[----:B------:R-:W1:Y:S02]  /*0d00*/  @P0 LDC.64 R68, c[0x0][0x230] ;  /* 0x00008c00ff440b82 */ /* 0x000e640000000a00 */
[----:B------:R-:W-:-:S04]  /*0d10*/  @P1 IMAD.WIDE.U32 R70, R77, R70, UR18 ;  /* 0x000000124d461e25 */ /* 0x000fc8000f8e0046 */
[C---:B0-----:R-:W-:Y:S01]  /*0d20*/  IMAD.WIDE.U32 R64, R77.reuse, 0x10, R72 ;  /* 0x000000104d407825 */ /* 0x041fe200078e0048 */
[----:B-----5:R0:W5:Y:S05]  /*0d30*/  @P2 LDG.E.128 R56, desc[UR4][R70.64] ;  /* 0x0000000446382981 */ /* 0x02016a000c1e1d00 */
[----:B------:R-:W5:Y:S01]  /*0d40*/  LDG.E.128 R64, desc[UR4][R64.64] ;  /* 0x0000000440407981 */ /* 0x000f62000c1e1d00 */
[----:B-1----:R-:W-:-:S05]  /*0d50*/  @P0 IMAD.WIDE.U32 R68, R77, 0x10, R68 ;  /* 0x000000104d440825 */ /* 0x002fca00078e0044 */
[----:B------:R0:W5:Y:S01]  /*0d60*/  @P0 LDG.E.128 R60, desc[UR4][R68.64] ;  /* 0x00000004443c0981 */ /* 0x000162000c1e1d00 */
[C---:B------:R-:W-:Y:S01]  /*0d70*/  ISETP.NE.AND P1, PT, R133.reuse, 0x1, PT ;  /* 0x000000018500780c */ /* 0x040fe20003f25270 */
[----:B------:R-:W-:Y:S01]  /*0d80*/  BSSY B1, `(.L_x_3029) ;  /* 0x000000c000017945 */ /* 0x000fe20003800000 */
[----:B------:R-:W-:-:S11]  /*0d90*/  IADD3 R74, R133, 0x1, RZ ;  /* 0x00000001854a7810 */ /* 0x000fd60007ffe0ff */
        /* <DEDUP_REMOVED lines=9> */
.L_x_3030:
[----:B------:R-:W-:-:S07]  /*0e30*/  MOV R76, R118 ;  /* 0x00000076004c7202 */ /* 0x000fce0000000f00 */
.L_x_3031:
[----:B------:R-:W-:Y:S05]  /*0e40*/  BSYNC B1 ;  /* 0x0000000000017941 */ /* 0x000fea0003800000 */
.L_x_3029:
        /* <DEDUP_REMOVED lines=16> */
.L_x_3035:
[----:B------:R-:W-:Y:S05]  /*0f50*/  BSYNC B2 ;  /* 0x0000000000027941 */ /* 0x000fea0003800000 */
.L_x_3034:
        /* <DEDUP_REMOVED lines=42> */
.L_x_3033:
[----:B------:R-:W-:Y:S05]  /*1200*/  BSYNC B1 ;  /* 0x0000000000017941 */ /* 0x000fea0003800000 */
.L_x_3032:
[----:B------:R-:W0:Y:S01]  /*1210*/  LDC R112, c[0x0][0x298] ;  /* 0x0000a600ff707b82 */ /* 0x000e220000000800 */
[----:B------:R-:W-:Y:S01]  /*1220*/  ISETP.NE.U32.AND P1, PT, RZ, UR8, PT ;  /* 0x00000008ff007c0c */ /* 0x000fe2000bf25070 */
[----:B------:R-:W-:Y:S01]  /*1230*/  IMAD.MOV.U32 R133, RZ, RZ, 0x2f800000 ;  /* 0x2f800000ff857424 */ /* 0x000fe200078e00ff */
[----:B------:R-:W-:Y:S01]  /*1240*/  I2FP.F32.U32 R68, R76 ;  /* 0x0000004c00447245 */ /* 0x000fe20000201000 */
[----:B-----5:R-:W-:Y:S01]  /*1250*/  HADD2.F32 R69, -RZ, R64.H0_H0 ;  /* 0x20000040ff457230 */ /* 0x020fe20000004100 */
[----:B------:R-:W-:-:S03]  /*1260*/  ISETP.NE.AND.EX P1, PT, RZ, UR9, PT, P1 ;  /* 0x00000009ff007c0c */ /* 0x000fc6000bf25310 */
        /* <DEDUP_REMOVED lines=13> */
.L_x_3036:
        /* <DEDUP_REMOVED lines=12> */
.L_x_3039:
[----:B------:R-:W-:-:S07]  /*1400*/  MOV R78, R118 ;  /* 0x00000076004e7202 */ /* 0x000fce0000000f00 */
.L_x_3040:
[----:B------:R-:W-:Y:S05]  /*1410*/  BSYNC B1 ;  /* 0x0000000000017941 */ /* 0x000fea0003800000 */
.L_x_3038:
        /* <DEDUP_REMOVED lines=16> */
.L_x_3044:
[----:B------:R-:W-:Y:S05]  /*1520*/  BSYNC B2 ;  /* 0x0000000000027941 */ /* 0x000fea0003800000 */
.L_x_3043:
        /* <DEDUP_REMOVED lines=41> */
[----:B------:R-:W-:Y:S01]  /*17c0*/  IMAD.MOV.U32 R68, RZ, RZ, RZ ;  /* 0x000000ffff447224 */ /* 0x000fe200078e00ff */
[----:B------:R-:W-:-:S07]  /*17d0*/  LOP3.LUT R119, R69, UR38, R70, 0x96, !PT ;  /* 0x0000002645777c12 */ /* 0x000fce000f8e9646 */
.L_x_3042:
[----:B------:R-:W-:Y:S05]  /*17e0*/  BSYNC B1 ;  /* 0x0000000000017941 */ /* 0x000fea0003800000 */
.L_x_3041:
[----:B------:R-:W-:Y:S01]  /*17f0*/  I2FP.F32.U32 R70, R78 ;  /* 0x0000004e00467245 */ /* 0x000fe20000201000 */
[----:B------:R-:W-:Y:S02]  /*1800*/  HADD2.F32 R69, -RZ, R56.H0_H0 ;  /* 0x20000038ff457230 */ /* 0x000fe40000004100 */
[----:B------:R-:W-:Y:S02]  /*1810*/  @P0 HADD2.F32 R71, -RZ, R60.H0_H0 ;  /* 0x2000003cff470230 */ /* 0x000fe40000004100 */
[----:B------:R-:W-:Y:S01]  /*1820*/  FFMA.FTZ R70, R70, R133, 1.1641532182693481445e-10 ;  /* 0x2f00000046467423 */ /* 0x000fe20000010085 */
[----:B------:R-:W-:-:S04]  /*1830*/  FMUL.FTZ R69, R69, R112 ;  /* 0x0000007045457220 */ /* 0x000fc80000410000 */
[----:B------:R-:W-:-:S04]  /*1840*/  FSETP.GTU.FTZ.AND P2, PT, R70, R123, PT ;  /* 0x0000007b4600720b */ /* 0x000fc80003f5c000 */
[----:B------:R-:W-:Y:S02]  /*1850*/  FSEL R69, R69, RZ, !P2 ;  /* 0x000000ff45457208 */ /* 0x000fe40005000000 */
[----:B------:R-:W-:-:S03]  /*1860*/  SEL R107, RZ, 0x1, P2 ;  /* 0x00000001ff6b7807 */ /* 0x000fc60001000000 */
[----:B------:R-:W-:-:S04]  /*1870*/  FADD.FTZ R76, R76, R69 ;  /* 0x000000454c4c7221 */ /* 0x000fc80000010000 */
[----:B------:R-:W-:-:S07]  /*1880*/  @P0 FADD.FTZ R76, R76, R71 ;  /* 0x000000474c4c0221 */ /* 0x000fce0000010000 */
.L_x_3037:
        /* <DEDUP_REMOVED lines=12> */
.L_x_3046:
[----:B------:R-:W-:-:S07]  /*1950*/  MOV R78, R118 ;  /* 0x00000076004e7202 */ /* 0x000fce0000000f00 */
.L_x_3047:
[----:B------:R-:W-:Y:S05]  /*1960*/  BSYNC B1 ;  /* 0x0000000000017941 */ /* 0x000fea0003800000 */
.L_x_3045:
        /* <DEDUP_REMOVED lines=16> */
.L_x_3051:
[----:B------:R-:W-:Y:S05]  /*1a70*/  BSYNC B2 ;  /* 0x0000000000027941 */ /* 0x000fea0003800000 */
.L_x_3050:
        /* <DEDUP_REMOVED lines=41> */
[----:B------:R-:W-:Y:S01]  /*1d10*/  IMAD.MOV.U32 R69, RZ, RZ, RZ ;  /* 0x000000ffff457224 */ /* 0x000fe200078e00ff */
[----:B------:R-:W-:-:S07]  /*1d20*/  MOV R122, R68 ;  /* 0x00000044007a7202 */ /* 0x000fce0000000f00 */
.L_x_3049:
[----:B------:R-:W-:Y:S05]  /*1d30*/  BSYNC B1 ;  /* 0x0000000000017941 */ /* 0x000fea0003800000 */
.L_x_3048:
[----:B------:R-:W-:Y:S01]  /*1d40*/  I2FP.F32.U32 R68, R78 ;  /* 0x0000004e00447245 */ /* 0x000fe20000201000 */
[----:B------:R-:W-:-:S04]  /*1d50*/  HADD2.F32 R71, -RZ, R64.H1_H1 ;  /* 0x30000040ff477230 */ /* 0x000fc80000004100 */
        /* <DEDUP_REMOVED lines=8> */
[----:B------:R-:W-:Y:S02]  /*1de0*/  HADD2.F32 R64, -RZ, R60.H1_H1 ;  /* 0x3000003cff407230 */ /* 0x000fe40000004100 */
[----:B------:R-:W-:-:S03]  /*1df0*/  IMAD.MOV.U32 R68, RZ, RZ, R69 ;  /* 0x000000ffff447224 */ /* 0x000fc600078e0045 */
[----:B------:R-:W-:Y:S01]  /*1e00*/  FADD.FTZ R81, R81, R64 ;  /* 0x0000004051517221 */ /* 0x000fe20000010000 */
[----:B------:R-:W-:Y:S06]  /*1e10*/  BRA `(.L_x_3053) ;  /* 0x0000000400547947 */ /* 0x000fec0003800000 */
.L_x_3052:
        /* <DEDUP_REMOVED lines=12> */
.L_x_3055:
[----:B------:R-:W-:-:S07]  /*1ee0*/  MOV R64, R118 ;  /* 0x0000007600407202 */ /* 0x000fce0000000f00 */
.L_x_3056:
[----:B------:R-:W-:Y:S05]  /*1ef0*/  BSYNC B1 ;  /* 0x0000000000017941 */ /* 0x000fea0003800000 */
.L_x_3054:
        /* <DEDUP_REMOVED lines=16> */
.L_x_3060:
[----:B------:R-:W-:Y:S05]  /*2000*/  BSYNC B2 ;  /* 0x0000000000027941 */ /* 0x000fea0003800000 */
.L_x_3059:
        /* <DEDUP_REMOVED lines=43> */
.L_x_3058:
[----:B------:R-:W-:Y:S05]  /*22c0*/  BSYNC B1 ;  /* 0x0000000000017941 */ /* 0x000fea0003800000 */
.L_x_3057:
[----:B------:R-:W-:Y:S01]  /*22d0*/  I2FP.F32.U32 R64, R64 ;  /* 0x0000004000407245 */ /* 0x000fe20000201000 */
[----:B------:R-:W-:Y:S02]  /*22e0*/  HADD2.F32 R69, -RZ, R56.H1_H1 ;  /* 0x30000038ff457230 */ /* 0x000fe40000004100 */
[----:B------:R-:W-:Y:S02]  /*22f0*/  @P0 HADD2.F32 R70, -RZ, R60.H1_H1 ;  /* 0x3000003cff460230 */ /* 0x000fe40000004100 */
[----:B------:R-:W-:Y:S01]  /*2300*/  FFMA.FTZ R64, R64, R133, 1.1641532182693481445e-10 ;  /* 0x2f00000040407423 */ /* 0x000fe20000010085 */
[----:B------:R-:W-:-:S04]  /*2310*/  FMUL.FTZ R69, R69, R112 ;  /* 0x0000007045457220 */ /* 0x000fc80000410000 */
[----:B------:R-:W-:-:S04]  /*2320*/  FSETP.GTU.FTZ.AND P2, PT, R64, R123, PT ;  /* 0x0000007b4000720b */ /* 0x000fc80003f5c000 */
[----:B------:R-:W-:Y:S02]  /*2330*/  FSEL R64, R69, RZ, !P2 ;  /* 0x000000ff45407208 */ /* 0x000fe40005000000 */
[----:B------:R-:W-:-:S03]  /*2340*/  SEL R108, RZ, 0x1, P2 ;  /* 0x00000001ff6c7807 */ /* 0x000fc60001000000 */
[----:B------:R-:W-:-:S04]  /*2350*/  FADD.FTZ R81, R81, R64 ;  /* 0x0000004051517221 */ /* 0x000fc80000010000 */
[----:B------:R-:W-:-:S07]  /*2360*/  @P0 FADD.FTZ R81, R81, R70 ;  /* 0x0000004651510221 */ /* 0x000fce0000010000 */
.L_x_3053:
        /* <DEDUP_REMOVED lines=12> */
.L_x_3062:
[----:B------:R-:W-:-:S07]  /*2430*/  MOV R64, R118 ;  /* 0x0000007600407202 */ /* 0x000fce0000000f00 */
.L_x_3063:
[----:B------:R-:W-:Y:S05]  /*2440*/  BSYNC B1 ;  /* 0x0000000000017941 */ /* 0x000fea0003800000 */
.L_x_3061:
        /* <DEDUP_REMOVED lines=16> */
.L_x_3067:
[----:B------:R-:W-:Y:S05]  /*2550*/  BSYNC B2 ;  /* 0x0000000000027941 */ /* 0x000fea0003800000 */
.L_x_3066:
        /* <DEDUP_REMOVED lines=43> */
.L_x_3065:
[----:B------:R-:W-:Y:S05]  /*2810*/  BSYNC B1 ;  /* 0x0000000000017941 */ /* 0x000fea0003800000 */
.L_x_3064:
[----:B------:R-:W-:Y:S01]  /*2820*/  I2FP.F32.U32 R64, R64 ;  /* 0x0000004000407245 */ /* 0x000fe20000201000 */
[----:B------:R-:W-:-:S04]  /*2830*/  HADD2.F32 R71, -RZ, R65.H0_H0 ;  /* 0x20000041ff477230 */ /* 0x000fc80000004100 */
        /* <DEDUP_REMOVED lines=12> */
.L_x_3068:
        /* <DEDUP_REMOVED lines=12> */
.L_x_3071:
[----:B------:R-:W-:-:S07]  /*29c0*/  MOV R64, R118 ;  /* 0x0000007600407202 */ /* 0x000fce0000000f00 */
.L_x_3072:
[----:B------:R-:W-:Y:S05]  /*29d0*/  BSYNC B1 ;  /* 0x0000000000017941 */ /* 0x000fea0003800000 */
.L_x_3070:
        /* <DEDUP_REMOVED lines=16> */
.L_x_3076:
[----:B------:R-:W-:Y:S05]  /*2ae0*/  BSYNC B2 ;  /* 0x0000000000027941 */ /* 0x000fea0003800000 */
.L_x_3075:
        /* <DEDUP_REMOVED lines=43> */
.L_x_3074:
[----:B------:R-:W-:Y:S05]  /*2da0*/  BSYNC B1 ;  /* 0x0000000000017941 */ /* 0x000fea0003800000 */
.L_x_3073:
        /* <DEDUP_REMOVED lines=10> */
.L_x_3069:
        /* <DEDUP_REMOVED lines=12> */
.L_x_3078:
[----:B------:R-:W-:-:S07]  /*2f10*/  MOV R64, R118 ;  /* 0x0000007600407202 */ /* 0x000fce0000000f00 */
.L_x_3079:
[----:B------:R-:W-:Y:S05]  /*2f20*/  BSYNC B1 ;  /* 0x0000000000017941 */ /* 0x000fea0003800000 */
.L_x_3077:
        /* <DEDUP_REMOVED lines=16> */
.L_x_3083:
[----:B------:R-:W-:Y:S05]  /*3030*/  BSYNC B2 ;  /* 0x0000000000027941 */ /* 0x000fea0003800000 */
.L_x_3082:
        /* <DEDUP_REMOVED lines=43> */
.L_x_3081:
[----:B------:R-:W-:Y:S05]  /*32f0*/  BSYNC B1 ;  /* 0x0000000000017941 */ /* 0x000fea0003800000 */
.L_x_3080:
        /* <DEDUP_REMOVED lines=14> */
.L_x_3084:
        /* <DEDUP_REMOVED lines=12> */
.L_x_3087:
[----:B------:R-:W-:-:S07]  /*34a0*/  MOV R80, R118 ;  /* 0x0000007600507202 */ /* 0x000fce0000000f00 */
.L_x_3088:
[----:B------:R-:W-:Y:S05]  /*34b0*/  BSYNC B1 ;  /* 0x0000000000017941 */ /* 0x000fea0003800000 */
.L_x_3086:
        /* <DEDUP_REMOVED lines=16> */
.L_x_3092:
[----:B------:R-:W-:Y:S05]  /*35c0*/  BSYNC B2 ;  /* 0x0000000000027941 */ /* 0x000fea0003800000 */
.L_x_3091:
        /* <DEDUP_REMOVED lines=43> */
.L_x_3090:
[----:B------:R-:W-:Y:S05]  /*3880*/  BSYNC B1 ;  /* 0x0000000000017941 */ /* 0x000fea0003800000 */
.L_x_3089:
        /* <DEDUP_REMOVED lines=10> */
.L_x_3085:
        /* <DEDUP_REMOVED lines=12> */
.L_x_3094:
[----:B------:R-:W-:-:S07]  /*39f0*/  MOV R80, R118 ;  /* 0x0000007600507202 */ /* 0x000fce0000000f00 */
.L_x_3095:
[----:B------:R-:W-:Y:S05]  /*3a00*/  BSYNC B1 ;  /* 0x0000000000017941 */ /* 0x000fea0003800000 */
.L_x_3093:
        /* <DEDUP_REMOVED lines=16> */
.L_x_3099:
[----:B------:R-:W-:Y:S05]  /*3b10*/  BSYNC B2 ;  /* 0x0000000000027941 */ /* 0x000fea0003800000 */
.L_x_3098:
        /* <DEDUP_REMOVED lines=43> */
.L_x_3097:
[----:B------:R-:W-:Y:S05]  /*3dd0*/  BSYNC B1 ;  /* 0x0000000000017941 */ /* 0x000fea0003800000 */
.L_x_3096:
        /* <DEDUP_REMOVED lines=9> */
[----:B------:R-:W-:Y:S02]  /*3e70*/  HADD2.F32 R69, -RZ, R62.H0_H0 ;  /* 0x2000003eff457230 */ /* 0x000fe40000004100 */
[----:B------:R-:W-:-:S03]  /*3e80*/  IMAD.MOV.U32 R64, RZ, RZ, R65 ;  /* 0x000000ffff407224 */ /* 0x000fc600078e0041 */
[----:B------:R-:W-:Y:S01]  /*3e90*/  FADD.FTZ R80, R80, R69 ;  /* 0x0000004550507221 */ /* 0x000fe20000010000 */
[----:B------:R-:W-:Y:S06]  /*3ea0*/  BRA `(.L_x_3101) ;  /* 0x0000000400547947 */ /* 0x000fec0003800000 */
.L_x_3100:
        /* <DEDUP_REMOVED lines=12> */
.L_x_3103:
[----:B------:R-:W-:-:S07]  /*3f70*/  MOV R82, R118 ;  /* 0x0000007600527202 */ /* 0x000fce0000000f00 */
.L_x_3104:
[----:B------:R-:W-:Y:S05]  /*3f80*/  BSYNC B1 ;  /* 0x0000000000017941 */ /* 0x000fea0003800000 */
.L_x_3102:
        /* <DEDUP_REMOVED lines=16> */
.L_x_3108:
[----:B------:R-:W-:Y:S05]  /*4090*/  BSYNC B2 ;  /* 0x0000000000027941 */ /* 0x000fea0003800000 */
.L_x_3107:
        /* <DEDUP_REMOVED lines=43> */
.L_x_3106:
[----:B------:R-:W-:Y:S05]  /*4350*/  BSYNC B1 ;  /* 0x0000000000017941 */ /* 0x000fea0003800000 */
.L_x_3105:
        /* <DEDUP_REMOVED lines=10> */
.L_x_3101:
        /* <DEDUP_REMOVED lines=12> */
.L_x_3110:
[----:B------:R-:W-:-:S07]  /*44c0*/  MOV R82, R118 ;  /* 0x0000007600527202 */ /* 0x000fce0000000f00 */
.L_x_3111:
[----:B------:R-:W-:Y:S05]  /*44d0*/  BSYNC B1 ;  /* 0x0000000000017941 */ /* 0x000fea0003800000 */
.L_x_3109:
        /* <DEDUP_REMOVED lines=16> */
.L_x_3115:
[----:B------:R-:W-:Y:S05]  /*45e0*/  BSYNC B2 ;  /* 0x0000000000027941 */ /* 0x000fea0003800000 */
.L_x_3114:
        /* <DEDUP_REMOVED lines=43> */
.L_x_3113:
[----:B------:R-:W-:Y:S05]  /*48a0*/  BSYNC B1 ;  /* 0x0000000000017941 */ /* 0x000fea0003800000 */
.L_x_3112:
        /* <DEDUP_REMOVED lines=13> */
.L_x_3116:
        /* <DEDUP_REMOVED lines=12> */
.L_x_3119:
[----:B------:R-:W-:-:S07]  /*4a40*/  MOV R66, R118 ;  /* 0x0000007600427202 */ /* 0x000fce0000000f00 */
.L_x_3120:
[----:B------:R-:W-:Y:S05]  /*4a50*/  BSYNC B1 ;  /* 0x0000000000017941 */ /* 0x000fea0003800000 */
.L_x_3118:
        /* <DEDUP_REMOVED lines=16> */
.L_x_3124:
[----:B------:R-:W-:Y:S05]  /*4b60*/  BSYNC B2 ;  /* 0x0000000000027941 */ /* 0x000fea0003800000 */
.L_x_3123:
        /* <DEDUP_REMOVED lines=43> */
.L_x_3122:
[----:B------:R-:W-:Y:S05]  /*4e20*/  BSYNC B1 ;  /* 0x0000000000017941 */ /* 0x000fea0003800000 */
.L_x_3121:
        /* <DEDUP_REMOVED lines=10> */
.L_x_3117:
        /* <DEDUP_REMOVED lines=12> */
.L_x_3126:
[----:B------:R-:W-:-:S07]  /*4f90*/  MOV R66, R118 ;  /* 0x0000007600427202 */ /* 0x000fce0000000f00 */
.L_x_3127:
[----:B------:R-:W-:Y:S05]  /*4fa0*/  BSYNC B1 ;  /* 0x0000000000017941 */ /* 0x000fea0003800000 */
.L_x_3125:
        /* <DEDUP_REMOVED lines=16> */
.L_x_3131:
[----:B------:R-:W-:Y:S05]  /*50b0*/  BSYNC B2 ;  /* 0x0000000000027941 */ /* 0x000fea0003800000 */
.L_x_3130:
        /* <DEDUP_REMOVED lines=43> */
.L_x_3129:
[----:B------:R-:W-:Y:S05]  /*5370*/  BSYNC B1 ;  /* 0x0000000000017941 */ /* 0x000fea0003800000 */
.L_x_3128:
        /* <DEDUP_REMOVED lines=13> */
.L_x_3132:
        /* <DEDUP_REMOVED lines=12> */
.L_x_3135:
[----:B------:R-:W-:-:S07]  /*5510*/  MOV R66, R118 ;  /* 0x0000007600427202 */ /* 0x000fce0000000f00 */
.L_x_3136:
[----:B------:R-:W-:Y:S05]  /*5520*/  BSYNC B1 ;  /* 0x0000000000017941 */ /* 0x000fea0003800000 */
.L_x_3134:
        /* <DEDUP_REMOVED lines=16> */
.L_x_3140:
[----:B------:R-:W-:Y:S05]  /*5630*/  BSYNC B2 ;  /* 0x0000000000027941 */ /* 0x000fea0003800000 */
.L_x_3139:
        /* <DEDUP_REMOVED lines=43> */
.L_x_3138:
[----:B------:R-:W-:Y:S05]  /*58f0*/  BSYNC B1 ;  /* 0x0000000000017941 */ /* 0x000fea0003800000 */
.L_x_3137:
        /* <DEDUP_REMOVED lines=10> */
.L_x_3133:
        /* <DEDUP_REMOVED lines=12> */
.L_x_3142:
[----:B------:R-:W-:-:S07]  /*5a60*/  MOV R66, R118 ;  /* 0x0000007600427202 */ /* 0x000fce0000000f00 */
.L_x_3143:
[----:B------:R-:W-:Y:S05]  /*5a70*/  BSYNC B1 ;  /* 0x0000000000017941 */ /* 0x000fea0003800000 */
.L_x_3141:
        /* <DEDUP_REMOVED lines=16> */
.L_x_3147:
[----:B------:R-:W-:Y:S05]  /*5b80*/  BSYNC B2 ;  /* 0x0000000000027941 */ /* 0x000fea0003800000 */
.L_x_3146:
        /* <DEDUP_REMOVED lines=43> */
.L_x_3145:
[----:B------:R-:W-:Y:S05]  /*5e40*/  BSYNC B1 ;  /* 0x0000000000017941 */ /* 0x000fea0003800000 */
.L_x_3144:
        /* <DEDUP_REMOVED lines=13> */
.L_x_3148:
        /* <DEDUP_REMOVED lines=12> */
.L_x_3151:
[----:B------:R-:W-:-:S07]  /*5fe0*/  MOV R74, R118 ;  /* 0x00000076004a7202 */ /* 0x000fce0000000f00 */
.L_x_3152:
[----:B------:R-:W-:Y:S05]  /*5ff0*/  BSYNC B1 ;  /* 0x0000000000017941 */ /* 0x000fea0003800000 */
.L_x_3150:
        /* <DEDUP_REMOVED lines=11> */
[----:B------:R-:W-:Y:S01]  /*60b0*/  @!P6 VIADD R103, R103, 0x1 ;  /* 0x000000016767e836 */ /* 0x000fe20000000000 */
[----:B------:R-:W-:Y:S02]  /*60c0*/  @!P6 IADD3 R66, R106, 0x1, RZ ;  /* 0x000000016a42e810 */ /* 0x000fe40007ffe0ff */
[----:B------:R-:W-:Y:S02]  /*60d0*/  @!P6 MOV R105, RZ ;  /* 0x000000ff0069e202 */ /* 0x000fe40000000f00 */
[----:B------:R-:W-:-:S13]  /*60e0*/  ISETP.NE.AND P0, PT, R103, RZ, !P6 ;  /* 0x000000ff6700720c */ /* 0x000fda0007705270 */
[----:B------:R-:W-:Y:S01]  /*60f0*/  @P0 IMAD.MOV R66, RZ, RZ, R106 ;  /* 0x000000ffff420224 */ /* 0x000fe200078e026a */
[----:B------:R-:W-:-:S03]  /*6100*/  ISETP.NE.AND P0, PT, R64, RZ, PT ;  /* 0x000000ff4000720c */ /* 0x000fc60003f05270 */
[----:B------:R-:W-:-:S10]  /*6110*/  @!P6 IMAD.MOV.U32 R106, RZ, RZ, R66 ;  /* 0x000000ffff6ae224 */ /* 0x000fd400078e0042 */
.L_x_3156:
[----:B------:R-:W-:Y:S05]  /*6120*/  BSYNC B2 ;  /* 0x0000000000027941 */ /* 0x000fea0003800000 */
.L_x_3155:
        /* <DEDUP_REMOVED lines=41> */
[----:B------:R-:W-:Y:S02]  /*63c0*/  LOP3.LUT R119, R65, UR38, R66, 0x96, !PT ;  /* 0x0000002641777c12 */ /* 0x000fe4000f8e9642 */
[----:B------:R-:W-:-:S07]  /*63d0*/  MOV R122, R64 ;  /* 0x00000040007a7202 */ /* 0x000fce0000000f00 */
.L_x_3154:
[----:B------:R-:W-:Y:S05]  /*63e0*/  BSYNC B1 ;  /* 0x0000000000017941 */ /* 0x000fea0003800000 */
.L_x_3153:
        /* <DEDUP_REMOVED lines=10> */
.L_x_3149:
[----:B------:R-:W0:Y:S01]  /*6490*/  LDC.64 R70, c[0x0][0x238] ;  /* 0x00008e00ff467b82 */ /* 0x000e220000000a00 */
[----:B------:R-:W-:Y:S01]  /*64a0*/  SEL R67, RZ, 0x1000000, P5 ;  /* 0x01000000ff437807 */ /* 0x000fe20002800000 */
[----:B------:R-:W-:Y:S01]  /*64b0*/  @UP0 ULDC.64 UR18, c[0x0][0x228] ;  /* 0x00008a0000120ab9 */ /* 0x000fe20000000a00 */
[----:B------:R-:W-:Y:S02]  /*64c0*/  SEL R65, RZ, 0x10000, P4 ;  /* 0x00010000ff417807 */ /* 0x000fe40002000000 */
[----:B------:R-:W-:Y:S02]  /*64d0*/  SEL R66, RZ, 0x100, P3 ;  /* 0x00000100ff427807 */ /* 0x000fe40001800000 */
[----:B------:R-:W-:Y:S01]  /*64e0*/  ISETP.NE.AND P5, PT, R125, RZ, PT ;  /* 0x000000ff7d00720c */ /* 0x000fe20003fa5270 */
[----:B------:R-:W1:Y:S01]  /*64f0*/  LDC.64 R68, c[0x0][0x240] ;  /* 0x00009000ff447b82 */ /* 0x000e620000000a00 */
[----:B------:R-:W-:Y:S02]  /*6500*/  ISETP.NE.AND P4, PT, R124, RZ, PT ;  /* 0x000000ff7c00720c */ /* 0x000fe40003f85270 */
[----:B------:R-:W-:-:S02]  /*6510*/  ISETP.NE.AND P3, PT, R126, RZ, PT ;  /* 0x000000ff7e00720c */ /* 0x000fc40003f65270 */
[----:B------:R-:W-:Y:S02]  /*6520*/  SEL R124, RZ, 0x1, P4 ;  /* 0x00000001ff7c7807 */ /* 0x000fe40002000000 */
[----:B------:R-:W-:Y:S01]  /*6530*/  SEL R64, RZ, 0x1, P3 ;  /* 0x00000001ff407807 */ /* 0x000fe20001800000 */
[----:B------:R-:W2:Y:S01]  /*6540*/  @P0 LDC.64 R74, c[0x0][0x230] ;  /* 0x00008c00ff4a0b82 */ /* 0x000ea20000000a00 */
[----:B------:R-:W-:Y:S01]  /*6550*/  SEL R128, RZ, 0x1, P5 ;  /* 0x00000001ff807807 */ /* 0x000fe20002800000 */
[----:B------:R-:W-:Y:S01]  /*6560*/  IMAD.WIDE.U32 R124, R124, 0x10000, RZ ;  /* 0x000100007c7c7825 */ /* 0x000fe200078e00ff */
[----:B------:R-:W-:Y:S02]  /*6570*/  LOP3.LUT R66, R66, R67, R65, 0xfe, !PT ;  /* 0x0000004342427212 */ /* 0x000fe400078efe41 */
[----:B------:R-:W-:Y:S01]  /*6580*/  ISETP.NE.AND P6, PT, R79, RZ, PT ;  /* 0x000000ff4f00720c */ /* 0x000fe20003fc5270 */
[----:B------:R-:W-:Y:S01]  /*6590*/  IMAD.WIDE.U32 R64, R64, 0x1000000, RZ ;  /* 0x0100000040407825 */ /* 0x000fe200078e00ff */
[----:B------:R-:W-:-:S02]  /*65a0*/  SEL R127, RZ, 0x1, P2 ;  /* 0x00000001ff7f7807 */ /* 0x000fc40001000000 */
[----:B------:R-:W-:Y:S01]  /*65b0*/  F2FP.F16.F32.PACK_AB R67, R121, R82 ;  /* 0x000000527943723e */ /* 0x000fe200000000ff */
[----:B------:R-:W-:Y:S01]  /*65c0*/  IMAD.WIDE.U32 R128, R128, 0x100, RZ ;  /* 0x0000010080807825 */ /* 0x000fe200078e00ff */
[----:B------:R-:W-:Y:S02]  /*65d0*/  LOP3.LUT R127, R65, R66, R127, 0xfe, !PT ;  /* 0x00000042417f7212 */ /* 0x000fe400078efe7f */
[----:B------:R-:W-:Y:S01]  /*65e0*/  F2FP.F16.F32.PACK_AB R66, R113, R80 ;  /* 0x000000507142723e */ /* 0x000fe200000000ff */
[C---:B0-----:R-:W-:Y:S01]  /*65f0*/  IMAD.WIDE.U32 R134, R77.reuse, 0x10, R70 ;  /* 0x000000104d867825 */ /* 0x041fe200078e0046 */
[----:B------:R-:W-:Y:S02]  /*6600*/  LOP3.LUT R79, R128, R64, R124, 0xfe, !PT ;  /* 0x00000040804f7212 */ /* 0x000fe400078efe7c */
[----:B------:R-:W-:Y:S01]  /*6610*/  SEL R124, RZ, 0x1, P6 ;  /* 0x00000001ff7c7807 */ /* 0x000fe20003000000 */
[----:B-1----:R-:W-:Y:S01]  /*6620*/  IMAD.WIDE.U32 R130, R77, 0x8, R68 ;  /* 0x000000084d827825 */ /* 0x002fe200078e0044 */
[----:B------:R-:W-:-:S02]  /*6630*/  F2FP.F16.F32.PACK_AB R65, R83, R78 ;  /* 0x0000004e5341723e */ /* 0x000fc400000000ff */
[----:B------:R-:W-:Y:S02]  /*6640*/  F2FP.F16.F32.PACK_AB R64, R81, R76 ;  /* 0x0000004c5140723e */ /* 0x000fe400000000ff */
[----:B------:R-:W-:Y:S02]  /*6650*/  LOP3.LUT R129, R129, R127, R125, 0xfe, !PT ;  /* 0x0000007f81817212 */ /* 0x000fe400078efe7d */
[----:B------:R-:W-:Y:S01]  /*6660*/  LOP3.LUT R128, R79, R124, RZ, 0xfc, !PT ;  /* 0x0000007c4f807212 */ /* 0x000fe200078efcff */
[----:B------:R0:W-:Y:S01]  /*6670*/  STG.E.128 desc[UR4][R134.64], R64 ;  /* 0x0000004086007986 */ /* 0x0001e2000c101d04 */
[----:B------:R-:W-:Y:S01]  /*6680*/  PLOP3.LUT P3, PT, PT, PT, UP0, 0x80, 0x0 ;  /* 0x000000000000781c */ /* 0x000fe20003f6f008 */
[----:B------:R-:W-:Y:S01]  /*6690*/  IMAD.MOV.U32 R124, RZ, RZ, 0x10 ;  /* 0x00000010ff7c7424 */ /* 0x000fe200078e00ff */
[----:B------:R-:W-:Y:S01]  /*66a0*/  PLOP3.LUT P2, PT, PT, PT, UP0, 0x40, 0x0 ;  /* 0x000000000000781c */ /* 0x000fe20003f4e808 */
[----:B------:R0:W-:Y:S01]  /*66b0*/  STG.E.64 desc[UR4][R130.64], R128 ;  /* 0x0000008082007986 */ /* 0x0001e2000c101b04 */
[----:B------:R-:W-:-:S02]  /*66c0*/  IADD3 R79, R77, 0x20, RZ ;  /* 0x000000204d4f7810 */ /* 0x000fc40007ffe0ff */
[----:B------:R-:W-:-:S03]  /*66d0*/  PLOP3.LUT P4, PT, PT, PT, UP0, 0x80, 0x0 ;  /* 0x000000000000781c */ /* 0x000fc60003f8f008 */
[----:B------:R-:W-:-:S04]  /*66e0*/  IMAD.WIDE.U32 R126, R79, 0x10, R72 ;  /* 0x000000104f7e7825 */ /* 0x000fc800078e0048 */
[----:B------:R-:W-:-:S04]  /*66f0*/  @P3 IMAD.WIDE.U32 R124, R79, R124, UR18 ;  /* 0x000000124f7c3e25 */ /* 0x000fc8000f8e007c */
[----:B--2---:R-:W-:Y:S01]  /*6700*/  @P0 IMAD.WIDE.U32 R74, R79, 0x10, R74 ;  /* 0x000000104f4a0825 */ /* 0x004fe200078e004a */
[----:B0-----:R-:W-:Y:S06]  /*6710*/  @P2 BRA `(.L_x_3157) ;  /* 0x0000000000502947 */ /* 0x001fec0003800000 */
        /* <DEDUP_REMOVED lines=20> */
.L_x_3157:
[----:B------:R1:W5:Y:S04]  /*6860*/  @P4 LDG.E.128 R56, desc[UR4][R124.64] ;  /* 0x000000047c384981 */ /* 0x000368000c1e1d00 */
[----:B------:R1:W5:Y:S04]  /*6870*/  @P0 LDG.E.128 R60, desc[UR4][R74.64] ;  /* 0x000000044a3c0981 */ /* 0x000368000c1e1d00 */
[----:B0-----:R1:W5:Y:S01]  /*6880*/  LDG.E.128 R64, desc[UR4][R126.64] ;  /* 0x000000047e407981 */ /* 0x001362000c1e1d00 */
[C---:B------:R-:W-:Y:S01]  /*6890*/  ISETP.NE.AND P2, PT, R117.reuse, 0x1, PT ;  /* 0x000000017500780c */ /* 0x040fe20003f45270 */
[----:B------:R-:W-:Y:S01]  /*68a0*/  BSSY B1, `(.L_x_3158) ;  /* 0x000000c000017945 */ /* 0x000fe20003800000 */
[----:B------:R-:W-:-:S11]  /*68b0*/  VIADD R128, R117, 0x1 ;  /* 0x0000000175807836 */ /* 0x000fd60000000000 */
[----:B-1----:R-:W-:Y:S05]  /*68c0*/  @!P2 BRA `(.L_x_3159) ;  /* 0x000000000020a947 */ /* 0x002fea0003800000 */
        /* <DEDUP_REMOVED lines=8> */
.L_x_3159:
[----:B------:R-:W-:-:S07]  /*6950*/  IMAD.MOV.U32 R126, RZ, RZ, R118 ;  /* 0x000000ffff7e7224 */ /* 0x000fce00078e0076 */
.L_x_3160:
[----:B------:R-:W-:Y:S05]  /*6960*/  BSYNC B1 ;  /* 0x0000000000017941 */ /* 0x000fea0003800000 */
.L_x_3158:
        /* <DEDUP_REMOVED lines=16> */
.L_x_3164:
[----:B------:R-:W-:Y:S05]  /*6a70*/  BSYNC B2 ;  /* 0x0000000000027941 */ /* 0x000fea0003800000 */
.L_x_3163:
        /* <DEDUP_REMOVED lines=43> */
.L_x_3162:
[----:B------:R-:W-:Y:S05]  /*6d30*/  BSYNC B1 ;  /* 0x0000000000017941 */ /* 0x000fea0003800000 */
.L_x_3161:
[----:B------:R-:W-:Y:S01]  /*6d40*/  I2FP.F32.U32 R74, R126 ;  /* 0x0000007e004a7245 */ /* 0x000fe20000201000 */
[----:B-----5:R-:W-:-:S04]  /*6d50*/  HADD2.F32 R75, -RZ, R64.H0_H0 ;  /* 0x20000040ff4b7230 */ /* 0x020fc80000004100 */
        /* <DEDUP_REMOVED lines=8> */
[----:B------:R-:W-:Y:S01]  /*6de0*/  HADD2.F32 R75, -RZ, R60.H0_H0 ;  /* 0x2000003cff4b7230 */ /* 0x000fe20000004100 */
[----:B------:R-:W-:-:S04]  /*6df0*/  MOV R74, R128 ;  /* 0x00000080004a7202 */ /* 0x000fc80000000f00 */
[----:B------:R-:W-:Y:S01]  /*6e00*/  FADD.FTZ R124, R75, R124 ;  /* 0x0000007c4b7c7221 */ /* 0x000fe20000010000 */
[----:B------:R-:W-:Y:S06]  /*6e10*/  BRA `(.L_x_3166) ;  /* 0x0000000400547947 */ /* 0x000fec0003800000 */
.L_x_3165:
        /* <DEDUP_REMOVED lines=12> */
.L_x_3168:
[----:B------:R-:W-:-:S07]  /*6ee0*/  IMAD.MOV.U32 R107, RZ, RZ, R118 ;  /* 0x000000ffff6b7224 */ /* 0x000fce00078e0076 */
.L_x_3169:
[----:B------:R-:W-:Y:S05]  /*6ef0*/  BSYNC B1 ;  /* 0x0000000000017941 */ /* 0x000fea0003800000 */
.L_x_3167:
        /* <DEDUP_REMOVED lines=16> */
.L_x_3173:
[----:B------:R-:W-:Y:S05]  /*7000*/  BSYNC B2 ;  /* 0x0000000000027941 */ /* 0x000fea0003800000 */
.L_x_3172:
        /* <DEDUP_REMOVED lines=41> */
[----:B------:R-:W-:Y:S01]  /*72a0*/  HFMA2.MMA R74, -RZ, RZ, 0, 0 ;  /* 0x00000000ff4a7435 */ /* 0x000fe200000001ff */
[----:B------:R-:W-:-:S10]  /*72b0*/  LOP3.LUT R119, R75, UR38, R126, 0x96, !PT ;  /* 0x000000264b777c12 */ /* 0x000fd4000f8e967e */
.L_x_3171:
[----:B------:R-:W-:Y:S05]  /*72c0*/  BSYNC B1 ;  /* 0x0000000000017941 */ /* 0x000fea0003800000 */
.L_x_3170:
        /* <DEDUP_REMOVED lines=10> */
.L_x_3166:
        /* <DEDUP_REMOVED lines=12> */
.L_x_3175:
[----:B------:R-:W-:-:S07]  /*7430*/  IMAD.MOV.U32 R125, RZ, RZ, R118 ;  /* 0x000000ffff7d7224 */ /* 0x000fce00078e0076 */
.L_x_3176:
[----:B------:R-:W-:Y:S05]  /*7440*/  BSYNC B1 ;  /* 0x0000000000017941 */ /* 0x000fea0003800000 */
.L_x_3174:
        /* <DEDUP_REMOVED lines=16> */
.L_x_3180:
[----:B------:R-:W-:Y:S05]  /*7550*/  BSYNC B2 ;  /* 0x0000000000027941 */ /* 0x000fea0003800000 */
.L_x_3179:
        /* <DEDUP_REMOVED lines=43> */
.L_x_3178:
[----:B------:R-:W-:Y:S05]  /*7810*/  BSYNC B1 ;  /* 0x0000000000017941 */ /* 0x000fea0003800000 */
.L_x_3177:
        /* <DEDUP_REMOVED lines=10> */
[----:B------:R-:W-:Y:S01]  /*78c0*/  HADD2.F32 R64, -RZ, R60.H1_H1 ;  /* 0x3000003cff407230 */ /* 0x000fe20000004100 */
[----:B------:R-:W-:-:S04]  /*78d0*/  MOV R74, R75 ;  /* 0x0000004b004a7202 */ /* 0x000fc80000000f00 */
[----:B------:R-:W-:Y:S01]  /*78e0*/  FADD.FTZ R125, R64, R125 ;  /* 0x0000007d407d7221 */ /* 0x000fe20000010000 */
[----:B------:R-:W-:Y:S06]  /*78f0*/  BRA `(.L_x_3182) ;  /* 0x0000000400547947 */ /* 0x000fec0003800000 */
.L_x_3181:
        /* <DEDUP_REMOVED lines=12> */
.L_x_3184:
[----:B------:R-:W-:-:S07]  /*79c0*/  IMAD.MOV.U32 R64, RZ, RZ, R118 ;  /* 0x000000ffff407224 */ /* 0x000fce00078e0076 */
.L_x_3185:
[----:B------:R-:W-:Y:S05]  /*79d0*/  BSYNC B1 ;  /* 0x0000000000017941 */ /* 0x000fea0003800000 */
.L_x_3183:
        /* <DEDUP_REMOVED lines=16> */
.L_x_3189:
[----:B------:R-:W-:Y:S05]  /*7ae0*/  BSYNC B2 ;  /* 0x0000000000027941 */ /* 0x000fea0003800000 */
.L_x_3188:
        /* <DEDUP_REMOVED lines=43> */
.L_x_3187:
[----:B------:R-:W-:Y:S05]  /*7da0*/  BSYNC B1 ;  /* 0x0000000000017941 */ /* 0x000fea0003800000 */
.L_x_3186:
        /* <DEDUP_REMOVED lines=10> */
.L_x_3182:
        /* <DEDUP_REMOVED lines=12> */
.L_x_3191:
[----:B------:R-:W-:-:S07]  /*7f10*/  IMAD.MOV.U32 R64, RZ, RZ, R118 ;  /* 0x000000ffff407224 */ /* 0x000fce00078e0076 */
.L_x_3192:
[----:B------:R-:W-:Y:S05]  /*7f20*/  BSYNC B1 ;  /* 0x0000000000017941 */ /* 0x000fea0003800000 */
.L_x_3190:
        /* <DEDUP_REMOVED lines=16> */
.L_x_3196:
[----:B------:R-:W-:Y:S05]  /*8030*/  BSYNC B2 ;  /* 0x0000000000027941 */ /* 0x000fea0003800000 */
.L_x_3195:
        /* <DEDUP_REMOVED lines=43> */
.L_x_3194:
[----:B------:R-:W-:Y:S05]  /*82f0*/  BSYNC B1 ;  /* 0x0000000000017941 */ /* 0x000fea0003800000 */
.L_x_3193:
        /* <DEDUP_REMOVED lines=14> */
.L_x_3197:
        /* <DEDUP_REMOVED lines=12> */
.L_x_3200:
[----:B------:R-:W-:-:S07]  /*84a0*/  IMAD.MOV.U32 R64, RZ, RZ, R118 ;  /* 0x000000ffff407224 */ /* 0x000fce00078e0076 */
.L_x_3201:
[----:B------:R-:W-:Y:S05]  /*84b0*/  BSYNC B1 ;  /* 0x0000000000017941 */ /* 0x000fea0003800000 */
.L_x_3199:
        /* <DEDUP_REMOVED lines=16> */
.L_x_3205:
[----:B------:R-:W-:Y:S05]  /*85c0*/  BSYNC B2 ;  /* 0x0000000000027941 */ /* 0x000fea0003800000 */
.L_x_3204:
        /* <DEDUP_REMOVED lines=43> */
.L_x_3203:
[----:B------:R-:W-:Y:S05]  /*8880*/  BSYNC B1 ;  /* 0x0000000000017941 */ /* 0x000fea0003800000 */
.L_x_3202:
        /* <DEDUP_REMOVED lines=10> */
.L_x_3198:
        /* <DEDUP_REMOVED lines=12> */
.L_x_3207:
[----:B------:R-:W-:-:S07]  /*89f0*/  IMAD.MOV.U32 R64, RZ, RZ, R118 ;  /* 0x000000ffff407224 */ /* 0x000fce00078e0076 */
.L_x_3208:
[----:B------:R-:W-:Y:S05]  /*8a00*/  BSYNC B1 ;  /* 0x0000000000017941 */ /* 0x000fea0003800000 */
.L_x_3206:
        /* <DEDUP_REMOVED lines=16> */
.L_x_3212:
[----:B------:R-:W-:Y:S05]  /*8b10*/  BSYNC B2 ;  /* 0x0000000000027941 */ /* 0x000fea0003800000 */
.L_x_3211:
        /* <DEDUP_REMOVED lines=43> */
.L_x_3210:
[----:B------:R-:W-:Y:S05]  /*8dd0*/  BSYNC B1 ;  /* 0x0000000000017941 */ /* 0x000fea0003800000 */
.L_x_3209:
        /* <DEDUP_REMOVED lines=14> */
.L_x_3213:
        /* <DEDUP_REMOVED lines=12> */
.L_x_3216:
[----:B------:R-:W-:-:S07]  /*8f80*/  IMAD.MOV.U32 R110, RZ, RZ, R118 ;  /* 0x000000ffff6e7224 */ /* 0x000fce00078e0076 */
.L_x_3217:
[----:B------:R-:W-:Y:S05]  /*8f90*/  BSYNC B1 ;  /* 0x0000000000017941 */ /* 0x000fea0003800000 */
.L_x_3215:
        /* <DEDUP_REMOVED lines=16> */
.L_x_3221:
[----:B------:R-:W-:Y:S05]  /*90a0*/  BSYNC B2 ;  /* 0x0000000000027941 */ /* 0x000fea0003800000 */
.L_x_3220:
        /* <DEDUP_REMOVED lines=43> */
.L_x_3219:
[----:B------:R-:W-:Y:S05]  /*9360*/  BSYNC B1 ;  /* 0x0000000000017941 */ /* 0x000fea0003800000 */
.L_x_3218:
        /* <DEDUP_REMOVED lines=10> */
.L_x_3214:
        /* <DEDUP_REMOVED lines=12> */
.L_x_3223:
[----:B------:R-:W-:-:S07]  /*94d0*/  IMAD.MOV.U32 R127, RZ, RZ, R118 ;  /* 0x000000ffff7f7224 */ /* 0x000fce00078e0076 */
.L_x_3224:
[----:B------:R-:W-:Y:S05]  /*94e0*/  BSYNC B1 ;  /* 0x0000000000017941 */ /* 0x000fea0003800000 */
.L_x_3222:
        /* <DEDUP_REMOVED lines=16> */
.L_x_3228:
[----:B------:R-:W-:Y:S05]  /*95f0*/  BSYNC B2 ;  /* 0x0000000000027941 */ /* 0x000fea0003800000 */
.L_x_3227:
        /* <DEDUP_REMOVED lines=43> */
.L_x_3226:
[----:B------:R-:W-:Y:S05]  /*98b0*/  BSYNC B1 ;  /* 0x0000000000017941 */ /* 0x000fea0003800000 */
.L_x_3225:
[----:B------:R-:W-:Y:S01]  /*98c0*/  I2FP.F32.U32 R64, R127 ;  /* 0x0000007f00407245 */ /* 0x000fe20000201000 */
[----:B------:R-:W-:-:S04]  /*98d0*/  HADD2.F32 R75, -RZ, R66.H0_H0 ;  /* 0x20000042ff4b7230 */ /* 0x000fc80000004100 */
[----:B------:R-:W-:Y:S01]  /*98e0*/  FFMA.FTZ R64, R64, R133, 1.1641532182693481445e-10 ;  /* 0x2f00000040407423 */ /* 0x000fe20000010085 */
[----:B------:R-:W-:-:S04]  /*98f0*/  FMUL.FTZ R75, R75, R112 ;  /* 0x000000704b4b7220 */ /* 0x000fc80000410000 */
[----:B------:R-:W-:-:S04]  /*9900*/  FSETP.GTU.FTZ.AND P2, PT, R64, R123, PT ;  /* 0x0000007b4000720b */ /* 0x000fc80003f5c000 */
[----:B------:R-:W-:Y:S01]  /*9910*/  FSEL R127, R75, RZ, !P2 ;  /* 0x000000ff4b7f7208 */ /* 0x000fe20005000000 */
[----:B------:R-:W-:Y:S08]  /*9920*/  @P1 BRA `(.L_x_3229) ;  /* 0x0000000000181947 */ /* 0x000ff00003800000 */
[----:B------:R-:W-:Y:S01]  /*9930*/  IMAD.MOV.U32 R64, RZ, RZ, R65 ;  /* 0x000000ffff407224 */ /* 0x000fe200078e0041 */
[----:B------:R-:W-:Y:S06]  /*9940*/  @!P0 BRA `(.L_x_3230) ;  /* 0x0000000400648947 */ /* 0x000fec0003800000 */
[----:B------:R-:W-:Y:S01]  /*9950*/  HADD2.F32 R74, -RZ, R62.H0_H0 ;  /* 0x2000003eff4a7230 */ /* 0x000fe20000004100 */
[----:B------:R-:W-:-:S04]  /*9960*/  MOV R64, R65 ;  /* 0x0000004100407202 */ /* 0x000fc80000000f00 */
[----:B------:R-:W-:Y:S01]  /*9970*/  FADD.FTZ R127, R74, R127 ;  /* 0x0000007f4a7f7221 */ /* 0x000fe20000010000 */
[----:B------:R-:W-:Y:S06]  /*9980*/  BRA `(.L_x_3230) ;  /* 0x0000000400547947 */ /* 0x000fec0003800000 */
.L_x_3229:
        /* <DEDUP_REMOVED lines=12> */
.L_x_3232:
[----:B------:R-:W-:-:S07]  /*9a50*/  IMAD.MOV.U32 R111, RZ, RZ, R118 ;  /* 0x000000ffff6f7224 */ /* 0x000fce00078e0076 */
.L_x_3233:
[----:B------:R-:W-:Y:S05]  /*9a60*/  BSYNC B1 ;  /* 0x0000000000017941 */ /* 0x000fea0003800000 */
.L_x_3231:
        /* <DEDUP_REMOVED lines=16> */
.L_x_3237:
[----:B------:R-:W-:Y:S05]  /*9b70*/  BSYNC B2 ;  /* 0x0000000000027941 */ /* 0x000fea0003800000 */
.L_x_3236:
        /* <DEDUP_REMOVED lines=43> */
.L_x_3235:
[----:B------:R-:W-:Y:S05]  /*9e30*/  BSYNC B1 ;  /* 0x0000000000017941 */ /* 0x000fea0003800000 */
.L_x_3234:
        /* <DEDUP_REMOVED lines=10> */
.L_x_3230:
        /* <DEDUP_REMOVED lines=12> */
.L_x_3239:
[----:B------:R-:W-:-:S07]  /*9fa0*/  IMAD.MOV.U32 R128, RZ, RZ, R118 ;  /* 0x000000ffff807224 */ /* 0x000fce00078e0076 */
.L_x_3240:
[----:B------:R-:W-:Y:S05]  /*9fb0*/  BSYNC B1 ;  /* 0x0000000000017941 */ /* 0x000fea0003800000 */
.L_x_3238:
        /* <DEDUP_REMOVED lines=16> */
.L_x_3244:
[----:B------:R-:W-:Y:S05]  /*a0c0*/  BSYNC B2 ;  /* 0x0000000000027941 */ /* 0x000fea0003800000 */
.L_x_3243:
        /* <DEDUP_REMOVED lines=43> */
.L_x_3242:
[----:B------:R-:W-:Y:S05]  /*a380*/  BSYNC B1 ;  /* 0x0000000000017941 */ /* 0x000fea0003800000 */
.L_x_3241:
        /* <DEDUP_REMOVED lines=13> */
.L_x_3245:
        /* <DEDUP_REMOVED lines=12> */
.L_x_3248:
[----:B------:R-:W-:-:S07]  /*a520*/  IMAD.MOV.U32 R66, RZ, RZ, R118 ;  /* 0x000000ffff427224 */ /* 0x000fce00078e0076 */
.L_x_3249:
[----:B------:R-:W-:Y:S05]  /*a530*/  BSYNC B1 ;  /* 0x0000000000017941 */ /* 0x000fea0003800000 */
.L_x_3247:
        /* <DEDUP_REMOVED lines=16> */
.L_x_3253:
[----:B------:R-:W-:Y:S05]  /*a640*/  BSYNC B2 ;  /* 0x0000000000027941 */ /* 0x000fea0003800000 */
.L_x_3252:
        /* <DEDUP_REMOVED lines=43> */
.L_x_3251:
[----:B------:R-:W-:Y:S05]  /*a900*/  BSYNC B1 ;  /* 0x0000000000017941 */ /* 0x000fea0003800000 */
.L_x_3250:
        /* <DEDUP_REMOVED lines=10> */
.L_x_3246:
        /* <DEDUP_REMOVED lines=12> */
.L_x_3255:
[----:B------:R-:W-:-:S07]  /*aa70*/  IMAD.MOV.U32 R66, RZ, RZ, R118 ;  /* 0x000000ffff427224 */ /* 0x000fce00078e0076 */
.L_x_3256:
[----:B------:R-:W-:Y:S05]  /*aa80*/  BSYNC B1 ;  /* 0x0000000000017941 */ /* 0x000fea0003800000 */
.L_x_3254:
        /* <DEDUP_REMOVED lines=16> */
.L_x_3260:
[----:B------:R-:W-:Y:S05]  /*ab90*/  BSYNC B2 ;  /* 0x0000000000027941 */ /* 0x000fea0003800000 */
.L_x_3259:
        /* <DEDUP_REMOVED lines=43> */
.L_x_3258:
[----:B------:R-:W-:Y:S05]  /*ae50*/  BSYNC B1 ;  /* 0x0000000000017941 */ /* 0x000fea0003800000 */
.L_x_3257:
        /* <DEDUP_REMOVED lines=13> */
.L_x_3261:
        /* <DEDUP_REMOVED lines=12> */
.L_x_3264:
[----:B------:R-:W-:-:S07]  /*aff0*/  IMAD.MOV.U32 R66, RZ, RZ, R118 ;  /* 0x000000ffff427224 */ /* 0x000fce00078e0076 */
.L_x_3265:
[----:B------:R-:W-:Y:S05]  /*b000*/  BSYNC B1 ;  /* 0x0000000000017941 */ /* 0x000fea0003800000 */
.L_x_3263:
        /* <DEDUP_REMOVED lines=16> */
.L_x_3269:
[----:B------:R-:W-:Y:S05]  /*b110*/  BSYNC B2 ;  /* 0x0000000000027941 */ /* 0x000fea0003800000 */
.L_x_3268:
        /* <DEDUP_REMOVED lines=43> */
.L_x_3267:
[----:B------:R-:W-:Y:S05]  /*b3d0*/  BSYNC B1 ;  /* 0x0000000000017941 */ /* 0x000fea0003800000 */
.L_x_3266:
        /* <DEDUP_REMOVED lines=10> */
.L_x_3262:
        /* <DEDUP_REMOVED lines=12> */
.L_x_3271:
[----:B------:R-:W-:-:S07]  /*b540*/  IMAD.MOV.U32 R66, RZ, RZ, R118 ;  /* 0x000000ffff427224 */ /* 0x000fce00078e0076 */
.L_x_3272:
[----:B------:R-:W-:Y:S05]  /*b550*/  BSYNC B1 ;  /* 0x0000000000017941 */ /* 0x000fea0003800000 */
.L_x_3270:
        /* <DEDUP_REMOVED lines=16> */
.L_x_3276:
[----:B------:R-:W-:Y:S05]  /*b660*/  BSYNC B2 ;  /* 0x0000000000027941 */ /* 0x000fea0003800000 */
.L_x_3275:
        /* <DEDUP_REMOVED lines=43> */
.L_x_3274:
[----:B------:R-:W-:Y:S05]  /*b920*/  BSYNC B1 ;  /* 0x0000000000017941 */ /* 0x000fea0003800000 */
.L_x_3273:
        /* <DEDUP_REMOVED lines=13> */
.L_x_3277:
        /* <DEDUP_REMOVED lines=12> */
.L_x_3280:
[----:B------:R-:W-:-:S07]  /*bac0*/  IMAD.MOV.U32 R120, RZ, RZ, R118 ;  /* 0x000000ffff787224 */ /* 0x000fce00078e0076 */
.L_x_3281:
[----:B------:R-:W-:Y:S05]  /*bad0*/  BSYNC B1 ;  /* 0x0000000000017941 */ /* 0x000fea0003800000 */
.L_x_3279:
        /* <DEDUP_REMOVED lines=11> */
[----:B------:R-:W-:Y:S01]  /*bb90*/  @!P6 IADD3 R103, R103, 0x1, RZ ;  /* 0x000000016767e810 */ /* 0x000fe20007ffe0ff */
[----:B------:R-:W-:Y:S02]  /*bba0*/  @!P6 VIADD R66, R106, 0x1 ;  /* 0x000000016a42e836 */ /* 0x000fe40000000000 */
[----:B------:R-:W-:Y:S01]  /*bbb0*/  @!P6 IMAD.MOV.U32 R105, RZ, RZ, RZ ;  /* 0x000000ffff69e224 */ /* 0x000fe200078e00ff */
[----:B------:R-:W-:-:S13]  /*bbc0*/  ISETP.NE.AND P0, PT, R103, RZ, !P6 ;  /* 0x000000ff6700720c */ /* 0x000fda0007705270 */
[----:B------:R-:W-:Y:S02]  /*bbd0*/  @P0 IADD3 R66, R106, RZ, RZ ;  /* 0x000000ff6a420210 */ /* 0x000fe40007ffe0ff */
[----:B------:R-:W-:Y:S02]  /*bbe0*/  ISETP.NE.AND P0, PT, R64, RZ, PT ;  /* 0x000000ff4000720c */ /* 0x000fe40003f05270 */
[----:B------:R-:W-:-:S11]  /*bbf0*/  @!P6 MOV R106, R66 ;  /* 0x00000042006ae202 */ /* 0x000fd60000000f00 */
.L_x_3285:
[----:B------:R-:W-:Y:S05]  /*bc00*/  BSYNC B2 ;  /* 0x0000000000027941 */ /* 0x000fea0003800000 */
.L_x_3284:
        /* <DEDUP_REMOVED lines=43> */
.L_x_3283:
[----:B------:R-:W-:Y:S05]  /*bec0*/  BSYNC B1 ;  /* 0x0000000000017941 */ /* 0x000fea0003800000 */
.L_x_3282:
        /* <DEDUP_REMOVED lines=10> */
.L_x_3278:
[----:B------:R-:W-:Y:S01]  /*bf70*/  SEL R66, RZ, 0x1000000, P5 ;  /* 0x01000000ff427807 */ /* 0x000fe20002800000 */
[C---:B------:R-:W-:Y:S01]  /*bf80*/  IMAD.WIDE.U32 R142, R79.reuse, 0x10, R70 ;  /* 0x000000104f8e7825 */ /* 0x040fe200078e0046 */
[----:B------:R-:W-:Y:S01]  /*bf90*/  SEL R67, RZ, 0x10000, P4 ;  /* 0x00010000ff437807 */ /* 0x000fe20002000000 */
[----:B------:R-:W-:Y:S01]  /*bfa0*/  @UP0 ULDC.64 UR18, c[0x0][0x228] ;  /* 0x00008a0000120ab9 */ /* 0x000fe20000000a00 */
[----:B------:R-:W-:Y:S01]  /*bfb0*/  SEL R64, RZ, 0x100, P3 ;  /* 0x00000100ff407807 */ /* 0x000fe20001800000 */
[----:B------:R-:W-:Y:S01]  /*bfc0*/  IMAD.WIDE.U32 R140, R79, 0x8, R68 ;  /* 0x000000084f8c7825 */ /* 0x000fe200078e0044 */
[----:B------:R-:W-:Y:S02]  /*bfd0*/  ISETP.NE.AND P5, PT, R136, RZ, PT ;  /* 0x000000ff8800720c */ /* 0x000fe40003fa5270 */
[----:B------:R-:W-:Y:S02]  /*bfe0*/  ISETP.NE.AND P4, PT, R135, RZ, PT ;  /* 0x000000ff8700720c */ /* 0x000fe40003f85270 */
[----:B------:R-:W-:-:S02]  /*bff0*/  ISETP.NE.AND P3, PT, R137, RZ, PT ;  /* 0x000000ff8900720c */ /* 0x000fc40003f65270 */
[----:B------:R-:W-:Y:S02]  /*c000*/  SEL R136, RZ, 0x1, P4 ;  /* 0x00000001ff887807 */ /* 0x000fe40002000000 */
[----:B------:R-:W-:Y:S02]  /*c010*/  SEL R138, RZ, 0x1, P3 ;  /* 0x00000001ff8a7807 */ /* 0x000fe40001800000 */
[----:B------:R-:W-:Y:S01]  /*c020*/  SEL R74, RZ, 0x1, P5 ;  /* 0x00000001ff4a7807 */ /* 0x000fe20002800000 */
[----:B------:R-:W-:Y:S01]  /*c030*/  IMAD.WIDE.U32 R136, R136, 0x10000, RZ ;  /* 0x0001000088887825 */ /* 0x000fe200078e00ff */
[----:B------:R-:W-:Y:S02]  /*c040*/  ISETP.NE.AND P6, PT, R134, RZ, PT ;  /* 0x000000ff8600720c */ /* 0x000fe40003fc5270 */
[----:B------:R-:W-:Y:S01]  /*c050*/  SEL R65, RZ, 0x1, P2 ;  /* 0x00000001ff417807 */ /* 0x000fe20001000000 */
[----:B------:R-:W-:Y:S01]  /*c060*/  IMAD.WIDE.U32 R138, R138, 0x1000000, RZ ;  /* 0x010000008a8a7825 */ /* 0x000fe200078e00ff */
[----:B------:R-:W-:Y:S01]  /*c070*/  LOP3.LUT R64, R64, R66, R67, 0xfe, !PT ;  /* 0x0000004240407212 */ /* 0x000fe200078efe43 */
[----:B------:R-:W0:Y:S01]  /*c080*/  @P0 LDC.64 R134, c[0x0][0x230] ;  /* 0x00008c00ff860b82 */ /* 0x000e220000000a00 */
[----:B------:R-:W-:Y:S01]  /*c090*/  SEL R117, RZ, 0x1, P6 ;  /* 0x00000001ff757807 */ /* 0x000fe20003000000 */
[----:B------:R-:W-:Y:S01]  /*c0a0*/  IMAD.WIDE.U32 R74, R74, 0x100, RZ ;  /* 0x000001004a4a7825 */ /* 0x000fe200078e00ff */
[----:B------:R-:W-:-:S02]  /*c0b0*/  LOP3.LUT R139, R139, R64, R65, 0xfe, !PT ;  /* 0x000000408b8b7212 */ /* 0x000fc400078efe41 */
[----:B------:R-:W-:Y:S02]  /*c0c0*/  F2FP.F16.F32.PACK_AB R67, R131, R128 ;  /* 0x000000808343723e */ /* 0x000fe400000000ff */
[----:B------:R-:W-:Y:S02]  /*c0d0*/  LOP3.LUT R138, R74, R138, R136, 0xfe, !PT ;  /* 0x0000008a4a8a7212 */ /* 0x000fe400078efe88 */
[----:B------:R-:W-:Y:S02]  /*c0e0*/  F2FP.F16.F32.PACK_AB R66, R130, R127 ;  /* 0x0000007f8242723e */ /* 0x000fe400000000ff */
[----:B------:R-:W-:Y:S02]  /*c0f0*/  F2FP.F16.F32.PACK_AB R65, R129, R126 ;  /* 0x0000007e8141723e */ /* 0x000fe400000000ff */
[----:B------:R-:W-:Y:S02]  /*c100*/  F2FP.F16.F32.PACK_AB R64, R125, R124 ;  /* 0x0000007c7d40723e */ /* 0x000fe400000000ff */
[----:B------:R-:W-:-:S02]  /*c110*/  LOP3.LUT R75, R75, R139, R137, 0xfe, !PT ;  /* 0x0000008b4b4b7212 */ /* 0x000fc400078efe89 */
[----:B------:R-:W-:Y:S01]  /*c120*/  LOP3.LUT R74, R138, R117, RZ, 0xfc, !PT ;  /* 0x000000758a4a7212 */ /* 0x000fe200078efcff */
[----:B------:R1:W-:Y:S01]  /*c130*/  STG.E.128 desc[UR4][R142.64], R64 ;  /* 0x000000408e007986 */ /* 0x0003e2000c101d04 */
[----:B------:R-:W-:Y:S01]  /*c140*/  PLOP3.LUT P3, PT, PT, PT, UP0, 0x80, 0x0 ;  /* 0x000000000000781c */ /* 0x000fe20003f6f008 */
[----:B------:R-:W-:Y:S01]  /*c150*/  VIADD R117, R77, 0x40 ;  /* 0x000000404d757836 */ /* 0x000fe20000000000 */
[----:B------:R-:W-:Y:S01]  /*c160*/  PLOP3.LUT P2, PT, PT, PT, UP0, 0x40, 0x0 ;  /* 0x000000000000781c */ /* 0x000fe20003f4e808 */
[----:B------:R1:W-:Y:S01]  /*c170*/  STG.E.64 desc[UR4][R140.64], R74 ;  /* 0x0000004a8c007986 */ /* 0x0003e2000c101b04 */
[----:B------:R-:W-:Y:S01]  /*c180*/  MOV R136, 0x10 ;  /* 0x0000001000887802 */ /* 0x000fe20000000f00 */
[----:B------:R-:W-:Y:S01]  /*c190*/  IMAD.WIDE.U32 R138, R117, 0x10, R72 ;  /* 0x00000010758a7825 */ /* 0x000fe200078e0048 */
[----:B------:R-:W-:-:S03]  /*c1a0*/  PLOP3.LUT P4, PT, PT, PT, UP0, 0x80, 0x0 ;  /* 0x000000000000781c */ /* 0x000fc60003f8f008 */
[----:B0-----:R-:W-:-:S04]  /*c1b0*/  @P0 IMAD.WIDE.U32 R134, R117, 0x10, R134 ;  /* 0x0000001075860825 */ /* 0x001fc800078e0086 */
[----:B------:R-:W-:Y:S02]  /*c1c0*/  @P3 IMAD.WIDE.U32 R136, R117, R136, UR18 ;  /* 0x0000001275883e25 */ /* 0x000fe4000f8e0088 */
[----:B-1----:R-:W-:Y:S05]  /*c1d0*/  @P2 BRA `(.L_x_3286) ;  /* 0x0000000000502947 */ /* 0x002fea0003800000 */
[----:B------:R-:W-:Y:S01]  /*c1e0*/  IMAD.U32 R67, R115, 0x10000, RZ ;  /* 0x0001000073437824 */ /* 0x000fe200078e00ff */
[----:B------:R-:W0:Y:S01]  /*c1f0*/  LDC.64 R64, c[0x0][0x248] ;  /* 0x00009200ff407b82 */ /* 0x000e220000000a00 */
[----:B------:R-:W-:Y:S02]  /*c200*/  LOP3.LUT R66, R120, 0xffff, RZ, 0xc0, !PT ;  /* 0x0000ffff78427812 */ /* 0x000fe400078ec0ff */
[----:B------:R-:W-:Y:S02]  /*c210*/  PRMT R73, R114, 0x7104, RZ ;  /* 0x0000710472497816 */ /* 0x000fe400000000ff */
[----:B------:R-:W-:Y:S02]  /*c220*/  LOP3.LUT R67, R67, 0xff0000, RZ, 0xc0, !PT ;  /* 0x00ff000043437812 */ /* 0x000fe400078ec0ff */
[----:B------:R-:W-:Y:S02]  /*c230*/  LOP3.LUT R74, R110, 0xff, RZ, 0xc0, !PT ;  /* 0x000000ff6e4a7812 */ /* 0x000fe400078ec0ff */
[----:B------:R-:W-:-:S02]  /*c240*/  PRMT R66, R67, 0x4210, R66 ;  /* 0x0000421043427816 */ /* 0x000fc40000000042 */
[----:B------:R-:W-:Y:S01]  /*c250*/  LOP3.LUT R72, R109, 0xff, RZ, 0xc0, !PT ;  /* 0x000000ff6d487812 */ /* 0x000fe200078ec0ff */
[----:B------:R-:W-:Y:S01]  /*c260*/  IMAD.WIDE.U32 R74, R74, 0x1000000, RZ ;  /* 0x010000004a4a7825 */ /* 0x000fe200078e00ff */
[----:B------:R-:W-:Y:S02]  /*c270*/  LOP3.LUT R67, R108, 0xff, RZ, 0xc0, !PT ;  /* 0x000000ff6c437812 */ /* 0x000fe400078ec0ff */
[----:B------:R-:W-:Y:S01]  /*c280*/  LOP3.LUT R140, R66, 0xff00, R73, 0xf8, !PT ;  /* 0x0000ff00428c7812 */ /* 0x000fe200078ef849 */
[----:B------:R-:W-:-:S03]  /*c290*/  IMAD.WIDE.U32 R72, R72, 0x10000, RZ ;  /* 0x0001000048487825 */ /* 0x000fc600078e00ff */
[----:B------:R-:W-:Y:S01]  /*c2a0*/  LOP3.LUT R141, R140, 0xff, R111, 0xf8, !PT ;  /* 0x000000ff8c8d7812 */ /* 0x000fe200078ef86f */
[----:B------:R-:W-:-:S03]  /*c2b0*/  IMAD.WIDE.U32 R66, R67, 0x100, RZ ;  /* 0x0000010043427825 */ /* 0x000fc600078e00ff */
[----:B------:R-:W-:Y:S01]  /*c2c0*/  LOP3.LUT R141, R73, R141, R75, 0xfe, !PT ;  /* 0x0000008d498d7212 */ /* 0x000fe200078efe4b */
[----:B0-----:R-:W-:Y:S01]  /*c2d0*/  IMAD.WIDE.U32 R64, R79, 0x8, R64 ;  /* 0x000000084f407825 */ /* 0x001fe200078e0040 */
[----:B------:R-:W-:Y:S02]  /*c2e0*/  LOP3.LUT R66, R66, R74, R72, 0xfe, !PT ;  /* 0x0000004a42427212 */ /* 0x000fe400078efe48 */
[----:B------:R-:W-:Y:S02]  /*c2f0*/  LOP3.LUT R67, R141, R67, RZ, 0xfc, !PT ;  /* 0x000000438d437212 */ /* 0x000fe400078efcff */
[----:B------:R-:W-:-:S05]  /*c300*/  LOP3.LUT R66, R66, 0xff, R107, 0xf8, !PT ;  /* 0x000000ff42427812 */ /* 0x000fca00078ef86b */
[----:B------:R0:W-:Y:S02]  /*c310*/  STG.E.64 desc[UR4][R64.64], R66 ;  /* 0x0000004240007986 */ /* 0x0001e4000c101b04 */
.L_x_3286:
[----:B------:R1:W5:Y:S04]  /*c320*/  @P4 LDG.E.128 R56, desc[UR4][R136.64] ;  /* 0x0000000488384981 */ /* 0x000368000c1e1d00 */
[----:B------:R1:W5:Y:S04]  /*c330*/  @P0 LDG.E.128 R60, desc[UR4][R134.64] ;  /* 0x00000004863c0981 */ /* 0x000368000c1e1d00 */
[----:B0-----:R1:W5:Y:S01]  /*c340*/  LDG.E.128 R64, desc[UR4][R138.64] ;  /* 0x000000048a407981 */ /* 0x001362000c1e1d00 */
[C---:B------:R-:W-:Y:S01]  /*c350*/  ISETP.NE.AND P2, PT, R132.reuse, 0x1, PT ;  /* 0x000000018400780c */ /* 0x040fe20003f45270 */
[----:B------:R-:W-:Y:S01]  /*c360*/  BSSY B1, `(.L_x_3287) ;  /* 0x000000c000017945 */ /* 0x000fe20003800000 */
[----:B------:R-:W-:-:S11]  /*c370*/  IADD3 R72, R132, 0x1, RZ ;  /* 0x0000000184487810 */ /* 0x000fd60007ffe0ff */
        /* <DEDUP_REMOVED lines=9> */
.L_x_3288:
[----:B------:R-:W-:-:S07]  /*c410*/  MOV R136, R118 ;  /* 0x0000007600887202 */ /* 0x000fce0000000f00 */
.L_x_3289:
[----:B------:R-:W-:Y:S05]  /*c420*/  BSYNC B1 ;  /* 0x0000000000017941 */ /* 0x000fea0003800000 */
.L_x_3287:
        /* <DEDUP_REMOVED lines=16> */
.L_x_3293:
[----:B------:R-:W-:Y:S05]  /*c530*/  BSYNC B2 ;  /* 0x0000000000027941 */ /* 0x000fea0003800000 */
.L_x_3292:
        /* <DEDUP_REMOVED lines=43> */
.L_x_3291:
[----:B------:R-:W-:Y:S05]  /*c7f0*/  BSYNC B1 ;  /* 0x0000000000017941 */ /* 0x000fea0003800000 */
.L_x_3290:
        /* <DEDUP_REMOVED lines=14> */
.L_x_3294:
        /* <DEDUP_REMOVED lines=12> */
.L_x_3297:
[----:B------:R-:W-:-:S07]  /*c9a0*/  MOV R107, R118 ;  /* 0x00000076006b7202 */ /* 0x000fce0000000f00 */
.L_x_3298:
[----:B------:R-:W-:Y:S05]  /*c9b0*/  BSYNC B1 ;  /* 0x0000000000017941 */ /* 0x000fea0003800000 */
.L_x_3296:
        /* <DEDUP_REMOVED lines=16> */
.L_x_3302:
[----:B------:R-:W-:Y:S05]  /*cac0*/  BSYNC B2 ;  /* 0x0000000000027941 */ /* 0x000fea0003800000 */
.L_x_3301:
        /* <DEDUP_REMOVED lines=43> */
.L_x_3300:
[----:B------:R-:W-:Y:S05]  /*cd80*/  BSYNC B1 ;  /* 0x0000000000017941 */ /* 0x000fea0003800000 */
.L_x_3299:
        /* <DEDUP_REMOVED lines=10> */
.L_x_3295:
        /* <DEDUP_REMOVED lines=12> */
.L_x_3304:
[----:B------:R-:W-:-:S07]  /*cef0*/  MOV R136, R118 ;  /* 0x0000007600887202 */ /* 0x000fce0000000f00 */
.L_x_3305:
[----:B------:R-:W-:Y:S05]  /*cf00*/  BSYNC B1 ;  /* 0x0000000000017941 */ /* 0x000fea0003800000 */
.L_x_3303:
        /* <DEDUP_REMOVED lines=16> */
.L_x_3309:
[----:B------:R-:W-:Y:S05]  /*d010*/  BSYNC B2 ;  /* 0x0000000000027941 */ /* 0x000fea0003800000 */
.L_x_3308:
        /* <DEDUP_REMOVED lines=43> */
.L_x_3307:
[----:B------:R-:W-:Y:S05]  /*d2d0*/  BSYNC B1 ;  /* 0x0000000000017941 */ /* 0x000fea0003800000 */
.L_x_3306:
        /* <DEDUP_REMOVED lines=14> */
.L_x_3310:
        /* <DEDUP_REMOVED lines=12> */
.L_x_3313:
[----:B------:R-:W-:-:S07]  /*d480*/  MOV R64, R118 ;  /* 0x0000007600407202 */ /* 0x000fce0000000f00 */
.L_x_3314:
[----:B------:R-:W-:Y:S05]  /*d490*/  BSYNC B1 ;  /* 0x0000000000017941 */ /* 0x000fea0003800000 */
.L_x_3312:
        /* <DEDUP_REMOVED lines=16> */
.L_x_3318:
[----:B------:R-:W-:Y:S05]  /*d5a0*/  BSYNC B2 ;  /* 0x0000000000027941 */ /* 0x000fea0003800000 */
.L_x_3317:
        /* <DEDUP_REMOVED lines=43> */
.L_x_3316:
[----:B------:R-:W-:Y:S05]  /*d860*/  BSYNC B1 ;  /* 0x0000000000017941 */ /* 0x000fea0003800000 */
.L_x_3315:
        /* <DEDUP_REMOVED lines=10> */
.L_x_3311:
        /* <DEDUP_REMOVED lines=12> */
.L_x_3320:
[----:B------:R-:W-:-:S07]  /*d9d0*/  MOV R64, R118 ;  /* 0x0000007600407202 */ /* 0x000fce0000000f00 */
.L_x_3321:
[----:B------:R-:W-:Y:S05]  /*d9e0*/  BSYNC B1 ;  /* 0x0000000000017941 */ /* 0x000fea0003800000 */
.L_x_3319:
        /* <DEDUP_REMOVED lines=16> */
.L_x_3325:
[----:B------:R-:W-:Y:S05]  /*daf0*/  BSYNC B2 ;  /* 0x0000000000027941 */ /* 0x000fea0003800000 */
.L_x_3324:
        /* <DEDUP_REMOVED lines=43> */
.L_x_3323:
[----:B------:R-:W-:Y:S05]  /*ddb0*/  BSYNC B1 ;  /* 0x0000000000017941 */ /* 0x000fea0003800000 */
.L_x_3322:
        /* <DEDUP_REMOVED lines=14> */
.L_x_3326:
        /* <DEDUP_REMOVED lines=12> */
.L_x_3329:
[----:B------:R-:W-:-:S07]  /*df60*/  MOV R64, R118 ;  /* 0x0000007600407202 */ /* 0x000fce0000000f00 */
.L_x_3330:
[----:B------:R-:W-:Y:S05]  /*df70*/  BSYNC B1 ;  /* 0x0000000000017941 */ /* 0x000fea0003800000 */
.L_x_3328:
        /* <DEDUP_REMOVED lines=16> */
.L_x_3334:
[----:B------:R-:W-:Y:S05]  /*e080*/  BSYNC B2 ;  /* 0x0000000000027941 */ /* 0x000fea0003800000 */
.L_x_3333:
        /* <DEDUP_REMOVED lines=43> */
.L_x_3332:
[----:B------:R-:W-:Y:S05]  /*e340*/  BSYNC B1 ;  /* 0x0000000000017941 */ /* 0x000fea0003800000 */
.L_x_3331:
        /* <DEDUP_REMOVED lines=10> */
.L_x_3327:
        /* <DEDUP_REMOVED lines=12> */
.L_x_3336:
[----:B------:R-:W-:-:S07]  /*e4b0*/  MOV R64, R118 ;  /* 0x0000007600407202 */ /* 0x000fce0000000f00 */
.L_x_3337:
[----:B------:R-:W-:Y:S05]  /*e4c0*/  BSYNC B1 ;  /* 0x0000000000017941 */ /* 0x000fea0003800000 */
.L_x_3335:
        /* <DEDUP_REMOVED lines=16> */
.L_x_3341:
[----:B------:R-:W-:Y:S05]  /*e5d0*/  BSYNC B2 ;  /* 0x0000000000027941 */ /* 0x000fea0003800000 */
.L_x_3340:
        /* <DEDUP_REMOVED lines=43> */
.L_x_3339:
[----:B------:R-:W-:Y:S05]  /*e890*/  BSYNC B1 ;  /* 0x0000000000017941 */ /* 0x000fea0003800000 */
.L_x_3338:
        /* <DEDUP_REMOVED lines=14> */
.L_x_3342:
        /* <DEDUP_REMOVED lines=12> */
.L_x_3345:
[----:B------:R-:W-:-:S07]  /*ea40*/  MOV R110, R118 ;  /* 0x00000076006e7202 */ /* 0x000fce0000000f00 */
.L_x_3346:
[----:B------:R-:W-:Y:S05]  /*ea50*/  BSYNC B1 ;  /* 0x0000000000017941 */ /* 0x000fea0003800000 */
.L_x_3344:
        /* <DEDUP_REMOVED lines=16> */
.L_x_3350:
[----:B------:R-:W-:Y:S05]  /*eb60*/  BSYNC B2 ;  /* 0x0000000000027941 */ /* 0x000fea0003800000 */
.L_x_3349:
        /* <DEDUP_REMOVED lines=43> */
.L_x_3348:
[----:B------:R-:W-:Y:S05]  /*ee20*/  BSYNC B1 ;  /* 0x0000000000017941 */ /* 0x000fea0003800000 */
.L_x_3347:
        /* <DEDUP_REMOVED lines=10> */
.L_x_3343:
        /* <DEDUP_REMOVED lines=12> */
.L_x_3352:
[----:B------:R-:W-:-:S07]  /*ef90*/  MOV R136, R118 ;  /* 0x0000007600887202 */ /* 0x000fce0000000f00 */
.L_x_3353:
[----:B------:R-:W-:Y:S05]  /*efa0*/  BSYNC B1 ;  /* 0x0000000000017941 */ /* 0x000fea0003800000 */
.L_x_3351:
        /* <DEDUP_REMOVED lines=16> */
.L_x_3357:
[----:B------:R-:W-:Y:S05]  /*f0b0*/  BSYNC B2 ;  /* 0x0000000000027941 */ /* 0x000fea0003800000 */
.L_x_3356:
        /* <DEDUP_REMOVED lines=43> */
.L_x_3355:
[----:B------:R-:W-:Y:S05]  /*f370*/  BSYNC B1 ;  /* 0x0000000000017941 */ /* 0x000fea0003800000 */
.L_x_3354:
        /* <DEDUP_REMOVED lines=13> */
.L_x_3358:
        /* <DEDUP_REMOVED lines=12> */
.L_x_3361:
[----:B------:R-:W-:-:S07]  /*f510*/  MOV R111, R118 ;  /* 0x00000076006f7202 */ /* 0x000fce0000000f00 */
.L_x_3362:
[----:B------:R-:W-:Y:S05]  /*f520*/  BSYNC B1 ;  /* 0x0000000000017941 */ /* 0x000fea0003800000 */
.L_x_3360:
        /* <DEDUP_REMOVED lines=16> */
.L_x_3366:
[----:B------:R-:W-:Y:S05]  /*f630*/  BSYNC B2 ;  /* 0x0000000000027941 */ /* 0x000fea0003800000 */
.L_x_3365:
        /* <DEDUP_REMOVED lines=43> */
.L_x_3364:
[----:B------:R-:W-:Y:S05]  /*f8f0*/  BSYNC B1 ;  /* 0x0000000000017941 */ /* 0x000fea0003800000 */
.L_x_3363:
        /* <DEDUP_REMOVED lines=10> */
.L_x_3359:
        /* <DEDUP_REMOVED lines=12> */
.L_x_3368:
[----:B------:R-:W-:-:S07]  /*fa60*/  MOV R138, R118 ;  /* 0x00000076008a7202 */ /* 0x000fce0000000f00 */
.L_x_3369:
[----:B------:R-:W-:Y:S05]  /*fa70*/  BSYNC B1 ;  /* 0x0000000000017941 */ /* 0x000fea0003800000 */
.L_x_3367:
        /* <DEDUP_REMOVED lines=16> */
.L_x_3373:
[----:B------:R-:W-:Y:S05]  /*fb80*/  BSYNC B2 ;  /* 0x0000000000027941 */ /* 0x000fea0003800000 */
.L_x_3372:
        /* <DEDUP_REMOVED lines=43> */
.L_x_3371:
[----:B------:R-:W-:Y:S05]  /*fe40*/  BSYNC B1 ;  /* 0x0000000000017941 */ /* 0x000fea0003800000 */
.L_x_3370:
        /* <DEDUP_REMOVED lines=13> */
.L_x_3374:
        /* <DEDUP_REMOVED lines=12> */
.L_x_3377:
[----:B------:R-:W-:-:S07]  /*ffe0*/  MOV R66, R118 ;  /* 0x0000007600427202 */ /* 0x000fce0000000f00 */
.L_x_3378:
[----:B------:R-:W-:Y:S05]  /*fff0*/  BSYNC B1 ;  /* 0x0000000000017941 */ /* 0x000fea0003800000 */
.L_x_3376:
        /* <DEDUP_REMOVED lines=16> */
.L_x_3382:
[----:B------:R-:W-:Y:S05]  /*10100*/  BSYNC B2 ;  /* 0x0000000000027941 */ /* 0x000fea0003800000 */
.L_x_3381:
        /* <DEDUP_REMOVED lines=43> */
.L_x_3380:
[----:B------:R-:W-:Y:S05]  /*103c0*/  BSYNC B1 ;  /* 0x0000000000017941 */ /* 0x000fea0003800000 */
.L_x_3379:
        /* <DEDUP_REMOVED lines=10> */
.L_x_3375:
        /* <DEDUP_REMOVED lines=12> */
.L_x_3384:
[----:B------:R-:W-:-:S07]  /*10530*/  MOV R66, R118 ;  /* 0x0000007600427202 */ /* 0x000fce0000000f00 */
.L_x_3385:
[----:B------:R-:W-:Y:S05]  /*10540*/  BSYNC B1 ;  /* 0x0000000000017941 */ /* 0x000fea0003800000 */
.L_x_3383:
        /* <DEDUP_REMOVED lines=10> */
[----:B------:R-:W-:Y:S02]  /*105f0*/  @!P4 IADD3 R103, R103, 0x1, RZ ;  /* 0x000000016767c810 */ /* 0x000fe40007ffe0ff */
[----:B------:R-:W-:Y:S02]  /*10600*/  @!P4 IADD3 R64, R106, 0x1, RZ ;  /* 0x000000016a40c810 */ /* 0x000fe40007ffe0ff */
[----:B------:R-:W-:Y:S02]  /*10610*/  ISETP.NE.AND P5, PT, R103, RZ, !P4 ;  /* 0x000000ff6700720c */ /* 0x000fe400067a5270 */
[----:B------:R-:W-:-:S11]  /*10620*/  @!P4 MOV R105, RZ ;  /* 0x000000ff0069c202 */ /* 0x000fd60000000f00 */
[----:B------:R-:W-:-:S05]  /*10630*/  @P5 IMAD.MOV R64, RZ, RZ, R106 ;  /* 0x000000ffff405224 */ /* 0x000fca00078e026a */
[----:B------:R-:W-:-:S07]  /*10640*/  @!P4 MOV R106, R64 ;  /* 0x00000040006ac202 */ /* 0x000fce0000000f00 */
.L_x_3389:
[----:B------:R-:W-:Y:S05]  /*10650*/  BSYNC B2 ;  /* 0x0000000000027941 */ /* 0x000fea0003800000 */
.L_x_3388:
        /* <DEDUP_REMOVED lines=43> */
.L_x_3387:
[----:B------:R-:W-:Y:S05]  /*10910*/  BSYNC B1 ;  /* 0x0000000000017941 */ /* 0x000fea0003800000 */
.L_x_3386:
        /* <DEDUP_REMOVED lines=13> */
.L_x_3390:
[C---:B------:R-:W-:Y:S01]  /*109f0*/  ISETP.NE.AND P5, PT, R65.reuse, 0x1, PT ;  /* 0x000000014100780c */ /* 0x040fe20003fa5270 */
[----:B------:R-:W-:Y:S01]  /*10a00*/  BSSY B1, `(.L_x_3392) ;  /* 0x000000c000017945 */ /* 0x000fe20003800000 */
[----:B------:R-:W-:-:S11]  /*10a10*/  IADD3 R64, R65, 0x1, RZ ;  /* 0x0000000141407810 */ /* 0x000fd60007ffe0ff */
        /* <DEDUP_REMOVED lines=9> */
.L_x_3393:
[----:B------:R-:W-:-:S07]  /*10ab0*/  MOV R66, R118 ;  /* 0x0000007600427202 */ /* 0x000fce0000000f00 */
.L_x_3394:
[----:B------:R-:W-:Y:S05]  /*10ac0*/  BSYNC B1 ;  /* 0x0000000000017941 */ /* 0x000fea0003800000 */
.L_x_3392:
        /* <DEDUP_REMOVED lines=10> */
[----:B------:R-:W-:Y:S01]  /*10b70*/  @!P5 IADD3 R103, R103, 0x1, RZ ;  /* 0x000000016767d810 */ /* 0x000fe20007ffe0ff */
[----:B------:R-:W-:Y:S01]  /*10b80*/  @!P5 VIADD R64, R106, 0x1 ;  /* 0x000000016a40d836 */ /* 0x000fe20000000000 */
[----:B------:R-:W-:Y:S02]  /*10b90*/  @!P5 MOV R105, RZ ;  /* 0x000000ff0069d202 */ /* 0x000fe40000000f00 */
[----:B------:R-:W-:-:S13]  /*10ba0*/  ISETP.NE.AND P6, PT, R103, RZ, !P5 ;  /* 0x000000ff6700720c */ /* 0x000fda0006fc5270 */
[----:B------:R-:W-:-:S05]  /*10bb0*/  @P6 IADD3 R64, R106, RZ, RZ ;  /* 0x000000ff6a406210 */ /* 0x000fca0007ffe0ff */
[----:B------:R-:W-:-:S07]  /*10bc0*/  @!P5 IMAD.MOV.U32 R106, RZ, RZ, R64 ;  /* 0x000000ffff6ad224 */ /* 0x000fce00078e0040 */
.L_x_3398:
[----:B------:R-:W-:Y:S05]  /*10bd0*/  BSYNC B2 ;  /* 0x0000000000027941 */ /* 0x000fea0003800000 */
.L_x_3397:
        /* <DEDUP_REMOVED lines=41> */
[----:B------:R-:W-:Y:S01]  /*10e70*/  HFMA2.MMA R64, -RZ, RZ, 0, 0 ;  /* 0x00000000ff407435 */ /* 0x000fe200000001ff */
[----:B------:R-:W-:-:S10]  /*10e80*/  LOP3.LUT R119, R65, UR38, R72, 0x96, !PT ;  /* 0x0000002641777c12 */ /* 0x000fd4000f8e9648 */
.L_x_3396:
[----:B------:R-:W-:Y:S05]  /*10e90*/  BSYNC B1 ;  /* 0x0000000000017941 */ /* 0x000fea0003800000 */
.L_x_3395:
        /* <DEDUP_REMOVED lines=10> */
.L_x_3391:
[C---:B------:R-:W-:Y:S01]  /*10f40*/  ISETP.NE.AND P5, PT, R64.reuse, 0x1, PT ;  /* 0x000000014000780c */ /* 0x040fe20003fa5270 */
[----:B------:R-:W-:Y:S01]  /*10f50*/  BSSY B1, `(.L_x_3399) ;  /* 0x000000c000017945 */ /* 0x000fe20003800000 */
[----:B------:R-:W-:-:S11]  /*10f60*/  VIADD R65, R64, 0x1 ;  /* 0x0000000140417836 */ /* 0x000fd60000000000 */
[----:B------:R-:W-:Y:S05]  /*10f70*/  @!P5 BRA `(.L_x_3400) ;  /* 0x000000000020d947 */ /* 0x000fea0003800000 */
[----:B------:R-:W-:Y:S02]  /*10f80*/  ISETP.NE.AND P5, PT, R64, 0x2, PT ;  /* 0x000000024000780c */ /* 0x000fe40003fa5270 */
[----:B------:R-:W-:-:S11]  /*10f90*/  MOV R66, R119 ;  /* 0x0000007700427202 */ /* 0x000fd60000000f00 */
[----:B------:R-:W-:Y:S05]  /*10fa0*/  @!P5 BRA `(.L_x_3401) ;  /* 0x000000000018d947 */ /* 0x000fea0003800000 */
[----:B------:R-:W-:Y:S02]  /*10fb0*/  ISETP.NE.AND P5, PT, R64, 0x3, PT ;  /* 0x000000034000780c */ /* 0x000fe40003fa5270 */
[----:B------:R-:W-:-:S11]  /*10fc0*/  MOV R66, R116 ;  /* 0x0000007400427202 */ /* 0x000fd60000000f00 */
[----:B------:R-:W-:Y:S05]  /*10fd0*/  @P5 BRA `(.L_x_3401) ;  /* 0x00000000000c5947 */ /* 0x000fea0003800000 */
[----:B------:R-:W-:Y:S01]  /*10fe0*/  IMAD.MOV.U32 R66, RZ, RZ, R122 ;  /* 0x000000ffff427224 */ /* 0x000fe200078e007a */
[----:B------:R-:W-:Y:S06]  /*10ff0*/  BRA `(.L_x_3401) ;  /* 0x0000000000047947 */ /* 0x000fec0003800000 */
.L_x_3400:
[----:B------:R-:W-:-:S07]  /*11000*/  MOV R66, R118 ;  /* 0x0000007600427202 */ /* 0x000fce0000000f00 */
.L_x_3401:
[----:B------:R-:W-:Y:S05]  /*11010*/  BSYNC B1 ;  /* 0x0000000000017941 */ /* 0x000fea0003800000 */
.L_x_3399:
        /* <DEDUP_REMOVED lines=16> */
.L_x_3405:
[----:B------:R-:W-:Y:S05]  /*11120*/  BSYNC B2 ;  /* 0x0000000000027941 */ /* 0x000fea0003800000 */
.L_x_3404:
        /* <DEDUP_REMOVED lines=43> */
.L_x_3403:
[----:B------:R-:W-:Y:S05]  /*113e0*/  BSYNC B1 ;  /* 0x0000000000017941 */ /* 0x000fea0003800000 */
.L_x_3402:
[----:B------:R-:W-:Y:S01]  /*113f0*/  I2FP.F32.U32 R64, R66 ;  /* 0x0000004200407245 */ /* 0x000fe20000201000 */
[----:B------:R-:W-:Y:S01]  /*11400*/  HADD2.F32 R67, -RZ, R67.H1_H1 ;  /* 0x30000043ff437230 */ /* 0x000fe20000004100 */
[----:B------:R-:W-:-:S04]  /*11410*/  MOV R145, 0x2f800000 ;  /* 0x2f80000000917802 */ /* 0x000fc80000000f00 */
[----:B------:R-:W-:Y:S01]  /*11420*/  FMUL.FTZ R67, R67, R112 ;  /* 0x0000007043437220 */ /* 0x000fe20000410000 */
[----:B------:R-:W-:-:S05]  /*11430*/  FFMA.FTZ R64, R64, R145, 1.1641532182693481445e-10 ;  /* 0x2f00000040407423 */ /* 0x000fca0000010091 */
        /* <DEDUP_REMOVED lines=9> */
.L_x_3406:
        /* <DEDUP_REMOVED lines=10> */
[----:B------:R-:W-:Y:S01]  /*11570*/  MOV R120, R122 ;  /* 0x0000007a00787202 */ /* 0x000fe20000000f00 */
[----:B------:R-:W-:Y:S06]  /*11580*/  BRA `(.L_x_3410) ;  /* 0x0000000000047947 */ /* 0x000fec0003800000 */
.L_x_3409:
[----:B------:R-:W-:-:S07]  /*11590*/  IMAD.MOV.U32 R120, RZ, RZ, R118 ;  /* 0x000000ffff787224 */ /* 0x000fce00078e0076 */
.L_x_3410:
[----:B------:R-:W-:Y:S05]  /*115a0*/  BSYNC B1 ;  /* 0x0000000000017941 */ /* 0x000fea0003800000 */
.L_x_3408:
        /* <DEDUP_REMOVED lines=8> */
[----:B------:R-:W-:-:S04]  /*11630*/  IADD3 R105, R105, 0x1, RZ ;  /* 0x0000000169697810 */ /* 0x000fc80007ffe0ff */
[----:B------:R-:W-:-:S13]  /*11640*/  ISETP.NE.AND P1, PT, R105, RZ, PT ;  /* 0x000000ff6900720c */ /* 0x000fda0003f25270 */
[----:B------:R-:W-:Y:S01]  /*11650*/  @!P1 VIADD R103, R103, 0x1 ;  /* 0x0000000167679836 */ /* 0x000fe20000000000 */
[----:B------:R-:W-:Y:S01]  /*11660*/  @!P1 IADD3 R64, R106, 0x1, RZ ;  /* 0x000000016a409810 */ /* 0x000fe20007ffe0ff */
[----:B------:R-:W-:-:S03]  /*11670*/  @!P1 IMAD.MOV.U32 R105, RZ, RZ, RZ ;  /* 0x000000ffff699224 */ /* 0x000fc600078e00ff */
[----:B------:R-:W-:-:S13]  /*11680*/  ISETP.NE.AND P6, PT, R103, RZ, !P1 ;  /* 0x000000ff6700720c */ /* 0x000fda0004fc5270 */
[----:B------:R-:W-:-:S04]  /*11690*/  @P6 IADD3 R64, R106, RZ, RZ ;  /* 0x000000ff6a406210 */ /* 0x000fc80007ffe0ff */
[----:B------:R-:W-:-:S07]  /*116a0*/  @!P1 MOV R106, R64 ;  /* 0x00000040006a9202 */ /* 0x000fce0000000f00 */
.L_x_3414:
[----:B------:R-:W-:Y:S05]  /*116b0*/  BSYNC B2 ;  /* 0x0000000000027941 */ /* 0x000fea0003800000 */
.L_x_3413:
        /* <DEDUP_REMOVED lines=44> */
.L_x_3412:
[----:B------:R-:W-:Y:S05]  /*11980*/  BSYNC B1 ;  /* 0x0000000000017941 */ /* 0x000fea0003800000 */
.L_x_3411:
        /* <DEDUP_REMOVED lines=10> */
.L_x_3407:
[----:B------:R-:W-:Y:S01]  /*11a30*/  FADD.FTZ R64, RZ, R76 ;  /* 0x0000004cff407221 */ /* 0x000fe20000010000 */
[----:B------:R-:W-:Y:S01]  /*11a40*/  SEL R72, RZ, 0x1000000, P5 ;  /* 0x01000000ff487807 */ /* 0x000fe20002800000 */
[----:B------:R-:W-:Y:S01]  /*11a50*/  IMAD.WIDE.U32 R70, R117, 0x10, R70 ;  /* 0x0000001075467825 */ /* 0x000fe200078e0046 */
[----:B------:R-:W-:-:S03]  /*11a60*/  ISETP.NE.AND P5, PT, R144, RZ, PT ;  /* 0x000000ff9000720c */ /* 0x000fc60003fa5270 */
[----:B------:R-:W-:Y:S01]  /*11a70*/  FADD.FTZ R65, R64, R81 ;  /* 0x0000005140417221 */ /* 0x000fe20000010000 */
[----:B------:R-:W-:Y:S01]  /*11a80*/  SEL R67, RZ, 0x10000, P4 ;  /* 0x00010000ff437807 */ /* 0x000fe20002000000 */
[----:B------:R-:W-:Y:S01]  /*11a90*/  IMAD.WIDE.U32 R68, R117, 0x8, R68 ;  /* 0x0000000875447825 */ /* 0x000fe200078e0044 */
[----:B------:R-:W-:-:S03]  /*11aa0*/  SEL R112, RZ, 0x100, P3 ;  /* 0x00000100ff707807 */ /* 0x000fc60001800000 */
[----:B------:R-:W-:Y:S01]  /*11ab0*/  FADD.FTZ R64, R65, R78 ;  /* 0x0000004e41407221 */ /* 0x000fe20000010000 */
[----:B------:R-:W-:Y:S02]  /*11ac0*/  ISETP.NE.AND P6, PT, R142, RZ, PT ;  /* 0x000000ff8e00720c */ /* 0x000fe40003fc5270 */
[----:B------:R-:W-:Y:S01]  /*11ad0*/  ISETP.NE.AND P1, PT, R143, RZ, PT ;  /* 0x000000ff8f00720c */ /* 0x000fe20003f25270 */
[----:B------:R-:W-:Y:S01]  /*11ae0*/  FADD.FTZ R65, R64, R83 ;  /* 0x0000005340417221 */ /* 0x000fe20000010000 */
[----:B------:R-:W-:Y:S02]  /*11af0*/  SEL R66, RZ, 0x1, P5 ;  /* 0x00000001ff427807 */ /* 0x000fe40002800000 */
[----:B------:R-:W-:Y:S01]  /*11b00*/  LOP3.LUT R112, R112, R72, R67, 0xfe, !PT ;  /* 0x0000004870707212 */ /* 0x000fe200078efe43 */
[----:B------:R-:W-:Y:S01]  /*11b10*/  FADD.FTZ R64, R65, R80 ;  /* 0x0000005041407221 */ /* 0x000fe20000010000 */
[----:B------:R-:W-:Y:S01]  /*11b20*/  SEL R72, RZ, 0x1, P1 ;  /* 0x00000001ff487807 */ /* 0x000fe20000800000 */
[----:B------:R-:W-:Y:S01]  /*11b30*/  IMAD.WIDE.U32 R66, R66, 0x1000000, RZ ;  /* 0x0100000042427825 */ /* 0x000fe200078e00ff */
[----:B------:R-:W-:-:S03]  /*11b40*/  SEL R75, RZ, 0x1, P2 ;  /* 0x00000001ff4b7807 */ /* 0x000fc60001000000 */
[----:B------:R-:W-:Y:S01]  /*11b50*/  FADD.FTZ R65, R64, R113 ;  /* 0x0000007140417221 */ /* 0x000fe20000010000 */
[----:B------:R-:W-:Y:S02]  /*11b60*/  ISETP.NE.AND P0, PT, R140, RZ, PT ;  /* 0x000000ff8c00720c */ /* 0x000fe40003f05270 */
[----:B------:R-:W-:Y:S01]  /*11b70*/  LOP3.LUT R75, R67, R112, R75, 0xfe, !PT ;  /* 0x00000070434b7212 */ /* 0x000fe200078efe4b */
[----:B------:R-:W-:Y:S01]  /*11b80*/  FADD.FTZ R64, R65, R82 ;  /* 0x0000005241407221 */ /* 0x000fe20000010000 */
[----:B------:R-:W-:Y:S02]  /*11b90*/  SEL R123, RZ, 0x1, P0 ;  /* 0x00000001ff7b7807 */ /* 0x000fe40000000000 */
[----:B------:R-:W-:Y:S01]  /*11ba0*/  PLOP3.LUT P1, PT, PT, PT, UP0, 0x40, 0x0 ;  /* 0x000000000000781c */ /* 0x000fe20003f2e808 */
[----:B------:R-:W-:Y:S01]  /*11bb0*/  FADD.FTZ R65, R64, R121 ;  /* 0x0000007940417221 */ /* 0x000fe20000010000 */
[----:B------:R-:W-:-:S03]  /*11bc0*/  ISETP.NE.AND P0, PT, R0, RZ, PT ;  /* 0x000000ff0000720c */ /* 0x000fc60003f05270 */
[----:B------:R-:W-:-:S04]  /*11bd0*/  FADD.FTZ R64, R65, R124 ;  /* 0x0000007c41407221 */ /* 0x000fc80000010000 */
[----:B------:R-:W-:-:S04]  /*11be0*/  FADD.FTZ R65, R64, R125 ;  /* 0x0000007d40417221 */ /* 0x000fc80000010000 */
[----:B------:R-:W-:-:S04]  /*11bf0*/  FADD.FTZ R64, R65, R126 ;  /* 0x0000007e41407221 */ /* 0x000fc80000010000 */
[----:B------:R-:W-:-:S04]  /*11c00*/  FADD.FTZ R64, R64, R129 ;  /* 0x0000008140407221 */ /* 0x000fc80000010000 */
[----:B------:R-:W-:Y:S01]  /*11c10*/  FADD.FTZ R65, R64, R127 ;  /* 0x0000007f40417221 */ /* 0x000fe20000010000 */
[----:B------:R-:W-:-:S03]  /*11c20*/  SEL R64, RZ, 0x1, P6 ;  /* 0x00000001ff407807 */ /* 0x000fc60003000000 */
[----:B------:R-:W-:Y:S02]  /*11c30*/  FADD.FTZ R73, R65, R130 ;  /* 0x0000008241497221 */ /* 0x000fe40000010000 */
[----:B------:R-:W-:-:S04]  /*11c40*/  IMAD.WIDE.U32 R64, R64, 0x10000, RZ ;  /* 0x0001000040407825 */ /* 0x000fc800078e00ff */
[----:B------:R-:W-:Y:S01]  /*11c50*/  FADD.FTZ R74, R73, R128 ;  /* 0x00000080494a7221 */ /* 0x000fe20000010000 */
[----:B------:R-:W-:-:S04]  /*11c60*/  IMAD.WIDE.U32 R72, R72, 0x100, RZ ;  /* 0x0000010048487825 */ /* 0x000fc800078e00ff */
[----:B------:R-:W-:Y:S01]  /*11c70*/  FADD.FTZ R67, R74, R131 ;  /* 0x000000834a437221 */ /* 0x000fe20000010000 */
[----:B------:R-:W-:-:S03]  /*11c80*/  LOP3.LUT R72, R72, R66, R64, 0xfe, !PT ;  /* 0x0000004248487212 */ /* 0x000fc600078efe40 */
[----:B------:R-:W-:Y:S01]  /*11c90*/  FADD.FTZ R64, R67, R132 ;  /* 0x0000008443407221 */ /* 0x000fe20000010000 */
[----:B------:R-:W-:Y:S02]  /*11ca0*/  LOP3.LUT R73, R73, R75, R65, 0xfe, !PT ;  /* 0x0000004b49497212 */ /* 0x000fe400078efe41 */
[----:B------:R-:W-:Y:S01]  /*11cb0*/  F2FP.F16.F32.PACK_AB R67, R141, R138 ;  /* 0x0000008a8d43723e */ /* 0x000fe200000000ff */
[----:B------:R-:W-:Y:S01]  /*11cc0*/  FADD.FTZ R75, R64, R135 ;  /* 0x00000087404b7221 */ /* 0x000fe20000010000 */
[----:B------:R-:W-:Y:S02]  /*11cd0*/  F2FP.F16.F32.PACK_AB R66, R139, R136 ;  /* 0x000000888b42723e */ /* 0x000fe400000000ff */
[----:B------:R-:W-:Y:S01]  /*11ce0*/  F2FP.F16.F32.PACK_AB R65, R137, R134 ;  /* 0x000000868941723e */ /* 0x000fe200000000ff */
[----:B------:R-:W-:Y:S01]  /*11cf0*/  FADD.FTZ R74, R75, R134 ;  /* 0x000000864b4a7221 */ /* 0x000fe20000010000 */
[----:B------:R-:W-:Y:S02]  /*11d00*/  F2FP.F16.F32.PACK_AB R64, R135, R132 ;  /* 0x000000848740723e */ /* 0x000fe400000000ff */
[----:B------:R-:W-:Y:S01]  /*11d10*/  LOP3.LUT R72, R72, R123, RZ, 0xfc, !PT ;  /* 0x0000007b48487212 */ /* 0x000fe200078efcff */
[----:B------:R-:W-:-:S02]  /*11d20*/  FADD.FTZ R75, R74, R137 ;  /* 0x000000894a4b7221 */ /* 0x000fc40000010000 */
[----:B------:R0:W-:Y:S02]  /*11d30*/  STG.E.128 desc[UR4][R70.64], R64 ;  /* 0x0000004046007986 */ /* 0x0001e4000c101d04 */
[----:B------:R-:W-:Y:S02]  /*11d40*/  FADD.FTZ R74, R75, R136 ;  /* 0x000000884b4a7221 */ /* 0x000fe40000010000 */
[----:B------:R0:W-:Y:S02]  /*11d50*/  STG.E.64 desc[UR4][R68.64], R72 ;  /* 0x0000004844007986 */ /* 0x0001e4000c101b04 */
[----:B------:R-:W-:-:S04]  /*11d60*/  FADD.FTZ R75, R74, R139 ;  /* 0x0000008b4a4b7221 */ /* 0x000fc80000010000 */
[----:B------:R-:W-:Y:S01]  /*11d70*/  FADD.FTZ R74, R75, R138 ;  /* 0x0000008a4b4a7221 */ /* 0x000fe20000010000 */
[----:B------:R-:W-:Y:S06]  /*11d80*/  @P1 BRA `(.L_x_3415) ;  /* 0x0000000000501947 */ /* 0x000fec0003800000 */
        /* <DEDUP_REMOVED lines=20> */
.L_x_3415:
        /* <DEDUP_REMOVED lines=72> */
.L_x_3429:
[C---:B------:R-:W-:Y:S01]  /*12350*/  FMUL.FTZ R64, R123.reuse, R123 ;  /* 0x0000007b7b407220 */ /* 0x040fe20000410000 */
[----:B------:R-:W-:Y:S01]  /*12360*/  PLOP3.LUT P1, PT, PT, PT, UP1, 0x40, 0x0 ;  /* 0x000000000000781c */ /* 0x000fe20003f2e818 */
[----:B01----:R-:W-:Y:S01]  /*12370*/  FADD.FTZ R68, R68, R71 ;  /* 0x0000004744447221 */ /* 0x003fe20000010000 */
[----:B------:R-:W-:Y:S01]  /*12380*/  PLOP3.LUT P2, PT, PT, PT, UP1, 0x40, 0x0 ;  /* 0x000000000000781c */ /* 0x000fe20003f4e818 */
[----:B------:R-:W-:Y:S01]  /*12390*/  HADD2.F32 R150, -RZ, R47.H0_H0 ;  /* 0x2000002fff967230 */ /* 0x000fe20000004100 */
[----:B------:R-:W-:Y:S01]  /*123a0*/  FSEL R64, R64, RZ, !P1 ;  /* 0x000000ff40407208 */ /* 0x000fe20004800000 */
[----:B------:R-:W-:Y:S01]  /*123b0*/  FFMA.FTZ R65, R68, R65, UR20 ;  /* 0x0000001444417e23 */ /* 0x000fe20008010041 */
[----:B------:R-:W-:Y:S01]  /*123c0*/  FSEL R67, R123, RZ, P2 ;  /* 0x000000ff7b437208 */ /* 0x000fe20001000000 */
[--C-:B------:R-:W-:Y:S02]  /*123d0*/  HADD2.F32 R69, -RZ, R35.reuse.H0_H0 ;  /* 0x20000023ff457230 */ /* 0x100fe40000004100 */
[----:B------:R-:W-:Y:S01]  /*123e0*/  FADD.FTZ R65, R65, R64 ;  /* 0x0000004041417221 */ /* 0x000fe20000010000 */
[----:B------:R-:W-:-:S02]  /*123f0*/  HADD2.F32 R151, -RZ, R35.H1_H1 ;  /* 0x30000023ff977230 */ /* 0x000fc40000004100 */
[C---:B------:R-:W-:Y:S01]  /*12400*/  FADD.FTZ R142, -R67.reuse, R80 ;  /* 0x00000050438e7221 */ /* 0x040fe20000010100 */
[C---:B------:R-:W-:Y:S01]  /*12410*/  FADD.FTZ R82, -R67.reuse, R82 ;  /* 0x0000005243527221 */ /* 0x040fe20000010100 */
[----:B------:R-:W0:Y:S01]  /*12420*/  MUFU.RSQ R71, R65 ;  /* 0x0000004100477308 */ /* 0x000e220000001400 */
[C---:B------:R-:W-:Y:S01]  /*12430*/  FADD.FTZ R80, -R67.reuse, R121 ;  /* 0x0000007943507221 */ /* 0x040fe20000010100 */
[C---:B------:R-:W-:Y:S01]  /*12440*/  FADD.FTZ R158, -R67.reuse, R113 ;  /* 0x00000071439e7221 */ /* 0x040fe20000010100 */
[C---:B------:R-:W-:Y:S01]  /*12450*/  FADD.FTZ R66, -R67.reuse, R81 ;  /* 0x0000005143427221 */ /* 0x040fe20000010100 */
[C---:B------:R-:W-:Y:S01]  /*12460*/  FADD.FTZ R70, -R67.reuse, R78 ;  /* 0x0000004e43467221 */ /* 0x040fe20000010100 */
[C---:B------:R-:W-:Y:S01]  /*12470*/  FADD.FTZ R152, -R67.reuse, R136 ;  /* 0x0000008843987221 */ /* 0x040fe20000010100 */
[----:B------:R-:W-:Y:S02]  /*12480*/  HADD2.F32 R73, -RZ, R47.H1_H1 ;  /* 0x3000002fff497230 */ /* 0x000fe40000004100 */
        /* <DEDUP_REMOVED lines=10> */
[----:B0-----:R-:W-:Y:S01]  /*12530*/  FMUL.FTZ R82, R71, R82 ;  /* 0x0000005247527220 */ /* 0x001fe20000410000 */
[C---:B------:R-:W-:Y:S01]  /*12540*/  FADD.FTZ R144, -R67.reuse, R132 ;  /* 0x0000008443907221 */ /* 0x040fe20000010100 */
[C---:B------:R-:W-:Y:S01]  /*12550*/  FADD.FTZ R146, -R67.reuse, R135 ;  /* 0x0000008743927221 */ /* 0x040fe20000010100 */
[C---:B------:R-:W-:Y:S01]  /*12560*/  FADD.FTZ R134, -R67.reuse, R134 ;  /* 0x0000008643867221 */ /* 0x040fe20000010100 */
[C---:B------:R-:W-:Y:S01]  /*12570*/  FADD.FTZ R148, -R67.reuse, R137 ;  /* 0x0000008943947221 */ /* 0x040fe20000010100 */
[C---:B------:R-:W-:Y:S01]  /*12580*/  FADD.FTZ R154, -R67.reuse, R139 ;  /* 0x0000008b439a7221 */ /* 0x040fe20000010100 */
[----:B------:R-:W-:Y:S01]  /*12590*/  FADD.FTZ R138, -R67, R138 ;  /* 0x0000008a438a7221 */ /* 0x000fe20000010100 */
[----:B------:R-:W-:Y:S01]  /*125a0*/  FMUL.FTZ R81, R71, R80 ;  /* 0x0000005047517220 */ /* 0x000fe20000410000 */
[----:B------:R-:W-:Y:S01]  /*125b0*/  FADD.FTZ R136, -R67, R141 ;  /* 0x0000008d43887221 */ /* 0x000fe20000010100 */
[----:B------:R-:W-:-:S02]  /*125c0*/  HADD2.F32 R153, -RZ, R34.H1_H1 ;  /* 0x30000022ff997230 */ /* 0x000fc40000004100 */
[----:B------:R-:W-:Y:S01]  /*125d0*/  FMUL.FTZ R65, R71, R158 ;  /* 0x0000009e47417220 */ /* 0x000fe20000410000 */
[----:B------:R-:W-:Y:S02]  /*125e0*/  HADD2.F32 R67, -RZ, R46.H1_H1 ;  /* 0x3000002eff437230 */ /* 0x000fe40000004100 */
[C---:B------:R-:W-:Y:S01]  /*125f0*/  FFMA.FTZ R80, R82.reuse, R150, R85 ;  /* 0x0000009652507223 */ /* 0x040fe20000010055 */
[----:B------:R-:W-:Y:S01]  /*12600*/  FFMA.FTZ R126, R82, R69, R9 ;  /* 0x00000045527e7223 */ /* 0x000fe20000010009 */
[----:B------:R-:W-:Y:S01]  /*12610*/  FFMA.FTZ R151, R81, R151, R10 ;  /* 0x0000009751977223 */ /* 0x000fe2000001000a */
[----:B------:R-:W-:Y:S01]  /*12620*/  FMUL.FTZ R150, R71, R142 ;  /* 0x0000008e47967220 */ /* 0x000fe20000410000 */
[----:B------:R-:W-:Y:S01]  /*12630*/  FFMA.FTZ R81, R81, R73, R86 ;  /* 0x0000004951517223 */ /* 0x000fe20000010056 */
[----:B------:R-:W-:Y:S02]  /*12640*/  HADD2.F32 R82, -RZ, R33.H0_H0 ;  /* 0x20000021ff527230 */ /* 0x000fe40000004100 */
[----:B------:R-:W-:Y:S01]  /*12650*/  FMUL.FTZ R124, R71, R70 ;  /* 0x00000046477c7220 */ /* 0x000fe20000410000 */
[----:B------:R-:W-:-:S02]  /*12660*/  HADD2.F32 R142, -RZ, R45.H0_H0 ;  /* 0x2000002dff8e7230 */ /* 0x000fc40000004100 */
[C---:B------:R-:W-:Y:S01]  /*12670*/  FFMA.FTZ R153, R65.reuse, R153, R8 ;  /* 0x0000009941997223 */ /* 0x040fe20000010008 */
[----:B------:R-:W-:Y:S02]  /*12680*/  HADD2.F32 R132, -RZ, R34.H0_H0 ;  /* 0x20000022ff847230 */ /* 0x000fe40000004100 */
[----:B------:R-:W-:Y:S01]  /*12690*/  FFMA.FTZ R70, R65, R67, R84 ;  /* 0x0000004341467223 */ /* 0x000fe20000010054 */
[----:B------:R-:W-:Y:S02]  /*126a0*/  HADD2.F32 R156, -RZ, R46.H0_H0 ;  /* 0x2000002eff9c7230 */ /* 0x000fe40000004100 */
[C---:B------:R-:W-:Y:S01]  /*126b0*/  FMUL.FTZ R67, R71.reuse, R68 ;  /* 0x0000004447437220 */ /* 0x040fe20000410000 */
[----:B------:R-:W-:Y:S02]  /*126c0*/  HADD2.F32 R155, -RZ, R32.H1_H1 ;  /* 0x30000020ff9b7230 */ /* 0x000fe40000004100 */
[----:B------:R-:W-:Y:S01]  /*126d0*/  FMUL.FTZ R127, R71, R66 ;  /* 0x00000042477f7220 */ /* 0x000fe20000410000 */
[----:B------:R-:W-:-:S02]  /*126e0*/  HADD2.F32 R73, -RZ, R45.H1_H1 ;  /* 0x3000002dff497230 */ /* 0x000fc40000004100 */
[C---:B------:R-:W-:Y:S01]  /*126f0*/  FFMA.FTZ R82, R124.reuse, R82, R5 ;  /* 0x000000527c527223 */ /* 0x040fe20000010005 */
[--C-:B------:R-:W-:Y:S02]  /*12700*/  HADD2.F32 R65, -RZ, R44.reuse.H1_H1 ;  /* 0x3000002cff417230 */ /* 0x100fe40000004100 */
[----:B------:R-:W-:Y:S01]  /*12710*/  FFMA.FTZ R69, R124, R142, R29 ;  /* 0x0000008e7c457223 */ /* 0x000fe2000001001d */
[C---:B------:R-:W-:Y:S01]  /*12720*/  FFMA.FTZ R132, R150.reuse, R132, R7 ;  /* 0x0000008496847223 */ /* 0x040fe20000010007 */
[----:B------:R-:W-:Y:S01]  /*12730*/  FFMA.FTZ R129, R150, R156, R31 ;  /* 0x0000009c96817223 */ /* 0x000fe2000001001f */
[----:B------:R-:W-:Y:S02]  /*12740*/  HADD2.F32 R142, -RZ, R44.H0_H0 ;  /* 0x2000002cff8e7230 */ /* 0x000fe40000004100 */
[----:B------:R-:W-:Y:S01]  /*12750*/  FFMA.FTZ R124, R67, R73, R30 ;  /* 0x00000049437c7223 */ /* 0x000fe2000001001e */
[----:B------:R-:W-:Y:S01]  /*12760*/  FFMA.FTZ R155, R127, R155, R4 ;  /* 0x0000009b7f9b7223 */ /* 0x000fe20000010004 */
[----:B------:R-:W-:-:S02]  /*12770*/  HADD2.F32 R75, -RZ, R39.H0_H0 ;  /* 0x20000027ff4b7230 */ /* 0x000fc40000004100 */
[----:B------:R-:W-:Y:S01]  /*12780*/  FMUL.FTZ R76, R71, R76 ;  /* 0x0000004c474c7220 */ /* 0x000fe20000410000 */
[----:B------:R-:W-:Y:S02]  /*12790*/  HADD2.F32 R66, -RZ, R51.H0_H0 ;  /* 0x20000033ff427230 */ /* 0x000fe40000004100 */
[----:B------:R-:W-:Y:S01]  /*127a0*/  FFMA.FTZ R127, R127, R65, R28 ;  /* 0x000000417f7f7223 */ /* 0x000fe2000001001c */
[----:B------:R-:W-:Y:S02]  /*127b0*/  HADD2.F32 R150, -RZ, R32.H0_H0 ;  /* 0x20000020ff967230 */ /* 0x000fe40000004100 */
[C---:B------:R-:W-:Y:S01]  /*127c0*/  FMUL.FTZ R128, R71.reuse, R128 ;  /* 0x0000008047807220 */ /* 0x040fe20000410000 */
[----:B------:R-:W-:Y:S02]  /*127d0*/  HADD2.F32 R73, -RZ, R39.H1_H1 ;  /* 0x30000027ff497230 */ /* 0x000fe40000004100 */
[----:B------:R-:W-:Y:S01]  /*127e0*/  FMUL.FTZ R65, R71, R78 ;  /* 0x0000004e47417220 */ /* 0x000fe20000410000 */
[----:B------:R-:W-:-:S02]  /*127f0*/  HADD2.F32 R113, -RZ, R51.H1_H1 ;  /* 0x30000033ff717230 */ /* 0x000fc40000004100 */
[----:B------:R-:W-:Y:S01]  /*12800*/  FFMA.FTZ R68, R76, R142, R27 ;  /* 0x0000008e4c447223 */ /* 0x000fe2000001001b */
[----:B------:R-:W-:Y:S02]  /*12810*/  HADD2.F32 R83, -RZ, R33.H1_H1 ;  /* 0x30000021ff537230 */ /* 0x000fe40000004100 */
[C---:B------:R-:W-:Y:S01]  /*12820*/  FFMA.FTZ R75, R128.reuse, R75, R17 ;  /* 0x0000004b804b7223 */ /* 0x040fe20000010011 */
[----:B------:R-:W-:Y:S01]  /*12830*/  FFMA.FTZ R141, R128, R66, R93 ;  /* 0x00000042808d7223 */ /* 0x000fe2000001005d */
[----:B------:R-:W-:Y:S01]  /*12840*/  FFMA.FTZ R150, R76, R150, R3 ;  /* 0x000000964c967223 */ /* 0x000fe20000010003 */
[C---:B------:R-:W-:Y:S01]  /*12850*/  FFMA.FTZ R128, R65.reuse, R73, R18 ;  /* 0x0000004941807223 */ /* 0x040fe20000010012 */
[----:B------:R-:W-:Y:S01]  /*12860*/  FFMA.FTZ R142, R65, R113, R94 ;  /* 0x00000071418e7223 */ /* 0x000fe2000001005e */
[----:B------:R-:W-:Y:S02]  /*12870*/  HADD2.F32 R125, -RZ, R38.H0_H0 ;  /* 0x20000026ff7d7230 */ /* 0x000fe40000004100 */
[----:B------:R-:W-:Y:S01]  /*12880*/  FMUL.FTZ R74, R71, R74 ;  /* 0x0000004a474a7220 */ /* 0x000fe20000410000 */
[----:B------:R-:W-:-:S02]  /*12890*/  HADD2.F32 R78, -RZ, R50.H0_H0 ;  /* 0x20000032ff4e7230 */ /* 0x000fc40000004100 */
[C---:B------:R-:W-:Y:S01]  /*128a0*/  FMUL.FTZ R65, R71.reuse, R130 ;  /* 0x0000008247417220 */ /* 0x040fe20000410000 */
[----:B------:R-:W-:Y:S02]  /*128b0*/  HADD2.F32 R73, -RZ, R37.H0_H0 ;  /* 0x20000025ff497230 */ /* 0x000fe40000004100 */
[----:B------:R-:W-:Y:S01]  /*128c0*/  FMUL.FTZ R64, R71, R64 ;  /* 0x0000004047407220 */ /* 0x000fe20000410000 */
[----:B------:R-:W-:Y:S02]  /*128d0*/  HADD2.F32 R121, -RZ, R38.H1_H1 ;  /* 0x30000026ff797230 */ /* 0x000fe40000004100 */
[----:B------:R-:W-:Y:S01]  /*128e0*/  FFMA.FTZ R83, R67, R83, R6 ;  /* 0x0000005343537223 */ /* 0x000fe20000010006 */
[----:B------:R-:W-:Y:S01]  /*128f0*/  HADD2.F32 R131, -RZ, R50.H1_H1 ;  /* 0x30000032ff837230 */ /* 0x000fe20000004100 */
[----:B------:R-:W0:Y:S01]  /*12900*/  @!P0 LDC.64 R66, c[0x0][0x250] ;  /* 0x00009400ff428b82 */ /* 0x000e220000000a00 */
[----:B------:R-:W-:Y:S02]  /*12910*/  HADD2.F32 R76, -RZ, R49.H0_H0 ;  /* 0x20000031ff4c7230 */ /* 0x000fe40000004100 */
[C---:B------:R-:W-:Y:S01]  /*12920*/  FFMA.FTZ R125, R74.reuse, R125, R15 ;  /* 0x0000007d4a7d7223 */ /* 0x040fe2000001000f */
[----:B------:R-:W-:Y:S01]  /*12930*/  FFMA.FTZ R113, R74, R78, R91 ;  /* 0x0000004e4a717223 */ /* 0x000fe2000001005b */
[C---:B------:R-:W-:Y:S01]  /*12940*/  FFMA.FTZ R74, R65.reuse, R121, R16 ;  /* 0x00000079414a7223 */ /* 0x040fe20000010010 */
[----:B------:R-:W-:Y:S01]  /*12950*/  FFMA.FTZ R78, R65, R131, R92 ;  /* 0x00000083414e7223 */ /* 0x000fe2000001005c */
[C---:B------:R-:W-:Y:S01]  /*12960*/  FFMA.FTZ R73, R64.reuse, R73, R13 ;  /* 0x0000004940497223 */ /* 0x040fe2000001000d */
[----:B------:R-:W-:Y:S01]  /*12970*/  FFMA.FTZ R76, R64, R76, R89 ;  /* 0x0000004c404c7223 */ /* 0x000fe20000010059 */
[----:B------:R-:W-:Y:S01]  /*12980*/  HADD2.F32 R130, -RZ, R37.H1_H1 ;  /* 0x30000025ff827230 */ /* 0x000fe20000004100 */
[----:B------:R-:W1:Y:S01]  /*12990*/  @!P0 LDC.64 R64, c[0x0][0x258] ;  /* 0x00009600ff408b82 */ /* 0x000e620000000a00 */
[----:B------:R-:W-:-:S02]  /*129a0*/  HADD2.F32 R131, -RZ, R49.H1_H1 ;  /* 0x30000031ff837230 */ /* 0x000fc40000004100 */
[C---:B------:R-:W-:Y:S01]  /*129b0*/  FMUL.FTZ R143, R71.reuse, R112 ;  /* 0x00000070478f7220 */ /* 0x040fe20000410000 */
[----:B------:R-:W-:Y:S02]  /*129c0*/  HADD2.F32 R121, -RZ, R36.H0_H0 ;  /* 0x20000024ff797230 */ /* 0x000fe40000004100 */
[C---:B------:R-:W-:Y:S01]  /*129d0*/  FMUL.FTZ R112, R71.reuse, R72 ;  /* 0x0000004847707220 */ /* 0x040fe20000410000 */
[----:B------:R-:W-:Y:S01]  /*129e0*/  FMUL.FTZ R147, R71, R140 ;  /* 0x0000008c47937220 */ /* 0x000fe20000410000 */
[C---:B------:R-:W-:Y:S01]  /*129f0*/  FFMA.FTZ R130, R143.reuse, R130, R14 ;  /* 0x000000828f827223 */ /* 0x040fe2000001000e */
[----:B------:R-:W-:Y:S01]  /*12a00*/  FFMA.FTZ R143, R143, R131, R90 ;  /* 0x000000838f8f7223 */ /* 0x000fe2000001005a */
[----:B------:R-:W-:Y:S02]  /*12a10*/  HADD2.F32 R139, -RZ, R43.H0_H0 ;  /* 0x2000002bff8b7230 */ /* 0x000fe40000004100 */
[----:B------:R-:W-:Y:S01]  /*12a20*/  FFMA.FTZ R72, R112, R121, R11 ;  /* 0x0000007970487223 */ /* 0x000fe2000001000b */
[----:B------:R-:W-:-:S02]  /*12a30*/  HADD2.F32 R140, -RZ, R55.H0_H0 ;  /* 0x20000037ff8c7230 */ /* 0x000fc40000004100 */
[C---:B------:R-:W-:Y:S01]  /*12a40*/  FMUL.FTZ R138, R71.reuse, R138 ;  /* 0x0000008a478a7220 */ /* 0x040fe20000410000 */
[----:B------:R-:W-:Y:S02]  /*12a50*/  HADD2.F32 R131, -RZ, R36.H1_H1 ;  /* 0x30000024ff837230 */ /* 0x000fe40000004100 */
[----:B------:R-:W-:Y:S01]  /*12a60*/  FMUL.FTZ R135, R71, R136 ;  /* 0x0000008847877220 */ /* 0x000fe20000410000 */
[----:B------:R-:W-:Y:S02]  /*12a70*/  HADD2.F32 R137, -RZ, R43.H1_H1 ;  /* 0x3000002bff897230 */ /* 0x000fe40000004100 */
[----:B------:R-:W-:Y:S01]  /*12a80*/  FFMA.FTZ R139, R138, R139, R25 ;  /* 0x0000008b8a8b7223 */ /* 0x000fe20000010019 */
[----:B0-----:R-:W-:-:S04]  /*12a90*/  @!P0 IMAD.WIDE R66, R2, 0x4, R66 ;  /* 0x0000000402428825 */ /* 0x001fc800078e0242 */
[----:B------:R-:W-:Y:S01]  /*12aa0*/  FFMA.FTZ R131, R147, R131, R12 ;  /* 0x0000008393837223 */ /* 0x000fe2000001000c */
[C---:B------:R-:W-:Y:S01]  /*12ab0*/  FMUL.FTZ R157, R71.reuse, R146 ;  /* 0x00000092479d7220 */ /* 0x040fe20000410000 */
[C---:B------:R-:W-:Y:S01]  /*12ac0*/  FMUL.FTZ R152, R71.reuse, R152 ;  /* 0x0000009847987220 */ /* 0x040fe20000410000 */
[----:B------:R-:W-:Y:S01]  /*12ad0*/  HADD2.F32 R145, -RZ, R55.H1_H1 ;  /* 0x30000037ff917230 */ /* 0x000fe20000004100 */
[----:B------:R0:W-:Y:S01]  /*12ae0*/  @!P0 STG.E desc[UR4][R66.64], R123 ;  /* 0x0000007b42008986 */ /* 0x0001e2000c101904 */
[----:B------:R-:W-:Y:S02]  /*12af0*/  HADD2.F32 R121, -RZ, R48.H1_H1 ;  /* 0x30000030ff797230 */ /* 0x000fe40000004100 */
[----:B------:R-:W-:Y:S01]  /*12b00*/  FMUL.FTZ R134, R71, R134 ;  /* 0x0000008647867220 */ /* 0x000fe20000410000 */
[----:B-1----:R-:W-:-:S04]  /*12b10*/  @!P0 IMAD.WIDE R64, R2, 0x4, R64 ;  /* 0x0000000402408825 */ /* 0x002fc800078e0240 */
[----:B------:R-:W-:Y:S01]  /*12b20*/  FFMA.FTZ R136, R135, R145, R102 ;  /* 0x0000009187887223 */ /* 0x000fe20000010066 */
[----:B------:R-:W-:Y:S01]  /*12b30*/  F2FP.F16.F32.PACK_AB R70, R70, R129 ;  /* 0x000000814646723e */ /* 0x000fe200000000ff */
[----:B------:R-:W-:Y:S01]  /*12b40*/  FFMA.FTZ R147, R147, R121, R88 ;  /* 0x0000007993937223 */ /* 0x000fe20000010058 */
[----:B------:R-:W-:Y:S01]  /*12b50*/  FMUL.FTZ R121, R71, R154 ;  /* 0x0000009a47797220 */ /* 0x000fe20000410000 */
[----:B------:R1:W-:Y:S01]  /*12b60*/  @!P0 STG.E desc[UR4][R64.64], R71 ;  /* 0x0000004740008986 */ /* 0x0003e2000c101904 */
[--C-:B------:R-:W-:Y:S01]  /*12b70*/  HADD2.F32 R146, -RZ, R41.reuse.H0_H0 ;  /* 0x20000029ff927230 */ /* 0x100fe20000004100 */
[----:B------:R-:W-:Y:S01]  /*12b80*/  F2FP.F16.F32.PACK_AB R69, R124, R69 ;  /* 0x000000457c45723e */ /* 0x000fe200000000ff */
[----:B------:R-:W-:Y:S02]  /*12b90*/  HADD2.F32 R149, -RZ, R41.H1_H1 ;  /* 0x30000029ff957230 */ /* 0x000fe40000004100 */
[----:B0-----:R-:W-:Y:S01]  /*12ba0*/  FFMA.FTZ R123, R138, R140, R101 ;  /* 0x0000008c8a7b7223 */ /* 0x001fe20000010065 */
[----:B------:R-:W-:Y:S01]  /*12bb0*/  FFMA.FTZ R140, R135, R137, R26 ;  /* 0x00000089878c7223 */ /* 0x000fe2000001001a */
[----:B------:R-:W-:-:S02]  /*12bc0*/  HADD2.F32 R138, -RZ, R54.H0_H0 ;  /* 0x20000036ff8a7230 */ /* 0x000fc40000004100 */
[----:B------:R-:W-:Y:S01]  /*12bd0*/  FMUL.FTZ R67, R71, R148 ;  /* 0x0000009447437220 */ /* 0x000fe20000410000 */
[----:B------:R-:W-:Y:S02]  /*12be0*/  HADD2.F32 R135, -RZ, R54.H1_H1 ;  /* 0x30000036ff877230 */ /* 0x000fe40000004100 */
[----:B------:R-:W-:Y:S01]  /*12bf0*/  FFMA.FTZ R146, R134, R146, R21 ;  /* 0x0000009286927223 */ /* 0x000fe20000010015 */
[--C-:B------:R-:W-:Y:S02]  /*12c00*/  HADD2.F32 R148, -RZ, R53.reuse.H0_H0 ;  /* 0x20000035ff947230 */ /* 0x100fe40000004100 */
[----:B------:R-:W-:Y:S01]  /*12c10*/  FFMA.FTZ R137, R152, R138, R99 ;  /* 0x0000008a98897223 */ /* 0x000fe20000010063 */
[----:B-1----:R-:W-:Y:S02]  /*12c20*/  HADD2.F32 R65, -RZ, R53.H1_H1 ;  /* 0x30000035ff417230 */ /* 0x002fe40000004100 */
[----:B------:R-:W-:Y:S01]  /*12c30*/  FFMA.FTZ R138, R121, R135, R100 ;  /* 0x00000087798a7223 */ /* 0x000fe20000010064 */
[----:B------:R-:W-:-:S02]  /*12c40*/  IMAD.SHL.U32 R129, R77, 0x10, RZ ;  /* 0x000000104d817824 */ /* 0x000fc400078e00ff */
[----:B------:R-:W-:Y:S01]  /*12c50*/  FFMA.FTZ R135, R134, R148, R97 ;  /* 0x0000009486877223 */ /* 0x000fe20000010061 */
[----:B------:R-:W-:Y:S02]  /*12c60*/  HADD2.F32 R156, -RZ, R48.H0_H0 ;  /* 0x20000030ff9c7230 */ /* 0x000fe40000004100 */
[----:B------:R-:W-:Y:S01]  /*12c70*/  FMUL.FTZ R66, R71, R144 ;  /* 0x0000009047427220 */ /* 0x000fe20000410000 */
[----:B------:R-:W-:Y:S01]  /*12c80*/  FFMA.FTZ R134, R67, R65, R98 ;  /* 0x0000004143867223 */ /* 0x000fe20000010062 */
[----:B------:R-:W-:Y:S01]  /*12c90*/  F2FP.F16.F32.PACK_AB R65, R83, R82 ;  /* 0x000000525341723e */ /* 0x000fe200000000ff */
[----:B------:R-:W-:Y:S01]  /*12ca0*/  FFMA.FTZ R149, R67, R149, R22 ;  /* 0x0000009543957223 */ /* 0x000fe20000010016 */
[----:B------:R-:W-:Y:S01]  /*12cb0*/  F2FP.F16.F32.PACK_AB R71, R81, R80 ;  /* 0x000000505147723e */ /* 0x000fe200000000ff */
[----:B------:R-:W0:Y:S01]  /*12cc0*/  LDC.64 R82, c[0x0][0x2b8] ;  /* 0x0000ae00ff527b82 */ /* 0x000e220000000a00 */
[----:B------:R-:W-:Y:S01]  /*12cd0*/  F2FP.F16.F32.PACK_AB R67, R151, R126 ;  /* 0x0000007e9743723e */ /* 0x000fe200000000ff */
[----:B------:R-:W-:Y:S01]  /*12ce0*/  FFMA.FTZ R112, R112, R156, R87 ;  /* 0x0000009c70707223 */ /* 0x000fe20000010057 */
[----:B------:R-:W-:Y:S01]  /*12cf0*/  SHF.R.U32.HI R77, RZ, 0x1c, R77 ;  /* 0x0000001cff4d7819 */ /* 0x000fe2000001164d */
[----:B------:R-:W-:Y:S01]  /*12d00*/  HADD2.F32 R145, -RZ, R42.H1_H1 ;  /* 0x3000002aff917230 */ /* 0x000fe20000004100 */
[C---:B------:R-:W-:Y:S01]  /*12d10*/  IADD3 R126, P0, R129.reuse, UR12, RZ ;  /* 0x0000000c817e7c10 */ /* 0x040fe2000ff1e0ff */
[----:B------:R-:W-:Y:S01]  /*12d20*/  HADD2.F32 R148, -RZ, R40.H0_H0 ;  /* 0x20000028ff947230 */ /* 0x000fe20000004100 */
[----:B------:R-:W-:Y:S01]  /*12d30*/  IADD3 R124, P1, R129, UR14, RZ ;  /* 0x0000000e817c7c10 */ /* 0x000fe2000ff3e0ff */
[----:B------:R-:W1:Y:S01]  /*12d40*/  LDC.64 R80, c[0x0][0x2c0] ;  /* 0x0000b000ff507b82 */ /* 0x000e620000000a00 */
[----:B------:R-:W-:Y:S01]  /*12d50*/  F2FP.F16.F32.PACK_AB R68, R127, R68 ;  /* 0x000000447f44723e */ /* 0x000fe200000000ff */
[----:B------:R-:W-:Y:S01]  /*12d60*/  HADD2.F32 R64, -RZ, R52.H0_H0 ;  /* 0x20000034ff407230 */ /* 0x000fe20000004100 */
[----:B------:R-:W-:Y:S01]  /*12d70*/  F2FP.F16.F32.PACK_AB R74, R74, R125 ;  /* 0x0000007d4a4a723e */ /* 0x000fe200000000ff */
[----:B------:R-:W-:Y:S01]  /*12d80*/  FFMA.FTZ R145, R121, R145, R24 ;  /* 0x0000009179917223 */ /* 0x000fe20000010018 */
[C---:B------:R-:W-:Y:S01]  /*12d90*/  IADD3.X R127, R77.reuse, UR13, RZ, P0, !PT ;  /* 0x0000000d4d7f7c10 */ /* 0x040fe200087fe4ff */
[C---:B------:R-:W-:Y:S01]  /*12da0*/  FFMA.FTZ R148, R66.reuse, R148, R19 ;  /* 0x0000009442947223 */ /* 0x040fe20000010013 */
[----:B------:R-:W-:Y:S01]  /*12db0*/  IADD3.X R125, R77, UR15, RZ, P1, !PT ;  /* 0x0000000f4d7d7c10 */ /* 0x000fe20008ffe4ff */
[----:B------:R-:W-:Y:S01]  /*12dc0*/  FFMA.FTZ R121, R66, R64, R95 ;  /* 0x0000004042797223 */ /* 0x000fe2000001005f */
[----:B------:R-:W-:Y:S01]  /*12dd0*/  F2FP.F16.F32.PACK_AB R77, R143, R76 ;  /* 0x0000004c8f4d723e */ /* 0x000fe200000000ff */
[----:B------:R-:W-:Y:S01]  /*12de0*/  HADD2.F32 R144, -RZ, R42.H0_H0 ;  /* 0x2000002aff907230 */ /* 0x000fe20000004100 */
[----:B------:R-:W-:Y:S01]  /*12df0*/  F2FP.F16.F32.PACK_AB R78, R78, R113 ;  /* 0x000000714e4e723e */ /* 0x000fe200000000ff */
[----:B------:R-:W-:Y:S01]  /*12e00*/  HADD2.F32 R151, -RZ, R40.H1_H1 ;  /* 0x30000028ff977230 */ /* 0x000fe20000004100 */
[----:B------:R-:W-:-:S02]  /*12e10*/  F2FP.F16.F32.PACK_AB R76, R147, R112 ;  /* 0x00000070934c723e */ /* 0x000fc400000000ff */
[----:B------:R-:W2:Y:S01]  /*12e20*/  LDC.64 R112, c[0x0][0x210] ;  /* 0x00008400ff707b82 */ /* 0x000ea20000000a00 */
[----:B------:R-:W-:Y:S01]  /*12e30*/  F2FP.F16.F32.PACK_AB R64, R155, R150 ;  /* 0x000000969b40723e */ /* 0x000fe200000000ff */
[----:B------:R-:W-:Y:S01]  /*12e40*/  FFMA.FTZ R144, R152, R144, R23 ;  /* 0x0000009098907223 */ /* 0x000fe20000010017 */
[----:B------:R-:W-:Y:S01]  /*12e50*/  F2FP.F16.F32.PACK_AB R66, R153, R132 ;  /* 0x000000849942723e */ /* 0x000fe200000000ff */
[----:B------:R-:W-:Y:S02]  /*12e60*/  HADD2.F32 R153, -RZ, R52.H1_H1 ;  /* 0x30000034ff997230 */ /* 0x000fe40000004100 */
[----:B------:R-:W-:Y:S01]  /*12e70*/  FFMA.FTZ R151, R157, R151, R20 ;  /* 0x000000979d977223 */ /* 0x000fe20000010014 */
[----:B------:R-:W-:Y:S01]  /*12e80*/  F2FP.F16.F32.PACK_AB R72, R131, R72 ;  /* 0x000000488348723e */ /* 0x000fe200000000ff */
[----:B------:R3:W-:Y:S01]  /*12e90*/  STG.E.128 desc[UR4][R126.64], R64 ;  /* 0x000000407e007986 */ /* 0x0007e2000c101d04 */
[----:B------:R-:W-:Y:S01]  /*12ea0*/  FFMA.FTZ R132, R157, R153, R96 ;  /* 0x000000999d847223 */ /* 0x000fe20000010060 */
[----:B------:R-:W-:Y:S01]  /*12eb0*/  F2FP.F16.F32.PACK_AB R73, R130, R73 ;  /* 0x000000498249723e */ /* 0x000fe200000000ff */
[----:B-1----:R-:W-:Y:S01]  /*12ec0*/  IMAD.WIDE.U32 R130, R79, 0x10, R80 ;  /* 0x000000104f827825 */ /* 0x002fe200078e0050 */
[----:B------:R1:W-:Y:S01]  /*12ed0*/  STG.E.128 desc[UR4][R124.64], R68 ;  /* 0x000000447c007986 */ /* 0x0003e2000c101d04 */
[----:B------:R-:W-:-:S02]  /*12ee0*/  F2FP.F16.F32.PACK_AB R75, R128, R75 ;  /* 0x0000004b804b723e */ /* 0x000fc400000000ff */
[----:B0-----:R-:W-:Y:S01]  /*12ef0*/  IMAD.WIDE.U32 R128, R79, 0x10, R82 ;  /* 0x000000104f807825 */ /* 0x001fe200078e0052 */
[----:B------:R-:W-:Y:S02]  /*12f00*/  F2FP.F16.F32.PACK_AB R79, R142, R141 ;  /* 0x0000008d8e4f723e */ /* 0x000fe400000000ff */
[----:B------:R-:W-:Y:S02]  /*12f10*/  F2FP.F16.F32.PACK_AB R80, R151, R148 ;  /* 0x000000949750723e */ /* 0x000fe400000000ff */
[----:B------:R-:W-:Y:S01]  /*12f20*/  F2FP.F16.F32.PACK_AB R81, R149, R146 ;  /* 0x000000929551723e */ /* 0x000fe200000000ff */
[----:B------:R0:W-:Y:S01]  /*12f30*/  STG.E.128 desc[UR4][R128.64], R72 ;  /* 0x0000004880007986 */ /* 0x0001e2000c101d04 */
[----:B------:R-:W-:Y:S02]  /*12f40*/  F2FP.F16.F32.PACK_AB R82, R145, R144 ;  /* 0x000000909152723e */ /* 0x000fe400000000ff */
[----:B------:R-:W-:Y:S01]  /*12f50*/  F2FP.F16.F32.PACK_AB R83, R140, R139 ;  /* 0x0000008b8c53723e */ /* 0x000fe200000000ff */
[----:B------:R0:W-:Y:S01]  /*12f60*/  STG.E.128 desc[UR4][R130.64], R76 ;  /* 0x0000004c82007986 */ /* 0x0001e2000c101d04 */
[----:B---3--:R-:W-:-:S02]  /*12f70*/  SHF.L.U32 R64, R117, 0x4, RZ ;  /* 0x0000000475407819 */ /* 0x008fc400000006ff */
[----:B------:R-:W-:Y:S02]  /*12f80*/  SHF.R.U32.HI R117, RZ, 0x1c, R117 ;  /* 0x0000001cff757819 */ /* 0x000fe40000011675 */
[C---:B-1----:R-:W-:Y:S02]  /*12f90*/  IADD3 R70, P0, R64.reuse, UR12, RZ ;  /* 0x0000000c40467c10 */ /* 0x042fe4000ff1e0ff */
[----:B------:R-:W-:Y:S02]  /*12fa0*/  IADD3 R68, P1, R64, UR14, RZ ;  /* 0x0000000e40447c10 */ /* 0x000fe4000ff3e0ff */
[----:B------:R-:W-:Y:S02]  /*12fb0*/  IADD3.X R71, R117, UR13, RZ, P0, !PT ;  /* 0x0000000d75477c10 */ /* 0x000fe400087fe4ff */
[----:B------:R-:W-:Y:S02]  /*12fc0*/  F2FP.F16.F32.PACK_AB R67, R136, R123 ;  /* 0x0000007b8843723e */ /* 0x000fe400000000ff */
[----:B------:R-:W-:Y:S01]  /*12fd0*/  F2FP.F16.F32.PACK_AB R66, R138, R137 ;  /* 0x000000898a42723e */ /* 0x000fe200000000ff */
[----:B------:R0:W-:Y:S01]  /*12fe0*/  STG.E.128 desc[UR4][R70.64], R80 ;  /* 0x0000005046007986 */ /* 0x0001e2000c101d04 */
[----:B------:R-:W-:-:S02]  /*12ff0*/  F2FP.F16.F32.PACK_AB R65, R134, R135 ;  /* 0x000000878641723e */ /* 0x000fc400000000ff */
[----:B------:R-:W-:Y:S02]  /*13000*/  IADD3.X R69, R117, UR15, RZ, P1, !PT ;  /* 0x0000000f75457c10 */ /* 0x000fe40008ffe4ff */
[----:B------:R-:W-:Y:S02]  /*13010*/  F2FP.F16.F32.PACK_AB R64, R132, R121 ;  /* 0x000000798440723e */ /* 0x000fe400000000ff */
[----:B--2---:R-:W-:-:S03]  /*13020*/  LEA R2, R112, R2, 0x2 ;  /* 0x0000000270027211 */ /* 0x004fc600078e10ff */
[----:B------:R0:W-:Y:S01]  /*13030*/  STG.E.128 desc[UR4][R68.64], R64 ;  /* 0x0000004044007986 */ /* 0x0001e2000c101d04 */
[----:B------:R-:W-:-:S13]  /*13040*/  ISETP.GE.AND P0, PT, R2, R113, PT ;  /* 0x000000710200720c */ /* 0x000fda0003f06270 */
[----:B------:R-:W-:Y:S05]  /*13050*/  @!P0 BRA `(.L_x_3417) ;  /* 0xfffffed800fc8947 */ /* 0x000fea000383ffff */
[----:B------:R-:W-:Y:S05]  /*13060*/  BSYNC B0 ;  /* 0x0000000000007941 */ /* 0x000fea0003800000 */
.L_x_3028:
[----:B------:R-:W-:Y:S05]  /*13070*/  EXIT ;  /* 0x000000000000794d */ /* 0x000fea0003800000 */
.L_x_3416:
[----:B0-----:R-:W-:Y:S01]  /*13080*/  HFMA2.MMA R72, -RZ, RZ, 0, 5.9604644775390625e-08 ;  /* 0x00000001ff487435 */ /* 0x001fe200000001ff */
[----:B------:R-:W-:Y:S01]  /*13090*/  BSSY B1, `(.L_x_3418) ;  /* 0x0000007000017945 */ /* 0x000fe20003800000 */
[----:B------:R-:W-:Y:S01]  /*130a0*/  IMAD.MOV.U32 R73, RZ, RZ, R74 ;  /* 0x000000ffff497224 */ /* 0x000fe200078e004a */
[----:B------:R-:W-:Y:S01]  /*130b0*/  MOV R75, 0x1f ;  /* 0x0000001f004b7802 */ /* 0x000fe20000000f00 */
[----:B------:R-:W-:-:S07]  /*130c0*/  IMAD.MOV.U32 R70, RZ, RZ, -0x1 ;  /* 0xffffffffff467424 */ /* 0x000fce00078e00ff */
[----:B-1----:R-:W-:Y:S05]  /*130d0*/  WARPSYNC.COLLECTIVE R70, `(.L_x_3419) ;  /* 0x0000000046087348 */ /* 0x002fea0003c00000 */
[----:B------:R0:W2:Y:S02]  /*130e0*/  SHFL.BFLY P1, R71, R73, R72, R75 ;  /* 0x0c00004849477389 */ /* 0x0000a4000002004b */
[----:B012---:R-:W-:Y:S01]  /*130f0*/  ENDCOLLECTIVE ;  /* 0x000000000000791b */ /* 0x007fe20003800000 */
.L_x_3419:
[----:B------:R-:W-:Y:S05]  /*13100*/  BSYNC B1 ;  /* 0x0000000000017941 */ /* 0x000fea0003800000 */
.L_x_3418:
        /* <DEDUP_REMOVED lines=9> */
.L_x_3420:
[----:B------:R-:W-:Y:S01]  /*131a0*/  HFMA2.MMA R72, -RZ, RZ, 0, 2.384185791015625e-07 ;  /* 0x00000004ff487435 */ /* 0x000fe200000001ff */
[----:B------:R-:W-:-:S04]  /*131b0*/  IMAD.MOV.U32 R65, RZ, RZ, R71 ;  /* 0x000000ffff417224 */ /* 0x000fc800078e0047 */
[----:B------:R-:W-:-:S05]  /*131c0*/  FADD.FTZ R67, R66, R65 ;  /* 0x0000004142437221 */ /* 0x000fca0000010000 */
[----:B------:R-:W-:-:S07]  /*131d0*/  MOV R73, R67 ;  /* 0x0000004300497202 */ /* 0x000fce0000000f00 */
[----:B------:R-:W-:Y:S05]  /*131e0*/  WARPSYNC.COLLECTIVE R70, `(.L_x_3421) ;  /* 0x0000000046087348 */ /* 0x000fea0003c00000 */
[----:B------:R0:W1:Y:S02]  /*131f0*/  SHFL.BFLY P1, R71, R73, R72, R75 ;  /* 0x0c00004849477389 */ /* 0x000064000002004b */
[----:B01----:R-:W-:Y:S01]  /*13200*/  ENDCOLLECTIVE ;  /* 0x000000000000791b */ /* 0x003fe20003800000 */
.L_x_3421:
[----:B------:R-:W-:Y:S01]  /*13210*/  HFMA2.MMA R72, -RZ, RZ, 0, 4.76837158203125e-07 ;  /* 0x00000008ff487435 */ /* 0x000fe200000001ff */
[----:B------:R-:W-:-:S04]  /*13220*/  IMAD.MOV.U32 R64, RZ, RZ, R71 ;  /* 0x000000ffff407224 */ /* 0x000fc800078e0047 */
[----:B------:R-:W-:-:S05]  /*13230*/  FADD.FTZ R68, R67, R64 ;  /* 0x0000004043447221 */ /* 0x000fca0000010000 */
[----:B------:R-:W-:-:S07]  /*13240*/  MOV R73, R68 ;  /* 0x0000004400497202 */ /* 0x000fce0000000f00 */
[----:B------:R-:W-:Y:S05]  /*13250*/  WARPSYNC.COLLECTIVE R70, `(.L_x_3422) ;  /* 0x0000000046087348 */ /* 0x000fea0003c00000 */
[----:B------:R0:W1:Y:S02]  /*13260*/  SHFL.BFLY P1, R71, R73, R72, R75 ;  /* 0x0c00004849477389 */ /* 0x000064000002004b */
[----:B01----:R-:W-:Y:S01]  /*13270*/  ENDCOLLECTIVE ;  /* 0x000000000000791b */ /* 0x003fe20003800000 */
.L_x_3422:
        /* <DEDUP_REMOVED lines=8> */
.L_x_3423:
        /* <DEDUP_REMOVED lines=56> */
.L_x_3424:
[----:B------:R-:W-:Y:S01]  /*13680*/  HFMA2.MMA R72, -RZ, RZ, 0, 1.1920928955078125e-07 ;  /* 0x00000002ff487435 */ /* 0x000fe200000001ff */
[----:B------:R-:W-:-:S04]  /*13690*/  IMAD.MOV.U32 R67, RZ, RZ, R71 ;  /* 0x000000ffff437224 */ /* 0x000fc800078e0047 */
[----:B------:R-:W-:-:S05]  /*136a0*/  FADD.FTZ R67, R64, R67 ;  /* 0x0000004340437221 */ /* 0x000fca0000010000 */
[----:B------:R-:W-:-:S07]  /*136b0*/  MOV R73, R67 ;  /* 0x0000004300497202 */ /* 0x000fce0000000f00 */
[----:B------:R-:W-:Y:S05]  /*136c0*/  WARPSYNC.COLLECTIVE R70, `(.L_x_3425) ;  /* 0x0000000046087348 */ /* 0x000fea0003c00000 */
[----:B------:R0:W1:Y:S02]  /*136d0*/  SHFL.BFLY P1, R71, R73, R72, R75 ;  /* 0x0c00004849477389 */ /* 0x000064000002004b */
[----:B01----:R-:W-:Y:S01]  /*136e0*/  ENDCOLLECTIVE ;  /* 0x000000000000791b */ /* 0x003fe20003800000 */
.L_x_3425:
[----:B------:R-:W-:Y:S01]  /*136f0*/  HFMA2.MMA R72, -RZ, RZ, 0, 2.384185791015625e-07 ;  /* 0x00000004ff487435 */ /* 0x000fe200000001ff */
[----:B------:R-:W-:-:S04]  /*13700*/  IMAD.MOV.U32 R66, RZ, RZ, R71 ;  /* 0x000000ffff427224 */ /* 0x000fc800078e0047 */
[----:B------:R-:W-:-:S05]  /*13710*/  FADD.FTZ R66, R67, R66 ;  /* 0x0000004243427221 */ /* 0x000fca0000010000 */
[----:B------:R-:W-:-:S07]  /*13720*/  MOV R73, R66 ;  /* 0x0000004200497202 */ /* 0x000fce0000000f00 */
[----:B------:R-:W-:Y:S05]  /*13730*/  WARPSYNC.COLLECTIVE R70, `(.L_x_3426) ;  /* 0x0000000046087348 */ /* 0x000fea0003c00000 */
[----:B------:R0:W1:Y:S02]  /*13740*/  SHFL.BFLY P1, R71, R73, R72, R75 ;  /* 0x0c00004849477389 */ /* 0x000064000002004b */
[----:B01----:R-:W-:Y:S01]  /*13750*/  ENDCOLLECTIVE ;  /* 0x000000000000791b */ /* 0x003fe20003800000 */
.L_x_3426:
[----:B------:R-:W-:Y:S01]  /*13760*/  HFMA2.MMA R72, -RZ, RZ, 0, 4.76837158203125e-07 ;  /* 0x00000008ff487435 */ /* 0x000fe200000001ff */
[----:B------:R-:W-:-:S04]  /*13770*/  IMAD.MOV.U32 R69, RZ, RZ, R71 ;  /* 0x000000ffff457224 */ /* 0x000fc800078e0047 */
[----:B------:R-:W-:-:S05]  /*13780*/  FADD.FTZ R69, R66, R69 ;  /* 0x0000004542457221 */ /* 0x000fca0000010000 */
[----:B------:R-:W-:-:S07]  /*13790*/  MOV R73, R69 ;  /* 0x0000004500497202 */ /* 0x000fce0000000f00 */
[----:B------:R-:W-:Y:S05]  /*137a0*/  WARPSYNC.COLLECTIVE R70, `(.L_x_3427) ;  /* 0x0000000046087348 */ /* 0x000fea0003c00000 */
[----:B------:R0:W1:Y:S02]  /*137b0*/  SHFL.BFLY P1, R71, R73, R72, R75 ;  /* 0x0c00004849477389 */ /* 0x000064000002004b */
[----:B01----:R-:W-:Y:S01]  /*137c0*/  ENDCOLLECTIVE ;  /* 0x000000000000791b */ /* 0x003fe20003800000 */
.L_x_3427:
[----:B------:R-:W-:Y:S01]  /*137d0*/  HFMA2.MMA R72, -RZ, RZ, 0, 9.5367431640625e-07 ;  /* 0x00000010ff487435 */ /* 0x000fe200000001ff */
[----:B------:R-:W-:-:S04]  /*137e0*/  IMAD.MOV.U32 R68, RZ, RZ, R71 ;  /* 0x000000ffff447224 */ /* 0x000fc800078e0047 */
[----:B------:R-:W-:-:S05]  /*137f0*/  FADD.FTZ R68, R69, R68 ;  /* 0x0000004445447221 */ /* 0x000fca0000010000 */
[----:B------:R-:W-:-:S07]  /*13800*/  MOV R73, R68 ;  /* 0x0000004400497202 */ /* 0x000fce0000000f00 */
[----:B------:R-:W-:Y:S05]  /*13810*/  WARPSYNC.COLLECTIVE R70, `(.L_x_3428) ;  /* 0x0000000046087348 */ /* 0x000fea0003c00000 */
[----:B------:R0:W1:Y:S02]  /*13820*/  SHFL.BFLY P1, R71, R73, R72, R75 ;  /* 0x0c00004849477389 */ /* 0x000064000002004b */
[----:B01----:R-:W-:Y:S01]  /*13830*/  ENDCOLLECTIVE ;  /* 0x000000000000791b */ /* 0x003fe20003800000 */
.L_x_3428:
[----:B------:R-:W-:Y:S05]  /*13840*/  BRA `(.L_x_3429) ;  /* 0xffffffe800c07947 */ /* 0x000fea000383ffff */
.L_x_3430:
        /* <DEDUP_REMOVED lines=11> */
.L_x_20686:


//--------------------- .text._ZN10layer_norm31ln_parallel_residual_fwd_kernelINS_13Kernel_traitsI6__halfS2_S2_S2_fjLj768ELj1ELj4ELj1ELj16ENS_18Kernel_traits_baseILj768ES2_S2_S2_S2_fjLj128EEEEELb1ELb1ELb0EEEvNS_9FwdParamsE --------------------------
	.section	.text._ZN10layer_norm31ln_parallel_residual_fwd_kernelINS_13Kernel_traitsI6__halfS2_S2_S2_fjLj768ELj1ELj4ELj1ELj16ENS_18Kernel_traits_baseILj768ES2_S2_S2_S2_fjLj128EEEEELb1ELb1ELb0EEEvNS_9FwdParamsE,"ax",@progbits
	.align	128
        .global         _ZN10layer_norm31ln_parallel_residual_fwd_kernelINS_13Kernel_traitsI6__halfS2_S2_S2_fjLj768ELj1ELj4ELj1ELj16ENS_18Kernel_traits_baseILj768ES2_S2_S2_S2_fjLj128EEEEELb1ELb1ELb0EEEvNS_9FwdParamsE
        .type           _ZN10layer_norm31ln_parallel_residual_fwd_kernelINS_13Kernel_traitsI6__halfS2_S2_S2_fjLj768ELj1ELj4ELj1ELj16ENS_18Kernel_traits_baseILj768ES2_S2_S2_S2_fjLj128EEEEELb1ELb1ELb0EEEvNS_9FwdParamsE,@function
        .size           _ZN10layer_norm31ln_parallel_residual_fwd_kernelINS_13Kernel_traitsI6__halfS2_S2_S2_fjLj768ELj1ELj4ELj1ELj16ENS_18Kernel_traits_baseILj768ES2_S2_S2_S2_fjLj128EEEEELb1ELb1ELb0EEEvNS_9FwdParamsE,(.L_x_20687 - _ZN10layer_norm31ln_parallel_residual_fwd_kernelINS_13Kernel_traitsI6__halfS2_S2_S2_fjLj768ELj1ELj4ELj1ELj16ENS_18Kernel_traits_baseILj768ES2_S2_S2_S2_fjLj128EEEEELb1ELb1ELb0EEEvNS_9FwdParamsE)
        .other          _ZN10layer_norm31ln_parallel_residual_fwd_kernelINS_13Kernel_traitsI6__halfS2_S2_S2_fjLj768ELj1ELj4ELj1ELj16ENS_18Kernel_traits_baseILj768ES2_S2_S2_S2_fjLj128EEEEELb1ELb1ELb0EEEvNS_9FwdParamsE,@"STO_CUDA_ENTRY STV_DEFAULT"
_ZN10layer_norm31ln_parallel_residual_fwd_kernelINS_13Kernel_traitsI6__halfS2_S2_S2_fjLj768ELj1ELj4ELj1ELj16ENS_18Kernel_traits_baseILj768ES2_S2_S2_S2_fjLj128EEEEELb1ELb1ELb0EEEvNS_9FwdParamsE:
.text._ZN10layer_norm31ln_parallel_residual_fwd_kernelINS_13Kernel_traitsI6__halfS2_S2_S2_fjLj768ELj1ELj4ELj1ELj16ENS_18Kernel_traits_baseILj768ES2_S2_S2_S2_fjLj128EEEEELb1ELb1ELb0EEEvNS_9FwdParamsE:
        /* <DEDUP_REMOVED lines=18> */
[C-C-:B0-----:R-:W-:Y:S01]  /*0120*/  IMAD R24, R12.reuse, UR8, R21.reuse ;  /* 0x000000080c187c24 */ /* 0x141fe2000f8e0215 */
[----:B------:R-:W-:Y:S02]  /*0130*/  LOP3.LUT R0, R21, 0x1f, RZ, 0xc0, !PT ;  /* 0x0000001f15007812 */ /* 0x000fe400078ec0ff */
[----:B------:R-:W-:Y:S01]  /*0140*/  SHF.R.U32.HI R21, RZ, 0x5, R21 ;  /* 0x00000005ff157819 */ /* 0x000fe20000011615 */
[----:B------:R-:W-:Y:S04]  /*0150*/  BSSY B0, `(.L_x_3431) ;  /* 0x0000055000007945 */ /* 0x000fe80003800000 */
[----:B------:R-:W-:Y:S01]  /*0160*/  IMAD R21, R12, 0x4, R21 ;  /* 0x000000040c157824 */ /* 0x000fe200078e0215 */
[----:B--2---:R-:W-:-:S02]  /*0170*/  @P0 R2UR UR6, R2 ;  /* 0x00000000020602ca */ /* 0x004fc400000e0000 */
        /* <DEDUP_REMOVED lines=43> */
[----:B------:R-:W-:Y:S02]  /*0430*/  LOP3.LUT R7, R5, UR28, R8, 0x96, !PT ;  /* 0x0000001c05077c12 */ /* 0x000fe4000f8e9608 */
[----:B----4-:R-:W-:Y:S02]  /*0440*/  SHF.R.S32.HI R5, RZ, 0x1f, R10 ;  /* 0x0000001fff057819 */ /* 0x010fe4000001140a */
[----:B------:R-:W-:Y:S01]  /*0450*/  LOP3.LUT R8, R3, UR29, R6, 0x96, !PT ;  /* 0x0000001d03087c12 */ /* 0x000fe2000f8e9606 */
[----:B------:R-:W-:Y:S01]  /*0460*/  UIADD3 UR31, UR7, 0x1fd5c5a3, URZ ;  /* 0x1fd5c5a3071f7890 */ /* 0x000fe2000fffe03f */
[----:B------:R-:W-:Y:S01]  /*0470*/  MOV R3, R0 ;  /* 0x0000000000037202 */ /* 0x000fe20000000f00 */
[----:B------:R-:W-:Y:S01]  /*0480*/  IMAD.WIDE.U32 R6, R7, -0x2daee0ad, RZ ;  /* 0xd2511f5307067825 */ /* 0x000fe200078e00ff */
[----:B------:R-:W-:Y:S02]  /*0490*/  LEA.HI R5, R5, R10, RZ, 0x3 ;  /* 0x0000000a05057211 */ /* 0x000fe400078f18ff */
[----:B------:R-:W-:-:S02]  /*04a0*/  LOP3.LUT R10, R3, 0x1f, RZ, 0x3c, !PT ;  /* 0x0000001f030a7812 */ /* 0x000fc400078e3cff */
[----:B------:R-:W-:Y:S02]  /*04b0*/  LOP3.LUT R67, R7, UR31, R2, 0x96, !PT ;  /* 0x0000001f07437c12 */ /* 0x000fe4000f8e9602 */
[----:B------:R-:W-:-:S04]  /*04c0*/  LEA.HI.SX32 R2, R5, R10, 0x1d ;  /* 0x0000000a05027211 */ /* 0x000fc800078feaff */
[----:B------:R-:W-:Y:S01]  /*04d0*/  LOP3.LUT P4, RZ, R2, 0xffffffe0, RZ, 0xc0, !PT ;  /* 0xffffffe002ff7812 */ /* 0x000fe2000788c0ff */
[----:B------:R-:W-:Y:S01]  /*04e0*/  UIADD3 UR30, UR6, 0x5384540f, URZ ;  /* 0x5384540f061e7890 */ /* 0x000fe2000fffe03f */
[----:B------:R-:W-:Y:S01]  /*04f0*/  IMAD.WIDE.U32 R8, R8, -0x326172a9, RZ ;  /* 0xcd9e8d5708087825 */ /* 0x000fe200078e00ff */
[----:B------:R-:W-:Y:S01]  /*0500*/  UIADD3 UR32, UR6, -0xe443238, URZ ;  /* 0xf1bbcdc806207890 */ /* 0x000fe2000fffe03f */
[C---:B------:R-:W-:Y:S02]  /*0510*/  ISETP.GE.U32.AND P3, PT, R2.reuse, 0x40, PT ;  /* 0x000000400200780c */ /* 0x040fe40003f66070 */
[----:B------:R-:W-:Y:S01]  /*0520*/  IMAD.HI.U32 R5, R67, -0x326172a9, RZ ;  /* 0xcd9e8d5743057827 */ /* 0x000fe200078e00ff */
[----:B------:R-:W-:Y:S01]  /*0530*/  LOP3.LUT R66, R9, UR30, R4, 0x96, !PT ;  /* 0x0000001e09427c12 */ /* 0x000fe2000f8e9604 */
[----:B------:R-:W-:Y:S01]  /*0540*/  UIADD3 UR33, UR7, -0x24c28bd8, URZ ;  /* 0xdb3d742807217890 */ /* 0x000fe2000fffe03f */
[----:B------:R-:W-:Y:S01]  /*0550*/  ISETP.GE.U32.AND P2, PT, R2, 0x60, PT ;  /* 0x000000600200780c */ /* 0x000fe20003f46070 */
        /* <DEDUP_REMOVED lines=17> */
[----:B------:R-:W-:Y:S02]  /*0670*/  LOP3.LUT R3, R3, 0x20, RZ, 0xfc, !PT ;  /* 0x0000002003037812 */ /* 0x000fe400078efcff */
[----:B------:R-:W-:Y:S02]  /*0680*/  @!P0 CS2R R16, SRZ ;  /* 0x0000000000108805 */ /* 0x000fe4000001ff00 */
[----:B0-----:R-:W-:-:S07]  /*0690*/  @!P0 CS2R R18, SRZ ;  /* 0x0000000000128805 */ /* 0x001fce000001ff00 */
.L_x_3432:
[----:B------:R-:W-:Y:S05]  /*06a0*/  BSYNC B0 ;  /* 0x0000000000007941 */ /* 0x000fea0003800000 */
.L_x_3431:
        /* <DEDUP_REMOVED lines=11> */
[----:B------:R-:W-:Y:S01]  /*0760*/  VIADD R3, R3, 0x20 ;  /* 0x0000002003037836 */ /* 0x000fe20000000000 */
[----:B------:R-:W-:Y:S02]  /*0770*/  @!P0 CS2R R40, SRZ ;  /* 0x0000000000288805 */ /* 0x000fe4000001ff00 */
[----:B0-----:R-:W-:-:S07]  /*0780*/  @!P0 CS2R R42, SRZ ;  /* 0x00000000002a8805 */ /* 0x001fce000001ff00 */
.L_x_3434:
[----:B------:R-:W-:Y:S05]  /*0790*/  BSYNC B0 ;  /* 0x0000000000007941 */ /* 0x000fea0003800000 */
.L_x_3433:
        /* <DEDUP_REMOVED lines=13> */
.L_x_3436:
[----:B------:R-:W-:Y:S05]  /*0870*/  BSYNC B0 ;  /* 0x0000000000007941 */ /* 0x000fea0003800000 */
.L_x_3435:
        /* <DEDUP_REMOVED lines=9> */
[----:B------:R-:W-:Y:S01]  /*0910*/  LOP3.LUT R81, R70, 0x3, RZ, 0xc0, !PT ;  /* 0x0000000346517812 */ /* 0x000fe200078ec0ff */
[----:B------:R-:W-:Y:S01]  /*0920*/  HADD2.F32 R6, -RZ, R9.H1_H1 ;  /* 0x30000009ff067230 */ /* 0x000fe20000004100 */
[----:B------:R-:W-:Y:S01]  /*0930*/  ULDC.U8 UR8, c[0x0][0x2a0] ;  /* 0x0000a80000087ab9 */ /* 0x000fe20000000000 */
[--C-:B------:R-:W-:Y:S01]  /*0940*/  HADD2.F32 R7, -RZ, R10.reuse.H0_H0 ;  /* 0x2000000aff077230 */ /* 0x100fe20000004100 */
[----:B------:R-:W-:Y:S01]  /*0950*/  ULDC UR36, c[0x0][0x218] ;  /* 0x0000860000247ab9 */ /* 0x000fe20000000800 */
[----:B------:R-:W-:Y:S01]  /*0960*/  HADD2.F32 R8, -RZ, R10.H1_H1 ;  /* 0x3000000aff087230 */ /* 0x000fe20000004100 */
[----:B------:R-:W-:Y:S01]  /*0970*/  ULDC UR9, c[0x0][0x2d8] ;  /* 0x0000b60000097ab9 */ /* 0x000fe20000000800 */
[--C-:B------:R-:W-:Y:S01]  /*0980*/  HADD2.F32 R55, -RZ, R29.reuse.H0_H0 ;  /* 0x2000001dff377230 */ /* 0x100fe20000004100 */
[----:B------:R-:W-:Y:S01]  /*0990*/  UISETP.NE.AND UP0, UPT, UR8, URZ, UPT ;  /* 0x0000003f0800728c */ /* 0x000fe2000bf05270 */
[----:B------:R-:W-:Y:S01]  /*09a0*/  HADD2.F32 R58, -RZ, R29.H1_H1 ;  /* 0x3000001dff3a7230 */ /* 0x000fe20000004100 */
[----:B------:R-:W-:Y:S01]  /*09b0*/  ULDC.64 UR10, c[0x0][0x230] ;  /* 0x00008c00000a7ab9 */ /* 0x000fe20000000a00 */
[--C-:B------:R-:W-:Y:S01]  /*09c0*/  HADD2.F32 R59, -RZ, R31.reuse.H0_H0 ;  /* 0x2000001fff3b7230 */ /* 0x100fe20000004100 */
[----:B------:R-:W-:Y:S01]  /*09d0*/  ULDC.64 UR12, c[0x0][0x238] ;  /* 0x00008e00000c7ab9 */ /* 0x000fe20000000a00 */
[----:B------:R-:W-:Y:S01]  /*09e0*/  HADD2.F32 R61, -RZ, R31.H1_H1 ;  /* 0x3000001fff3d7230 */ /* 0x000fe20000004100 */
[----:B------:R-:W-:Y:S01]  /*09f0*/  ULDC.64 UR14, c[0x0][0x240] ;  /* 0x00009000000e7ab9 */ /* 0x000fe20000000a00 */
[--C-:B------:R-:W-:Y:S01]  /*0a00*/  HADD2.F32 R9, -RZ, R11.reuse.H0_H0 ;  /* 0x2000000bff097230 */ /* 0x100fe20000004100 */
[----:B------:R-:W-:Y:S01]  /*0a10*/  ULDC.64 UR16, c[0x0][0x248] ;  /* 0x0000920000107ab9 */ /* 0x000fe20000000a00 */
[----:B------:R-:W-:-:S02]  /*0a20*/  HADD2.F32 R10, -RZ, R11.H1_H1 ;  /* 0x3000000bff0a7230 */ /* 0x000fc40000004100 */
[----:B------:R-:W-:Y:S02]  /*0a30*/  IMAD R29, R66, -0x2daee0ad, RZ ;  /* 0xd2511f53421d7824 */ /* 0x000fe400078e02ff */
[----:B------:R-:W-:Y:S02]  /*0a40*/  IMAD R31, R67, -0x326172a9, RZ ;  /* 0xcd9e8d57431f7824 */ /* 0x000fe400078e02ff */
[----:B------:R-:W-:-:S04]  /*0a50*/  IMAD.HI.U32 R84, R80, -0x326172a9, RZ ;  /* 0xcd9e8d5750547827 */ /* 0x000fc800078e00ff */
[----:B------:R-:W-:Y:S01]  /*0a60*/  IMAD.WIDE.U32 R82, R82, -0x2daee0ad, RZ ;  /* 0xd2511f5352527825 */ /* 0x000fe200078e00ff */
        /* <DEDUP_REMOVED lines=10> */
[----:B------:R-:W-:Y:S02]  /*0b10*/  HADD2.F32 R19, -RZ, R36.H0_H0 ;  /* 0x20000024ff137230 */ /* 0x000fe40000004100 */
[----:B------:R-:W-:Y:S02]  /*0b20*/  HADD2.F32 R27, -RZ, R37.H0_H0 ;  /* 0x20000025ff1b7230 */ /* 0x000fe40000004100 */
[----:B------:R-:W-:Y:S02]  /*0b30*/  HADD2.F32 R44, -RZ, R38.H0_H0 ;  /* 0x20000026ff2c7230 */ /* 0x000fe40000004100 */
[----:B------:R-:W-:-:S02]  /*0b40*/  HADD2.F32 R45, -RZ, R39.H0_H0 ;  /* 0x20000027ff2d7230 */ /* 0x000fc40000004100 */
[----:B------:R-:W-:Y:S02]  /*0b50*/  HADD2.F32 R36, -RZ, R36.H1_H1 ;  /* 0x30000024ff247230 */ /* 0x000fe40000004100 */
[----:B------:R-:W-:Y:S02]  /*0b60*/  HADD2.F32 R37, -RZ, R37.H1_H1 ;  /* 0x30000025ff257230 */ /* 0x000fe40000004100 */
[----:B------:R-:W-:Y:S02]  /*0b70*/  HADD2.F32 R38, -RZ, R38.H1_H1 ;  /* 0x30000026ff267230 */ /* 0x000fe40000004100 */
        /* <DEDUP_REMOVED lines=21> */
[----:B------:R-:W-:-:S07]  /*0cd0*/  IMAD R80, R80, -0x326172a9, RZ ;  /* 0xcd9e8d5750507824 */ /* 0x000fce00078e02ff */
.L_x_3837:
        /* <DEDUP_REMOVED lines=34> */
.L_x_3441:
[----:B------:R-:W-:-:S07]  /*0f00*/  MOV R89, R80 ;  /* 0x0000005000597202 */ /* 0x000fce0000000f00 */
.L_x_3442:
[----:B------:R-:W-:Y:S05]  /*0f10*/  BSYNC B2 ;  /* 0x0000000000027941 */ /* 0x000fea0003800000 */
.L_x_3440:
        /* <DEDUP_REMOVED lines=16> */
.L_x_3446:
[----:B------:R-:W-:Y:S05]  /*1020*/  BSYNC B3 ;  /* 0x0000000000037941 */ /* 0x000fea0003800000 */
.L_x_3445:
        /* <DEDUP_REMOVED lines=42> */
.L_x_3444:
[----:B------:R-:W-:Y:S05]  /*12d0*/  BSYNC B2 ;  /* 0x0000000000027941 */ /* 0x000fea0003800000 */
.L_x_3443:
[----:B------:R-:W0:Y:S01]  /*12e0*/  LDC R112, c[0x0][0x298] ;  /* 0x0000a600ff707b82 */ /* 0x000e220000000800 */
[----:B------:R-:W-:Y:S01]  /*12f0*/  HFMA2.MMA R111, -RZ, RZ, 0.1171875, 0 ;  /* 0x2f800000ff6f7435 */ /* 0x000fe200000001ff */
[----:B------:R-:W-:Y:S01]  /*1300*/  ISETP.NE.U32.AND P2, PT, R70, RZ, PT ;  /* 0x000000ff4600720c */ /* 0x000fe20003f45070 */
[----:B-----5:R-:W-:Y:S01]  /*1310*/  HADD2.F32 R81, -RZ, R40.H0_H0 ;  /* 0x20000028ff517230 */ /* 0x020fe20000004100 */
[----:B------:R-:W-:Y:S02]  /*1320*/  I2FP.F32.U32 R96, R89 ;  /* 0x0000005900607245 */ /* 0x000fe40000201000 */
[----:B------:R-:W-:Y:S02]  /*1330*/  ISETP.NE.AND.EX P2, PT, R71, RZ, PT, P2 ;  /* 0x000000ff4700720c */ /* 0x000fe40003f45320 */
[----:B------:R-:W1:Y:S03]  /*1340*/  LDC R113, c[0x0][0x294] ;  /* 0x0000a500ff717b82 */ /* 0x000e660000000800 */
[----:B------:R-:W-:Y:S01]  /*1350*/  FFMA.FTZ R96, R96, R111, 1.1641532182693481445e-10 ;  /* 0x2f00000060607423 */ /* 0x000fe2000001006f */
[----:B0-----:R-:W-:-:S04]  /*1360*/  FMUL.FTZ R81, R81, R112 ;  /* 0x0000007051517220 */ /* 0x001fc80000410000 */
[----:B-1----:R-:W-:-:S04]  /*1370*/  FSETP.GTU.FTZ.AND P3, PT, R96, R113, PT ;  /* 0x000000716000720b */ /* 0x002fc80003f7c000 */
[----:B------:R-:W-:Y:S02]  /*1380*/  P2R R114, PR, RZ, 0x8 ;  /* 0x00000008ff727803 */ /* 0x000fe40000000000 */
[----:B------:R-:W-:Y:S01]  /*1390*/  FSEL R85, R81, RZ, !P3 ;  /* 0x000000ff51557208 */ /* 0x000fe20005800000 */
[----:B------:R-:W-:Y:S06]  /*13a0*/  @P2 BRA `(.L_x_3447) ;  /* 0x0000000000182947 */ /* 0x000fec0003800000 */
[----:B------:R-:W-:Y:S01]  /*13b0*/  IMAD.MOV.U32 R70, RZ, RZ, R90 ;  /* 0x000000ffff467224 */ /* 0x000fe200078e005a */
[----:B------:R-:W-:Y:S06]  /*13c0*/  @!P0 BRA `(.L_x_3448) ;  /* 0x0000000400608947 */ /* 0x000fec0003800000 */
[----:B------:R-:W-:Y:S02]  /*13d0*/  HADD2.F32 R96, -RZ, R32.H0_H0 ;  /* 0x20000020ff607230 */ /* 0x000fe40000004100 */
[----:B------:R-:W-:-:S03]  /*13e0*/  IMAD.MOV.U32 R70, RZ, RZ, R90 ;  /* 0x000000ffff467224 */ /* 0x000fc600078e005a */
[----:B------:R-:W-:Y:S01]  /*13f0*/  FADD.FTZ R85, R96, R85 ;  /* 0x0000005560557221 */ /* 0x000fe20000010000 */
[----:B------:R-:W-:Y:S06]  /*1400*/  BRA `(.L_x_3448) ;  /* 0x0000000400507947 */ /* 0x000fec0003800000 */
.L_x_3447:
        /* <DEDUP_REMOVED lines=12> */
.L_x_3450:
[----:B------:R-:W-:-:S07]  /*14d0*/  IMAD.MOV.U32 R78, RZ, RZ, R80 ;  /* 0x000000ffff4e7224 */ /* 0x000fce00078e0050 */
.L_x_3451:
[----:B------:R-:W-:Y:S05]  /*14e0*/  BSYNC B2 ;  /* 0x0000000000027941 */ /* 0x000fea0003800000 */
.L_x_3449:
        /* <DEDUP_REMOVED lines=16> */
.L_x_3455:
[----:B------:R-:W-:Y:S05]  /*15f0*/  BSYNC B3 ;  /* 0x0000000000037941 */ /* 0x000fea0003800000 */
.L_x_3454:
        /* <DEDUP_REMOVED lines=42> */
.L_x_3453:
[----:B------:R-:W-:Y:S05]  /*18a0*/  BSYNC B2 ;  /* 0x0000000000027941 */ /* 0x000fea0003800000 */
.L_x_3452:
        /* <DEDUP_REMOVED lines=10> */
.L_x_3448:
        /* <DEDUP_REMOVED lines=12> */
.L_x_3457:
[----:B------:R-:W-:-:S07]  /*1a10*/  IMAD.MOV.U32 R89, RZ, RZ, R80 ;  /* 0x000000ffff597224 */ /* 0x000fce00078e0050 */
.L_x_3458:
[----:B------:R-:W-:Y:S05]  /*1a20*/  BSYNC B2 ;  /* 0x0000000000027941 */ /* 0x000fea0003800000 */
.L_x_3456:
        /* <DEDUP_REMOVED lines=16> */
.L_x_3462:
[----:B------:R-:W-:Y:S05]  /*1b30*/  BSYNC B3 ;  /* 0x0000000000037941 */ /* 0x000fea0003800000 */
.L_x_3461:
        /* <DEDUP_REMOVED lines=42> */
.L_x_3460:
[----:B------:R-:W-:Y:S05]  /*1de0*/  BSYNC B2 ;  /* 0x0000000000027941 */ /* 0x000fea0003800000 */
.L_x_3459:
        /* <DEDUP_REMOVED lines=14> */
.L_x_3463:
        /* <DEDUP_REMOVED lines=12> */
.L_x_3466:
[----:B------:R-:W-:-:S07]  /*1f90*/  IMAD.MOV.U32 R40, RZ, RZ, R80 ;  /* 0x000000ffff287224 */ /* 0x000fce00078e0050 */
.L_x_3467:
[----:B------:R-:W-:Y:S05]  /*1fa0*/  BSYNC B2 ;  /* 0x0000000000027941 */ /* 0x000fea0003800000 */
.L_x_3465:
        /* <DEDUP_REMOVED lines=16> */
.L_x_3471:
[----:B------:R-:W-:Y:S05]  /*20b0*/  BSYNC B3 ;  /* 0x0000000000037941 */ /* 0x000fea0003800000 */
.L_x_3470:
        /* <DEDUP_REMOVED lines=42> */
.L_x_3469:
[----:B------:R-:W-:Y:S05]  /*2360*/  BSYNC B2 ;  /* 0x0000000000027941 */ /* 0x000fea0003800000 */
.L_x_3468:
        /* <DEDUP_REMOVED lines=10> */
.L_x_3464:
        /* <DEDUP_REMOVED lines=12> */
.L_x_3473:
[----:B------:R-:W-:-:S07]  /*24d0*/  MOV R40, R80 ;  /* 0x0000005000287202 */ /* 0x000fce0000000f00 */
.L_x_3474:
[----:B------:R-:W-:Y:S05]  /*24e0*/  BSYNC B2 ;  /* 0x0000000000027941 */ /* 0x000fea0003800000 */
.L_x_3472:
        /* <DEDUP_REMOVED lines=16> */
.L_x_3478:
[----:B------:R-:W-:Y:S05]  /*25f0*/  BSYNC B3 ;  /* 0x0000000000037941 */ /* 0x000fea0003800000 */
.L_x_3477:
        /* <DEDUP_REMOVED lines=42> */
.L_x_3476:
[----:B------:R-:W-:Y:S05]  /*28a0*/  BSYNC B2 ;  /* 0x0000000000027941 */ /* 0x000fea0003800000 */
.L_x_3475:
        /* <DEDUP_REMOVED lines=14> */
.L_x_3479:
        /* <DEDUP_REMOVED lines=12> */
.L_x_3482:
[----:B------:R-:W-:-:S07]  /*2a50*/  MOV R40, R80 ;  /* 0x0000005000287202 */ /* 0x000fce0000000f00 */
.L_x_3483:
[----:B------:R-:W-:Y:S05]  /*2a60*/  BSYNC B2 ;  /* 0x0000000000027941 */ /* 0x000fea0003800000 */
.L_x_3481:
        /* <DEDUP_REMOVED lines=16> */
.L_x_3487:
[----:B------:R-:W-:Y:S05]  /*2b70*/  BSYNC B3 ;  /* 0x0000000000037941 */ /* 0x000fea0003800000 */
.L_x_3486:
        /* <DEDUP_REMOVED lines=42> */
.L_x_3485:
[----:B------:R-:W-:Y:S05]  /*2e20*/  BSYNC B2 ;  /* 0x0000000000027941 */ /* 0x000fea0003800000 */
.L_x_3484:
        /* <DEDUP_REMOVED lines=10> */
.L_x_3480:
        /* <DEDUP_REMOVED lines=12> */
.L_x_3489:
[----:B------:R-:W-:-:S07]  /*2f90*/  IMAD.MOV.U32 R40, RZ, RZ, R80 ;  /* 0x000000ffff287224 */ /* 0x000fce00078e0050 */
.L_x_3490:
[----:B------:R-:W-:Y:S05]  /*2fa0*/  BSYNC B2 ;  /* 0x0000000000027941 */ /* 0x000fea0003800000 */
.L_x_3488:
        /* <DEDUP_REMOVED lines=16> */
.L_x_3494:
[----:B------:R-:W-:Y:S05]  /*30b0*/  BSYNC B3 ;  /* 0x0000000000037941 */ /* 0x000fea0003800000 */
.L_x_3493:
        /* <DEDUP_REMOVED lines=42> */
.L_x_3492:
[----:B------:R-:W-:Y:S05]  /*3360*/  BSYNC B2 ;  /* 0x0000000000027941 */ /* 0x000fea0003800000 */
.L_x_3491:
        /* <DEDUP_REMOVED lines=10> */
[----:B------:R-:W-:Y:S02]  /*3410*/  HADD2.F32 R41, -RZ, R33.H1_H1 ;  /* 0x30000021ff297230 */ /* 0x000fe40000004100 */
[----:B------:R-:W-:-:S03]  /*3420*/  IMAD.MOV.U32 R40, RZ, RZ, R71 ;  /* 0x000000ffff287224 */ /* 0x000fc600078e0047 */
[----:B------:R-:W-:Y:S01]  /*3430*/  FADD.FTZ R96, R41, R96 ;  /* 0x0000006029607221 */ /* 0x000fe20000010000 */
[----:B------:R-:W-:Y:S06]  /*3440*/  BRA `(.L_x_3496) ;  /* 0x0000000400507947 */ /* 0x000fec0003800000 */
.L_x_3495:
        /* <DEDUP_REMOVED lines=12> */
.L_x_3498:
[----:B------:R-:W-:-:S07]  /*3510*/  IMAD.MOV.U32 R75, RZ, RZ, R80 ;  /* 0x000000ffff4b7224 */ /* 0x000fce00078e0050 */
.L_x_3499:
[----:B------:R-:W-:Y:S05]  /*3520*/  BSYNC B2 ;  /* 0x0000000000027941 */ /* 0x000fea0003800000 */
.L_x_3497:
        /* <DEDUP_REMOVED lines=16> */
.L_x_3503:
[----:B------:R-:W-:Y:S05]  /*3630*/  BSYNC B3 ;  /* 0x0000000000037941 */ /* 0x000fea0003800000 */
.L_x_3502:
        /* <DEDUP_REMOVED lines=42> */
.L_x_3501:
[----:B------:R-:W-:Y:S05]  /*38e0*/  BSYNC B2 ;  /* 0x0000000000027941 */ /* 0x000fea0003800000 */
.L_x_3500:
        /* <DEDUP_REMOVED lines=10> */
.L_x_3496:
        /* <DEDUP_REMOVED lines=12> */
.L_x_3505:
[----:B------:R-:W-:-:S07]  /*3a50*/  IMAD.MOV.U32 R95, RZ, RZ, R80 ;  /* 0x000000ffff5f7224 */ /* 0x000fce00078e0050 */
.L_x_3506:
[----:B------:R-:W-:Y:S05]  /*3a60*/  BSYNC B2 ;  /* 0x0000000000027941 */ /* 0x000fea0003800000 */
.L_x_3504:
        /* <DEDUP_REMOVED lines=16> */
.L_x_3510:
[----:B------:R-:W-:Y:S05]  /*3b70*/  BSYNC B3 ;  /* 0x0000000000037941 */ /* 0x000fea0003800000 */
.L_x_3509:
        /* <DEDUP_REMOVED lines=42> */
.L_x_3508:
[----:B------:R-:W-:Y:S05]  /*3e20*/  BSYNC B2 ;  /* 0x0000000000027941 */ /* 0x000fea0003800000 */
.L_x_3507:
        /* <DEDUP_REMOVED lines=14> */
.L_x_3511:
        /* <DEDUP_REMOVED lines=12> */
.L_x_3514:
[----:B------:R-:W-:-:S07]  /*3fd0*/  IMAD.MOV.U32 R74, RZ, RZ, R80 ;  /* 0x000000ffff4a7224 */ /* 0x000fce00078e0050 */
.L_x_3515:
[----:B------:R-:W-:Y:S05]  /*3fe0*/  BSYNC B2 ;  /* 0x0000000000027941 */ /* 0x000fea0003800000 */
.L_x_3513:
        /* <DEDUP_REMOVED lines=16> */
.L_x_3519:
[----:B------:R-:W-:Y:S05]  /*40f0*/  BSYNC B3 ;  /* 0x0000000000037941 */ /* 0x000fea0003800000 */
.L_x_3518:
        /* <DEDUP_REMOVED lines=42> */
.L_x_3517:
[----:B------:R-:W-:Y:S05]  /*43a0*/  BSYNC B2 ;  /* 0x0000000000027941 */ /* 0x000fea0003800000 */
.L_x_3516:
        /* <DEDUP_REMOVED lines=10> */
.L_x_3512:
        /* <DEDUP_REMOVED lines=12> */
.L_x_3521:
[----:B------:R-:W-:-:S07]  /*4510*/  MOV R101, R80 ;  /* 0x0000005000657202 */ /* 0x000fce0000000f00 */
.L_x_3522:
[----:B------:R-:W-:Y:S05]  /*4520*/  BSYNC B2 ;  /* 0x0000000000027941 */ /* 0x000fea0003800000 */
.L_x_3520:
        /* <DEDUP_REMOVED lines=16> */
.L_x_3526:
[----:B------:R-:W-:Y:S05]  /*4630*/  BSYNC B3 ;  /* 0x0000000000037941 */ /* 0x000fea0003800000 */
.L_x_3525:
        /* <DEDUP_REMOVED lines=42> */
.L_x_3524:
[----:B------:R-:W-:Y:S05]  /*48e0*/  BSYNC B2 ;  /* 0x0000000000027941 */ /* 0x000fea0003800000 */
.L_x_3523:
        /* <DEDUP_REMOVED lines=13> */
.L_x_3527:
        /* <DEDUP_REMOVED lines=12> */
.L_x_3530:
[----:B------:R-:W-:-:S07]  /*4a80*/  MOV R42, R80 ;  /* 0x00000050002a7202 */ /* 0x000fce0000000f00 */
.L_x_3531:
[----:B------:R-:W-:Y:S05]  /*4a90*/  BSYNC B2 ;  /* 0x0000000000027941 */ /* 0x000fea0003800000 */
.L_x_3529:
        /* <DEDUP_REMOVED lines=16> */
.L_x_3535:
[----:B------:R-:W-:Y:S05]  /*4ba0*/  BSYNC B3 ;  /* 0x0000000000037941 */ /* 0x000fea0003800000 */
.L_x_3534:
        /* <DEDUP_REMOVED lines=42> */
.L_x_3533:
[----:B------:R-:W-:Y:S05]  /*4e50*/  BSYNC B2 ;  /* 0x0000000000027941 */ /* 0x000fea0003800000 */
.L_x_3532:
        /* <DEDUP_REMOVED lines=10> */
.L_x_3528:
        /* <DEDUP_REMOVED lines=12> */
.L_x_3537:
[----:B------:R-:W-:-:S07]  /*4fc0*/  IMAD.MOV.U32 R42, RZ, RZ, R80 ;  /* 0x000000ffff2a7224 */ /* 0x000fce00078e0050 */
.L_x_3538:
[----:B------:R-:W-:Y:S05]  /*4fd0*/  BSYNC B2 ;  /* 0x0000000000027941 */ /* 0x000fea0003800000 */
.L_x_3536:
        /* <DEDUP_REMOVED lines=16> */
.L_x_3542:
[----:B------:R-:W-:Y:S05]  /*50e0*/  BSYNC B3 ;  /* 0x0000000000037941 */ /* 0x000fea0003800000 */
.L_x_3541:
        /* <DEDUP_REMOVED lines=42> */
.L_x_3540:
[----:B------:R-:W-:Y:S05]  /*5390*/  BSYNC B2 ;  /* 0x0000000000027941 */ /* 0x000fea0003800000 */
.L_x_3539:
        /* <DEDUP_REMOVED lines=9> */
[----:B------:R-:W-:Y:S02]  /*5430*/  HADD2.F32 R42, -RZ, R35.H0_H0 ;  /* 0x20000023ff2a7230 */ /* 0x000fe40000004100 */
[----:B------:R-:W-:-:S03]  /*5440*/  IMAD.MOV.U32 R40, RZ, RZ, R41 ;  /* 0x000000ffff287224 */ /* 0x000fc600078e0029 */
[----:B------:R-:W-:Y:S01]  /*5450*/  FADD.FTZ R101, R42, R101 ;  /* 0x000000652a657221 */ /* 0x000fe20000010000 */
[----:B------:R-:W-:Y:S06]  /*5460*/  BRA `(.L_x_3544) ;  /* 0x0000000400507947 */ /* 0x000fec0003800000 */
.L_x_3543:
        /* <DEDUP_REMOVED lines=12> */
.L_x_3546:
[----:B------:R-:W-:-:S07]  /*5530*/  IMAD.MOV.U32 R42, RZ, RZ, R80 ;  /* 0x000000ffff2a7224 */ /* 0x000fce00078e0050 */
.L_x_3547:
[----:B------:R-:W-:Y:S05]  /*5540*/  BSYNC B2 ;  /* 0x0000000000027941 */ /* 0x000fea0003800000 */
.L_x_3545:
        /* <DEDUP_REMOVED lines=16> */
.L_x_3551:
[----:B------:R-:W-:Y:S05]  /*5650*/  BSYNC B3 ;  /* 0x0000000000037941 */ /* 0x000fea0003800000 */
.L_x_3550:
        /* <DEDUP_REMOVED lines=42> */
.L_x_3549:
[----:B------:R-:W-:Y:S05]  /*5900*/  BSYNC B2 ;  /* 0x0000000000027941 */ /* 0x000fea0003800000 */
.L_x_3548:
        /* <DEDUP_REMOVED lines=10> */
.L_x_3544:
        /* <DEDUP_REMOVED lines=12> */
.L_x_3553:
[----:B------:R-:W-:-:S07]  /*5a70*/  IMAD.MOV.U32 R42, RZ, RZ, R80 ;  /* 0x000000ffff2a7224 */ /* 0x000fce00078e0050 */
.L_x_3554:
[----:B------:R-:W-:Y:S05]  /*5a80*/  BSYNC B2 ;  /* 0x0000000000027941 */ /* 0x000fea0003800000 */
.L_x_3552:
        /* <DEDUP_REMOVED lines=16> */
.L_x_3558:
[----:B------:R-:W-:Y:S05]  /*5b90*/  BSYNC B3 ;  /* 0x0000000000037941 */ /* 0x000fea0003800000 */
.L_x_3557:
        /* <DEDUP_REMOVED lines=42> */
.L_x_3556:
[----:B------:R-:W-:Y:S05]  /*5e40*/  BSYNC B2 ;  /* 0x0000000000027941 */ /* 0x000fea0003800000 */
.L_x_3555:
        /* <DEDUP_REMOVED lines=13> */
.L_x_3559:
        /* <DEDUP_REMOVED lines=12> */
.L_x_3562:
[----:B------:R-:W-:-:S07]  /*5fe0*/  IMAD.MOV.U32 R69, RZ, RZ, R80 ;  /* 0x000000ffff457224 */ /* 0x000fce00078e0050 */
.L_x_3563:
[----:B------:R-:W-:Y:S05]  /*5ff0*/  BSYNC B2 ;  /* 0x0000000000027941 */ /* 0x000fea0003800000 */
.L_x_3561:
        /* <DEDUP_REMOVED lines=16> */
.L_x_3567:
[----:B------:R-:W-:Y:S05]  /*6100*/  BSYNC B3 ;  /* 0x0000000000037941 */ /* 0x000fea0003800000 */
.L_x_3566:
        /* <DEDUP_REMOVED lines=42> */
.L_x_3565:
[----:B------:R-:W-:Y:S05]  /*63b0*/  BSYNC B2 ;  /* 0x0000000000027941 */ /* 0x000fea0003800000 */
.L_x_3564:
        /* <DEDUP_REMOVED lines=10> */
.L_x_3560:
        /* <DEDUP_REMOVED lines=17> */
[C---:B------:R-:W-:Y:S01]  /*6570*/  LEA R114, P0, R109.reuse, UR12, 0x4 ;  /* 0x0000000c6d727c11 */ /* 0x040fe2000f8020ff */
[----:B------:R-:W-:Y:S01]  /*6580*/  IMAD.WIDE.U32 R112, R112, 0x100, RZ ;  /* 0x0000010070707825 */ /* 0x000fe200078e00ff */
[----:B------:R-:W-:Y:S02]  /*6590*/  SEL R117, RZ, 0x1, P2 ;  /* 0x00000001ff757807 */ /* 0x000fe40001000000 */
[----:B------:R-:W-:Y:S02]  /*65a0*/  SHF.L.U64.HI R116, R109, 0x3, RZ ;  /* 0x000000036d747819 */ /* 0x000fe400000102ff */
[----:B------:R-:W-:-:S02]  /*65b0*/  LOP3.LUT R112, R112, R42, R40, 0xfe, !PT ;  /* 0x0000002a70707212 */ /* 0x000fc400078efe28 */
[----:B------:R-:W-:Y:S02]  /*65c0*/  IADD3 R70, P2, R111, UR14, RZ ;  /* 0x0000000e6f467c10 */ /* 0x000fe4000ff5e0ff */
[----:B------:R-:W-:Y:S02]  /*65d0*/  LOP3.LUT R113, R113, R43, R41, 0xfe, !PT ;  /* 0x0000002b71717212 */ /* 0x000fe400078efe29 */
[----:B------:R-:W-:Y:S02]  /*65e0*/  F2FP.F16.F32.PACK_AB R43, R108, R101 ;  /* 0x000000656c2b723e */ /* 0x000fe400000000ff */
[----:B------:R-:W-:Y:S02]  /*65f0*/  F2FP.F16.F32.PACK_AB R42, R102, R95 ;  /* 0x0000005f662a723e */ /* 0x000fe400000000ff */
[----:B------:R-:W-:Y:S02]  /*6600*/  F2FP.F16.F32.PACK_AB R41, R96, R89 ;  /* 0x000000596029723e */ /* 0x000fe400000000ff */
[----:B------:R-:W-:-:S02]  /*6610*/  LEA.HI.X R115, R109, UR13, RZ, 0x4, P0 ;  /* 0x0000000d6d737c11 */ /* 0x000fc400080f24ff */
[----:B------:R-:W-:Y:S02]  /*6620*/  F2FP.F16.F32.PACK_AB R40, R90, R85 ;  /* 0x000000555a28723e */ /* 0x000fe400000000ff */
        /* <DEDUP_REMOVED lines=25> */
.L_x_3568:
[----:B------:R-:W-:-:S07]  /*67c0*/  VIADD R111, R109, 0x20 ;  /* 0x000000206d6f7836 */ /* 0x000fce0000000000 */
.L_x_3439:
[----:B------:R-:W-:Y:S05]  /*67d0*/  BSYNC B1 ;  /* 0x0000000000017941 */ /* 0x000fea0003800000 */
.L_x_3438:
        /* <DEDUP_REMOVED lines=29> */
.L_x_3572:
[----:B------:R-:W-:-:S07]  /*69b0*/  MOV R87, R80 ;  /* 0x0000005000577202 */ /* 0x000fce0000000f00 */
.L_x_3573:
[----:B------:R-:W-:Y:S05]  /*69c0*/  BSYNC B2 ;  /* 0x0000000000027941 */ /* 0x000fea0003800000 */
.L_x_3571:
        /* <DEDUP_REMOVED lines=16> */
.L_x_3577:
[----:B------:R-:W-:Y:S05]  /*6ad0*/  BSYNC B3 ;  /* 0x0000000000037941 */ /* 0x000fea0003800000 */
.L_x_3576:
        /* <DEDUP_REMOVED lines=42> */
.L_x_3575:
[----:B------:R-:W-:Y:S05]  /*6d80*/  BSYNC B2 ;  /* 0x0000000000027941 */ /* 0x000fea0003800000 */
.L_x_3574:
        /* <DEDUP_REMOVED lines=19> */
.L_x_3578:
        /* <DEDUP_REMOVED lines=12> */
.L_x_3581:
[----:B------:R-:W-:-:S07]  /*6f80*/  IMAD.MOV.U32 R78, RZ, RZ, R80 ;  /* 0x000000ffff4e7224 */ /* 0x000fce00078e0050 */
.L_x_3582:
[----:B------:R-:W-:Y:S05]  /*6f90*/  BSYNC B2 ;  /* 0x0000000000027941 */ /* 0x000fea0003800000 */
.L_x_3580:
        /* <DEDUP_REMOVED lines=16> */
.L_x_3586:
[----:B------:R-:W-:Y:S05]  /*70a0*/  BSYNC B3 ;  /* 0x0000000000037941 */ /* 0x000fea0003800000 */
.L_x_3585:
        /* <DEDUP_REMOVED lines=42> */
.L_x_3584:
[----:B------:R-:W-:Y:S05]  /*7350*/  BSYNC B2 ;  /* 0x0000000000027941 */ /* 0x000fea0003800000 */
.L_x_3583:
        /* <DEDUP_REMOVED lines=10> */
.L_x_3579:
        /* <DEDUP_REMOVED lines=12> */
.L_x_3588:
[----:B------:R-:W-:-:S07]  /*74c0*/  MOV R91, R80 ;  /* 0x00000050005b7202 */ /* 0x000fce0000000f00 */
.L_x_3589:
[----:B------:R-:W-:Y:S05]  /*74d0*/  BSYNC B2 ;  /* 0x0000000000027941 */ /* 0x000fea0003800000 */
.L_x_3587:
        /* <DEDUP_REMOVED lines=16> */
.L_x_3593:
[----:B------:R-:W-:Y:S05]  /*75e0*/  BSYNC B3 ;  /* 0x0000000000037941 */ /* 0x000fea0003800000 */
.L_x_3592:
        /* <DEDUP_REMOVED lines=42> */
.L_x_3591:
[----:B------:R-:W-:Y:S05]  /*7890*/  BSYNC B2 ;  /* 0x0000000000027941 */ /* 0x000fea0003800000 */
.L_x_3590:
        /* <DEDUP_REMOVED lines=14> */
.L_x_3594:
        /* <DEDUP_REMOVED lines=12> */
.L_x_3597:
[----:B------:R-:W-:-:S07]  /*7a40*/  IMAD.MOV.U32 R40, RZ, RZ, R80 ;  /* 0x000000ffff287224 */ /* 0x000fce00078e0050 */
.L_x_3598:
[----:B------:R-:W-:Y:S05]  /*7a50*/  BSYNC B2 ;  /* 0x0000000000027941 */ /* 0x000fea0003800000 */
.L_x_3596:
        /* <DEDUP_REMOVED lines=16> */
.L_x_3602:
[----:B------:R-:W-:Y:S05]  /*7b60*/  BSYNC B3 ;  /* 0x0000000000037941 */ /* 0x000fea0003800000 */
.L_x_3601:
        /* <DEDUP_REMOVED lines=42> */
.L_x_3600:
[----:B------:R-:W-:Y:S05]  /*7e10*/  BSYNC B2 ;  /* 0x0000000000027941 */ /* 0x000fea0003800000 */
.L_x_3599:
        /* <DEDUP_REMOVED lines=10> */
.L_x_3595:
        /* <DEDUP_REMOVED lines=12> */
.L_x_3604:
[----:B------:R-:W-:-:S07]  /*7f80*/  MOV R40, R80 ;  /* 0x0000005000287202 */ /* 0x000fce0000000f00 */
.L_x_3605:
[----:B------:R-:W-:Y:S05]  /*7f90*/  BSYNC B2 ;  /* 0x0000000000027941 */ /* 0x000fea0003800000 */
.L_x_3603:
        /* <DEDUP_REMOVED lines=16> */
.L_x_3609:
[----:B------:R-:W-:Y:S05]  /*80a0*/  BSYNC B3 ;  /* 0x0000000000037941 */ /* 0x000fea0003800000 */
.L_x_3608:
        /* <DEDUP_REMOVED lines=42> */
.L_x_3607:
[----:B------:R-:W-:Y:S05]  /*8350*/  BSYNC B2 ;  /* 0x0000000000027941 */ /* 0x000fea0003800000 */
.L_x_3606:
        /* <DEDUP_REMOVED lines=14> */
.L_x_3610:
        /* <DEDUP_REMOVED lines=12> */
.L_x_3613:
[----:B------:R-:W-:-:S07]  /*8500*/  IMAD.MOV.U32 R40, RZ, RZ, R80 ;  /* 0x000000ffff287224 */ /* 0x000fce00078e0050 */
.L_x_3614:
[----:B------:R-:W-:Y:S05]  /*8510*/  BSYNC B2 ;  /* 0x0000000000027941 */ /* 0x000fea0003800000 */
.L_x_3612:
        /* <DEDUP_REMOVED lines=16> */
.L_x_3618:
[----:B------:R-:W-:Y:S05]  /*8620*/  BSYNC B3 ;  /* 0x0000000000037941 */ /* 0x000fea0003800000 */
.L_x_3617:
        /* <DEDUP_REMOVED lines=42> */
.L_x_3616:
[----:B------:R-:W-:Y:S05]  /*88d0*/  BSYNC B2 ;  /* 0x0000000000027941 */ /* 0x000fea0003800000 */
.L_x_3615:
        /* <DEDUP_REMOVED lines=10> */
.L_x_3611:
        /* <DEDUP_REMOVED lines=12> */
.L_x_3620:
[----:B------:R-:W-:-:S07]  /*8a40*/  MOV R40, R80 ;  /* 0x0000005000287202 */ /* 0x000fce0000000f00 */
.L_x_3621:
[----:B------:R-:W-:Y:S05]  /*8a50*/  BSYNC B2 ;  /* 0x0000000000027941 */ /* 0x000fea0003800000 */
.L_x_3619:
        /* <DEDUP_REMOVED lines=16> */
.L_x_3625:
[----:B------:R-:W-:Y:S05]  /*8b60*/  BSYNC B3 ;  /* 0x0000000000037941 */ /* 0x000fea0003800000 */
.L_x_3624:
        /* <DEDUP_REMOVED lines=42> */
.L_x_3623:
[----:B------:R-:W-:Y:S05]  /*8e10*/  BSYNC B2 ;  /* 0x0000000000027941 */ /* 0x000fea0003800000 */
.L_x_3622:
        /* <DEDUP_REMOVED lines=14> */
.L_x_3626:
        /* <DEDUP_REMOVED lines=12> */
.L_x_3629:
[----:B------:R-:W-:-:S07]  /*8fc0*/  IMAD.MOV.U32 R75, RZ, RZ, R80 ;  /* 0x000000ffff4b7224 */ /* 0x000fce00078e0050 */
.L_x_3630:
[----:B------:R-:W-:Y:S05]  /*8fd0*/  BSYNC B2 ;  /* 0x0000000000027941 */ /* 0x000fea0003800000 */
.L_x_3628:
        /* <DEDUP_REMOVED lines=16> */
.L_x_3634:
[----:B------:R-:W-:Y:S05]  /*90e0*/  BSYNC B3 ;  /* 0x0000000000037941 */ /* 0x000fea0003800000 */
.L_x_3633:
        /* <DEDUP_REMOVED lines=42> */
.L_x_3632:
[----:B------:R-:W-:Y:S05]  /*9390*/  BSYNC B2 ;  /* 0x0000000000027941 */ /* 0x000fea0003800000 */
.L_x_3631:
        /* <DEDUP_REMOVED lines=10> */
.L_x_3627:
        /* <DEDUP_REMOVED lines=12> */
.L_x_3636:
[----:B------:R-:W-:-:S07]  /*9500*/  MOV R97, R80 ;  /* 0x0000005000617202 */ /* 0x000fce0000000f00 */
.L_x_3637:
[----:B------:R-:W-:Y:S05]  /*9510*/  BSYNC B2 ;  /* 0x0000000000027941 */ /* 0x000fea0003800000 */
.L_x_3635:
        /* <DEDUP_REMOVED lines=16> */
.L_x_3641:
[----:B------:R-:W-:Y:S05]  /*9620*/  BSYNC B3 ;  /* 0x0000000000037941 */ /* 0x000fea0003800000 */
.L_x_3640:
        /* <DEDUP_REMOVED lines=42> */
.L_x_3639:
[----:B------:R-:W-:Y:S05]  /*98d0*/  BSYNC B2 ;  /* 0x0000000000027941 */ /* 0x000fea0003800000 */
.L_x_3638:
        /* <DEDUP_REMOVED lines=14> */
.L_x_3642:
        /* <DEDUP_REMOVED lines=12> */
.L_x_3645:
[----:B------:R-:W-:-:S07]  /*9a80*/  IMAD.MOV.U32 R74, RZ, RZ, R80 ;  /* 0x000000ffff4a7224 */ /* 0x000fce00078e0050 */
.L_x_3646:
[----:B------:R-:W-:Y:S05]  /*9a90*/  BSYNC B2 ;  /* 0x0000000000027941 */ /* 0x000fea0003800000 */
.L_x_3644:
        /* <DEDUP_REMOVED lines=16> */
.L_x_3650:
[----:B------:R-:W-:Y:S05]  /*9ba0*/  BSYNC B3 ;  /* 0x0000000000037941 */ /* 0x000fea0003800000 */
.L_x_3649:
        /* <DEDUP_REMOVED lines=42> */
.L_x_3648:
[----:B------:R-:W-:Y:S05]  /*9e50*/  BSYNC B2 ;  /* 0x0000000000027941 */ /* 0x000fea0003800000 */
.L_x_3647:
        /* <DEDUP_REMOVED lines=10> */
.L_x_3643:
        /* <DEDUP_REMOVED lines=12> */
.L_x_3652:
[----:B------:R-:W-:-:S07]  /*9fc0*/  MOV R103, R80 ;  /* 0x0000005000677202 */ /* 0x000fce0000000f00 */
.L_x_3653:
[----:B------:R-:W-:Y:S05]  /*9fd0*/  BSYNC B2 ;  /* 0x0000000000027941 */ /* 0x000fea0003800000 */
.L_x_3651:
        /* <DEDUP_REMOVED lines=16> */
.L_x_3657:
[----:B------:R-:W-:Y:S05]  /*a0e0*/  BSYNC B3 ;  /* 0x0000000000037941 */ /* 0x000fea0003800000 */
.L_x_3656:
        /* <DEDUP_REMOVED lines=42> */
.L_x_3655:
[----:B------:R-:W-:Y:S05]  /*a390*/  BSYNC B2 ;  /* 0x0000000000027941 */ /* 0x000fea0003800000 */
.L_x_3654:
        /* <DEDUP_REMOVED lines=13> */
.L_x_3658:
        /* <DEDUP_REMOVED lines=12> */
.L_x_3661:
[----:B------:R-:W-:-:S07]  /*a530*/  IMAD.MOV.U32 R42, RZ, RZ, R80 ;  /* 0x000000ffff2a7224 */ /* 0x000fce00078e0050 */
.L_x_3662:
[----:B------:R-:W-:Y:S05]  /*a540*/  BSYNC B2 ;  /* 0x0000000000027941 */ /* 0x000fea0003800000 */
.L_x_3660:
        /* <DEDUP_REMOVED lines=16> */
.L_x_3666:
[----:B------:R-:W-:Y:S05]  /*a650*/  BSYNC B3 ;  /* 0x0000000000037941 */ /* 0x000fea0003800000 */
.L_x_3665:
        /* <DEDUP_REMOVED lines=42> */
.L_x_3664:
[----:B------:R-:W-:Y:S05]  /*a900*/  BSYNC B2 ;  /* 0x0000000000027941 */ /* 0x000fea0003800000 */
.L_x_3663:
        /* <DEDUP_REMOVED lines=10> */
.L_x_3659:
        /* <DEDUP_REMOVED lines=12> */
.L_x_3668:
[----:B------:R-:W-:-:S07]  /*aa70*/  MOV R42, R80 ;  /* 0x00000050002a7202 */ /* 0x000fce0000000f00 */
.L_x_3669:
[----:B------:R-:W-:Y:S05]  /*aa80*/  BSYNC B2 ;  /* 0x0000000000027941 */ /* 0x000fea0003800000 */
.L_x_3667:
        /* <DEDUP_REMOVED lines=16> */
.L_x_3673:
[----:B------:R-:W-:Y:S05]  /*ab90*/  BSYNC B3 ;  /* 0x0000000000037941 */ /* 0x000fea0003800000 */
.L_x_3672:
        /* <DEDUP_REMOVED lines=42> */
.L_x_3671:
[----:B------:R-:W-:Y:S05]  /*ae40*/  BSYNC B2 ;  /* 0x0000000000027941 */ /* 0x000fea0003800000 */
.L_x_3670:
        /* <DEDUP_REMOVED lines=13> */
.L_x_3674:
        /* <DEDUP_REMOVED lines=12> */
.L_x_3677:
[----:B------:R-:W-:-:S07]  /*afe0*/  IMAD.MOV.U32 R42, RZ, RZ, R80 ;  /* 0x000000ffff2a7224 */ /* 0x000fce00078e0050 */
.L_x_3678:
[----:B------:R-:W-:Y:S05]  /*aff0*/  BSYNC B2 ;  /* 0x0000000000027941 */ /* 0x000fea0003800000 */
.L_x_3676:
        /* <DEDUP_REMOVED lines=16> */
.L_x_3682:
[----:B------:R-:W-:Y:S05]  /*b100*/  BSYNC B3 ;  /* 0x0000000000037941 */ /* 0x000fea0003800000 */
.L_x_3681:
        /* <DEDUP_REMOVED lines=42> */
.L_x_3680:
[----:B------:R-:W-:Y:S05]  /*b3b0*/  BSYNC B2 ;  /* 0x0000000000027941 */ /* 0x000fea0003800000 */
.L_x_3679:
        /* <DEDUP_REMOVED lines=10> */
.L_x_3675:
        /* <DEDUP_REMOVED lines=12> */
.L_x_3684:
[----:B------:R-:W-:-:S07]  /*b520*/  MOV R42, R80 ;  /* 0x00000050002a7202 */ /* 0x000fce0000000f00 */
.L_x_3685:
[----:B------:R-:W-:Y:S05]  /*b530*/  BSYNC B2 ;  /* 0x0000000000027941 */ /* 0x000fea0003800000 */
.L_x_3683:
        /* <DEDUP_REMOVED lines=16> */
.L_x_3689:
[----:B------:R-:W-:Y:S05]  /*b640*/  BSYNC B3 ;  /* 0x0000000000037941 */ /* 0x000fea0003800000 */
.L_x_3688:
        /* <DEDUP_REMOVED lines=42> */
.L_x_3687:
[----:B------:R-:W-:Y:S05]  /*b8f0*/  BSYNC B2 ;  /* 0x0000000000027941 */ /* 0x000fea0003800000 */
.L_x_3686:
        /* <DEDUP_REMOVED lines=13> */
.L_x_3690:
        /* <DEDUP_REMOVED lines=12> */
.L_x_3693:
[----:B------:R-:W-:-:S07]  /*ba90*/  IMAD.MOV.U32 R69, RZ, RZ, R80 ;  /* 0x000000ffff457224 */ /* 0x000fce00078e0050 */
.L_x_3694:
[----:B------:R-:W-:Y:S05]  /*baa0*/  BSYNC B2 ;  /* 0x0000000000027941 */ /* 0x000fea0003800000 */
.L_x_3692:
        /* <DEDUP_REMOVED lines=16> */
.L_x_3698:
[----:B------:R-:W-:Y:S05]  /*bbb0*/  BSYNC B3 ;  /* 0x0000000000037941 */ /* 0x000fea0003800000 */
.L_x_3697:
        /* <DEDUP_REMOVED lines=42> */
.L_x_3696:
[----:B------:R-:W-:Y:S05]  /*be60*/  BSYNC B2 ;  /* 0x0000000000027941 */ /* 0x000fea0003800000 */
.L_x_3695:
        /* <DEDUP_REMOVED lines=10> */
.L_x_3691:
        /* <DEDUP_REMOVED lines=15> */
[----:B------:R-:W-:Y:S02]  /*c000*/  SHF.L.U32 R116, R111, 0x3, RZ ;  /* 0x000000036f747819 */ /* 0x000fe400000006ff */
[----:B------:R-:W-:Y:S01]  /*c010*/  LOP3.LUT R71, R43, R70, R71, 0xfe, !PT ;  /* 0x000000462b477212 */ /* 0x000fe200078efe47 */
[----:B------:R-:W-:Y:S01]  /*c020*/  IMAD.WIDE.U32 R112, R112, 0x100, RZ ;  /* 0x0000010070707825 */ /* 0x000fe200078e00ff */
[----:B------:R-:W-:Y:S02]  /*c030*/  SEL R43, RZ, 0x1, P0 ;  /* 0x00000001ff2b7807 */ /* 0x000fe40000000000 */
[----:B------:R-:W-:Y:S02]  /*c040*/  LEA R114, P0, R111, UR12, 0x4 ;  /* 0x0000000c6f727c11 */ /* 0x000fe4000f8020ff */
[----:B------:R-:W-:-:S02]  /*c050*/  LOP3.LUT R42, R112, R42, R40, 0xfe, !PT ;  /* 0x0000002a702a7212 */ /* 0x000fc400078efe28 */
[----:B------:R-:W-:Y:S02]  /*c060*/  SHF.L.U64.HI R117, R111, 0x3, RZ ;  /* 0x000000036f757819 */ /* 0x000fe400000102ff */
[----:B------:R-:W-:Y:S02]  /*c070*/  IADD3 R70, P2, R116, UR14, RZ ;  /* 0x0000000e74467c10 */ /* 0x000fe4000ff5e0ff */
[----:B------:R-:W-:Y:S02]  /*c080*/  LOP3.LUT R113, R113, R71, R41, 0xfe, !PT ;  /* 0x0000004771717212 */ /* 0x000fe400078efe29 */
[----:B------:R-:W-:Y:S02]  /*c090*/  LOP3.LUT R112, R42, R43, RZ, 0xfc, !PT ;  /* 0x0000002b2a707212 */ /* 0x000fe400078efcff */
[----:B------:R-:W-:Y:S02]  /*c0a0*/  F2FP.F16.F32.PACK_AB R43, R110, R103 ;  /* 0x000000676e2b723e */ /* 0x000fe400000000ff */
[----:B------:R-:W-:-:S02]  /*c0b0*/  F2FP.F16.F32.PACK_AB R42, R104, R97 ;  /* 0x00000061682a723e */ /* 0x000fc400000000ff */
[----:B------:R-:W-:Y:S02]  /*c0c0*/  F2FP.F16.F32.PACK_AB R41, R98, R91 ;  /* 0x0000005b6229723e */ /* 0x000fe400000000ff */
[----:B------:R-:W-:Y:S02]  /*c0d0*/  LEA.HI.X R115, R111, UR13, RZ, 0x4, P0 ;  /* 0x0000000d6f737c11 */ /* 0x000fe400080f24ff */
[----:B------:R-:W-:Y:S02]  /*c0e0*/  F2FP.F16.F32.PACK_AB R40, R92, R87 ;  /* 0x000000575c28723e */ /* 0x000fe400000000ff */
[----:B------:R-:W-:-:S03]  /*c0f0*/  IADD3.X R71, R117, UR15, RZ, P2, !PT ;  /* 0x0000000f75477c10 */ /* 0x000fc600097fe4ff */
[----:B------:R0:W-:Y:S04]  /*c100*/  STG.E.128 desc[UR4][R114.64], R40 ;  /* 0x0000002872007986 */ /* 0x0001e8000c101d04 */
[----:B------:R0:W-:Y:S01]  /*c110*/  STG.E.64 desc[UR4][R70.64], R112 ;  /* 0x0000007046007986 */ /* 0x0001e2000c101b04 */
[----:B------:R-:W-:Y:S05]  /*c120*/  @!P1 BRA `(.L_x_3699) ;  /* 0x0000000000509947 */ /* 0x000fea0003800000 */
[----:B0-----:R-:W-:Y:S01]  /*c130*/  IMAD.U32 R41, R72, 0x10000, RZ ;  /* 0x0001000048297824 */ /* 0x001fe200078e00ff */
[----:B------:R-:W-:Y:S02]  /*c140*/  LOP3.LUT R40, R69, 0xffff, RZ, 0xc0, !PT ;  /* 0x0000ffff45287812 */ /* 0x000fe400078ec0ff */
[----:B------:R-:W-:Y:S02]  /*c150*/  PRMT R43, R73, 0x7104, RZ ;  /* 0x00007104492b7816 */ /* 0x000fe400000000ff */
[----:B------:R-:W-:Y:S02]  /*c160*/  LOP3.LUT R41, R41, 0xff0000, RZ, 0xc0, !PT ;  /* 0x00ff000029297812 */ /* 0x000fe400078ec0ff */
[----:B------:R-:W-:Y:S02]  /*c170*/  LOP3.LUT R70, R75, 0xff, RZ, 0xc0, !PT ;  /* 0x000000ff4b467812 */ /* 0x000fe400078ec0ff */
[----:B------:R-:W-:Y:S02]  /*c180*/  PRMT R40, R41, 0x4210, R40 ;  /* 0x0000421029287816 */ /* 0x000fe40000000028 */
[----:B------:R-:W-:Y:S01]  /*c190*/  LOP3.LUT R42, R76, 0xff, RZ, 0xc0, !PT ;  /* 0x000000ff4c2a7812 */ /* 0x000fe200078ec0ff */
[----:B------:R-:W-:Y:S01]  /*c1a0*/  IMAD.WIDE.U32 R70, R70, 0x1000000, RZ ;  /* 0x0100000046467825 */ /* 0x000fe200078e00ff */
[----:B------:R-:W-:-:S02]  /*c1b0*/  LOP3.LUT R41, R77, 0xff, RZ, 0xc0, !PT ;  /* 0x000000ff4d297812 */ /* 0x000fc400078ec0ff */
[----:B------:R-:W-:Y:S01]  /*c1c0*/  LOP3.LUT R113, R40, 0xff00, R43, 0xf8, !PT ;  /* 0x0000ff0028717812 */ /* 0x000fe200078ef82b */
[----:B------:R-:W-:Y:S01]  /*c1d0*/  IMAD.WIDE.U32 R42, R42, 0x10000, RZ ;  /* 0x000100002a2a7825 */ /* 0x000fe200078e00ff */
[----:B------:R-:W-:Y:S02]  /*c1e0*/  IADD3 R112, P0, R116, UR16, RZ ;  /* 0x0000001074707c10 */ /* 0x000fe4000ff1e0ff */
[----:B------:R-:W-:Y:S01]  /*c1f0*/  LOP3.LUT R113, R113, 0xff, R74, 0xf8, !PT ;  /* 0x000000ff71717812 */ /* 0x000fe200078ef84a */
[----:B------:R-:W-:-:S03]  /*c200*/  IMAD.WIDE.U32 R40, R41, 0x100, RZ ;  /* 0x0000010029287825 */ /* 0x000fc600078e00ff */
[----:B------:R-:W-:Y:S02]  /*c210*/  LOP3.LUT R43, R43, R113, R71, 0xfe, !PT ;  /* 0x000000712b2b7212 */ /* 0x000fe400078efe47 */
[----:B------:R-:W-:Y:S02]  /*c220*/  LOP3.LUT R115, R40, R70, R42, 0xfe, !PT ;  /* 0x0000004628737212 */ /* 0x000fe400078efe2a */
[----:B------:R-:W-:Y:S02]  /*c230*/  IADD3.X R113, R117, UR17, RZ, P0, !PT ;  /* 0x0000001175717c10 */ /* 0x000fe400087fe4ff */
[----:B------:R-:W-:Y:S02]  /*c240*/  LOP3.LUT R40, R115, 0xff, R78, 0xf8, !PT ;  /* 0x000000ff73287812 */ /* 0x000fe400078ef84e */
[----:B------:R-:W-:-:S05]  /*c250*/  LOP3.LUT R41, R43, R41, RZ, 0xfc, !PT ;  /* 0x000000292b297212 */ /* 0x000fca00078efcff */
[----:B------:R1:W-:Y:S02]  /*c260*/  STG.E.64 desc[UR4][R112.64], R40 ;  /* 0x0000002870007986 */ /* 0x0003e4000c101b04 */
.L_x_3699:
[----:B------:R-:W-:-:S07]  /*c270*/  IADD3 R111, R111, 0x20, RZ ;  /* 0x000000206f6f7810 */ /* 0x000fce0007ffe0ff */
.L_x_3570:
[----:B------:R-:W-:Y:S05]  /*c280*/  BSYNC B1 ;  /* 0x0000000000017941 */ /* 0x000fea0003800000 */
.L_x_3569:
        /* <DEDUP_REMOVED lines=29> */
.L_x_3703:
[----:B------:R-:W-:-:S07]  /*c460*/  IMAD.MOV.U32 R88, RZ, RZ, R80 ;  /* 0x000000ffff587224 */ /* 0x000fce00078e0050 */
.L_x_3704:
[----:B------:R-:W-:Y:S05]  /*c470*/  BSYNC B2 ;  /* 0x0000000000027941 */ /* 0x000fea0003800000 */
.L_x_3702:
        /* <DEDUP_REMOVED lines=16> */
.L_x_3708:
[----:B------:R-:W-:Y:S05]  /*c580*/  BSYNC B3 ;  /* 0x0000000000037941 */ /* 0x000fea0003800000 */
.L_x_3707:
        /* <DEDUP_REMOVED lines=42> */
.L_x_3706:
[----:B------:R-:W-:Y:S05]  /*c830*/  BSYNC B2 ;  /* 0x0000000000027941 */ /* 0x000fea0003800000 */
.L_x_3705:
        /* <DEDUP_REMOVED lines=19> */
.L_x_3709:
        /* <DEDUP_REMOVED lines=12> */
.L_x_3712:
[----:B------:R-:W-:-:S07]  /*ca30*/  IMAD.MOV.U32 R78, RZ, RZ, R80 ;  /* 0x000000ffff4e7224 */ /* 0x000fce00078e0050 */
.L_x_3713:
[----:B------:R-:W-:Y:S05]  /*ca40*/  BSYNC B2 ;  /* 0x0000000000027941 */ /* 0x000fea0003800000 */
.L_x_3711:
        /* <DEDUP_REMOVED lines=16> */
.L_x_3717:
[----:B------:R-:W-:Y:S05]  /*cb50*/  BSYNC B3 ;  /* 0x0000000000037941 */ /* 0x000fea0003800000 */
.L_x_3716:
        /* <DEDUP_REMOVED lines=42> */
.L_x_3715:
[----:B------:R-:W-:Y:S05]  /*ce00*/  BSYNC B2 ;  /* 0x0000000000027941 */ /* 0x000fea0003800000 */
.L_x_3714:
        /* <DEDUP_REMOVED lines=10> */
.L_x_3710:
        /* <DEDUP_REMOVED lines=12> */
.L_x_3719:
[----:B------:R-:W-:-:S07]  /*cf70*/  MOV R93, R80 ;  /* 0x00000050005d7202 */ /* 0x000fce0000000f00 */
.L_x_3720:
[----:B------:R-:W-:Y:S05]  /*cf80*/  BSYNC B2 ;  /* 0x0000000000027941 */ /* 0x000fea0003800000 */
.L_x_3718:
        /* <DEDUP_REMOVED lines=16> */
.L_x_3724:
[----:B------:R-:W-:Y:S05]  /*d090*/  BSYNC B3 ;  /* 0x0000000000037941 */ /* 0x000fea0003800000 */
.L_x_3723:
        /* <DEDUP_REMOVED lines=42> */
.L_x_3722:
[----:B------:R-:W-:Y:S05]  /*d340*/  BSYNC B2 ;  /* 0x0000000000027941 */ /* 0x000fea0003800000 */
.L_x_3721:
        /* <DEDUP_REMOVED lines=14> */
.L_x_3725:
        /* <DEDUP_REMOVED lines=12> */
.L_x_3728:
[----:B------:R-:W-:-:S07]  /*d4f0*/  IMAD.MOV.U32 R40, RZ, RZ, R80 ;  /* 0x000000ffff287224 */ /* 0x000fce00078e0050 */
.L_x_3729:
[----:B------:R-:W-:Y:S05]  /*d500*/  BSYNC B2 ;  /* 0x0000000000027941 */ /* 0x000fea0003800000 */
.L_x_3727:
        /* <DEDUP_REMOVED lines=16> */
.L_x_3733:
[----:B------:R-:W-:Y:S05]  /*d610*/  BSYNC B3 ;  /* 0x0000000000037941 */ /* 0x000fea0003800000 */
.L_x_3732:
        /* <DEDUP_REMOVED lines=42> */
.L_x_3731:
[----:B------:R-:W-:Y:S05]  /*d8c0*/  BSYNC B2 ;  /* 0x0000000000027941 */ /* 0x000fea0003800000 */
.L_x_3730:
        /* <DEDUP_REMOVED lines=10> */
.L_x_3726:
        /* <DEDUP_REMOVED lines=12> */
.L_x_3735:
[----:B------:R-:W-:-:S07]  /*da30*/  MOV R40, R80 ;  /* 0x0000005000287202 */ /* 0x000fce0000000f00 */
.L_x_3736:
[----:B------:R-:W-:Y:S05]  /*da40*/  BSYNC B2 ;  /* 0x0000000000027941 */ /* 0x000fea0003800000 */
.L_x_3734:
        /* <DEDUP_REMOVED lines=16> */
.L_x_3740:
[----:B------:R-:W-:Y:S05]  /*db50*/  BSYNC B3 ;  /* 0x0000000000037941 */ /* 0x000fea0003800000 */
.L_x_3739:
        /* <DEDUP_REMOVED lines=42> */
.L_x_3738:
[----:B------:R-:W-:Y:S05]  /*de00*/  BSYNC B2 ;  /* 0x0000000000027941 */ /* 0x000fea0003800000 */
.L_x_3737:
        /* <DEDUP_REMOVED lines=14> */
.L_x_3741:
        /* <DEDUP_REMOVED lines=12> */
.L_x_3744:
[----:B------:R-:W-:-:S07]  /*dfb0*/  IMAD.MOV.U32 R40, RZ, RZ, R80 ;  /* 0x000000ffff287224 */ /* 0x000fce00078e0050 */
.L_x_3745:
[----:B------:R-:W-:Y:S05]  /*dfc0*/  BSYNC B2 ;  /* 0x0000000000027941 */ /* 0x000fea0003800000 */
.L_x_3743:
        /* <DEDUP_REMOVED lines=16> */
.L_x_3749:
[----:B------:R-:W-:Y:S05]  /*e0d0*/  BSYNC B3 ;  /* 0x0000000000037941 */ /* 0x000fea0003800000 */
.L_x_3748:
        /* <DEDUP_REMOVED lines=42> */
.L_x_3747:
[----:B------:R-:W-:Y:S05]  /*e380*/  BSYNC B2 ;  /* 0x0000000000027941 */ /* 0x000fea0003800000 */
.L_x_3746:
        /* <DEDUP_REMOVED lines=10> */
.L_x_3742:
        /* <DEDUP_REMOVED lines=12> */
.L_x_3751:
[----:B------:R-:W-:-:S07]  /*e4f0*/  MOV R40, R80 ;  /* 0x0000005000287202 */ /* 0x000fce0000000f00 */
.L_x_3752:
[----:B------:R-:W-:Y:S05]  /*e500*/  BSYNC B2 ;  /* 0x0000000000027941 */ /* 0x000fea0003800000 */
.L_x_3750:
        /* <DEDUP_REMOVED lines=16> */
.L_x_3756:
[----:B------:R-:W-:Y:S05]  /*e610*/  BSYNC B3 ;  /* 0x0000000000037941 */ /* 0x000fea0003800000 */
.L_x_3755:
        /* <DEDUP_REMOVED lines=42> */
.L_x_3754:
[----:B------:R-:W-:Y:S05]  /*e8c0*/  BSYNC B2 ;  /* 0x0000000000027941 */ /* 0x000fea0003800000 */
.L_x_3753:
        /* <DEDUP_REMOVED lines=14> */
.L_x_3757:
        /* <DEDUP_REMOVED lines=12> */
.L_x_3760:
[----:B------:R-:W-:-:S07]  /*ea70*/  IMAD.MOV.U32 R75, RZ, RZ, R80 ;  /* 0x000000ffff4b7224 */ /* 0x000fce00078e0050 */
.L_x_3761:
[----:B------:R-:W-:Y:S05]  /*ea80*/  BSYNC B2 ;  /* 0x0000000000027941 */ /* 0x000fea0003800000 */
.L_x_3759:
        /* <DEDUP_REMOVED lines=16> */
.L_x_3765:
[----:B------:R-:W-:Y:S05]  /*eb90*/  BSYNC B3 ;  /* 0x0000000000037941 */ /* 0x000fea0003800000 */
.L_x_3764:
        /* <DEDUP_REMOVED lines=42> */
.L_x_3763:
[----:B------:R-:W-:Y:S05]  /*ee40*/  BSYNC B2 ;  /* 0x0000000000027941 */ /* 0x000fea0003800000 */
.L_x_3762:
        /* <DEDUP_REMOVED lines=10> */
.L_x_3758:
        /* <DEDUP_REMOVED lines=12> */
.L_x_3767:
[----:B------:R-:W-:-:S07]  /*efb0*/  MOV R100, R80 ;  /* 0x0000005000647202 */ /* 0x000fce0000000f00 */
.L_x_3768:
[----:B------:R-:W-:Y:S05]  /*efc0*/  BSYNC B2 ;  /* 0x0000000000027941 */ /* 0x000fea0003800000 */
.L_x_3766:
        /* <DEDUP_REMOVED lines=16> */
.L_x_3772:
[----:B------:R-:W-:Y:S05]  /*f0d0*/  BSYNC B3 ;  /* 0x0000000000037941 */ /* 0x000fea0003800000 */
.L_x_3771:
        /* <DEDUP_REMOVED lines=42> */
.L_x_3770:
[----:B------:R-:W-:Y:S05]  /*f380*/  BSYNC B2 ;  /* 0x0000000000027941 */ /* 0x000fea0003800000 */
.L_x_3769:
        /* <DEDUP_REMOVED lines=14> */
.L_x_3773:
        /* <DEDUP_REMOVED lines=12> */
.L_x_3776:
[----:B------:R-:W-:-:S07]  /*f530*/  IMAD.MOV.U32 R74, RZ, RZ, R80 ;  /* 0x000000ffff4a7224 */ /* 0x000fce00078e0050 */
.L_x_3777:
[----:B------:R-:W-:Y:S05]  /*f540*/  BSYNC B2 ;  /* 0x0000000000027941 */ /* 0x000fea0003800000 */
.L_x_3775:
        /* <DEDUP_REMOVED lines=16> */
.L_x_3781:
[----:B------:R-:W-:Y:S05]  /*f650*/  BSYNC B3 ;  /* 0x0000000000037941 */ /* 0x000fea0003800000 */
.L_x_3780:
        /* <DEDUP_REMOVED lines=42> */
.L_x_3779:
[----:B------:R-:W-:Y:S05]  /*f900*/  BSYNC B2 ;  /* 0x0000000000027941 */ /* 0x000fea0003800000 */
.L_x_3778:
        /* <DEDUP_REMOVED lines=10> */
.L_x_3774:
        /* <DEDUP_REMOVED lines=12> */
.L_x_3783:
[----:B------:R-:W-:-:S07]  /*fa70*/  MOV R105, R80 ;  /* 0x0000005000697202 */ /* 0x000fce0000000f00 */
.L_x_3784:
[----:B------:R-:W-:Y:S05]  /*fa80*/  BSYNC B2 ;  /* 0x0000000000027941 */ /* 0x000fea0003800000 */
.L_x_3782:
        /* <DEDUP_REMOVED lines=16> */
.L_x_3788:
[----:B------:R-:W-:Y:S05]  /*fb90*/  BSYNC B3 ;  /* 0x0000000000037941 */ /* 0x000fea0003800000 */
.L_x_3787:
        /* <DEDUP_REMOVED lines=42> */
.L_x_3786:
[----:B------:R-:W-:Y:S05]  /*fe40*/  BSYNC B2 ;  /* 0x0000000000027941 */ /* 0x000fea0003800000 */
.L_x_3785:
        /* <DEDUP_REMOVED lines=13> */
.L_x_3789:
        /* <DEDUP_REMOVED lines=12> */
.L_x_3792:
[----:B------:R-:W-:-:S07]  /*ffe0*/  IMAD.MOV.U32 R42, RZ, RZ, R80 ;  /* 0x000000ffff2a7224 */ /* 0x000fce00078e0050 */
.L_x_3793:
[----:B------:R-:W-:Y:S05]  /*fff0*/  BSYNC B2 ;  /* 0x0000000000027941 */ /* 0x000fea0003800000 */
.L_x_3791:
        /* <DEDUP_REMOVED lines=16> */
.L_x_3797:
[----:B------:R-:W-:Y:S05]  /*10100*/  BSYNC B3 ;  /* 0x0000000000037941 */ /* 0x000fea0003800000 */
.L_x_3796:
        /* <DEDUP_REMOVED lines=42> */
.L_x_3795:
[----:B------:R-:W-:Y:S05]  /*103b0*/  BSYNC B2 ;  /* 0x0000000000027941 */ /* 0x000fea0003800000 */
.L_x_3794:
        /* <DEDUP_REMOVED lines=10> */
.L_x_3790:
        /* <DEDUP_REMOVED lines=12> */
.L_x_3799:
[----:B------:R-:W-:-:S07]  /*10520*/  MOV R42, R80 ;  /* 0x00000050002a7202 */ /* 0x000fce0000000f00 */
.L_x_3800:
[----:B------:R-:W-:Y:S05]  /*10530*/  BSYNC B2 ;  /* 0x0000000000027941 */ /* 0x000fea0003800000 */
.L_x_3798:
        /* <DEDUP_REMOVED lines=16> */
.L_x_3804:
[----:B------:R-:W-:Y:S05]  /*10640*/  BSYNC B3 ;  /* 0x0000000000037941 */ /* 0x000fea0003800000 */
.L_x_3803:
        /* <DEDUP_REMOVED lines=42> */
.L_x_3802:
[----:B------:R-:W-:Y:S05]  /*108f0*/  BSYNC B2 ;  /* 0x0000000000027941 */ /* 0x000fea0003800000 */
.L_x_3801:
        /* <DEDUP_REMOVED lines=13> */
.L_x_3805:
        /* <DEDUP_REMOVED lines=12> */
.L_x_3808:
[----:B------:R-:W-:-:S07]  /*10a90*/  IMAD.MOV.U32 R42, RZ, RZ, R80 ;  /* 0x000000ffff2a7224 */ /* 0x000fce00078e0050 */
.L_x_3809:
[----:B------:R-:W-:Y:S05]  /*10aa0*/  BSYNC B2 ;  /* 0x0000000000027941 */ /* 0x000fea0003800000 */
.L_x_3807:
        /* <DEDUP_REMOVED lines=16> */
.L_x_3813:
[----:B------:R-:W-:Y:S05]  /*10bb0*/  BSYNC B3 ;  /* 0x0000000000037941 */ /* 0x000fea0003800000 */
.L_x_3812:
        /* <DEDUP_REMOVED lines=42> */
.L_x_3811:
[----:B------:R-:W-:Y:S05]  /*10e60*/  BSYNC B2 ;  /* 0x0000000000027941 */ /* 0x000fea0003800000 */
.L_x_3810:
        /* <DEDUP_REMOVED lines=10> */
.L_x_3806:
        /* <DEDUP_REMOVED lines=12> */
.L_x_3815:
[----:B------:R-:W-:-:S07]  /*10fd0*/  MOV R42, R80 ;  /* 0x00000050002a7202 */ /* 0x000fce0000000f00 */
.L_x_3816:
[----:B------:R-:W-:Y:S05]  /*10fe0*/  BSYNC B2 ;  /* 0x0000000000027941 */ /* 0x000fea0003800000 */
.L_x_3814:
        /* <DEDUP_REMOVED lines=16> */
.L_x_3820:
[----:B------:R-:W-:Y:S05]  /*110f0*/  BSYNC B3 ;  /* 0x0000000000037941 */ /* 0x000fea0003800000 */
.L_x_3819:
        /* <DEDUP_REMOVED lines=42> */
.L_x_3818:
[----:B------:R-:W-:Y:S05]  /*113a0*/  BSYNC B2 ;  /* 0x0000000000027941 */ /* 0x000fea0003800000 */
.L_x_3817:
        /* <DEDUP_REMOVED lines=13> */
.L_x_3821:
        /* <DEDUP_REMOVED lines=12> */
.L_x_3824:
[----:B------:R-:W-:-:S07]  /*11540*/  IMAD.MOV.U32 R69, RZ, RZ, R80 ;  /* 0x000000ffff457224 */ /* 0x000fce00078e0050 */
.L_x_3825:
[----:B------:R-:W-:Y:S05]  /*11550*/  BSYNC B2 ;  /* 0x0000000000027941 */ /* 0x000fea0003800000 */
.L_x_3823:
        /* <DEDUP_REMOVED lines=16> */
.L_x_3829:
[----:B------:R-:W-:Y:S05]  /*11660*/  BSYNC B3 ;  /* 0x0000000000037941 */ /* 0x000fea0003800000 */
.L_x_3828:
        /* <DEDUP_REMOVED lines=42> */
.L_x_3827:
[----:B------:R-:W-:Y:S05]  /*11910*/  BSYNC B2 ;  /* 0x0000000000027941 */ /* 0x000fea0003800000 */
.L_x_3826:
        /* <DEDUP_REMOVED lines=10> */
.L_x_3822:
        /* <DEDUP_REMOVED lines=18> */
[----:B------:R-:W-:Y:S02]  /*11ae0*/  LEA R114, P0, R111, UR12, 0x4 ;  /* 0x0000000c6f727c11 */ /* 0x000fe4000f8020ff */
[----:B------:R-:W-:Y:S02]  /*11af0*/  SEL R119, RZ, 0x1, P2 ;  /* 0x00000001ff777807 */ /* 0x000fe40001000000 */
[----:B------:R-:W-:-:S02]  /*11b00*/  LOP3.LUT R112, R112, R42, R40, 0xfe, !PT ;  /* 0x0000002a70707212 */ /* 0x000fc400078efe28 */
[----:B------:R-:W-:Y:S02]  /*11b10*/  SHF.R.U32.HI R117, RZ, 0x1d, R111 ;  /* 0x0000001dff757819 */ /* 0x000fe4000001166f */
[----:B------:R-:W-:Y:S02]  /*11b20*/  IADD3 R70, P2, R116, UR14, RZ ;  /* 0x0000000e74467c10 */ /* 0x000fe4000ff5e0ff */
[----:B------:R-:W-:Y:S02]  /*11b30*/  LOP3.LUT R113, R113, R43, R41, 0xfe, !PT ;  /* 0x0000002b71717212 */ /* 0x000fe400078efe29 */
[----:B------:R-:W-:Y:S02]  /*11b40*/  F2FP.F16.F32.PACK_AB R43, R107, R106 ;  /* 0x0000006a6b2b723e */ /* 0x000fe400000000ff */
[----:B------:R-:W-:Y:S02]  /*11b50*/  F2FP.F16.F32.PACK_AB R42, R105, R100 ;  /* 0x00000064692a723e */ /* 0x000fe400000000ff */
[----:B------:R-:W-:-:S02]  /*11b60*/  F2FP.F16.F32.PACK_AB R41, R99, R94 ;  /* 0x0000005e6329723e */ /* 0x000fc400000000ff */
[----:B------:R-:W-:Y:S02]  /*11b70*/  LEA.HI.X R115, R111, UR13, RZ, 0x4, P0 ;  /* 0x0000000d6f737c11 */ /* 0x000fe400080f24ff */
[----:B------:R-:W-:Y:S02]  /*11b80*/  F2FP.F16.F32.PACK_AB R40, R93, R88 ;  /* 0x000000585d28723e */ /* 0x000fe400000000ff */
[----:B------:R-:W-:Y:S02]  /*11b90*/  IADD3.X R71, R117, UR15, RZ, P2, !PT ;  /* 0x0000000f75477c10 */ /* 0x000fe400097fe4ff */
[----:B------:R-:W-:Y:S01]  /*11ba0*/  LOP3.LUT R112, R112, R119, RZ, 0xfc, !PT ;  /* 0x0000007770707212 */ /* 0x000fe200078efcff */
[----:B------:R2:W-:Y:S04]  /*11bb0*/  STG.E.128 desc[UR4][R114.64], R40 ;  /* 0x0000002872007986 */ /* 0x0005e8000c101d04 */
[----:B------:R2:W-:Y:S01]  /*11bc0*/  STG.E.64 desc[UR4][R70.64], R112 ;  /* 0x0000007046007986 */ /* 0x0005e2000c101b04 */
[----:B------:R-:W-:Y:S05]  /*11bd0*/  @!P1 BRA `(.L_x_3701) ;  /* 0x0000000000509947 */ /* 0x000fea0003800000 */
[----:B--2---:R-:W-:Y:S01]  /*11be0*/  IMAD.U32 R41, R72, 0x10000, RZ ;  /* 0x0001000048297824 */ /* 0x004fe200078e00ff */
        /* <DEDUP_REMOVED lines=12> */
[----:B------:R-:W-:Y:S01]  /*11cb0*/  IMAD.WIDE.U32 R40, R41, 0x100, RZ ;  /* 0x0000010029287825 */ /* 0x000fe200078e00ff */
[----:B------:R-:W-:Y:S02]  /*11cc0*/  IADD3.X R113, R117, UR17, RZ, P0, !PT ;  /* 0x0000001175717c10 */ /* 0x000fe400087fe4ff */
[----:B------:R-:W-:Y:S02]  /*11cd0*/  LOP3.LUT R111, R43, R111, R71, 0xfe, !PT ;  /* 0x0000006f2b6f7212 */ /* 0x000fe400078efe47 */
[----:B------:R-:W-:-:S02]  /*11ce0*/  LOP3.LUT R115, R40, R70, R42, 0xfe, !PT ;  /* 0x0000004628737212 */ /* 0x000fc400078efe2a */
[----:B------:R-:W-:Y:S02]  /*11cf0*/  LOP3.LUT R41, R111, R41, RZ, 0xfc, !PT ;  /* 0x000000296f297212 */ /* 0x000fe400078efcff */
[----:B------:R-:W-:-:S05]  /*11d00*/  LOP3.LUT R40, R115, 0xff, R78, 0xf8, !PT ;  /* 0x000000ff73287812 */ /* 0x000fca00078ef84e */
[----:B------:R3:W-:Y:S02]  /*11d10*/  STG.E.64 desc[UR4][R112.64], R40 ;  /* 0x0000002870007986 */ /* 0x0007e4000c101b04 */
.L_x_3701:
[----:B------:R-:W-:Y:S05]  /*11d20*/  BSYNC B1 ;  /* 0x0000000000017941 */ /* 0x000fea0003800000 */
.L_x_3700:
[----:B0123--:R-:W-:Y:S01]  /*11d30*/  FADD.FTZ R41, RZ, R85 ;  /* 0x00000055ff297221 */ /* 0x00ffe20000010000 */
[----:B------:R-:W-:Y:S01]  /*11d40*/  ISETP.NE.AND P4, PT, R20, RZ, PT ;  /* 0x000000ff1400720c */ /* 0x000fe20003f85270 */
[----:B------:R-:W-:Y:S01]  /*11d50*/  UMOV UR8, 0xffffffff ;  /* 0xffffffff00087882 */ /* 0x000fe20000000000 */
[----:B------:R-:W-:Y:S01]  /*11d60*/  ISETP.GT.U32.AND P1, PT, R2, 0x3f, PT ;  /* 0x0000003f0200780c */ /* 0x000fe20003f24070 */
        /* <DEDUP_REMOVED lines=97> */
.L_x_3849:
        /* <DEDUP_REMOVED lines=49> */
.L_x_3832:
[----:B------:R-:W-:Y:S05]  /*12690*/  BSYNC B1 ;  /* 0x0000000000017941 */ /* 0x000fea0003800000 */
.L_x_3831:
        /* <DEDUP_REMOVED lines=31> */
[----:B------:R-:W-:Y:S01]  /*12890*/  F2FP.F16.F32.PACK_AB R42, R113, R42 ;  /* 0x0000002a712a723e */ /* 0x000fe200000000ff */
[----:B------:R-:W-:Y:S01]  /*128a0*/  VIADD R109, R109, 0x20 ;  /* 0x000000206d6d7836 */ /* 0x000fe20000000000 */
[----:B------:R-:W-:-:S05]  /*128b0*/  F2FP.F16.F32.PACK_AB R43, R115, R122 ;  /* 0x0000007a732b723e */ /* 0x000fca00000000ff */
[----:B------:R2:W-:Y:S02]  /*128c0*/  STG.E.128 desc[UR4][R70.64], R40 ;  /* 0x0000002846007986 */ /* 0x0005e4000c101d04 */
.L_x_3834:
[----:B------:R-:W-:Y:S05]  /*128d0*/  BSYNC B1 ;  /* 0x0000000000017941 */ /* 0x000fea0003800000 */
.L_x_3833:
        /* <DEDUP_REMOVED lines=34> */
.L_x_3836:
[----:B------:R-:W-:Y:S05]  /*12b00*/  BSYNC B1 ;  /* 0x0000000000017941 */ /* 0x000fea0003800000 */
.L_x_3835:
[----:B0123--:R-:W0:Y:S02]  /*12b10*/  LDC.64 R40, c[0x0][0x210] ;  /* 0x00008400ff287b82 */ /* 0x00fe240000000a00 */
[----:B0-----:R-:W-:-:S04]  /*12b20*/  LEA R21, R40, R21, 0x2 ;  /* 0x0000001528157211 */ /* 0x001fc800078e10ff */
[----:B------:R-:W-:-:S13]  /*12b30*/  ISETP.GE.AND P0, PT, R21, R41, PT ;  /* 0x000000291500720c */ /* 0x000fda0003f06270 */
[----:B------:R-:W-:Y:S05]  /*12b40*/  @!P0 BRA `(.L_x_3837) ;  /* 0xfffffee000648947 */ /* 0x000fea000383ffff */
[----:B------:R-:W-:Y:S05]  /*12b50*/  BSYNC B0 ;  /* 0x0000000000007941 */ /* 0x000fea0003800000 */
.L_x_3437:
[----:B------:R-:W-:Y:S05]  /*12b60*/  EXIT ;  /* 0x000000000000794d */ /* 0x000fea0003800000 */
.L_x_3830:
        /* <DEDUP_REMOVED lines=8> */
.L_x_3839:
[----:B------:R-:W-:Y:S05]  /*12bf0*/  BSYNC B1 ;  /* 0x0000000000017941 */ /* 0x000fea0003800000 */
.L_x_3838:
[----:B------:R-:W-:Y:S01]  /*12c00*/  IMAD.MOV.U32 R40, RZ, RZ, R114 ;  /* 0x000000ffff287224 */ /* 0x000fe200078e0072 */
[----:B------:R-:W-:Y:S01]  /*12c10*/  HFMA2.MMA R118, -RZ, RZ, 0, 1.847743988037109375e-06 ;  /* 0x0000001fff767435 */ /* 0x000fe200000001ff */
[----:B------:R-:W-:Y:S01]  /*12c20*/  IMAD.MOV.U32 R115, RZ, RZ, 0x2 ;  /* 0x00000002ff737424 */ /* 0x000fe200078e00ff */
[----:B------:R-:W0:Y:S01]  /*12c30*/  LDC R70, c[0x0][0x290] ;  /* 0x0000a400ff467b82 */ /* 0x000e220000000800 */
[----:B------:R-:W-:Y:S01]  /*12c40*/  FADD.FTZ R42, R41, R40 ;  /* 0x00000028292a7221 */ /* 0x000fe20000010000 */
[----:B------:R-:W-:-:S04]  /*12c50*/  IMAD.MOV.U32 R113, RZ, RZ, -0x1 ;  /* 0xffffffffff717424 */ /* 0x000fc800078e00ff */
[----:B------:R-:W-:-:S07]  /*12c60*/  MOV R116, R42 ;  /* 0x0000002a00747202 */ /* 0x000fce0000000f00 */
[----:B0-----:R-:W-:Y:S05]  /*12c70*/  WARPSYNC.COLLECTIVE R113, `(.L_x_3840) ;  /* 0x0000000071087348 */ /* 0x001fea0003c00000 */
[----:B------:R1:W2:Y:S02]  /*12c80*/  SHFL.BFLY P3, R114, R116, R115, R118 ;  /* 0x0c00007374727389 */ /* 0x0002a40000060076 */
[----:B012---:R-:W-:Y:S01]  /*12c90*/  ENDCOLLECTIVE ;  /* 0x000000000000791b */ /* 0x007fe20003800000 */
.L_x_3840:
[----:B------:R-:W-:Y:S01]  /*12ca0*/  HFMA2.MMA R115, -RZ, RZ, 0, 2.384185791015625e-07 ;  /* 0x00000004ff737435 */ /* 0x000fe200000001ff */
[----:B------:R-:W-:-:S05]  /*12cb0*/  MOV R43, R114 ;  /* 0x00000072002b7202 */ /* 0x000fca0000000f00 */
[----:B------:R-:W-:-:S04]  /*12cc0*/  FADD.FTZ R43, R42, R43 ;  /* 0x0000002b2a2b7221 */ /* 0x000fc80000010000 */
[----:B------:R-:W-:-:S07]  /*12cd0*/  IMAD.MOV.U32 R116, RZ, RZ, R43 ;  /* 0x000000ffff747224 */ /* 0x000fce00078e002b */
[----:B------:R-:W-:Y:S05]  /*12ce0*/  WARPSYNC.COLLECTIVE R113, `(.L_x_3841) ;  /* 0x0000000071087348 */ /* 0x000fea0003c00000 */
[----:B------:R0:W1:Y:S02]  /*12cf0*/  SHFL.BFLY P3, R114, R116, R115, R118 ;  /* 0x0c00007374727389 */ /* 0x0000640000060076 */
[----:B01----:R-:W-:Y:S01]  /*12d00*/  ENDCOLLECTIVE ;  /* 0x000000000000791b */ /* 0x003fe20003800000 */
.L_x_3841:
[----:B------:R-:W-:Y:S02]  /*12d10*/  IMAD.MOV.U32 R115, RZ, RZ, 0x8 ;  /* 0x00000008ff737424 */ /* 0x000fe400078e00ff */
[----:B------:R-:W-:-:S04]  /*12d20*/  IMAD.MOV.U32 R40, RZ, RZ, R114 ;  /* 0x000000ffff287224 */ /* 0x000fc800078e0072 */
[----:B------:R-:W-:-:S05]  /*12d30*/  FADD.FTZ R111, R43, R40 ;  /* 0x000000282b6f7221 */ /* 0x000fca0000010000 */
[----:B------:R-:W-:-:S07]  /*12d40*/  MOV R116, R111 ;  /* 0x0000006f00747202 */ /* 0x000fce0000000f00 */
[----:B------:R-:W-:Y:S05]  /*12d50*/  WARPSYNC.COLLECTIVE R113, `(.L_x_3842) ;  /* 0x0000000071087348 */ /* 0x000fea0003c00000 */
[----:B------:R0:W1:Y:S02]  /*12d60*/  SHFL.BFLY P3, R114, R116, R115, R118 ;  /* 0x0c00007374727389 */ /* 0x0000640000060076 */
[----:B01----:R-:W-:Y:S01]  /*12d70*/  ENDCOLLECTIVE ;  /* 0x000000000000791b */ /* 0x003fe20003800000 */
.L_x_3842:
[----:B------:R-:W-:Y:S01]  /*12d80*/  HFMA2.MMA R115, -RZ, RZ, 0, 9.5367431640625e-07 ;  /* 0x00000010ff737435 */ /* 0x000fe200000001ff */
[----:B------:R-:W-:-:S05]  /*12d90*/  MOV R40, R114 ;  /* 0x0000007200287202 */ /* 0x000fca0000000f00 */
[----:B------:R-:W-:-:S04]  /*12da0*/  FADD.FTZ R112, R111, R40 ;  /* 0x000000286f707221 */ /* 0x000fc80000010000 */
[----:B------:R-:W-:-:S07]  /*12db0*/  IMAD.MOV.U32 R116, RZ, RZ, R112 ;  /* 0x000000ffff747224 */ /* 0x000fce00078e0070 */
[----:B------:R-:W-:Y:S05]  /*12dc0*/  WARPSYNC.COLLECTIVE R113, `(.L_x_3843) ;  /* 0x0000000071087348 */ /* 0x000fea0003c00000 */
[----:B------:R0:W1:Y:S02]  /*12dd0*/  SHFL.BFLY P3, R114, R116, R115, R118 ;  /* 0x0c00007374727389 */ /* 0x0000640000060076 */
[----:B01----:R-:W-:Y:S01]  /*12de0*/  ENDCOLLECTIVE ;  /* 0x000000000000791b */ /* 0x003fe20003800000 */
.L_x_3843:
        /* <DEDUP_REMOVED lines=57> */
.L_x_3844:
[----:B------:R-:W-:Y:S01]  /*13180*/  HFMA2.MMA R115, -RZ, RZ, 0, 1.1920928955078125e-07 ;  /* 0x00000002ff737435 */ /* 0x000fe200000001ff */
[----:B------:R-:W-:-:S05]  /*13190*/  MOV R41, R114 ;  /* 0x0000007200297202 */ /* 0x000fca0000000f00 */
[----:B------:R-:W-:-:S04]  /*131a0*/  FADD.FTZ R41, R40, R41 ;  /* 0x0000002928297221 */ /* 0x000fc80000010000 */
[----:B------:R-:W-:-:S07]  /*131b0*/  IMAD.MOV.U32 R116, RZ, RZ, R41 ;  /* 0x000000ffff747224 */ /* 0x000fce00078e0029 */
[----:B------:R-:W-:Y:S05]  /*131c0*/  WARPSYNC.COLLECTIVE R113, `(.L_x_3845) ;  /* 0x0000000071087348 */ /* 0x000fea0003c00000 */
[----:B------:R0:W1:Y:S02]  /*131d0*/  SHFL.BFLY P3, R114, R116, R115, R118 ;  /* 0x0c00007374727389 */ /* 0x0000640000060076 */
[----:B01----:R-:W-:Y:S01]  /*131e0*/  ENDCOLLECTIVE ;  /* 0x000000000000791b */ /* 0x003fe20003800000 */
.L_x_3845:
[----:B------:R-:W-:Y:S02]  /*131f0*/  IMAD.MOV.U32 R115, RZ, RZ, 0x4 ;  /* 0x00000004ff737424 */ /* 0x000fe400078e00ff */
[----:B------:R-:W-:-:S04]  /*13200*/  IMAD.MOV.U32 R42, RZ, RZ, R114 ;  /* 0x000000ffff2a7224 */ /* 0x000fc800078e0072 */
[----:B------:R-:W-:-:S05]  /*13210*/  FADD.FTZ R42, R41, R42 ;  /* 0x0000002a292a7221 */ /* 0x000fca0000010000 */
[----:B------:R-:W-:-:S07]  /*13220*/  MOV R116, R42 ;  /* 0x0000002a00747202 */ /* 0x000fce0000000f00 */
[----:B------:R-:W-:Y:S05]  /*13230*/  WARPSYNC.COLLECTIVE R113, `(.L_x_3846) ;  /* 0x0000000071087348 */ /* 0x000fea0003c00000 */
[----:B------:R0:W1:Y:S02]  /*13240*/  SHFL.BFLY P3, R114, R116, R115, R118 ;  /* 0x0c00007374727389 */ /* 0x0000640000060076 */
[----:B01----:R-:W-:Y:S01]  /*13250*/  ENDCOLLECTIVE ;  /* 0x000000000000791b */ /* 0x003fe20003800000 */
.L_x_3846:
[----:B------:R-:W-:Y:S01]  /*13260*/  HFMA2.MMA R115, -RZ, RZ, 0, 4.76837158203125e-07 ;  /* 0x00000008ff737435 */ /* 0x000fe200000001ff */
[----:B------:R-:W-:-:S05]  /*13270*/  MOV R43, R114 ;  /* 0x00000072002b7202 */ /* 0x000fca0000000f00 */
[----:B------:R-:W-:-:S04]  /*13280*/  FADD.FTZ R43, R42, R43 ;  /* 0x0000002b2a2b7221 */ /* 0x000fc80000010000 */
[----:B------:R-:W-:-:S07]  /*13290*/  IMAD.MOV.U32 R116, RZ, RZ, R43 ;  /* 0x000000ffff747224 */ /* 0x000fce00078e002b */
[----:B------:R-:W-:Y:S05]  /*132a0*/  WARPSYNC.COLLECTIVE R113, `(.L_x_3847) ;  /* 0x0000000071087348 */ /* 0x000fea0003c00000 */
[----:B------:R0:W1:Y:S02]  /*132b0*/  SHFL.BFLY P3, R114, R116, R115, R118 ;  /* 0x0c00007374727389 */ /* 0x0000640000060076 */
[----:B01----:R-:W-:Y:S01]  /*132c0*/  ENDCOLLECTIVE ;  /* 0x000000000000791b */ /* 0x003fe20003800000 */
.L_x_3847:
[----:B------:R-:W-:Y:S02]  /*132d0*/  IMAD.MOV.U32 R115, RZ, RZ, 0x10 ;  /* 0x00000010ff737424 */ /* 0x000fe400078e00ff */
[----:B------:R-:W-:-:S04]  /*132e0*/  IMAD.MOV.U32 R112, RZ, RZ, R114 ;  /* 0x000000ffff707224 */ /* 0x000fc800078e0072 */
[----:B------:R-:W-:-:S05]  /*132f0*/  FADD.FTZ R112, R43, R112 ;  /* 0x000000702b707221 */ /* 0x000fca0000010000 */
[----:B------:R-:W-:-:S07]  /*13300*/  MOV R116, R112 ;  /* 0x0000007000747202 */ /* 0x000fce0000000f00 */
[----:B------:R-:W-:Y:S05]  /*13310*/  WARPSYNC.COLLECTIVE R113, `(.L_x_3848) ;  /* 0x0000000071087348 */ /* 0x000fea0003c00000 */
[----:B------:R0:W1:Y:S02]  /*13320*/  SHFL.BFLY P3, R114, R116, R115, R118 ;  /* 0x0c00007374727389 */ /* 0x0000640000060076 */
[----:B01----:R-:W-:Y:S01]  /*13330*/  ENDCOLLECTIVE ;  /* 0x000000000000791b */ /* 0x003fe20003800000 */
.L_x_3848:
[----:B------:R-:W-:Y:S01]  /*13340*/  MOV R111, R114 ;  /* 0x00000072006f7202 */ /* 0x000fe20000000f00 */
[----:B------:R-:W-:Y:S06]  /*13350*/  BRA `(.L_x_3849) ;  /* 0xfffffff000087947 */ /* 0x000fec000383ffff */
.L_x_3850:
        /* <DEDUP_REMOVED lines=10> */
.L_x_20687:


//--------------------- .text._ZN10layer_norm31ln_parallel_residual_fwd_kernelINS_13Kernel_traitsI6__halfS2_S2_S2_fjLj768ELj1ELj4ELj1ELj16ENS_18Kernel_traits_baseILj768ES2_S2_S2_S2_fjLj128EEEEELb1ELb1ELb1EEEvNS_9FwdParamsE --------------------------
	.section	.text._ZN10layer_norm31ln_parallel_residual_fwd_kernelINS_13Kernel_traitsI6__halfS2_S2_S2_fjLj768ELj1ELj4ELj1ELj16ENS_18Kernel_traits_baseILj768ES2_S2_S2_S2_fjLj128EEEEELb1ELb1ELb1EEEvNS_9FwdParamsE,"ax",@progbits
	.align	128
        .global         _ZN10layer_norm31ln_parallel_residual_fwd_kernelINS_13Kernel_traitsI6__halfS2_S2_S2_fjLj768ELj1ELj4ELj1ELj16ENS_18Kernel_traits_baseILj768ES2_S2_S2_S2_fjLj128EEEEELb1ELb1ELb1EEEvNS_9FwdParamsE
        .type           _ZN10layer_norm31ln_parallel_residual_fwd_kernelINS_13Kernel_traitsI6__halfS2_S2_S2_fjLj768ELj1ELj4ELj1ELj16ENS_18Kernel_traits_baseILj768ES2_S2_S2_S2_fjLj128EEEEELb1ELb1ELb1EEEvNS_9FwdParamsE,@function
        .size           _ZN10layer_norm31ln_parallel_residual_fwd_kernelINS_13Kernel_traitsI6__halfS2_S2_S2_fjLj768ELj1ELj4ELj1ELj16ENS_18Kernel_traits_baseILj768ES2_S2_S2_S2_fjLj128EEEEELb1ELb1ELb1EEEvNS_9FwdParamsE,(.L_x_20688 - _ZN10layer_norm31ln_parallel_residual_fwd_kernelINS_13Kernel_traitsI6__halfS2_S2_S2_fjLj768ELj1ELj4ELj1ELj16ENS_18Kernel_traits_baseILj768ES2_S2_S2_S2_fjLj128EEEEELb1ELb1ELb1EEEvNS_9FwdParamsE)
        .other          _ZN10layer_norm31ln_parallel_residual_fwd_kernelINS_13Kernel_traitsI6__halfS2_S2_S2_fjLj768ELj1ELj4ELj1ELj16ENS_18Kernel_traits_baseILj768ES2_S2_S2_S2_fjLj128EEEEELb1ELb1ELb1EEEvNS_9FwdParamsE,@"STO_CUDA_ENTRY STV_DEFAULT"
_ZN10layer_norm31ln_parallel_residual_fwd_kernelINS_13Kernel_traitsI6__halfS2_S2_S2_fjLj768ELj1ELj4ELj1ELj16ENS_18Kernel_traits_baseILj768ES2_S2_S2_S2_fjLj128EEEEELb1ELb1ELb1EEEvNS_9FwdParamsE:
.text._ZN10layer_norm31ln_parallel_residual_fwd_kernelINS_13Kernel_traitsI6__halfS2_S2_S2_fjLj768ELj1ELj4ELj1ELj16ENS_18Kernel_traits_baseILj768ES2_S2_S2_S2_fjLj128EEEEELb1ELb1ELb1EEEvNS_9FwdParamsE:
        /* <DEDUP_REMOVED lines=19> */
[----:B------:R-:W-:Y:S01]  /*0130*/  SHF.L.U32 R0, R73, 0x4, RZ ;  /* 0x0000000449007819 */ /* 0x000fe200000006ff */
[----:B------:R-:W-:-:S03]  /*0140*/  ULDC.64 UR8, c[0x0][0x2c8] ;  /* 0x0000b20000087ab9 */ /* 0x000fc60000000a00 */
[----:B------:R-:W-:Y:S02]  /*0150*/  LOP3.LUT R21, R0, 0x1f0, RZ, 0xc0, !PT ;  /* 0x000001f000157812 */ /* 0x000fe400078ec0ff */
[----:B------:R-:W-:-:S05]  /*0160*/  SHF.R.U32.HI R0, RZ, 0x5, R73 ;  /* 0x00000005ff007819 */ /* 0x000fca0000011649 */
[----:B------:R-:W-:Y:S01]  /*0170*/  IMAD R0, R20, 0x4, R0 ;  /* 0x0000000414007824 */ /* 0x000fe200078e0200 */
        /* <DEDUP_REMOVED lines=35> */
[----:B------:R-:W-:Y:S01]  /*03b0*/  UIADD3 UR22, UR6, 0x1715609d, URZ ;  /* 0x1715609d06167890 */ /* 0x000fe2000fffe03f */
[----:B------:R-:W-:-:S04]  /*03c0*/  IMAD.WIDE.U32 R6, R7, -0x2daee0ad, RZ ;  /* 0xd2511f5307067825 */ /* 0x000fc800078e00ff */
[----:B------:R-:W-:Y:S01]  /*03d0*/  IMAD.WIDE.U32 R14, R14, -0x326172a9, RZ ;  /* 0xcd9e8d570e0e7825 */ /* 0x000fe200078e00ff */
[----:B------:R-:W-:Y:S01]  /*03e0*/  LOP3.LUT R13, R7, UR23, R4, 0x96, !PT ;  /* 0x00000017070d7c12 */ /* 0x000fe2000f8e9604 */
[----:B------:R-:W-:-:S03]  /*03f0*/  UIADD3 UR24, UR6, -0x4ab325aa, URZ ;  /* 0xb54cda5606187890 */ /* 0x000fc6000fffe03f */
[----:B------:R-:W-:Y:S01]  /*0400*/  LOP3.LUT R4, R15, UR22, R12, 0x96, !PT ;  /* 0x000000160f047c12 */ /* 0x000fe2000f8e960c */
[----:B------:R-:W-:Y:S01]  /*0410*/  IMAD.WIDE.U32 R12, R13, -0x326172a9, RZ ;  /* 0xcd9e8d570d0c7825 */ /* 0x000fe200078e00ff */
[----:B------:R-:W-:Y:S01]  /*0420*/  UIADD3 UR25, UR7, 0x646e171e, URZ ;  /* 0x646e171e07197890 */ /* 0x000fe2000fffe03f */
[----:B------:R-:W-:Y:S02]  /*0430*/  ISETP.NE.U32.AND P0, PT, RZ, UR8, PT ;  /* 0x00000008ff007c0c */ /* 0x000fe4000bf05070 */
[----:B------:R-:W-:Y:S01]  /*0440*/  IMAD.WIDE.U32 R4, R4, -0x2daee0ad, RZ ;  /* 0xd2511f5304047825 */ /* 0x000fe200078e00ff */
[----:B------:R-:W-:Y:S02]  /*0450*/  IADD3 R2, P1, R21, UR8, RZ ;  /* 0x0000000815027c10 */ /* 0x000fe4000ff3e0ff */
[----:B------:R-:W-:Y:S02]  /*0460*/  LOP3.LUT R7, R13, UR24, R14, 0x96, !PT ;  /* 0x000000180d077c12 */ /* 0x000fe4000f8e960e */
[----:B------:R-:W-:-:S02]  /*0470*/  LOP3.LUT R14, R5, UR25, R6, 0x96, !PT ;  /* 0x00000019050e7c12 */ /* 0x000fc4000f8e9606 */
[----:B------:R-:W-:Y:S01]  /*0480*/  ISETP.NE.AND.EX P0, PT, RZ, UR9, PT, P0 ;  /* 0x00000009ff007c0c */ /* 0x000fe2000bf05300 */
[----:B------:R-:W-:Y:S01]  /*0490*/  IMAD.X R3, RZ, RZ, UR9, P1 ;  /* 0x00000009ff037e24 */ /* 0x000fe200088e06ff */
[----:B------:R-:W-:Y:S01]  /*04a0*/  UIADD3 UR26, UR6, 0x5384540f, URZ ;  /* 0x5384540f061a7890 */ /* 0x000fe2000fffe03f */
[----:B------:R-:W-:Y:S01]  /*04b0*/  IMAD.WIDE.U32 R6, R7, -0x2daee0ad, RZ ;  /* 0xd2511f5307067825 */ /* 0x000fe200078e00ff */
[----:B------:R-:W-:Y:S01]  /*04c0*/  UIADD3 UR27, UR7, 0x1fd5c5a3, URZ ;  /* 0x1fd5c5a3071b7890 */ /* 0x000fe2000fffe03f */
[----:B------:R-:W-:Y:S01]  /*04d0*/  ISETP.GE.AND P1, PT, R0, UR10, PT ;  /* 0x0000000a00007c0c */ /* 0x000fe2000bf26270 */
[----:B------:R-:W-:Y:S01]  /*04e0*/  ULDC.64 UR8, c[0x0][0x260] ;  /* 0x0000980000087ab9 */ /* 0x000fe20000000a00 */
[----:B------:R-:W-:-:S03]  /*04f0*/  IMAD.WIDE.U32 R14, R14, -0x326172a9, RZ ;  /* 0xcd9e8d570e0e7825 */ /* 0x000fc600078e00ff */
[----:B------:R-:W-:Y:S02]  /*0500*/  LOP3.LUT R43, R7, UR27, R4, 0x96, !PT ;  /* 0x0000001b072b7c12 */ /* 0x000fe4000f8e9604 */
[----:B------:R-:W-:Y:S01]  /*0510*/  LOP3.LUT R41, R15, UR26, R12, 0x96, !PT ;  /* 0x0000001a0f297c12 */ /* 0x000fe2000f8e960c */
[----:B------:R-:W5:Y:S01]  /*0520*/  @P0 LDG.E.128 R8, desc[UR4][R2.64] ;  /* 0x0000000402080981 */ /* 0x000f62000c1e1d00 */
[----:B------:R-:W-:Y:S01]  /*0530*/  IADD3 R12, P2, R21, UR8, RZ ;  /* 0x00000008150c7c10 */ /* 0x000fe2000ff5e0ff */
[----:B------:R-:W-:Y:S01]  /*0540*/  UIADD3 UR28, UR6, -0xe443238, URZ ;  /* 0xf1bbcdc8061c7890 */ /* 0x000fe2000fffe03f */
[----:B------:R-:W-:Y:S01]  /*0550*/  IMAD.HI.U32 R5, R43, -0x326172a9, RZ ;  /* 0xcd9e8d572b057827 */ /* 0x000fe200078e00ff */
[----:B------:R-:W5:Y:S01]  /*0560*/  @P0 LDG.E.128 R16, desc[UR4][R2.64+0x200] ;  /* 0x0002000402100981 */ /* 0x000f62000c1e1d00 */
[----:B------:R-:W-:-:S03]  /*0570*/  UIADD3 UR29, UR7, -0x24c28bd8, URZ ;  /* 0xdb3d7428071d7890 */ /* 0x000fc6000fffe03f */
[----:B------:R0:W5:Y:S01]  /*0580*/  @P0 LDG.E.128 R24, desc[UR4][R2.64+0x400] ;  /* 0x0004000402180981 */ /* 0x000162000c1e1d00 */
[----:B------:R-:W-:Y:S02]  /*0590*/  IADD3.X R13, RZ, UR9, RZ, P2, !PT ;  /* 0x00000009ff0d7c10 */ /* 0x000fe400097fe4ff */
[----:B------:R-:W-:Y:S01]  /*05a0*/  LOP3.LUT R50, R5, UR28, R14, 0x96, !PT ;  /* 0x0000001c05327c12 */ /* 0x000fe2000f8e960e */
[----:B0-----:R-:W-:-:S05]  /*05b0*/  IMAD.HI.U32 R3, R41, -0x2daee0ad, RZ ;  /* 0xd2511f5329037827 */ /* 0x001fca00078e00ff */
[----:B------:R-:W-:Y:S01]  /*05c0*/  LOP3.LUT R88, R3, UR29, R6, 0x96, !PT ;  /* 0x0000001d03587c12 */ /* 0x000fe2000f8e9606 */
[----:B------:R-:W-:Y:S06]  /*05d0*/  @P1 EXIT ;  /* 0x000000000000194d */ /* 0x000fec0003800000 */
        /* <DEDUP_REMOVED lines=8> */
[----:B------:R-:W-:Y:S01]  /*0660*/  @!P0 CS2R R26, SRZ ;  /* 0x00000000001a8805 */ /* 0x000fe2000001ff00 */
[----:B------:R-:W-:Y:S01]  /*0670*/  UIADD3 UR31, UR7, -0x695add53, URZ ;  /* 0x96a522ad071f7890 */ /* 0x000fe2000fffe03f */
[--C-:B------:R-:W-:Y:S01]  /*0680*/  HADD2.F32 R2, -RZ, R8.reuse.H0_H0 ;  /* 0x20000008ff027230 */ /* 0x100fe20000004100 */
[----:B------:R-:W-:Y:S01]  /*0690*/  UIADD3 UR30, UR6, -0x700cb87f, URZ ;  /* 0x8ff34781061e7890 */ /* 0x000fe2000fffe03f */
[----:B------:R-:W-:Y:S01]  /*06a0*/  HADD2.F32 R3, -RZ, R8.H1_H1 ;  /* 0x30000008ff037230 */ /* 0x000fe20000004100 */
[----:B------:R-:W-:Y:S01]  /*06b0*/  ULDC.64 UR8, c[0x0][0x228] ;  /* 0x00008a0000087ab9 */ /* 0x000fe20000000a00 */
[--C-:B------:R-:W-:Y:S01]  /*06c0*/  HADD2.F32 R4, -RZ, R9.reuse.H0_H0 ;  /* 0x20000009ff047230 */ /* 0x100fe20000004100 */
[----:B------:R-:W-:Y:S01]  /*06d0*/  ISETP.NE.U32.AND P0, PT, RZ, UR8, PT ;  /* 0x00000008ff007c0c */ /* 0x000fe2000bf05070 */
[----:B------:R-:W-:Y:S01]  /*06e0*/  HADD2.F32 R5, -RZ, R9.H1_H1 ;  /* 0x30000009ff057230 */ /* 0x000fe20000004100 */
[----:B------:R-:W-:Y:S01]  /*06f0*/  BSSY B0, `(.L_x_3851) ;  /* 0x000124c000007945 */ /* 0x000fe20003800000 */
[----:B------:R-:W-:Y:S01]  /*0700*/  IMAD R41, R41, -0x2daee0ad, RZ ;  /* 0xd2511f5329297824 */ /* 0x000fe200078e02ff */
[----:B------:R-:W-:Y:S01]  /*0710*/  LOP3.LUT R111, R40, 0x3, RZ, 0xc0, !PT ;  /* 0x00000003286f7812 */ /* 0x000fe200078ec0ff */
[----:B------:R-:W-:Y:S01]  /*0720*/  IMAD.WIDE.U32 R50, R50, -0x2daee0ad, RZ ;  /* 0xd2511f5332327825 */ /* 0x000fe200078e00ff */
[----:B------:R-:W-:Y:S01]  /*0730*/  ULDC.U8 UR8, c[0x0][0x2a0] ;  /* 0x0000a80000087ab9 */ /* 0x000fe20000000000 */
[----:B------:R-:W-:Y:S01]  /*0740*/  LOP3.LUT R73, R73, 0x1f, RZ, 0xc0, !PT ;  /* 0x0000001f49497812 */ /* 0x000fe200078ec0ff */
[----:B------:R-:W-:Y:S01]  /*0750*/  UISETP.NE.AND UP0, UPT, UR8, URZ, UPT ;  /* 0x0000003f0800728c */ /* 0x000fe2000bf05270 */
[--C-:B------:R-:W-:Y:S01]  /*0760*/  HADD2.F32 R6, -RZ, R10.reuse.H0_H0 ;  /* 0x2000000aff067230 */ /* 0x100fe20000004100 */
[----:B------:R-:W-:Y:S01]  /*0770*/  LOP3.LUT R48, R51, UR31, R41, 0x96, !PT ;  /* 0x0000001f33307c12 */ /* 0x000fe2000f8e9629 */
[----:B------:R-:W-:Y:S01]  /*0780*/  HADD2.F32 R7, -RZ, R10.H1_H1 ;  /* 0x3000000aff077230 */ /* 0x000fe20000004100 */
[----:B------:R-:W-:Y:S01]  /*0790*/  ISETP.NE.AND.EX P0, PT, RZ, UR9, PT, P0 ;  /* 0x00000009ff007c0c */ /* 0x000fe2000bf05300 */
[--C-:B------:R-:W-:Y:S01]  /*07a0*/  HADD2.F32 R8, -RZ, R11.reuse.H0_H0 ;  /* 0x2000000bff087230 */ /* 0x100fe20000004100 */
[----:B------:R-:W-:Y:S01]  /*07b0*/  ULDC UR9, c[0x0][0x218] ;  /* 0x0000860000097ab9 */ /* 0x000fe20000000800 */
[----:B------:R-:W-:Y:S01]  /*07c0*/  HADD2.F32 R9, -RZ, R11.H1_H1 ;  /* 0x3000000bff097230 */ /* 0x000fe20000004100 */
[----:B------:R-:W-:Y:S01]  /*07d0*/  ULDC UR8, c[0x0][0x2d8] ;  /* 0x0000b60000087ab9 */ /* 0x000fe20000000800 */
[----:B------:R-:W-:Y:S01]  /*07e0*/  IMAD R43, R43, -0x326172a9, RZ ;  /* 0xcd9e8d572b2b7824 */ /* 0x000fe200078e02ff */
[----:B------:R-:W-:Y:S01]  /*07f0*/  ULDC.64 UR32, c[0x0][0x228] ;  /* 0x00008a0000207ab9 */ /* 0x000fe20000000a00 */
[----:B------:R-:W-:Y:S01]  /*0800*/  IMAD.HI.U32 R42, R88, -0x326172a9, RZ ;  /* 0xcd9e8d57582a7827 */ /* 0x000fe200078e00ff */
[----:B------:R-:W-:Y:S01]  /*0810*/  ULDC.64 UR10, c[0x0][0x230] ;  /* 0x00008c00000a7ab9 */ /* 0x000fe20000000a00 */
[----:B------:R-:W-:-:S02]  /*0820*/  ULDC.64 UR12, c[0x0][0x2b8] ;  /* 0x0000ae00000c7ab9 */ /* 0x000fc40000000a00 */
[--C-:B------:R-:W-:Y:S02]  /*0830*/  HADD2.F32 R10, -RZ, R16.reuse.H0_H0 ;  /* 0x20000010ff0a7230 */ /* 0x100fe40000004100 */
[----:B------:R-:W-:Y:S02]  /*0840*/  HADD2.F32 R11, -RZ, R16.H1_H1 ;  /* 0x30000010ff0b7230 */ /* 0x000fe40000004100 */
[--C-:B0-----:R-:W-:Y:S02]  /*0850*/  HADD2.F32 R12, -RZ, R17.reuse.H0_H0 ;  /* 0x20000011ff0c7230 */ /* 0x101fe40000004100 */
        /* <DEDUP_REMOVED lines=10> */
[----:B------:R-:W-:Y:S01]  /*0900*/  HADD2.F32 R23, -RZ, R26.H1_H1 ;  /* 0x3000001aff177230 */ /* 0x000fe20000004100 */
[----:B------:R-:W-:Y:S01]  /*0910*/  LOP3.LUT R26, R42, UR30, R43, 0x96, !PT ;  /* 0x0000001e2a1a7c12 */ /* 0x000fe2000f8e962b */
[--C-:B------:R-:W-:Y:S02]  /*0920*/  HADD2.F32 R24, -RZ, R27.reuse.H0_H0 ;  /* 0x2000001bff187230 */ /* 0x100fe40000004100 */
[----:B------:R-:W-:Y:S02]  /*0930*/  HADD2.F32 R25, -RZ, R27.H1_H1 ;  /* 0x3000001bff197230 */ /* 0x000fe40000004100 */
[----:B------:R-:W-:Y:S02]  /*0940*/  IMAD R88, R88, -0x326172a9, RZ ;  /* 0xcd9e8d5758587824 */ /* 0x000fe400078e02ff */
[----:B------:R-:W-:-:S02]  /*0950*/  IMAD.MOV.U32 R71, RZ, RZ, RZ ;  /* 0x000000ffff477224 */ /* 0x000fc400078e00ff */
[--C-:B--2---:R-:W-:Y:S02]  /*0960*/  HADD2.F32 R27, -RZ, R28.reuse.H0_H0 ;  /* 0x2000001cff1b7230 */ /* 0x104fe40000004100 */
[----:B------:R-:W-:Y:S02]  /*0970*/  HADD2.F32 R52, -RZ, R28.H1_H1 ;  /* 0x3000001cff347230 */ /* 0x000fe40000004100 */
[--C-:B------:R-:W-:Y:S02]  /*0980*/  HADD2.F32 R49, -RZ, R29.reuse.H0_H0 ;  /* 0x2000001dff317230 */ /* 0x100fe40000004100 */
[----:B------:R-:W-:Y:S02]  /*0990*/  HADD2.F32 R54, -RZ, R29.H1_H1 ;  /* 0x3000001dff367230 */ /* 0x000fe40000004100 */
[--C-:B------:R-:W-:Y:S02]  /*09a0*/  HADD2.F32 R51, -RZ, R30.reuse.H0_H0 ;  /* 0x2000001eff337230 */ /* 0x100fe40000004100 */
[----:B------:R-:W-:-:S02]  /*09b0*/  HADD2.F32 R56, -RZ, R30.H1_H1 ;  /* 0x3000001eff387230 */ /* 0x000fc40000004100 */
[--C-:B------:R-:W-:Y:S02]  /*09c0*/  HADD2.F32 R53, -RZ, R31.reuse.H0_H0 ;  /* 0x2000001fff357230 */ /* 0x100fe40000004100 */
[----:B------:R-:W-:Y:S02]  /*09d0*/  HADD2.F32 R58, -RZ, R31.H1_H1 ;  /* 0x3000001fff3a7230 */ /* 0x000fe40000004100 */
[--C-:B---3--:R-:W-:Y:S02]  /*09e0*/  HADD2.F32 R55, -RZ, R32.reuse.H0_H0 ;  /* 0x20000020ff377230 */ /* 0x108fe40000004100 */
[----:B------:R-:W-:Y:S02]  /*09f0*/  HADD2.F32 R60, -RZ, R32.H1_H1 ;  /* 0x30000020ff3c7230 */ /* 0x000fe40000004100 */
[--C-:B------:R-:W-:Y:S02]  /*0a00*/  HADD2.F32 R57, -RZ, R33.reuse.H0_H0 ;  /* 0x20000021ff397230 */ /* 0x100fe40000004100 */
[----:B------:R-:W-:-:S02]  /*0a10*/  HADD2.F32 R62, -RZ, R33.H1_H1 ;  /* 0x30000021ff3e7230 */ /* 0x000fc40000004100 */
[--C-:B------:R-:W-:Y:S02]  /*0a20*/  HADD2.F32 R59, -RZ, R34.reuse.H0_H0 ;  /* 0x20000022ff3b7230 */ /* 0x100fe40000004100 */
[----:B------:R-:W-:Y:S02]  /*0a30*/  HADD2.F32 R64, -RZ, R34.H1_H1 ;  /* 0x30000022ff407230 */ /* 0x000fe40000004100 */
[--C-:B------:R-:W-:Y:S02]  /*0a40*/  HADD2.F32 R61, -RZ, R35.reuse.H0_H0 ;  /* 0x20000023ff3d7230 */ /* 0x100fe40000004100 */
[----:B------:R-:W-:Y:S02]  /*0a50*/  HADD2.F32 R66, -RZ, R35.H1_H1 ;  /* 0x30000023ff427230 */ /* 0x000fe40000004100 */
[--C-:B----4-:R-:W-:Y:S02]  /*0a60*/  HADD2.F32 R63, -RZ, R36.reuse.H0_H0 ;  /* 0x20000024ff3f7230 */ /* 0x110fe40000004100 */
[----:B------:R-:W-:-:S02]  /*0a70*/  HADD2.F32 R68, -RZ, R36.H1_H1 ;  /* 0x30000024ff447230 */ /* 0x000fc40000004100 */
[--C-:B------:R-:W-:Y:S02]  /*0a80*/  HADD2.F32 R65, -RZ, R37.reuse.H0_H0 ;  /* 0x20000025ff417230 */ /* 0x100fe40000004100 */
[----:B------:R-:W-:Y:S02]  /*0a90*/  HADD2.F32 R70, -RZ, R37.H1_H1 ;  /* 0x30000025ff467230 */ /* 0x000fe40000004100 */
[--C-:B------:R-:W-:Y:S02]  /*0aa0*/  HADD2.F32 R67, -RZ, R38.reuse.H0_H0 ;  /* 0x20000026ff437230 */ /* 0x100fe40000004100 */
[----:B------:R-:W-:Y:S02]  /*0ab0*/  HADD2.F32 R72, -RZ, R38.H1_H1 ;  /* 0x30000026ff487230 */ /* 0x000fe40000004100 */
[--C-:B------:R-:W-:Y:S02]  /*0ac0*/  HADD2.F32 R69, -RZ, R39.reuse.H0_H0 ;  /* 0x20000027ff457230 */ /* 0x100fe40000004100 */
[----:B------:R-:W-:-:S07]  /*0ad0*/  HADD2.F32 R80, -RZ, R39.H1_H1 ;  /* 0x30000027ff507230 */ /* 0x000fce0000004100 */
.L_x_4240:
[----:B------:R-:W-:Y:S01]  /*0ae0*/  ISETP.NE.U32.AND P1, PT, RZ, UR10, PT ;  /* 0x0000000aff007c0c */ /* 0x000fe2000bf25070 */
[----:B-1----:R-:W0:Y:S01]  /*0af0*/  LDC.64 R44, c[0x0][0x220] ;  /* 0x00008800ff2c7b82 */ /* 0x002e220000000a00 */
        /* <DEDUP_REMOVED lines=25> */
.L_x_3853:
[----:B------:R-:W-:-:S07]  /*0c90*/  MOV R90, R88 ;  /* 0x00000058005a7202 */ /* 0x000fce0000000f00 */
.L_x_3854:
[----:B------:R-:W-:Y:S05]  /*0ca0*/  BSYNC B1 ;  /* 0x0000000000017941 */ /* 0x000fea0003800000 */
.L_x_3852:
        /* <DEDUP_REMOVED lines=16> */
.L_x_3858:
[----:B------:R-:W-:Y:S05]  /*0db0*/  BSYNC B2 ;  /* 0x0000000000027941 */ /* 0x000fea0003800000 */
.L_x_3857:
        /* <DEDUP_REMOVED lines=44> */
.L_x_3856:
[----:B------:R-:W-:Y:S05]  /*1080*/  BSYNC B1 ;  /* 0x0000000000017941 */ /* 0x000fea0003800000 */
.L_x_3855:
        /* <DEDUP_REMOVED lines=19> */
.L_x_3859:
        /* <DEDUP_REMOVED lines=12> */
.L_x_3862:
[----:B------:R-:W-:-:S07]  /*1280*/  MOV R75, R88 ;  /* 0x00000058004b7202 */ /* 0x000fce0000000f00 */
.L_x_3863:
[----:B------:R-:W-:Y:S05]  /*1290*/  BSYNC B1 ;  /* 0x0000000000017941 */ /* 0x000fea0003800000 */
.L_x_3861:
        /* <DEDUP_REMOVED lines=16> */
.L_x_3867:
[----:B------:R-:W-:Y:S05]  /*13a0*/  BSYNC B2 ;  /* 0x0000000000027941 */ /* 0x000fea0003800000 */
.L_x_3866:
        /* <DEDUP_REMOVED lines=44> */
.L_x_3865:
[----:B------:R-:W-:Y:S05]  /*1670*/  BSYNC B1 ;  /* 0x0000000000017941 */ /* 0x000fea0003800000 */
.L_x_3864:
[----:B------:R-:W-:Y:S01]  /*1680*/  I2FP.F32.U32 R41, R75 ;  /* 0x0000004b00297245 */ /* 0x000fe20000201000 */
[----:B------:R-:W-:-:S04]  /*1690*/  HADD2.F32 R43, -RZ, R28.H0_H0 ;  /* 0x2000001cff2b7230 */ /* 0x000fc80000004100 */
[----:B------:R-:W-:Y:S01]  /*16a0*/  FFMA.FTZ R41, R41, R98, 1.1641532182693481445e-10 ;  /* 0x2f00000029297423 */ /* 0x000fe20000010062 */
[----:B------:R-:W-:-:S04]  /*16b0*/  FMUL.FTZ R43, R43, R100 ;  /* 0x000000642b2b7220 */ /* 0x000fc80000410000 */
[----:B------:R-:W-:Y:S01]  /*16c0*/  FSETP.GTU.FTZ.AND P3, PT, R41, R102, PT ;  /* 0x000000662900720b */ /* 0x000fe20003f7c000 */
[----:B------:R-:W-:-:S03]  /*16d0*/  @P1 HADD2.F32 R41, -RZ, R32.H0_H0 ;  /* 0x20000020ff291230 */ /* 0x000fc60000004100 */
[----:B------:R-:W-:Y:S02]  /*16e0*/  FSEL R43, R43, RZ, !P3 ;  /* 0x000000ff2b2b7208 */ /* 0x000fe40005800000 */
[----:B------:R-:W-:-:S03]  /*16f0*/  SEL R79, RZ, 0x1, P3 ;  /* 0x00000001ff4f7807 */ /* 0x000fc60001800000 */
[----:B------:R-:W-:-:S04]  /*1700*/  FADD.FTZ R90, R90, R43 ;  /* 0x0000002b5a5a7221 */ /* 0x000fc80000010000 */
[----:B------:R-:W-:-:S07]  /*1710*/  @P1 FADD.FTZ R90, R90, R41 ;  /* 0x000000295a5a1221 */ /* 0x000fce0000010000 */
.L_x_3860:
        /* <DEDUP_REMOVED lines=12> */
.L_x_3869:
[----:B------:R-:W-:-:S07]  /*17e0*/  IMAD.MOV.U32 R75, RZ, RZ, R88 ;  /* 0x000000ffff4b7224 */ /* 0x000fce00078e0058 */
.L_x_3870:
[----:B------:R-:W-:Y:S05]  /*17f0*/  BSYNC B1 ;  /* 0x0000000000017941 */ /* 0x000fea0003800000 */
.L_x_3868:
        /* <DEDUP_REMOVED lines=16> */
.L_x_3874:
[----:B------:R-:W-:Y:S05]  /*1900*/  BSYNC B2 ;  /* 0x0000000000027941 */ /* 0x000fea0003800000 */
.L_x_3873:
        /* <DEDUP_REMOVED lines=44> */
.L_x_3872:
[----:B------:R-:W-:Y:S05]  /*1bd0*/  BSYNC B1 ;  /* 0x0000000000017941 */ /* 0x000fea0003800000 */
.L_x_3871:
        /* <DEDUP_REMOVED lines=14> */
.L_x_3875:
        /* <DEDUP_REMOVED lines=12> */
.L_x_3878:
[----:B------:R-:W-:-:S07]  /*1d80*/  MOV R36, R88 ;  /* 0x0000005800247202 */ /* 0x000fce0000000f00 */
.L_x_3879:
[----:B------:R-:W-:Y:S05]  /*1d90*/  BSYNC B1 ;  /* 0x0000000000017941 */ /* 0x000fea0003800000 */
.L_x_3877:
        /* <DEDUP_REMOVED lines=16> */
.L_x_3883:
[----:B------:R-:W-:Y:S05]  /*1ea0*/  BSYNC B2 ;  /* 0x0000000000027941 */ /* 0x000fea0003800000 */
.L_x_3882:
        /* <DEDUP_REMOVED lines=44> */
.L_x_3881:
[----:B------:R-:W-:Y:S05]  /*2170*/  BSYNC B1 ;  /* 0x0000000000017941 */ /* 0x000fea0003800000 */
.L_x_3880:
        /* <DEDUP_REMOVED lines=10> */
.L_x_3876:
        /* <DEDUP_REMOVED lines=12> */
.L_x_3885:
[----:B------:R-:W-:-:S07]  /*22e0*/  IMAD.MOV.U32 R36, RZ, RZ, R88 ;  /* 0x000000ffff247224 */ /* 0x000fce00078e0058 */
.L_x_3886:
[----:B------:R-:W-:Y:S05]  /*22f0*/  BSYNC B1 ;  /* 0x0000000000017941 */ /* 0x000fea0003800000 */
.L_x_3884:
        /* <DEDUP_REMOVED lines=16> */
.L_x_3890:
[----:B------:R-:W-:Y:S05]  /*2400*/  BSYNC B2 ;  /* 0x0000000000027941 */ /* 0x000fea0003800000 */
.L_x_3889:
        /* <DEDUP_REMOVED lines=44> */
.L_x_3888:
[----:B------:R-:W-:Y:S05]  /*26d0*/  BSYNC B1 ;  /* 0x0000000000017941 */ /* 0x000fea0003800000 */
.L_x_3887:
        /* <DEDUP_REMOVED lines=14> */
.L_x_3891:
        /* <DEDUP_REMOVED lines=12> */
.L_x_3894:
[----:B------:R-:W-:-:S07]  /*2880*/  MOV R36, R88 ;  /* 0x0000005800247202 */ /* 0x000fce0000000f00 */
.L_x_3895:
[----:B------:R-:W-:Y:S05]  /*2890*/  BSYNC B1 ;  /* 0x0000000000017941 */ /* 0x000fea0003800000 */
.L_x_3893:
        /* <DEDUP_REMOVED lines=16> */
.L_x_3899:
[----:B------:R-:W-:Y:S05]  /*29a0*/  BSYNC B2 ;  /* 0x0000000000027941 */ /* 0x000fea0003800000 */
.L_x_3898:
        /* <DEDUP_REMOVED lines=44> */
.L_x_3897:
[----:B------:R-:W-:Y:S05]  /*2c70*/  BSYNC B1 ;  /* 0x0000000000017941 */ /* 0x000fea0003800000 */
.L_x_3896:
        /* <DEDUP_REMOVED lines=10> */
.L_x_3892:
        /* <DEDUP_REMOVED lines=12> */
.L_x_3901:
[----:B------:R-:W-:-:S07]  /*2de0*/  IMAD.MOV.U32 R36, RZ, RZ, R88 ;  /* 0x000000ffff247224 */ /* 0x000fce00078e0058 */
.L_x_3902:
[----:B------:R-:W-:Y:S05]  /*2df0*/  BSYNC B1 ;  /* 0x0000000000017941 */ /* 0x000fea0003800000 */
.L_x_3900:
        /* <DEDUP_REMOVED lines=16> */
.L_x_3906:
[----:B------:R-:W-:Y:S05]  /*2f00*/  BSYNC B2 ;  /* 0x0000000000027941 */ /* 0x000fea0003800000 */
.L_x_3905:
        /* <DEDUP_REMOVED lines=44> */
.L_x_3904:
[----:B------:R-:W-:Y:S05]  /*31d0*/  BSYNC B1 ;  /* 0x0000000000017941 */ /* 0x000fea0003800000 */
.L_x_3903:
        /* <DEDUP_REMOVED lines=14> */
.L_x_3907:
        /* <DEDUP_REMOVED lines=12> */
.L_x_3910:
[----:B------:R-:W-:-:S07]  /*3380*/  MOV R83, R88 ;  /* 0x0000005800537202 */ /* 0x000fce0000000f00 */
.L_x_3911:
[----:B------:R-:W-:Y:S05]  /*3390*/  BSYNC B1 ;  /* 0x0000000000017941 */ /* 0x000fea0003800000 */
.L_x_3909:
        /* <DEDUP_REMOVED lines=16> */
.L_x_3915:
[----:B------:R-:W-:Y:S05]  /*34a0*/  BSYNC B2 ;  /* 0x0000000000027941 */ /* 0x000fea0003800000 */
.L_x_3914:
        /* <DEDUP_REMOVED lines=44> */
.L_x_3913:
[----:B------:R-:W-:Y:S05]  /*3770*/  BSYNC B1 ;  /* 0x0000000000017941 */ /* 0x000fea0003800000 */
.L_x_3912:
[----:B------:R-:W-:Y:S01]  /*3780*/  I2FP.F32.U32 R37, R83 ;  /* 0x0000005300257245 */ /* 0x000fe20000201000 */
[----:B------:R-:W-:-:S04]  /*3790*/  HADD2.F32 R41, -RZ, R29.H1_H1 ;  /* 0x3000001dff297230 */ /* 0x000fc80000004100 */
[----:B------:R-:W-:Y:S01]  /*37a0*/  FFMA.FTZ R37, R37, R98, 1.1641532182693481445e-10 ;  /* 0x2f00000025257423 */ /* 0x000fe20000010062 */
[----:B------:R-:W-:-:S04]  /*37b0*/  FMUL.FTZ R41, R41, R100 ;  /* 0x0000006429297220 */ /* 0x000fc80000410000 */
[----:B------:R-:W-:Y:S01]  /*37c0*/  FSETP.GTU.FTZ.AND P3, PT, R37, R102, PT ;  /* 0x000000662500720b */ /* 0x000fe20003f7c000 */
[----:B------:R-:W-:-:S03]  /*37d0*/  @P1 HADD2.F32 R37, -RZ, R33.H1_H1 ;  /* 0x30000021ff251230 */ /* 0x000fc60000004100 */
[----:B------:R-:W-:Y:S02]  /*37e0*/  FSEL R41, R41, RZ, !P3 ;  /* 0x000000ff29297208 */ /* 0x000fe40005800000 */
[----:B------:R-:W-:-:S03]  /*37f0*/  SEL R83, RZ, 0x1, P3 ;  /* 0x00000001ff537807 */ /* 0x000fc60001800000 */
[----:B------:R-:W-:-:S04]  /*3800*/  FADD.FTZ R94, R94, R41 ;  /* 0x000000295e5e7221 */ /* 0x000fc80000010000 */
[----:B------:R-:W-:-:S07]  /*3810*/  @P1 FADD.FTZ R94, R94, R37 ;  /* 0x000000255e5e1221 */ /* 0x000fce0000010000 */
.L_x_3908:
        /* <DEDUP_REMOVED lines=12> */
.L_x_3917:
[----:B------:R-:W-:-:S07]  /*38e0*/  IMAD.MOV.U32 R92, RZ, RZ, R88 ;  /* 0x000000ffff5c7224 */ /* 0x000fce00078e0058 */
.L_x_3918:
[----:B------:R-:W-:Y:S05]  /*38f0*/  BSYNC B1 ;  /* 0x0000000000017941 */ /* 0x000fea0003800000 */
.L_x_3916:
        /* <DEDUP_REMOVED lines=16> */
.L_x_3922:
[----:B------:R-:W-:Y:S05]  /*3a00*/  BSYNC B2 ;  /* 0x0000000000027941 */ /* 0x000fea0003800000 */
.L_x_3921:
        /* <DEDUP_REMOVED lines=44> */
.L_x_3920:
[----:B------:R-:W-:Y:S05]  /*3cd0*/  BSYNC B1 ;  /* 0x0000000000017941 */ /* 0x000fea0003800000 */
.L_x_3919:
        /* <DEDUP_REMOVED lines=14> */
.L_x_3923:
        /* <DEDUP_REMOVED lines=12> */
.L_x_3926:
[----:B------:R-:W-:-:S07]  /*3e80*/  MOV R84, R88 ;  /* 0x0000005800547202 */ /* 0x000fce0000000f00 */
.L_x_3927:
[----:B------:R-:W-:Y:S05]  /*3e90*/  BSYNC B1 ;  /* 0x0000000000017941 */ /* 0x000fea0003800000 */
.L_x_3925:
        /* <DEDUP_REMOVED lines=16> */
.L_x_3931:
[----:B------:R-:W-:Y:S05]  /*3fa0*/  BSYNC B2 ;  /* 0x0000000000027941 */ /* 0x000fea0003800000 */
.L_x_3930:
        /* <DEDUP_REMOVED lines=44> */
.L_x_3929:
[----:B------:R-:W-:Y:S05]  /*4270*/  BSYNC B1 ;  /* 0x0000000000017941 */ /* 0x000fea0003800000 */
.L_x_3928:
        /* <DEDUP_REMOVED lines=10> */
.L_x_3924:
        /* <DEDUP_REMOVED lines=12> */
.L_x_3933:
[----:B------:R-:W-:-:S07]  /*43e0*/  IMAD.MOV.U32 R95, RZ, RZ, R88 ;  /* 0x000000ffff5f7224 */ /* 0x000fce00078e0058 */
.L_x_3934:
[----:B------:R-:W-:Y:S05]  /*43f0*/  BSYNC B1 ;  /* 0x0000000000017941 */ /* 0x000fea0003800000 */
.L_x_3932:
        /* <DEDUP_REMOVED lines=16> */
.L_x_3938:
[----:B------:R-:W-:Y:S05]  /*4500*/  BSYNC B2 ;  /* 0x0000000000027941 */ /* 0x000fea0003800000 */
.L_x_3937:
        /* <DEDUP_REMOVED lines=44> */
.L_x_3936:
[----:B------:R-:W-:Y:S05]  /*47d0*/  BSYNC B1 ;  /* 0x0000000000017941 */ /* 0x000fea0003800000 */
.L_x_3935:
        /* <DEDUP_REMOVED lines=13> */
.L_x_3939:
        /* <DEDUP_REMOVED lines=12> */
.L_x_3942:
[----:B------:R-:W-:-:S07]  /*4970*/  MOV R38, R88 ;  /* 0x0000005800267202 */ /* 0x000fce0000000f00 */
.L_x_3943:
[----:B------:R-:W-:Y:S05]  /*4980*/  BSYNC B1 ;  /* 0x0000000000017941 */ /* 0x000fea0003800000 */
.L_x_3941:
        /* <DEDUP_REMOVED lines=16> */
.L_x_3947:
[----:B------:R-:W-:Y:S05]  /*4a90*/  BSYNC B2 ;  /* 0x0000000000027941 */ /* 0x000fea0003800000 */
.L_x_3946:
        /* <DEDUP_REMOVED lines=44> */
.L_x_3945:
[----:B------:R-:W-:Y:S05]  /*4d60*/  BSYNC B1 ;  /* 0x0000000000017941 */ /* 0x000fea0003800000 */
.L_x_3944:
        /* <DEDUP_REMOVED lines=10> */
.L_x_3940:
        /* <DEDUP_REMOVED lines=12> */
.L_x_3949:
[----:B------:R-:W-:-:S07]  /*4ed0*/  IMAD.MOV.U32 R38, RZ, RZ, R88 ;  /* 0x000000ffff267224 */ /* 0x000fce00078e0058 */
.L_x_3950:
[----:B------:R-:W-:Y:S05]  /*4ee0*/  BSYNC B1 ;  /* 0x0000000000017941 */ /* 0x000fea0003800000 */
.L_x_3948:
        /* <DEDUP_REMOVED lines=16> */
.L_x_3954:
[----:B------:R-:W-:Y:S05]  /*4ff0*/  BSYNC B2 ;  /* 0x0000000000027941 */ /* 0x000fea0003800000 */
.L_x_3953:
        /* <DEDUP_REMOVED lines=44> */
.L_x_3952:
[----:B------:R-:W-:Y:S05]  /*52c0*/  BSYNC B1 ;  /* 0x0000000000017941 */ /* 0x000fea0003800000 */
.L_x_3951:
        /* <DEDUP_REMOVED lines=13> */
.L_x_3955:
        /* <DEDUP_REMOVED lines=12> */
.L_x_3958:
[----:B------:R-:W-:-:S07]  /*5460*/  MOV R38, R88 ;  /* 0x0000005800267202 */ /* 0x000fce0000000f00 */
.L_x_3959:
[----:B------:R-:W-:Y:S05]  /*5470*/  BSYNC B1 ;  /* 0x0000000000017941 */ /* 0x000fea0003800000 */
.L_x_3957:
        /* <DEDUP_REMOVED lines=16> */
.L_x_3963:
[----:B------:R-:W-:Y:S05]  /*5580*/  BSYNC B2 ;  /* 0x0000000000027941 */ /* 0x000fea0003800000 */
.L_x_3962:
        /* <DEDUP_REMOVED lines=44> */
.L_x_3961:
[----:B------:R-:W-:Y:S05]  /*5850*/  BSYNC B1 ;  /* 0x0000000000017941 */ /* 0x000fea0003800000 */
.L_x_3960:
        /* <DEDUP_REMOVED lines=10> */
.L_x_3956:
        /* <DEDUP_REMOVED lines=12> */
.L_x_3965:
[----:B------:R-:W-:-:S07]  /*59c0*/  IMAD.MOV.U32 R38, RZ, RZ, R88 ;  /* 0x000000ffff267224 */ /* 0x000fce00078e0058 */
.L_x_3966:
[----:B------:R-:W-:Y:S05]  /*59d0*/  BSYNC B1 ;  /* 0x0000000000017941 */ /* 0x000fea0003800000 */
.L_x_3964:
        /* <DEDUP_REMOVED lines=16> */
.L_x_3970:
[----:B------:R-:W-:Y:S05]  /*5ae0*/  BSYNC B2 ;  /* 0x0000000000027941 */ /* 0x000fea0003800000 */
.L_x_3969:
        /* <DEDUP_REMOVED lines=44> */
.L_x_3968:
[----:B------:R-:W-:Y:S05]  /*5db0*/  BSYNC B1 ;  /* 0x0000000000017941 */ /* 0x000fea0003800000 */
.L_x_3967:
        /* <DEDUP_REMOVED lines=13> */
.L_x_3971:
        /* <DEDUP_REMOVED lines=12> */
.L_x_3974:
[----:B------:R-:W-:-:S07]  /*5f50*/  MOV R46, R88 ;  /* 0x00000058002e7202 */ /* 0x000fce0000000f00 */
.L_x_3975:
[----:B------:R-:W-:Y:S05]  /*5f60*/  BSYNC B1 ;  /* 0x0000000000017941 */ /* 0x000fea0003800000 */
.L_x_3973:
        /* <DEDUP_REMOVED lines=18> */
.L_x_3979:
[----:B------:R-:W-:Y:S05]  /*6090*/  BSYNC B2 ;  /* 0x0000000000027941 */ /* 0x000fea0003800000 */
.L_x_3978:
        /* <DEDUP_REMOVED lines=44> */
.L_x_3977:
[----:B------:R-:W-:Y:S05]  /*6360*/  BSYNC B1 ;  /* 0x0000000000017941 */ /* 0x000fea0003800000 */
.L_x_3976:
        /* <DEDUP_REMOVED lines=10> */
.L_x_3972:
[----:B------:R-:W-:Y:S01]  /*6410*/  P2R R40, PR, RZ, 0x4 ;  /* 0x00000004ff287803 */ /* 0x000fe20000000000 */
[----:B------:R-:W0:Y:S01]  /*6420*/  LDC.64 R42, c[0x0][0x238] ;  /* 0x00008e00ff2a7b82 */ /* 0x000e220000000a00 */
[----:B------:R-:W-:Y:S02]  /*6430*/  ISETP.NE.AND P2, PT, R103, RZ, PT ;  /* 0x000000ff6700720c */ /* 0x000fe40003f45270 */
[----:B------:R-:W-:Y:S02]  /*6440*/  SEL R37, RZ, 0x10000, P4 ;  /* 0x00010000ff257807 */ /* 0x000fe40002000000 */
[----:B------:R-:W-:Y:S02]  /*6450*/  SEL R36, RZ, 0x1, P2 ;  /* 0x00000001ff247807 */ /* 0x000fe40001000000 */
[----:B------:R-:W-:Y:S01]  /*6460*/  ISETP.NE.AND P2, PT, R40, RZ, PT ;  /* 0x000000ff2800720c */ /* 0x000fe20003f45270 */
[----:B------:R-:W1:Y:S01]  /*6470*/  @P1 LDC.64 R46, c[0x0][0x230] ;  /* 0x00008c00ff2e1b82 */ /* 0x000e620000000a00 */
[----:B------:R-:W-:-:S02]  /*6480*/  SEL R38, RZ, 0x100, P3 ;  /* 0x00000100ff267807 */ /* 0x000fc40001800000 */
[----:B------:R-:W-:Y:S02]  /*6490*/  ISETP.NE.AND P4, PT, R75, RZ, PT ;  /* 0x000000ff4b00720c */ /* 0x000fe40003f85270 */
[----:B------:R-:W-:Y:S01]  /*64a0*/  ISETP.NE.AND P3, PT, R101, RZ, PT ;  /* 0x000000ff6500720c */ /* 0x000fe20003f65270 */
[----:B------:R-:W-:Y:S01]  /*64b0*/  VIADD R101, R89, 0x20 ;  /* 0x0000002059657836 */ /* 0x000fe20000000000 */
[----:B------:R-:W-:Y:S01]  /*64c0*/  SEL R39, RZ, 0x1000000, P5 ;  /* 0x01000000ff277807 */ /* 0x000fe20002800000 */
[----:B------:R-:W2:Y:S01]  /*64d0*/  LDC.64 R40, c[0x0][0x240] ;  /* 0x00009000ff287b82 */ /* 0x000ea20000000a00 */
[----:B------:R-:W-:Y:S02]  /*64e0*/  ISETP.NE.AND P5, PT, R104, RZ, PT ;  /* 0x000000ff6800720c */ /* 0x000fe40003fa5270 */
[----:B------:R-:W-:Y:S02]  /*64f0*/  SEL R104, RZ, 0x1, P3 ;  /* 0x00000001ff687807 */ /* 0x000fe40001800000 */
[----:B------:R-:W-:-:S02]  /*6500*/  SEL R106, RZ, 0x1, P4 ;  /* 0x00000001ff6a7807 */ /* 0x000fc40002000000 */
[----:B------:R-:W-:Y:S01]  /*6510*/  LOP3.LUT R38, R38, R39, R37, 0xfe, !PT ;  /* 0x0000002726267212 */ /* 0x000fe200078efe25 */
[----:B------:R-:W-:Y:S01]  /*6520*/  IMAD.WIDE.U32 R36, R36, 0x1000000, RZ ;  /* 0x0100000024247825 */ /* 0x000fe200078e00ff */
[----:B------:R-:W-:Y:S02]  /*6530*/  SEL R109, RZ, 0x1, P5 ;  /* 0x00000001ff6d7807 */ /* 0x000fe40002800000 */
[----:B------:R-:W-:Y:S01]  /*6540*/  ISETP.NE.AND P6, PT, R74, RZ, PT ;  /* 0x000000ff4a00720c */ /* 0x000fe20003fc5270 */
[----:B------:R-:W-:Y:S01]  /*6550*/  IMAD.WIDE.U32 R104, R104, 0x10000, RZ ;  /* 0x0001000068687825 */ /* 0x000fe200078e00ff */
[----:B------:R-:W-:Y:S01]  /*6560*/  LOP3.LUT R109, R37, R38, R109, 0xfe, !PT ;  /* 0x00000026256d7212 */ /* 0x000fe200078efe6d */
[----:B------:R-:W3:Y:S01]  /*6570*/  @P0 LDC.64 R74, c[0x0][0x228] ;  /* 0x00008a00ff4a0b82 */ /* 0x000ee20000000a00 */
[----:B------:R-:W-:Y:S01]  /*6580*/  F2FP.F16.F32.PACK_AB R39, R96, R95 ;  /* 0x0000005f6027723e */ /* 0x000fe200000000ff */
[----:B------:R-:W-:Y:S01]  /*6590*/  IMAD.WIDE.U32 R106, R106, 0x100, RZ ;  /* 0x000001006a6a7825 */ /* 0x000fe200078e00ff */
[----:B------:R-:W-:-:S02]  /*65a0*/  F2FP.F16.F32.PACK_AB R38, R97, R92 ;  /* 0x0000005c6126723e */ /* 0x000fc400000000ff */
[----:B------:R-:W-:Y:S01]  /*65b0*/  F2FP.F16.F32.PACK_AB R37, R94, R91 ;  /* 0x0000005b5e25723e */ /* 0x000fe200000000ff */
[----:B0-----:R-:W-:Y:S01]  /*65c0*/  IMAD.WIDE.U32 R110, R89, 0x10, R42 ;  /* 0x00000010596e7825 */ /* 0x001fe200078e002a */
[----:B------:R-:W-:Y:S02]  /*65d0*/  LOP3.LUT R103, R106, R36, R104, 0xfe, !PT ;  /* 0x000000246a677212 */ /* 0x000fe400078efe68 */
[----:B------:R-:W-:Y:S01]  /*65e0*/  SEL R104, RZ, 0x1, P6 ;  /* 0x00000001ff687807 */ /* 0x000fe20003000000 */
[----:B-1----:R-:W-:Y:S01]  /*65f0*/  @P1 IMAD.WIDE.U32 R46, R101, 0x10, R46 ;  /* 0x00000010652e1825 */ /* 0x002fe200078e002e */
[----:B------:R-:W-:Y:S02]  /*6600*/  F2FP.F16.F32.PACK_AB R36, R93, R90 ;  /* 0x0000005a5d24723e */ /* 0x000fe400000000ff */
[----:B------:R-:W-:Y:S01]  /*6610*/  LOP3.LUT R107, R107, R109, R105, 0xfe, !PT ;  /* 0x0000006d6b6b7212 */ /* 0x000fe200078efe69 */
[----:B--2---:R-:W-:Y:S01]  /*6620*/  IMAD.WIDE.U32 R108, R89, 0x8, R40 ;  /* 0x00000008596c7825 */ /* 0x004fe200078e0028 */
[----:B------:R-:W-:Y:S01]  /*6630*/  LOP3.LUT R106, R103, R104, RZ, 0xfc, !PT ;  /* 0x00000068676a7212 */ /* 0x000fe200078efcff */
[----:B------:R0:W-:Y:S02]  /*6640*/  STG.E.128 desc[UR4][R110.64], R36 ;  /* 0x000000246e007986 */ /* 0x0001e4000c101d04 */
[----:B------:R-:W-:-:S02]  /*6650*/  IMAD.WIDE.U32 R104, R101, 0x10, R44 ;  /* 0x0000001065687825 */ /* 0x000fc400078e002c */
[----:B------:R0:W-:Y:S02]  /*6660*/  STG.E.64 desc[UR4][R108.64], R106 ;  /* 0x0000006a6c007986 */ /* 0x0001e4000c101b04 */
[----:B---3--:R-:W-:Y:S01]  /*6670*/  @P0 IMAD.WIDE.U32 R74, R101, 0x10, R74 ;  /* 0x00000010654a0825 */ /* 0x008fe200078e004a */
        /* <DEDUP_REMOVED lines=21> */
.L_x_3980:
[----:B------:R2:W5:Y:S04]  /*67d0*/  @P0 LDG.E.128 R28, desc[UR4][R74.64] ;  /* 0x000000044a1c0981 */ /* 0x000568000c1e1d00 */
[----:B------:R2:W5:Y:S04]  /*67e0*/  @P1 LDG.E.128 R32, desc[UR4][R46.64] ;  /* 0x000000042e201981 */ /* 0x000568000c1e1d00 */
[----:B01----:R2:W5:Y:S01]  /*67f0*/  LDG.E.128 R36, desc[UR4][R104.64] ;  /* 0x0000000468247981 */ /* 0x003562000c1e1d00 */
[C---:B------:R-:W-:Y:S01]  /*6800*/  ISETP.NE.AND P3, PT, R99.reuse, 0x1, PT ;  /* 0x000000016300780c */ /* 0x040fe20003f65270 */
[----:B------:R-:W-:Y:S01]  /*6810*/  BSSY B1, `(.L_x_3981) ;  /* 0x000000c000017945 */ /* 0x000fe20003800000 */
[----:B------:R-:W-:-:S11]  /*6820*/  VIADD R106, R99, 0x1 ;  /* 0x00000001636a7836 */ /* 0x000fd60000000000 */
[----:B--2---:R-:W-:Y:S05]  /*6830*/  @!P3 BRA `(.L_x_3982) ;  /* 0x000000000020b947 */ /* 0x004fea0003800000 */
        /* <DEDUP_REMOVED lines=8> */
.L_x_3982:
[----:B------:R-:W-:-:S07]  /*68c0*/  IMAD.MOV.U32 R103, RZ, RZ, R88 ;  /* 0x000000ffff677224 */ /* 0x000fce00078e0058 */
.L_x_3983:
[----:B------:R-:W-:Y:S05]  /*68d0*/  BSYNC B1 ;  /* 0x0000000000017941 */ /* 0x000fea0003800000 */
.L_x_3981:
        /* <DEDUP_REMOVED lines=16> */
.L_x_3987:
[----:B------:R-:W-:Y:S05]  /*69e0*/  BSYNC B2 ;  /* 0x0000000000027941 */ /* 0x000fea0003800000 */
.L_x_3986:
        /* <DEDUP_REMOVED lines=44> */
.L_x_3985:
[----:B------:R-:W-:Y:S05]  /*6cb0*/  BSYNC B1 ;  /* 0x0000000000017941 */ /* 0x000fea0003800000 */
.L_x_3984:
        /* <DEDUP_REMOVED lines=14> */
.L_x_3988:
        /* <DEDUP_REMOVED lines=12> */
.L_x_3991:
[----:B------:R-:W-:-:S07]  /*6e60*/  MOV R79, R88 ;  /* 0x00000058004f7202 */ /* 0x000fce0000000f00 */
.L_x_3992:
[----:B------:R-:W-:Y:S05]  /*6e70*/  BSYNC B1 ;  /* 0x0000000000017941 */ /* 0x000fea0003800000 */
.L_x_3990:
        /* <DEDUP_REMOVED lines=16> */
.L_x_3996:
[----:B------:R-:W-:Y:S05]  /*6f80*/  BSYNC B2 ;  /* 0x0000000000027941 */ /* 0x000fea0003800000 */
.L_x_3995:
        /* <DEDUP_REMOVED lines=44> */
.L_x_3994:
[----:B------:R-:W-:Y:S05]  /*7250*/  BSYNC B1 ;  /* 0x0000000000017941 */ /* 0x000fea0003800000 */
.L_x_3993:
        /* <DEDUP_REMOVED lines=10> */
.L_x_3989:
        /* <DEDUP_REMOVED lines=12> */
.L_x_3998:
[----:B------:R-:W-:-:S07]  /*73c0*/  IMAD.MOV.U32 R108, RZ, RZ, R88 ;  /* 0x000000ffff6c7224 */ /* 0x000fce00078e0058 */
.L_x_3999:
[----:B------:R-:W-:Y:S05]  /*73d0*/  BSYNC B1 ;  /* 0x0000000000017941 */ /* 0x000fea0003800000 */
.L_x_3997:
        /* <DEDUP_REMOVED lines=16> */
.L_x_4003:
[----:B------:R-:W-:Y:S05]  /*74e0*/  BSYNC B2 ;  /* 0x0000000000027941 */ /* 0x000fea0003800000 */
.L_x_4002:
        /* <DEDUP_REMOVED lines=44> */
.L_x_4001:
[----:B------:R-:W-:Y:S05]  /*77b0*/  BSYNC B1 ;  /* 0x0000000000017941 */ /* 0x000fea0003800000 */
.L_x_4000:
        /* <DEDUP_REMOVED lines=14> */
.L_x_4004:
        /* <DEDUP_REMOVED lines=12> */
.L_x_4007:
[----:B------:R-:W-:-:S07]  /*7960*/  MOV R36, R88 ;  /* 0x0000005800247202 */ /* 0x000fce0000000f00 */
.L_x_4008:
[----:B------:R-:W-:Y:S05]  /*7970*/  BSYNC B1 ;  /* 0x0000000000017941 */ /* 0x000fea0003800000 */
.L_x_4006:
        /* <DEDUP_REMOVED lines=16> */
.L_x_4012:
[----:B------:R-:W-:Y:S05]  /*7a80*/  BSYNC B2 ;  /* 0x0000000000027941 */ /* 0x000fea0003800000 */
.L_x_4011:
        /* <DEDUP_REMOVED lines=44> */
.L_x_4010:
[----:B------:R-:W-:Y:S05]  /*7d50*/  BSYNC B1 ;  /* 0x0000000000017941 */ /* 0x000fea0003800000 */
.L_x_4009:
[----:B------:R-:W-:Y:S01]  /*7d60*/  I2FP.F32.U32 R47, R36 ;  /* 0x00000024002f7245 */ /* 0x000fe20000201000 */
[----:B------:R-:W-:-:S04]  /*7d70*/  HADD2.F32 R75, -RZ, R28.H1_H1 ;  /* 0x3000001cff4b7230 */ /* 0x000fc80000004100 */
[----:B------:R-:W-:Y:S01]  /*7d80*/  FFMA.FTZ R47, R47, R98, 1.1641532182693481445e-10 ;  /* 0x2f0000002f2f7423 */ /* 0x000fe20000010062 */
[----:B------:R-:W-:-:S04]  /*7d90*/  FMUL.FTZ R75, R75, R100 ;  /* 0x000000644b4b7220 */ /* 0x000fc80000410000 */
[----:B------:R-:W-:-:S04]  /*7da0*/  FSETP.GTU.FTZ.AND P3, PT, R47, R102, PT ;  /* 0x000000662f00720b */ /* 0x000fc80003f7c000 */
[----:B------:R-:W-:Y:S01]  /*7db0*/  FSEL R47, R75, RZ, !P3 ;  /* 0x000000ff4b2f7208 */ /* 0x000fe20005800000 */
[----:B------:R-:W-:Y:S01]  /*7dc0*/  @P1 HADD2.F32 R75, -RZ, R32.H1_H1 ;  /* 0x30000020ff4b1230 */ /* 0x000fe20000004100 */
[----:B------:R-:W-:-:S03]  /*7dd0*/  SEL R81, RZ, 0x1, P3 ;  /* 0x00000001ff517807 */ /* 0x000fc60001800000 */
[----:B------:R-:W-:-:S04]  /*7de0*/  FADD.FTZ R104, R104, R47 ;  /* 0x0000002f68687221 */ /* 0x000fc80000010000 */
[----:B------:R-:W-:-:S07]  /*7df0*/  @P1 FADD.FTZ R104, R75, R104 ;  /* 0x000000684b681221 */ /* 0x000fce0000010000 */
.L_x_4005:
        /* <DEDUP_REMOVED lines=12> */
.L_x_4014:
[----:B------:R-:W-:-:S07]  /*7ec0*/  IMAD.MOV.U32 R36, RZ, RZ, R88 ;  /* 0x000000ffff247224 */ /* 0x000fce00078e0058 */
.L_x_4015:
[----:B------:R-:W-:Y:S05]  /*7ed0*/  BSYNC B1 ;  /* 0x0000000000017941 */ /* 0x000fea0003800000 */
.L_x_4013:
        /* <DEDUP_REMOVED lines=16> */
.L_x_4019:
[----:B------:R-:W-:Y:S05]  /*7fe0*/  BSYNC B2 ;  /* 0x0000000000027941 */ /* 0x000fea0003800000 */
.L_x_4018:
        /* <DEDUP_REMOVED lines=44> */
.L_x_4017:
[----:B------:R-:W-:Y:S05]  /*82b0*/  BSYNC B1 ;  /* 0x0000000000017941 */ /* 0x000fea0003800000 */
.L_x_4016:
        /* <DEDUP_REMOVED lines=14> */
.L_x_4020:
        /* <DEDUP_REMOVED lines=12> */
.L_x_4023:
[----:B------:R-:W-:-:S07]  /*8460*/  MOV R36, R88 ;  /* 0x0000005800247202 */ /* 0x000fce0000000f00 */
.L_x_4024:
[----:B------:R-:W-:Y:S05]  /*8470*/  BSYNC B1 ;  /* 0x0000000000017941 */ /* 0x000fea0003800000 */
.L_x_4022:
        /* <DEDUP_REMOVED lines=16> */
.L_x_4028:
[----:B------:R-:W-:Y:S05]  /*8580*/  BSYNC B2 ;  /* 0x0000000000027941 */ /* 0x000fea0003800000 */
.L_x_4027:
        /* <DEDUP_REMOVED lines=44> */
.L_x_4026:
[----:B------:R-:W-:Y:S05]  /*8850*/  BSYNC B1 ;  /* 0x0000000000017941 */ /* 0x000fea0003800000 */
.L_x_4025:
        /* <DEDUP_REMOVED lines=10> */
.L_x_4021:
        /* <DEDUP_REMOVED lines=12> */
.L_x_4030:
[----:B------:R-:W-:-:S07]  /*89c0*/  IMAD.MOV.U32 R36, RZ, RZ, R88 ;  /* 0x000000ffff247224 */ /* 0x000fce00078e0058 */
.L_x_4031:
[----:B------:R-:W-:Y:S05]  /*89d0*/  BSYNC B1 ;  /* 0x0000000000017941 */ /* 0x000fea0003800000 */
.L_x_4029:
        /* <DEDUP_REMOVED lines=16> */
.L_x_4035:
[----:B------:R-:W-:Y:S05]  /*8ae0*/  BSYNC B2 ;  /* 0x0000000000027941 */ /* 0x000fea0003800000 */
.L_x_4034:
        /* <DEDUP_REMOVED lines=44> */
.L_x_4033:
[----:B------:R-:W-:Y:S05]  /*8db0*/  BSYNC B1 ;  /* 0x0000000000017941 */ /* 0x000fea0003800000 */
.L_x_4032:
        /* <DEDUP_REMOVED lines=14> */
.L_x_4036:
        /* <DEDUP_REMOVED lines=12> */
.L_x_4039:
[----:B------:R-:W-:-:S07]  /*8f60*/  MOV R83, R88 ;  /* 0x0000005800537202 */ /* 0x000fce0000000f00 */
.L_x_4040:
[----:B------:R-:W-:Y:S05]  /*8f70*/  BSYNC B1 ;  /* 0x0000000000017941 */ /* 0x000fea0003800000 */
.L_x_4038:
        /* <DEDUP_REMOVED lines=16> */
.L_x_4044:
[----:B------:R-:W-:Y:S05]  /*9080*/  BSYNC B2 ;  /* 0x0000000000027941 */ /* 0x000fea0003800000 */
.L_x_4043:
        /* <DEDUP_REMOVED lines=44> */
.L_x_4042:
[----:B------:R-:W-:Y:S05]  /*9350*/  BSYNC B1 ;  /* 0x0000000000017941 */ /* 0x000fea0003800000 */
.L_x_4041:
        /* <DEDUP_REMOVED lines=10> */
.L_x_4037:
        /* <DEDUP_REMOVED lines=12> */
.L_x_4046:
[----:B------:R-:W-:-:S07]  /*94c0*/  IMAD.MOV.U32 R109, RZ, RZ, R88 ;  /* 0x000000ffff6d7224 */ /* 0x000fce00078e0058 */
.L_x_4047:
[----:B------:R-:W-:Y:S05]  /*94d0*/  BSYNC B1 ;  /* 0x0000000000017941 */ /* 0x000fea0003800000 */
.L_x_4045:
        /* <DEDUP_REMOVED lines=16> */
.L_x_4051:
[----:B------:R-:W-:Y:S05]  /*95e0*/  BSYNC B2 ;  /* 0x0000000000027941 */ /* 0x000fea0003800000 */
.L_x_4050:
        /* <DEDUP_REMOVED lines=44> */
.L_x_4049:
[----:B------:R-:W-:Y:S05]  /*98b0*/  BSYNC B1 ;  /* 0x0000000000017941 */ /* 0x000fea0003800000 */
.L_x_4048:
        /* <DEDUP_REMOVED lines=14> */
.L_x_4052:
        /* <DEDUP_REMOVED lines=12> */
.L_x_4055:
[----:B------:R-:W-:-:S07]  /*9a60*/  MOV R84, R88 ;  /* 0x0000005800547202 */ /* 0x000fce0000000f00 */
.L_x_4056:
[----:B------:R-:W-:Y:S05]  /*9a70*/  BSYNC B1 ;  /* 0x0000000000017941 */ /* 0x000fea0003800000 */
.L_x_4054:
        /* <DEDUP_REMOVED lines=16> */
.L_x_4060:
[----:B------:R-:W-:Y:S05]  /*9b80*/  BSYNC B2 ;  /* 0x0000000000027941 */ /* 0x000fea0003800000 */
.L_x_4059:
        /* <DEDUP_REMOVED lines=44> */
.L_x_4058:
[----:B------:R-:W-:Y:S05]  /*9e50*/  BSYNC B1 ;  /* 0x0000000000017941 */ /* 0x000fea0003800000 */
.L_x_4057:
[----:B------:R-:W-:Y:S01]  /*9e60*/  I2FP.F32.U32 R37, R84 ;  /* 0x0000005400257245 */ /* 0x000fe20000201000 */
[----:B------:R-:W-:-:S04]  /*9e70*/  HADD2.F32 R47, -RZ, R30.H0_H0 ;  /* 0x2000001eff2f7230 */ /* 0x000fc80000004100 */
[----:B------:R-:W-:Y:S01]  /*9e80*/  FFMA.FTZ R37, R37, R98, 1.1641532182693481445e-10 ;  /* 0x2f00000025257423 */ /* 0x000fe20000010062 */
[----:B------:R-:W-:-:S04]  /*9e90*/  FMUL.FTZ R47, R47, R100 ;  /* 0x000000642f2f7220 */ /* 0x000fc80000410000 */
[----:B------:R-:W-:-:S04]  /*9ea0*/  FSETP.GTU.FTZ.AND P3, PT, R37, R102, PT ;  /* 0x000000662500720b */ /* 0x000fc80003f7c000 */
[----:B------:R-:W-:Y:S01]  /*9eb0*/  FSEL R37, R47, RZ, !P3 ;  /* 0x000000ff2f257208 */ /* 0x000fe20005800000 */
[----:B------:R-:W-:Y:S01]  /*9ec0*/  @P1 HADD2.F32 R47, -RZ, R34.H0_H0 ;  /* 0x20000022ff2f1230 */ /* 0x000fe20000004100 */
[----:B------:R-:W-:-:S03]  /*9ed0*/  SEL R84, RZ, 0x1, P3 ;  /* 0x00000001ff547807 */ /* 0x000fc60001800000 */
[----:B------:R-:W-:-:S04]  /*9ee0*/  FADD.FTZ R106, R106, R37 ;  /* 0x000000256a6a7221 */ /* 0x000fc80000010000 */
[----:B------:R-:W-:-:S07]  /*9ef0*/  @P1 FADD.FTZ R106, R47, R106 ;  /* 0x0000006a2f6a1221 */ /* 0x000fce0000010000 */
.L_x_4053:
        /* <DEDUP_REMOVED lines=12> */
.L_x_4062:
[----:B------:R-:W-:-:S07]  /*9fc0*/  IMAD.MOV.U32 R107, RZ, RZ, R88 ;  /* 0x000000ffff6b7224 */ /* 0x000fce00078e0058 */
.L_x_4063:
[----:B------:R-:W-:Y:S05]  /*9fd0*/  BSYNC B1 ;  /* 0x0000000000017941 */ /* 0x000fea0003800000 */
.L_x_4061:
        /* <DEDUP_REMOVED lines=16> */
.L_x_4067:
[----:B------:R-:W-:Y:S05]  /*a0e0*/  BSYNC B2 ;  /* 0x0000000000027941 */ /* 0x000fea0003800000 */
.L_x_4066:
        /* <DEDUP_REMOVED lines=44> */
.L_x_4065:
[----:B------:R-:W-:Y:S05]  /*a3b0*/  BSYNC B1 ;  /* 0x0000000000017941 */ /* 0x000fea0003800000 */
.L_x_4064:
        /* <DEDUP_REMOVED lines=13> */
.L_x_4068:
        /* <DEDUP_REMOVED lines=12> */
.L_x_4071:
[----:B------:R-:W-:-:S07]  /*a550*/  MOV R38, R88 ;  /* 0x0000005800267202 */ /* 0x000fce0000000f00 */
.L_x_4072:
[----:B------:R-:W-:Y:S05]  /*a560*/  BSYNC B1 ;  /* 0x0000000000017941 */ /* 0x000fea0003800000 */
.L_x_4070:
        /* <DEDUP_REMOVED lines=16> */
.L_x_4076:
[----:B------:R-:W-:Y:S05]  /*a670*/  BSYNC B2 ;  /* 0x0000000000027941 */ /* 0x000fea0003800000 */
.L_x_4075:
        /* <DEDUP_REMOVED lines=44> */
.L_x_4074:
[----:B------:R-:W-:Y:S05]  /*a940*/  BSYNC B1 ;  /* 0x0000000000017941 */ /* 0x000fea0003800000 */
.L_x_4073:
        /* <DEDUP_REMOVED lines=10> */
.L_x_4069:
        /* <DEDUP_REMOVED lines=12> */
.L_x_4078:
[----:B------:R-:W-:-:S07]  /*aab0*/  IMAD.MOV.U32 R38, RZ, RZ, R88 ;  /* 0x000000ffff267224 */ /* 0x000fce00078e0058 */
.L_x_4079:
[----:B------:R-:W-:Y:S05]  /*aac0*/  BSYNC B1 ;  /* 0x0000000000017941 */ /* 0x000fea0003800000 */
.L_x_4077:
        /* <DEDUP_REMOVED lines=16> */
.L_x_4083:
[----:B------:R-:W-:Y:S05]  /*abd0*/  BSYNC B2 ;  /* 0x0000000000027941 */ /* 0x000fea0003800000 */
.L_x_4082:
        /* <DEDUP_REMOVED lines=44> */
.L_x_4081:
[----:B------:R-:W-:Y:S05]  /*aea0*/  BSYNC B1 ;  /* 0x0000000000017941 */ /* 0x000fea0003800000 */
.L_x_4080:
        /* <DEDUP_REMOVED lines=13> */
.L_x_4084:
        /* <DEDUP_REMOVED lines=12> */
.L_x_4087:
[----:B------:R-:W-:-:S07]  /*b040*/  MOV R38, R88 ;  /* 0x0000005800267202 */ /* 0x000fce0000000f00 */
.L_x_4088:
[----:B------:R-:W-:Y:S05]  /*b050*/  BSYNC B1 ;  /* 0x0000000000017941 */ /* 0x000fea0003800000 */
.L_x_4086:
        /* <DEDUP_REMOVED lines=16> */
.L_x_4092:
[----:B------:R-:W-:Y:S05]  /*b160*/  BSYNC B2 ;  /* 0x0000000000027941 */ /* 0x000fea0003800000 */
.L_x_4091:
        /* <DEDUP_REMOVED lines=44> */
.L_x_4090:
[----:B------:R-:W-:Y:S05]  /*b430*/  BSYNC B1 ;  /* 0x0000000000017941 */ /* 0x000fea0003800000 */
.L_x_4089:
        /* <DEDUP_REMOVED lines=10> */
.L_x_4085:
        /* <DEDUP_REMOVED lines=12> */
.L_x_4094:
[----:B------:R-:W-:-:S07]  /*b5a0*/  IMAD.MOV.U32 R38, RZ, RZ, R88 ;  /* 0x000000ffff267224 */ /* 0x000fce00078e0058 */
.L_x_4095:
[----:B------:R-:W-:Y:S05]  /*b5b0*/  BSYNC B1 ;  /* 0x0000000000017941 */ /* 0x000fea0003800000 */
.L_x_4093:
        /* <DEDUP_REMOVED lines=16> */
.L_x_4099:
[----:B------:R-:W-:Y:S05]  /*b6c0*/  BSYNC B2 ;  /* 0x0000000000027941 */ /* 0x000fea0003800000 */
.L_x_4098:
        /* <DEDUP_REMOVED lines=44> */
.L_x_4097:
[----:B------:R-:W-:Y:S05]  /*b990*/  BSYNC B1 ;  /* 0x0000000000017941 */ /* 0x000fea0003800000 */
.L_x_4096:
        /* <DEDUP_REMOVED lines=13> */
.L_x_4100:
        /* <DEDUP_REMOVED lines=12> */
.L_x_4103:
[----:B------:R-:W-:-:S07]  /*bb30*/  MOV R87, R88 ;  /* 0x0000005800577202 */ /* 0x000fce0000000f00 */
.L_x_4104:
[----:B------:R-:W-:Y:S05]  /*bb40*/  BSYNC B1 ;  /* 0x0000000000017941 */ /* 0x000fea0003800000 */
.L_x_4102:
        /* <DEDUP_REMOVED lines=18> */
.L_x_4108:
[----:B------:R-:W-:Y:S05]  /*bc70*/  BSYNC B2 ;  /* 0x0000000000027941 */ /* 0x000fea0003800000 */
.L_x_4107:
        /* <DEDUP_REMOVED lines=44> */
.L_x_4106:
[----:B------:R-:W-:Y:S05]  /*bf40*/  BSYNC B1 ;  /* 0x0000000000017941 */ /* 0x000fea0003800000 */
.L_x_4105:
        /* <DEDUP_REMOVED lines=10> */
.L_x_4101:
[----:B------:R-:W-:Y:S01]  /*bff0*/  P2R R36, PR, RZ, 0x4 ;  /* 0x00000004ff247803 */ /* 0x000fe20000000000 */
[----:B------:R-:W-:Y:S01]  /*c000*/  IMAD.WIDE.U32 R118, R101, 0x10, R42 ;  /* 0x0000001065767825 */ /* 0x000fe200078e002a */
[----:B------:R-:W-:Y:S01]  /*c010*/  SEL R47, RZ, 0x10000, P4 ;  /* 0x00010000ff2f7807 */ /* 0x000fe20002000000 */
[----:B------:R-:W0:Y:S01]  /*c020*/  @P1 LDC.64 R74, c[0x0][0x230] ;  /* 0x00008c00ff4a1b82 */ /* 0x000e220000000a00 */
[----:B------:R-:W-:Y:S02]  /*c030*/  SEL R120, RZ, 0x100, P3 ;  /* 0x00000100ff787807 */ /* 0x000fe40001800000 */
[----:B------:R-:W-:Y:S02]  /*c040*/  ISETP.NE.AND P2, PT, R114, RZ, PT ;  /* 0x000000ff7200720c */ /* 0x000fe40003f45270 */
[----:B------:R-:W-:Y:S02]  /*c050*/  ISETP.NE.AND P4, PT, R112, RZ, PT ;  /* 0x000000ff7000720c */ /* 0x000fe40003f85270 */
[----:B------:R-:W-:-:S02]  /*c060*/  ISETP.NE.AND P3, PT, R113, RZ, PT ;  /* 0x000000ff7100720c */ /* 0x000fc40003f65270 */
[----:B------:R-:W-:Y:S01]  /*c070*/  ISETP.NE.AND P6, PT, R99, RZ, PT ;  /* 0x000000ff6300720c */ /* 0x000fe20003fc5270 */
[----:B------:R-:W1:Y:S01]  /*c080*/  @P0 LDC.64 R112, c[0x0][0x228] ;  /* 0x00008a00ff700b82 */ /* 0x000e620000000a00 */
        /* <DEDUP_REMOVED lines=8> */
[----:B------:R-:W-:Y:S02]  /*c110*/  F2FP.F16.F32.PACK_AB R39, R110, R107 ;  /* 0x0000006b6e27723e */ /* 0x000fe400000000ff */
[----:B------:R-:W-:Y:S02]  /*c120*/  F2FP.F16.F32.PACK_AB R38, R109, R106 ;  /* 0x0000006a6d26723e */ /* 0x000fe400000000ff */
[----:B------:R-:W-:Y:S02]  /*c130*/  F2FP.F16.F32.PACK_AB R37, R108, R105 ;  /* 0x000000696c25723e */ /* 0x000fe400000000ff */
[----:B------:R-:W-:Y:S02]  /*c140*/  F2FP.F16.F32.PACK_AB R36, R104, R103 ;  /* 0x000000676824723e */ /* 0x000fe400000000ff */
[----:B------:R-:W-:Y:S01]  /*c150*/  LOP3.LUT R120, R120, R99, R47, 0xfe, !PT ;  /* 0x0000006378787212 */ /* 0x000fe200078efe2f */
[----:B------:R-:W-:Y:S01]  /*c160*/  IMAD.WIDE.U32 R46, R46, 0x100, RZ ;  /* 0x000001002e2e7825 */ /* 0x000fe200078e00ff */
[----:B------:R-:W-:Y:S01]  /*c170*/  SEL R99, RZ, 0x1, P5 ;  /* 0x00000001ff637807 */ /* 0x000fe20002800000 */
[----:B------:R2:W-:Y:S01]  /*c180*/  STG.E.128 desc[UR4][R118.64], R36 ;  /* 0x0000002476007986 */ /* 0x0005e2000c101d04 */
[----:B------:R-:W-:-:S02]  /*c190*/  LOP3.LUT R116, R46, R116, R114, 0xfe, !PT ;  /* 0x000000742e747212 */ /* 0x000fc400078efe72 */
[----:B------:R-:W-:Y:S01]  /*c1a0*/  LOP3.LUT R117, R117, R120, R99, 0xfe, !PT ;  /* 0x0000007875757212 */ /* 0x000fe200078efe63 */
[----:B------:R-:W-:-:S04]  /*c1b0*/  VIADD R99, R89, 0x40 ;  /* 0x0000004059637836 */ /* 0x000fc80000000000 */
[----:B-1----:R-:W-:-:S04]  /*c1c0*/  @P0 IMAD.WIDE.U32 R112, R99, 0x10, R112 ;  /* 0x0000001063700825 */ /* 0x002fc800078e0070 */
[----:B0-----:R-:W-:Y:S01]  /*c1d0*/  @P1 IMAD.WIDE.U32 R74, R99, 0x10, R74 ;  /* 0x00000010634a1825 */ /* 0x001fe200078e004a */
[----:B--2---:R-:W-:Y:S02]  /*c1e0*/  SEL R39, RZ, 0x1, P6 ;  /* 0x00000001ff277807 */ /* 0x004fe40003000000 */
[----:B------:R-:W-:Y:S01]  /*c1f0*/  LOP3.LUT R37, R47, R117, R115, 0xfe, !PT ;  /* 0x000000752f257212 */ /* 0x000fe200078efe73 */
[----:B------:R-:W-:Y:S01]  /*c200*/  IMAD.WIDE.U32 R114, R99, 0x10, R44 ;  /* 0x0000001063727825 */ /* 0x000fe200078e002c */
[----:B------:R-:W-:-:S03]  /*c210*/  LOP3.LUT R36, R116, R39, RZ, 0xfc, !PT ;  /* 0x0000002774247212 */ /* 0x000fc600078efcff */
[----:B------:R-:W-:-:S05]  /*c220*/  IMAD.WIDE.U32 R38, R101, 0x8, R40 ;  /* 0x0000000865267825 */ /* 0x000fca00078e0028 */
[----:B------:R0:W-:Y:S01]  /*c230*/  STG.E.64 desc[UR4][R38.64], R36 ;  /* 0x0000002426007986 */ /* 0x0001e2000c101b04 */
[----:B------:R-:W-:Y:S05]  /*c240*/  @!P0 BRA `(.L_x_4109) ;  /* 0x0000000000508947 */ /* 0x000fea0003800000 */
[----:B0-----:R-:W-:Y:S02]  /*c250*/  SHF.L.U32 R36, R86, 0x10, RZ ;  /* 0x0000001056247819 */ /* 0x001fe400000006ff */
[----:B------:R-:W-:Y:S02]  /*c260*/  LOP3.LUT R38, R87, 0xffff, RZ, 0xc0, !PT ;  /* 0x0000ffff57267812 */ /* 0x000fe400078ec0ff */
[----:B------:R-:W-:Y:S02]  /*c270*/  LOP3.LUT R39, R36, 0xff0000, RZ, 0xc0, !PT ;  /* 0x00ff000024277812 */ /* 0x000fe400078ec0ff */
[----:B------:R-:W0:Y:S01]  /*c280*/  LDC.64 R36, c[0x0][0x248] ;  /* 0x00009200ff247b82 */ /* 0x000e220000000a00 */
[----:B------:R-:W-:Y:S02]  /*c290*/  PRMT R45, R85, 0x7104, RZ ;  /* 0x00007104552d7816 */ /* 0x000fe400000000ff */
[----:B------:R-:W-:Y:S02]  /*c2a0*/  PRMT R38, R39, 0x4210, R38 ;  /* 0x0000421027267816 */ /* 0x000fe40000000026 */
[----:B------:R-:W-:-:S02]  /*c2b0*/  LOP3.LUT R46, R83, 0xff, RZ, 0xc0, !PT ;  /* 0x000000ff532e7812 */ /* 0x000fc400078ec0ff */
[----:B------:R-:W-:Y:S02]  /*c2c0*/  LOP3.LUT R45, R38, 0xff00, R45, 0xf8, !PT ;  /* 0x0000ff00262d7812 */ /* 0x000fe400078ef82d */
[----:B------:R-:W-:Y:S01]  /*c2d0*/  LOP3.LUT R44, R82, 0xff, RZ, 0xc0, !PT ;  /* 0x000000ff522c7812 */ /* 0x000fe200078ec0ff */
[----:B------:R-:W-:Y:S01]  /*c2e0*/  IMAD.WIDE.U32 R46, R46, 0x1000000, RZ ;  /* 0x010000002e2e7825 */ /* 0x000fe200078e00ff */
[----:B------:R-:W-:Y:S02]  /*c2f0*/  LOP3.LUT R38, R81, 0xff, RZ, 0xc0, !PT ;  /* 0x000000ff51267812 */ /* 0x000fe400078ec0ff */
[----:B------:R-:W-:Y:S01]  /*c300*/  LOP3.LUT R117, R45, 0xff, R84, 0xf8, !PT ;  /* 0x000000ff2d757812 */ /* 0x000fe200078ef854 */
[----:B------:R-:W-:-:S04]  /*c310*/  IMAD.WIDE.U32 R44, R44, 0x10000, RZ ;  /* 0x000100002c2c7825 */ /* 0x000fc800078e00ff */
[----:B------:R-:W-:Y:S01]  /*c320*/  IMAD.WIDE.U32 R38, R38, 0x100, RZ ;  /* 0x0000010026267825 */ /* 0x000fe200078e00ff */
[----:B------:R-:W-:Y:S02]  /*c330*/  LOP3.LUT R117, R45, R117, R47, 0xfe, !PT ;  /* 0x000000752d757212 */ /* 0x000fe400078efe2f */
[----:B------:R-:W-:Y:S01]  /*c340*/  LOP3.LUT R38, R38, R46, R44, 0xfe, !PT ;  /* 0x0000002e26267212 */ /* 0x000fe200078efe2c */
[----:B0-----:R-:W-:Y:S01]  /*c350*/  IMAD.WIDE.U32 R36, R101, 0x8, R36 ;  /* 0x0000000865247825 */ /* 0x001fe200078e0024 */
[----:B------:R-:W-:Y:S02]  /*c360*/  LOP3.LUT R39, R117, R39, RZ, 0xfc, !PT ;  /* 0x0000002775277212 */ /* 0x000fe400078efcff */
[----:B------:R-:W-:-:S05]  /*c370*/  LOP3.LUT R38, R38, 0xff, R79, 0xf8, !PT ;  /* 0x000000ff26267812 */ /* 0x000fca00078ef84f */
[----:B------:R1:W-:Y:S02]  /*c380*/  STG.E.64 desc[UR4][R36.64], R38 ;  /* 0x0000002624007986 */ /* 0x0003e4000c101b04 */
.L_x_4109:
        /* <DEDUP_REMOVED lines=15> */
.L_x_4111:
[----:B------:R-:W-:-:S07]  /*c480*/  IMAD.MOV.U32 R114, RZ, RZ, R88 ;  /* 0x000000ffff727224 */ /* 0x000fce00078e0058 */
.L_x_4112:
[----:B------:R-:W-:Y:S05]  /*c490*/  BSYNC B1 ;  /* 0x0000000000017941 */ /* 0x000fea0003800000 */
.L_x_4110:
        /* <DEDUP_REMOVED lines=16> */
.L_x_4116:
[----:B------:R-:W-:Y:S05]  /*c5a0*/  BSYNC B2 ;  /* 0x0000000000027941 */ /* 0x000fea0003800000 */
.L_x_4115:
        /* <DEDUP_REMOVED lines=44> */
.L_x_4114:
[----:B------:R-:W-:Y:S05]  /*c870*/  BSYNC B1 ;  /* 0x0000000000017941 */ /* 0x000fea0003800000 */
.L_x_4113:
        /* <DEDUP_REMOVED lines=14> */
.L_x_4117:
        /* <DEDUP_REMOVED lines=12> */
.L_x_4120:
[----:B------:R-:W-:-:S07]  /*ca20*/  MOV R79, R88 ;  /* 0x00000058004f7202 */ /* 0x000fce0000000f00 */
.L_x_4121:
[----:B------:R-:W-:Y:S05]  /*ca30*/  BSYNC B1 ;  /* 0x0000000000017941 */ /* 0x000fea0003800000 */
.L_x_4119:
        /* <DEDUP_REMOVED lines=16> */
.L_x_4125:
[----:B------:R-:W-:Y:S05]  /*cb40*/  BSYNC B2 ;  /* 0x0000000000027941 */ /* 0x000fea0003800000 */
.L_x_4124:
        /* <DEDUP_REMOVED lines=44> */
.L_x_4123:
[----:B------:R-:W-:Y:S05]  /*ce10*/  BSYNC B1 ;  /* 0x0000000000017941 */ /* 0x000fea0003800000 */
.L_x_4122:
        /* <DEDUP_REMOVED lines=10> */
.L_x_4118:
        /* <DEDUP_REMOVED lines=12> */
.L_x_4127:
[----:B------:R-:W-:-:S07]  /*cf80*/  IMAD.MOV.U32 R111, RZ, RZ, R88 ;  /* 0x000000ffff6f7224 */ /* 0x000fce00078e0058 */
.L_x_4128:
[----:B------:R-:W-:Y:S05]  /*cf90*/  BSYNC B1 ;  /* 0x0000000000017941 */ /* 0x000fea0003800000 */
.L_x_4126:
        /* <DEDUP_REMOVED lines=16> */
.L_x_4132:
[----:B------:R-:W-:Y:S05]  /*d0a0*/  BSYNC B2 ;  /* 0x0000000000027941 */ /* 0x000fea0003800000 */
.L_x_4131:
        /* <DEDUP_REMOVED lines=44> */
.L_x_4130:
[----:B------:R-:W-:Y:S05]  /*d370*/  BSYNC B1 ;  /* 0x0000000000017941 */ /* 0x000fea0003800000 */
.L_x_4129:
        /* <DEDUP_REMOVED lines=14> */
.L_x_4133:
        /* <DEDUP_REMOVED lines=12> */
.L_x_4136:
[----:B------:R-:W-:-:S07]  /*d520*/  MOV R36, R88 ;  /* 0x0000005800247202 */ /* 0x000fce0000000f00 */
.L_x_4137:
[----:B------:R-:W-:Y:S05]  /*d530*/  BSYNC B1 ;  /* 0x0000000000017941 */ /* 0x000fea0003800000 */
.L_x_4135:
        /* <DEDUP_REMOVED lines=16> */
.L_x_4141:
[----:B------:R-:W-:Y:S05]  /*d640*/  BSYNC B2 ;  /* 0x0000000000027941 */ /* 0x000fea0003800000 */
.L_x_4140:
        /* <DEDUP_REMOVED lines=44> */
.L_x_4139:
[----:B------:R-:W-:Y:S05]  /*d910*/  BSYNC B1 ;  /* 0x0000000000017941 */ /* 0x000fea0003800000 */
.L_x_4138:
        /* <DEDUP_REMOVED lines=10> */
.L_x_4134:
        /* <DEDUP_REMOVED lines=12> */
.L_x_4143:
[----:B------:R-:W-:-:S07]  /*da80*/  IMAD.MOV.U32 R36, RZ, RZ, R88 ;  /* 0x000000ffff247224 */ /* 0x000fce00078e0058 */
.L_x_4144:
[----:B------:R-:W-:Y:S05]  /*da90*/  BSYNC B1 ;  /* 0x0000000000017941 */ /* 0x000fea0003800000 */
.L_x_4142:
        /* <DEDUP_REMOVED lines=16> */
.L_x_4148:
[----:B------:R-:W-:Y:S05]  /*dba0*/  BSYNC B2 ;  /* 0x0000000000027941 */ /* 0x000fea0003800000 */
.L_x_4147:
        /* <DEDUP_REMOVED lines=44> */
.L_x_4146:
[----:B------:R-:W-:Y:S05]  /*de70*/  BSYNC B1 ;  /* 0x0000000000017941 */ /* 0x000fea0003800000 */
.L_x_4145:
        /* <DEDUP_REMOVED lines=14> */
.L_x_4149:
        /* <DEDUP_REMOVED lines=12> */
.L_x_4152:
[----:B------:R-:W-:-:S07]  /*e020*/  MOV R36, R88 ;  /* 0x0000005800247202 */ /* 0x000fce0000000f00 */
.L_x_4153:
[----:B------:R-:W-:Y:S05]  /*e030*/  BSYNC B1 ;  /* 0x0000000000017941 */ /* 0x000fea0003800000 */
.L_x_4151:
        /* <DEDUP_REMOVED lines=16> */
.L_x_4157:
[----:B------:R-:W-:Y:S05]  /*e140*/  BSYNC B2 ;  /* 0x0000000000027941 */ /* 0x000fea0003800000 */
.L_x_4156:
        /* <DEDUP_REMOVED lines=44> */
.L_x_4155:
[----:B------:R-:W-:Y:S05]  /*e410*/  BSYNC B1 ;  /* 0x0000000000017941 */ /* 0x000fea0003800000 */
.L_x_4154:
        /* <DEDUP_REMOVED lines=10> */
.L_x_4150:
        /* <DEDUP_REMOVED lines=12> */
.L_x_4159:
[----:B------:R-:W-:-:S07]  /*e580*/  IMAD.MOV.U32 R36, RZ, RZ, R88 ;  /* 0x000000ffff247224 */ /* 0x000fce00078e0058 */
.L_x_4160:
[----:B------:R-:W-:Y:S05]  /*e590*/  BSYNC B1 ;  /* 0x0000000000017941 */ /* 0x000fea0003800000 */
.L_x_4158:
        /* <DEDUP_REMOVED lines=16> */
.L_x_4164:
[----:B------:R-:W-:Y:S05]  /*e6a0*/  BSYNC B2 ;  /* 0x0000000000027941 */ /* 0x000fea0003800000 */
.L_x_4163:
        /* <DEDUP_REMOVED lines=44> */
.L_x_4162:
[----:B------:R-:W-:Y:S05]  /*e970*/  BSYNC B1 ;  /* 0x0000000000017941 */ /* 0x000fea0003800000 */
.L_x_4161:
        /* <DEDUP_REMOVED lines=14> */
.L_x_4165:
        /* <DEDUP_REMOVED lines=12> */
.L_x_4168:
[----:B------:R-:W-:-:S07]  /*eb20*/  MOV R83, R88 ;  /* 0x0000005800537202 */ /* 0x000fce0000000f00 */
.L_x_4169:
[----:B------:R-:W-:Y:S05]  /*eb30*/  BSYNC B1 ;  /* 0x0000000000017941 */ /* 0x000fea0003800000 */
.L_x_4167:
        /* <DEDUP_REMOVED lines=16> */
.L_x_4173:
[----:B------:R-:W-:Y:S05]  /*ec40*/  BSYNC B2 ;  /* 0x0000000000027941 */ /* 0x000fea0003800000 */
.L_x_4172:
        /* <DEDUP_REMOVED lines=44> */
.L_x_4171:
[----:B------:R-:W-:Y:S05]  /*ef10*/  BSYNC B1 ;  /* 0x0000000000017941 */ /* 0x000fea0003800000 */
.L_x_4170:
        /* <DEDUP_REMOVED lines=10> */
.L_x_4166:
        /* <DEDUP_REMOVED lines=12> */
.L_x_4175:
[----:B------:R-:W-:-:S07]  /*f080*/  IMAD.MOV.U32 R111, RZ, RZ, R88 ;  /* 0x000000ffff6f7224 */ /* 0x000fce00078e0058 */
.L_x_4176:
[----:B------:R-:W-:Y:S05]  /*f090*/  BSYNC B1 ;  /* 0x0000000000017941 */ /* 0x000fea0003800000 */
.L_x_4174:
        /* <DEDUP_REMOVED lines=16> */
.L_x_4180:
[----:B------:R-:W-:Y:S05]  /*f1a0*/  BSYNC B2 ;  /* 0x0000000000027941 */ /* 0x000fea0003800000 */
.L_x_4179:
        /* <DEDUP_REMOVED lines=44> */
.L_x_4178:
[----:B------:R-:W-:Y:S05]  /*f470*/  BSYNC B1 ;  /* 0x0000000000017941 */ /* 0x000fea0003800000 */
.L_x_4177:
        /* <DEDUP_REMOVED lines=14> */
.L_x_4181:
        /* <DEDUP_REMOVED lines=12> */
.L_x_4184:
[----:B------:R-:W-:-:S07]  /*f620*/  MOV R84, R88 ;  /* 0x0000005800547202 */ /* 0x000fce0000000f00 */
.L_x_4185:
[----:B------:R-:W-:Y:S05]  /*f630*/  BSYNC B1 ;  /* 0x0000000000017941 */ /* 0x000fea0003800000 */
.L_x_4183:
        /* <DEDUP_REMOVED lines=16> */
.L_x_4189:
[----:B------:R-:W-:Y:S05]  /*f740*/  BSYNC B2 ;  /* 0x0000000000027941 */ /* 0x000fea0003800000 */
.L_x_4188:
        /* <DEDUP_REMOVED lines=44> */
.L_x_4187:
[----:B------:R-:W-:Y:S05]  /*fa10*/  BSYNC B1 ;  /* 0x0000000000017941 */ /* 0x000fea0003800000 */
.L_x_4186:
        /* <DEDUP_REMOVED lines=10> */
.L_x_4182:
        /* <DEDUP_REMOVED lines=12> */
.L_x_4191:
[----:B------:R-:W-:-:S07]  /*fb80*/  IMAD.MOV.U32 R111, RZ, RZ, R88 ;  /* 0x000000ffff6f7224 */ /* 0x000fce00078e0058 */
.L_x_4192:
[----:B------:R-:W-:Y:S05]  /*fb90*/  BSYNC B1 ;  /* 0x0000000000017941 */ /* 0x000fea0003800000 */
.L_x_4190:
        /* <DEDUP_REMOVED lines=16> */
.L_x_4196:
[----:B------:R-:W-:Y:S05]  /*fca0*/  BSYNC B2 ;  /* 0x0000000000027941 */ /* 0x000fea0003800000 */
.L_x_4195:
        /* <DEDUP_REMOVED lines=44> */
.L_x_4194:
[----:B------:R-:W-:Y:S05]  /*ff70*/  BSYNC B1 ;  /* 0x0000000000017941 */ /* 0x000fea0003800000 */
.L_x_4193:
        /* <DEDUP_REMOVED lines=13> */
.L_x_4197:
        /* <DEDUP_REMOVED lines=12> */
.L_x_4200:
[----:B------:R-:W-:-:S07]  /*10110*/  MOV R38, R88 ;  /* 0x0000005800267202 */ /* 0x000fce0000000f00 */
.L_x_4201:
[----:B------:R-:W-:Y:S05]  /*10120*/  BSYNC B1 ;  /* 0x0000000000017941 */ /* 0x000fea0003800000 */
.L_x_4199:
        /* <DEDUP_REMOVED lines=16> */
.L_x_4205:
[----:B------:R-:W-:Y:S05]  /*10230*/  BSYNC B2 ;  /* 0x0000000000027941 */ /* 0x000fea0003800000 */
.L_x_4204:
        /* <DEDUP_REMOVED lines=44> */
.L_x_4203:
[----:B------:R-:W-:Y:S05]  /*10500*/  BSYNC B1 ;  /* 0x0000000000017941 */ /* 0x000fea0003800000 */
.L_x_4202:
        /* <DEDUP_REMOVED lines=10> */
.L_x_4198:
        /* <DEDUP_REMOVED lines=12> */
.L_x_4207:
[----:B------:R-:W-:-:S07]  /*10670*/  IMAD.MOV.U32 R38, RZ, RZ, R88 ;  /* 0x000000ffff267224 */ /* 0x000fce00078e0058 */
.L_x_4208:
[----:B------:R-:W-:Y:S05]  /*10680*/  BSYNC B1 ;  /* 0x0000000000017941 */ /* 0x000fea0003800000 */
.L_x_4206:
        /* <DEDUP_REMOVED lines=16> */
.L_x_4212:
[----:B------:R-:W-:Y:S05]  /*10790*/  BSYNC B2 ;  /* 0x0000000000027941 */ /* 0x000fea0003800000 */
.L_x_4211:
        /* <DEDUP_REMOVED lines=44> */
.L_x_4210:
[----:B------:R-:W-:Y:S05]  /*10a60*/  BSYNC B1 ;  /* 0x0000000000017941 */ /* 0x000fea0003800000 */
.L_x_4209:
        /* <DEDUP_REMOVED lines=13> */
.L_x_4213:
        /* <DEDUP_REMOVED lines=12> */
.L_x_4216:
[----:B------:R-:W-:-:S07]  /*10c00*/  MOV R38, R88 ;  /* 0x0000005800267202 */ /* 0x000fce0000000f00 */
.L_x_4217:
[----:B------:R-:W-:Y:S05]  /*10c10*/  BSYNC B1 ;  /* 0x0000000000017941 */ /* 0x000fea0003800000 */
.L_x_4215:
        /* <DEDUP_REMOVED lines=16> */
.L_x_4221:
[----:B------:R-:W-:Y:S05]  /*10d20*/  BSYNC B2 ;  /* 0x0000000000027941 */ /* 0x000fea0003800000 */
.L_x_4220:
        /* <DEDUP_REMOVED lines=44> */
.L_x_4219:
[----:B------:R-:W-:Y:S05]  /*10ff0*/  BSYNC B1 ;  /* 0x0000000000017941 */ /* 0x000fea0003800000 */
.L_x_4218:
        /* <DEDUP_REMOVED lines=10> */
.L_x_4214:
        /* <DEDUP_REMOVED lines=12> */
.L_x_4223:
[----:B------:R-:W-:-:S07]  /*11160*/  IMAD.MOV.U32 R38, RZ, RZ, R88 ;  /* 0x000000ffff267224 */ /* 0x000fce00078e0058 */
.L_x_4224:
[----:B------:R-:W-:Y:S05]  /*11170*/  BSYNC B1 ;  /* 0x0000000000017941 */ /* 0x000fea0003800000 */
.L_x_4222:
        /* <DEDUP_REMOVED lines=16> */
.L_x_4228:
[----:B------:R-:W-:Y:S05]  /*11280*/  BSYNC B2 ;  /* 0x0000000000027941 */ /* 0x000fea0003800000 */
.L_x_4227:
        /* <DEDUP_REMOVED lines=44> */
.L_x_4226:
[----:B------:R-:W-:Y:S05]  /*11550*/  BSYNC B1 ;  /* 0x0000000000017941 */ /* 0x000fea0003800000 */
.L_x_4225:
        /* <DEDUP_REMOVED lines=13> */
.L_x_4229:
        /* <DEDUP_REMOVED lines=12> */
.L_x_4232:
[----:B------:R-:W-:-:S07]  /*116f0*/  MOV R47, R88 ;  /* 0x00000058002f7202 */ /* 0x000fce0000000f00 */
.L_x_4233:
[----:B------:R-:W-:Y:S05]  /*11700*/  BSYNC B1 ;  /* 0x0000000000017941 */ /* 0x000fea0003800000 */
.L_x_4231:
        /* <DEDUP_REMOVED lines=16> */
.L_x_4237:
[----:B------:R-:W-:Y:S05]  /*11810*/  BSYNC B2 ;  /* 0x0000000000027941 */ /* 0x000fea0003800000 */
.L_x_4236:
        /* <DEDUP_REMOVED lines=44> */
.L_x_4235:
[----:B------:R-:W-:Y:S05]  /*11ae0*/  BSYNC B1 ;  /* 0x0000000000017941 */ /* 0x000fea0003800000 */
.L_x_4234:
        /* <DEDUP_REMOVED lines=10> */
.L_x_4230:
        /* <DEDUP_REMOVED lines=9> */
[----:B------:R-:W-:Y:S02]  /*11c20*/  SEL R38, RZ, 0x1, P4 ;  /* 0x00000001ff267807 */ /* 0x000fe40002000000 */
[----:B------:R-:W-:Y:S01]  /*11c30*/  ISETP.NE.AND P5, PT, R122, RZ, PT ;  /* 0x000000ff7a00720c */ /* 0x000fe20003fa5270 */
[----:B------:R-:W-:Y:S01]  /*11c40*/  FADD.FTZ R37, R37, R94 ;  /* 0x0000005e25257221 */ /* 0x000fe20000010000 */
[----:B------:R-:W-:Y:S01]  /*11c50*/  LOP3.LUT R45, R45, R39, R44, 0xfe, !PT ;  /* 0x000000272d2d7212 */ /* 0x000fe200078efe2c */
[----:B------:R-:W-:Y:S01]  /*11c60*/  IMAD.WIDE.U32 R38, R38, 0x1000000, RZ ;  /* 0x0100000026267825 */ /* 0x000fe200078e00ff */
[----:B------:R-:W-:-:S03]  /*11c70*/  ISETP.NE.AND P6, PT, R121, RZ, PT ;  /* 0x000000ff7900720c */ /* 0x000fc60003fc5270 */
[----:B------:R-:W-:Y:S01]  /*11c80*/  FADD.FTZ R36, R37, R92 ;  /* 0x0000005c25247221 */ /* 0x000fe20000010000 */
[----:B------:R-:W-:Y:S02]  /*11c90*/  ISETP.NE.AND P2, PT, R120, RZ, PT ;  /* 0x000000ff7800720c */ /* 0x000fe40003f45270 */
[----:B------:R-:W-:Y:S01]  /*11ca0*/  SEL R47, RZ, 0x1, P5 ;  /* 0x00000001ff2f7807 */ /* 0x000fe20002800000 */
[----:B------:R-:W-:Y:S01]  /*11cb0*/  FADD.FTZ R36, R36, R97 ;  /* 0x0000006124247221 */ /* 0x000fe20000010000 */
[----:B------:R-:W-:Y:S02]  /*11cc0*/  ISETP.NE.AND P1, PT, R118, RZ, PT ;  /* 0x000000ff7600720c */ /* 0x000fe40003f25270 */
[----:B------:R-:W-:Y:S01]  /*11cd0*/  LOP3.LUT R47, R39, R45, R47, 0xfe, !PT ;  /* 0x0000002d272f7212 */ /* 0x000fe200078efe2f */
[----:B------:R-:W-:Y:S01]  /*11ce0*/  FADD.FTZ R37, R36, R95 ;  /* 0x0000005f24257221 */ /* 0x000fe20000010000 */
[----:B------:R-:W-:Y:S02]  /*11cf0*/  SEL R75, RZ, 0x1, P1 ;  /* 0x00000001ff4b7807 */ /* 0x000fe40000800000 */
[----:B------:R-:W-:Y:S01]  /*11d00*/  ISETP.NE.AND P1, PT, R73, RZ, PT ;  /* 0x000000ff4900720c */ /* 0x000fe20003f25270 */
[----:B------:R-:W-:-:S04]  /*11d10*/  FADD.FTZ R36, R37, R96 ;  /* 0x0000006025247221 */ /* 0x000fc80000010000 */
[----:B------:R-:W-:-:S04]  /*11d20*/  FADD.FTZ R37, R36, R103 ;  /* 0x0000006724257221 */ /* 0x000fc80000010000 */
[----:B------:R-:W-:-:S04]  /*11d30*/  FADD.FTZ R36, R37, R104 ;  /* 0x0000006825247221 */ /* 0x000fc80000010000 */
[----:B------:R-:W-:Y:S01]  /*11d40*/  FADD.FTZ R37, R36, R105 ;  /* 0x0000006924257221 */ /* 0x000fe20000010000 */
[----:B------:R-:W-:-:S03]  /*11d50*/  SEL R36, RZ, 0x1, P6 ;  /* 0x00000001ff247807 */ /* 0x000fc60003000000 */
[----:B------:R-:W-:-:S04]  /*11d60*/  FADD.FTZ R37, R37, R108 ;  /* 0x0000006c25257221 */ /* 0x000fc80000010000 */
[----:B------:R-:W-:Y:S01]  /*11d70*/  FADD.FTZ R44, R37, R106 ;  /* 0x0000006a252c7221 */ /* 0x000fe20000010000 */
[----:B------:R-:W-:-:S04]  /*11d80*/  IMAD.WIDE.U32 R36, R36, 0x10000, RZ ;  /* 0x0001000024247825 */ /* 0x000fc800078e00ff */
[----:B------:R-:W-:Y:S01]  /*11d90*/  FADD.FTZ R74, R44, R109 ;  /* 0x0000006d2c4a7221 */ /* 0x000fe20000010000 */
[----:B------:R-:W-:-:S03]  /*11da0*/  SEL R44, RZ, 0x1, P2 ;  /* 0x00000001ff2c7807 */ /* 0x000fc60001000000 */
[----:B------:R-:W-:Y:S02]  /*11db0*/  FADD.FTZ R39, R74, R107 ;  /* 0x0000006b4a277221 */ /* 0x000fe40000010000 */
        /* <DEDUP_REMOVED lines=18> */
[----:B------:R-:W-:Y:S06]  /*11ee0*/  @!P0 BRA `(.L_x_4238) ;  /* 0x0000000000508947 */ /* 0x000fec0003800000 */
[----:B0-----:R-:W-:Y:S01]  /*11ef0*/  IMAD.U32 R39, R86, 0x10000, RZ ;  /* 0x0001000056277824 */ /* 0x001fe200078e00ff */
        /* <DEDUP_REMOVED lines=19> */
.L_x_4238:
        /* <DEDUP_REMOVED lines=72> */
.L_x_4252:
        /* <DEDUP_REMOVED lines=29> */
[----:B------:R-:W-:Y:S01]  /*12680*/  FADD.FTZ R107, -R40, R107 ;  /* 0x0000006b286b7221 */ /* 0x000fe20000010100 */
[C---:B--2---:R-:W-:Y:S01]  /*12690*/  FMUL.FTZ R74, R44.reuse, R93 ;  /* 0x0000005d2c4a7220 */ /* 0x044fe20000410000 */
[C---:B------:R-:W-:Y:S01]  /*126a0*/  FMUL.FTZ R90, R44.reuse, R90 ;  /* 0x0000005a2c5a7220 */ /* 0x040fe20000410000 */
[C---:B------:R-:W-:Y:S01]  /*126b0*/  FMUL.FTZ R91, R44.reuse, R91 ;  /* 0x0000005b2c5b7220 */ /* 0x040fe20000410000 */
[----:B------:R-:W-:Y:S01]  /*126c0*/  FMUL.FTZ R42, R44, R42 ;  /* 0x0000002a2c2a7220 */ /* 0x000fe20000410000 */
[C---:B------:R-:W-:Y:S01]  /*126d0*/  FADD.FTZ R125, -R40.reuse, R112 ;  /* 0x00000070287d7221 */ /* 0x040fe20000010100 */
[C---:B------:R-:W-:Y:S01]  /*126e0*/  FADD.FTZ R115, -R40.reuse, R115 ;  /* 0x0000007328737221 */ /* 0x040fe20000010100 */
[C---:B------:R-:W-:Y:S01]  /*126f0*/  FADD.FTZ R121, -R40.reuse, R116 ;  /* 0x0000007428797221 */ /* 0x040fe20000010100 */
[C---:B------:R-:W-:Y:S01]  /*12700*/  FADD.FTZ R113, -R40.reuse, R114 ;  /* 0x0000007228717221 */ /* 0x040fe20000010100 */
[C---:B------:R-:W-:Y:S01]  /*12710*/  FADD.FTZ R119, -R40.reuse, R119 ;  /* 0x0000007728777221 */ /* 0x040fe20000010100 */
[C---:B------:R-:W-:Y:S01]  /*12720*/  FADD.FTZ R117, -R40.reuse, R117 ;  /* 0x0000007528757221 */ /* 0x040fe20000010100 */
[----:B------:R0:W-:Y:S01]  /*12730*/  @!P1 STG.E desc[UR4][R38.64], R41 ;  /* 0x0000002926009986 */ /* 0x0001e2000c101904 */
[----:B------:R-:W-:Y:S01]  /*12740*/  FADD.FTZ R40, -R40, R46 ;  /* 0x0000002e28287221 */ /* 0x000fe20000010100 */
[----:B-1----:R-:W-:-:S04]  /*12750*/  @!P1 IMAD.WIDE R36, R0, 0x4, R36 ;  /* 0x0000000400249825 */ /* 0x002fc800078e0224 */
[----:B------:R-:W-:Y:S01]  /*12760*/  FMUL.FTZ R106, R44, R75 ;  /* 0x0000004b2c6a7220 */ /* 0x000fe20000410000 */
[----:B------:R-:W-:Y:S01]  /*12770*/  FFMA.FTZ R90, R90, R27, R2 ;  /* 0x0000001b5a5a7223 */ /* 0x000fe20000010002 */
[----:B------:R-:W-:Y:S01]  /*12780*/  FFMA.FTZ R91, R91, R49, R4 ;  /* 0x000000315b5b7223 */ /* 0x000fe20000010004 */
[----:B------:R-:W-:Y:S01]  /*12790*/  FFMA.FTZ R42, R42, R54, R5 ;  /* 0x000000362a2a7223 */ /* 0x000fe20000010005 */
[C---:B------:R-:W-:Y:S01]  /*127a0*/  FMUL.FTZ R93, R44.reuse, R92 ;  /* 0x0000005c2c5d7220 */ /* 0x040fe20000410000 */
[C---:B------:R-:W-:Y:S01]  /*127b0*/  FMUL.FTZ R43, R44.reuse, R43 ;  /* 0x0000002b2c2b7220 */ /* 0x040fe20000410000 */
[C---:B------:R-:W-:Y:S01]  /*127c0*/  FMUL.FTZ R100, R44.reuse, R97 ;  /* 0x000000612c647220 */ /* 0x040fe20000410000 */
[C---:B------:R-:W-:Y:S01]  /*127d0*/  FMUL.FTZ R105, R44.reuse, R105 ;  /* 0x000000692c697220 */ /* 0x040fe20000410000 */
[----:B------:R-:W-:Y:S01]  /*127e0*/  FMUL.FTZ R92, R44, R45 ;  /* 0x0000002d2c5c7220 */ /* 0x000fe20000410000 */
[----:B0-----:R-:W-:Y:S01]  /*127f0*/  FFMA.FTZ R41, R74, R52, R3 ;  /* 0x000000344a297223 */ /* 0x001fe20000010003 */
[C---:B------:R-:W-:Y:S01]  /*12800*/  FMUL.FTZ R47, R44.reuse, R47 ;  /* 0x0000002f2c2f7220 */ /* 0x040fe20000410000 */
[----:B------:R-:W0:Y:S01]  /*12810*/  LDC.64 R74, c[0x0][0x210] ;  /* 0x00008400ff4a7b82 */ /* 0x000e220000000a00 */
[C---:B------:R-:W-:Y:S01]  /*12820*/  FMUL.FTZ R102, R44.reuse, R109 ;  /* 0x0000006d2c667220 */ /* 0x040fe20000410000 */
[C---:B------:R-:W-:Y:S01]  /*12830*/  FMUL.FTZ R117, R44.reuse, R117 ;  /* 0x000000752c757220 */ /* 0x040fe20000410000 */
[C---:B------:R-:W-:Y:S01]  /*12840*/  FMUL.FTZ R40, R44.reuse, R40 ;  /* 0x000000282c287220 */ /* 0x040fe20000410000 */
[----:B------:R1:W-:Y:S01]  /*12850*/  @!P1 STG.E desc[UR4][R36.64], R44 ;  /* 0x0000002c24009986 */ /* 0x0003e2000c101904 */
[C---:B------:R-:W-:Y:S01]  /*12860*/  FMUL.FTZ R108, R44.reuse, R96 ;  /* 0x000000602c6c7220 */ /* 0x040fe20000410000 */
        /* <DEDUP_REMOVED lines=27> */
[----:B------:R-:W-:Y:S01]  /*12a20*/  F2FP.F16.F32.PACK_AB R42, R45, R42 ;  /* 0x0000002a2d2a723e */ /* 0x000fe200000000ff */
[----:B------:R-:W-:Y:S01]  /*12a30*/  FFMA.FTZ R45, R123, R65, R20 ;  /* 0x000000417b2d7223 */ /* 0x000fe20000010014 */
[----:B------:R-:W-:Y:S01]  /*12a40*/  F2FP.F16.F32.PACK_AB R47, R44, R47 ;  /* 0x0000002f2c2f723e */ /* 0x000fe200000000ff */
[----:B------:R-:W-:Y:S01]  /*12a50*/  FFMA.FTZ R113, R113, R67, R22 ;  /* 0x0000004371717223 */ /* 0x000fe20000010016 */
[----:B------:R-:W-:Y:S01]  /*12a60*/  LEA R92, P1, R89, UR12, 0x4 ;  /* 0x0000000c595c7c11 */ /* 0x000fe2000f8220ff */
[----:B------:R-:W-:Y:S01]  /*12a70*/  FFMA.FTZ R98, R98, R72, R23 ;  /* 0x0000004862627223 */ /* 0x000fe20000010017 */
[----:B------:R-:W-:Y:S01]  /*12a80*/  FFMA.FTZ R96, R96, R70, R21 ;  /* 0x0000004660607223 */ /* 0x000fe20000010015 */
[----:B------:R-:W-:Y:S01]  /*12a90*/  FFMA.FTZ R44, R125, R63, R18 ;  /* 0x0000003f7d2c7223 */ /* 0x000fe20000010012 */
[----:B------:R-:W-:Y:S01]  /*12aa0*/  FFMA.FTZ R97, R46, R68, R19 ;  /* 0x000000442e617223 */ /* 0x000fe20000010013 */
[----:B------:R-:W-:Y:S01]  /*12ab0*/  LEA R90, P2, R99, UR12, 0x4 ;  /* 0x0000000c635a7c11 */ /* 0x000fe2000f8420ff */
[----:B---3--:R-:W-:Y:S01]  /*12ac0*/  IMAD.WIDE.U32 R94, R101, 0x10, R94 ;  /* 0x00000010655e7825 */ /* 0x008fe200078e005e */
[----:B------:R-:W-:-:S02]  /*12ad0*/  F2FP.F16.F32.PACK_AB R39, R108, R39 ;  /* 0x000000276c27723e */ /* 0x000fc400000000ff */
[----:B------:R-:W-:Y:S02]  /*12ae0*/  LEA.HI.X R93, R89, UR13, RZ, 0x4, P1 ;  /* 0x0000000d595d7c11 */ /* 0x000fe400088f24ff */
[----:B------:R-:W-:Y:S02]  /*12af0*/  F2FP.F16.F32.PACK_AB R43, R106, R43 ;  /* 0x0000002b6a2b723e */ /* 0x000fe400000000ff */
[----:B------:R-:W-:Y:S01]  /*12b00*/  F2FP.F16.F32.PACK_AB R40, R104, R103 ;  /* 0x000000676828723e */ /* 0x000fe200000000ff */
[----:B------:R1:W-:Y:S01]  /*12b10*/  STG.E.128 desc[UR4][R92.64], R36 ;  /* 0x000000245c007986 */ /* 0x0003e2000c101d04 */
[----:B------:R-:W-:Y:S02]  /*12b20*/  F2FP.F16.F32.PACK_AB R46, R98, R113 ;  /* 0x00000071622e723e */ /* 0x000fe400000000ff */
[----:B------:R-:W-:Y:S01]  /*12b30*/  F2FP.F16.F32.PACK_AB R45, R96, R45 ;  /* 0x0000002d602d723e */ /* 0x000fe200000000ff */
[----:B------:R1:W-:Y:S01]  /*12b40*/  STG.E.128 desc[UR4][R94.64], R40 ;  /* 0x000000285e007986 */ /* 0x0003e2000c101d04 */
[----:B------:R-:W-:-:S02]  /*12b50*/  LEA.HI.X R91, R99, UR13, RZ, 0x4, P2 ;  /* 0x0000000d635b7c11 */ /* 0x000fc400090f24ff */
[----:B------:R-:W-:Y:S02]  /*12b60*/  F2FP.F16.F32.PACK_AB R44, R97, R44 ;  /* 0x0000002c612c723e */ /* 0x000fe400000000ff */
[----:B0-----:R-:W-:-:S03]  /*12b70*/  LEA R0, R74, R0, 0x2 ;  /* 0x000000004a007211 */ /* 0x001fc600078e10ff */
[----:B------:R1:W-:Y:S01]  /*12b80*/  STG.E.128 desc[UR4][R90.64], R44 ;  /* 0x0000002c5a007986 */ /* 0x0003e2000c101d04 */
[----:B------:R-:W-:-:S13]  /*12b90*/  ISETP.GE.AND P1, PT, R0, R75, PT ;  /* 0x0000004b0000720c */ /* 0x000fda0003f26270 */
[----:B------:R-:W-:Y:S05]  /*12ba0*/  @!P1 BRA `(.L_x_4240) ;  /* 0xfffffedc00cc9947 */ /* 0x000fea000383ffff */
[----:B------:R-:W-:Y:S05]  /*12bb0*/  BSYNC B0 ;  /* 0x0000000000007941 */ /* 0x000fea0003800000 */
.L_x_3851:
[----:B------:R-:W-:Y:S05]  /*12bc0*/  EXIT ;  /* 0x000000000000794d */ /* 0x000fea0003800000 */
.L_x_4239:
[----:B------:R-:W-:Y:S01]  /*12bd0*/  HFMA2.MMA R75, -RZ, RZ, 0, 1.847743988037109375e-06 ;  /* 0x0000001fff4b7435 */ /* 0x000fe200000001ff */
[----:B------:R-:W-:Y:S01]  /*12be0*/  BSSY B1, `(.L_x_4241) ;  /* 0x0000006000017945 */ /* 0x000fe20003800000 */
[----:B------:R-:W-:Y:S02]  /*12bf0*/  IMAD.MOV.U32 R74, RZ, RZ, 0x1 ;  /* 0x00000001ff4a7424 */ /* 0x000fe400078e00ff */
[----:B0-----:R-:W-:-:S07]  /*12c00*/  IMAD.MOV.U32 R44, RZ, RZ, -0x1 ;  /* 0xffffffffff2c7424 */ /* 0x001fce00078e00ff */
[----:B-1----:R-:W-:Y:S05]  /*12c10*/  WARPSYNC.COLLECTIVE R44, `(.L_x_4242) ;  /* 0x000000002c087348 */ /* 0x002fea0003c00000 */
[----:B------:R0:W2:Y:S02]  /*12c20*/  SHFL.BFLY P2, R45, R47, R74, R75 ;  /* 0x0c00004a2f2d7389 */ /* 0x0000a4000004004b */
[----:B012---:R-:W-:Y:S01]  /*12c30*/  ENDCOLLECTIVE ;  /* 0x000000000000791b */ /* 0x007fe20003800000 */
.L_x_4242:
[----:B------:R-:W-:Y:S05]  /*12c40*/  BSYNC B1 ;  /* 0x0000000000017941 */ /* 0x000fea0003800000 */
.L_x_4241:
        /* <DEDUP_REMOVED lines=9> */
.L_x_4243:
[----:B------:R-:W-:Y:S02]  /*12ce0*/  IMAD.MOV.U32 R74, RZ, RZ, 0x4 ;  /* 0x00000004ff4a7424 */ /* 0x000fe400078e00ff */
[----:B------:R-:W-:-:S04]  /*12cf0*/  IMAD.MOV.U32 R37, RZ, RZ, R45 ;  /* 0x000000ffff257224 */ /* 0x000fc800078e002d */
[----:B------:R-:W-:-:S05]  /*12d00*/  FADD.FTZ R39, R38, R37 ;  /* 0x0000002526277221 */ /* 0x000fca0000010000 */
[----:B------:R-:W-:-:S07]  /*12d10*/  MOV R47, R39 ;  /* 0x00000027002f7202 */ /* 0x000fce0000000f00 */
[----:B------:R-:W-:Y:S05]  /*12d20*/  WARPSYNC.COLLECTIVE R44, `(.L_x_4244) ;  /* 0x000000002c087348 */ /* 0x000fea0003c00000 */
[----:B------:R0:W1:Y:S02]  /*12d30*/  SHFL.BFLY P2, R45, R47, R74, R75 ;  /* 0x0c00004a2f2d7389 */ /* 0x000064000004004b */
[----:B01----:R-:W-:Y:S01]  /*12d40*/  ENDCOLLECTIVE ;  /* 0x000000000000791b */ /* 0x003fe20003800000 */
.L_x_4244:
[----:B------:R-:W-:Y:S01]  /*12d50*/  HFMA2.MMA R74, -RZ, RZ, 0, 4.76837158203125e-07 ;  /* 0x00000008ff4a7435 */ /* 0x000fe200000001ff */
[----:B------:R-:W-:-:S05]  /*12d60*/  MOV R36, R45 ;  /* 0x0000002d00247202 */ /* 0x000fca0000000f00 */
[----:B------:R-:W-:-:S04]  /*12d70*/  FADD.FTZ R40, R39, R36 ;  /* 0x0000002427287221 */ /* 0x000fc80000010000 */
[----:B------:R-:W-:-:S07]  /*12d80*/  IMAD.MOV.U32 R47, RZ, RZ, R40 ;  /* 0x000000ffff2f7224 */ /* 0x000fce00078e0028 */
[----:B------:R-:W-:Y:S05]  /*12d90*/  WARPSYNC.COLLECTIVE R44, `(.L_x_4245) ;  /* 0x000000002c087348 */ /* 0x000fea0003c00000 */
[----:B------:R0:W1:Y:S02]  /*12da0*/  SHFL.BFLY P2, R45, R47, R74, R75 ;  /* 0x0c00004a2f2d7389 */ /* 0x000064000004004b */
[----:B01----:R-:W-:Y:S01]  /*12db0*/  ENDCOLLECTIVE ;  /* 0x000000000000791b */ /* 0x003fe20003800000 */
.L_x_4245:
        /* <DEDUP_REMOVED lines=8> */
.L_x_4246:
        /* <DEDUP_REMOVED lines=56> */
.L_x_4247:
[----:B------:R-:W-:Y:S02]  /*131c0*/  IMAD.MOV.U32 R74, RZ, RZ, 0x2 ;  /* 0x00000002ff4a7424 */ /* 0x000fe400078e00ff */
[----:B------:R-:W-:-:S04]  /*131d0*/  IMAD.MOV.U32 R39, RZ, RZ, R45 ;  /* 0x000000ffff277224 */ /* 0x000fc800078e002d */
[----:B------:R-:W-:-:S05]  /*131e0*/  FADD.FTZ R39, R36, R39 ;  /* 0x0000002724277221 */ /* 0x000fca0000010000 */
[----:B------:R-:W-:-:S07]  /*131f0*/  MOV R47, R39 ;  /* 0x00000027002f7202 */ /* 0x000fce0000000f00 */
[----:B------:R-:W-:Y:S05]  /*13200*/  WARPSYNC.COLLECTIVE R44, `(.L_x_4248) ;  /* 0x000000002c087348 */ /* 0x000fea0003c00000 */
[----:B------:R0:W1:Y:S02]  /*13210*/  SHFL.BFLY P2, R45, R47, R74, R75 ;  /* 0x0c00004a2f2d7389 */ /* 0x000064000004004b */
[----:B01----:R-:W-:Y:S01]  /*13220*/  ENDCOLLECTIVE ;  /* 0x000000000000791b */ /* 0x003fe20003800000 */
.L_x_4248:
[----:B------:R-:W-:Y:S01]  /*13230*/  HFMA2.MMA R74, -RZ, RZ, 0, 2.384185791015625e-07 ;  /* 0x00000004ff4a7435 */ /* 0x000fe200000001ff */
[----:B------:R-:W-:-:S05]  /*13240*/  MOV R38, R45 ;  /* 0x0000002d00267202 */ /* 0x000fca0000000f00 */
[----:B------:R-:W-:-:S04]  /*13250*/  FADD.FTZ R38, R39, R38 ;  /* 0x0000002627267221 */ /* 0x000fc80000010000 */
[----:B------:R-:W-:-:S07]  /*13260*/  IMAD.MOV.U32 R47, RZ, RZ, R38 ;  /* 0x000000ffff2f7224 */ /* 0x000fce00078e0026 */
[----:B------:R-:W-:Y:S05]  /*13270*/  WARPSYNC.COLLECTIVE R44, `(.L_x_4249) ;  /* 0x000000002c087348 */ /* 0x000fea0003c00000 */
[----:B------:R0:W1:Y:S02]  /*13280*/  SHFL.BFLY P2, R45, R47, R74, R75 ;  /* 0x0c00004a2f2d7389 */ /* 0x000064000004004b */
[----:B01----:R-:W-:Y:S01]  /*13290*/  ENDCOLLECTIVE ;  /* 0x000000000000791b */ /* 0x003fe20003800000 */
.L_x_4249:
[----:B------:R-:W-:Y:S02]  /*132a0*/  IMAD.MOV.U32 R74, RZ, RZ, 0x8 ;  /* 0x00000008ff4a7424 */ /* 0x000fe400078e00ff */
[----:B------:R-:W-:-:S04]  /*132b0*/  IMAD.MOV.U32 R43, RZ, RZ, R45 ;  /* 0x000000ffff2b7224 */ /* 0x000fc800078e002d */
[----:B------:R-:W-:-:S05]  /*132c0*/  FADD.FTZ R43, R38, R43 ;  /* 0x0000002b262b7221 */ /* 0x000fca0000010000 */
[----:B------:R-:W-:-:S07]  /*132d0*/  MOV R47, R43 ;  /* 0x0000002b002f7202 */ /* 0x000fce0000000f00 */
[----:B------:R-:W-:Y:S05]  /*132e0*/  WARPSYNC.COLLECTIVE R44, `(.L_x_4250) ;  /* 0x000000002c087348 */ /* 0x000fea0003c00000 */
[----:B------:R0:W1:Y:S02]  /*132f0*/  SHFL.BFLY P2, R45, R47, R74, R75 ;  /* 0x0c00004a2f2d7389 */ /* 0x000064000004004b */
[----:B01----:R-:W-:Y:S01]  /*13300*/  ENDCOLLECTIVE ;  /* 0x000000000000791b */ /* 0x003fe20003800000 */
.L_x_4250:
[----:B------:R-:W-:Y:S01]  /*13310*/  HFMA2.MMA R74, -RZ, RZ, 0, 9.5367431640625e-07 ;  /* 0x00000010ff4a7435 */ /* 0x000fe200000001ff */
[----:B------:R-:W-:-:S05]  /*13320*/  MOV R40, R45 ;  /* 0x0000002d00287202 */ /* 0x000fca0000000f00 */
[----:B------:R-:W-:-:S04]  /*13330*/  FADD.FTZ R40, R43, R40 ;  /* 0x000000282b287221 */ /* 0x000fc80000010000 */
[----:B------:R-:W-:-:S07]  /*13340*/  IMAD.MOV.U32 R47, RZ, RZ, R40 ;  /* 0x000000ffff2f7224 */ /* 0x000fce00078e0028 */
[----:B------:R-:W-:Y:S05]  /*13350*/  WARPSYNC.COLLECTIVE R44, `(.L_x_4251) ;  /* 0x000000002c087348 */ /* 0x000fea0003c00000 */
[----:B------:R0:W1:Y:S02]  /*13360*/  SHFL.BFLY P2, R45, R47, R74, R75 ;  /* 0x0c00004a2f2d7389 */ /* 0x000064000004004b */
[----:B01----:R-:W-:Y:S01]  /*13370*/  ENDCOLLECTIVE ;  /* 0x000000000000791b */ /* 0x003fe20003800000 */
.L_x_4251:
[----:B------:R-:W-:Y:S05]  /*13380*/  BRA `(.L_x_4252) ;  /* 0xfffffff000487947 */ /* 0x000fea000383ffff */
.L_x_4253:
        /* <DEDUP_REMOVED lines=15> */
.L_x_20688:


//--------------------- .text._ZN10layer_norm31ln_parallel_residual_fwd_kernelINS_13Kernel_traitsIf13__nv_bfloat16S2_S2_fjLj768ELj1ELj4ELj1ELj16ENS_18Kernel_traits_baseILj768EfS2_S2_S2_fjLj128EEEEELb0ELb0ELb0EEEvNS_9FwdParamsE --------------------------
	.section	.text._ZN10layer_norm31ln_parallel_residual_fwd_kernelINS_13Kernel_traitsIf13__nv_bfloat16S2_S2_fjLj768ELj1ELj4ELj1ELj16ENS_18Kernel_traits_baseILj768EfS2_S2_S2_fjLj128EEEEELb0ELb0ELb0EEEvNS_9FwdParamsE,"ax",@progbits
	.align	128
        .global         _ZN10layer_norm31ln_parallel_residual_fwd_kernelINS_13Kernel_traitsIf13__nv_bfloat16S2_S2_fjLj768ELj1ELj4ELj1ELj16ENS_18Kernel_traits_baseILj768EfS2_S2_S2_fjLj128EEEEELb0ELb0ELb0EEEvNS_9FwdParamsE
        .type           _ZN10layer_norm31ln_parallel_residual_fwd_kernelINS_13Kernel_traitsIf13__nv_bfloat16S2_S2_fjLj768ELj1ELj4ELj1ELj16ENS_18Kernel_traits_baseILj768EfS2_S2_S2_fjLj128EEEEELb0ELb0ELb0EEEvNS_9FwdParamsE,@function
        .size           _ZN10layer_norm31ln_parallel_residual_fwd_kernelINS_13Kernel_traitsIf13__nv_bfloat16S2_S2_fjLj768ELj1ELj4ELj1ELj16ENS_18Kernel_traits_baseILj768EfS2_S2_S2_fjLj128EEEEELb0ELb0ELb0EEEvNS_9FwdParamsE,(.L_x_20689 - _ZN10layer_norm31ln_parallel_residual_fwd_kernelINS_13Kernel_traitsIf13__nv_bfloat16S2_S2_fjLj768ELj1ELj4ELj1ELj16ENS_18Kernel_traits_baseILj768EfS2_S2_S2_fjLj128EEEEELb0ELb0ELb0EEEvNS_9FwdParamsE)
        .other          _ZN10layer_norm31ln_parallel_residual_fwd_kernelINS_13Kernel_traitsIf13__nv_bfloat16S2_S2_fjLj768ELj1ELj4ELj1ELj16ENS_18Kernel_traits_baseILj768EfS2_S2_S2_fjLj128EEEEELb0ELb0ELb0EEEvNS_9FwdParamsE,@"STO_CUDA_ENTRY STV_DEFAULT"
_ZN10layer_norm31ln_parallel_residual_fwd_kernelINS_13Kernel_traitsIf13__nv_bfloat16S2_S2_fjLj768ELj1ELj4ELj1ELj16ENS_18Kernel_traits_baseILj768EfS2_S2_S2_fjLj128EEEEELb0ELb0ELb0EEEvNS_9FwdParamsE:
.text._ZN10layer_norm31ln_parallel_residual_fwd_kernelINS_13Kernel_traitsIf13__nv_bfloat16S2_S2_fjLj768ELj1ELj4ELj1ELj16ENS_18Kernel_traits_baseILj768EfS2_S2_S2_fjLj128EEEEELb0ELb0ELb0EEEvNS_9FwdParamsE:
        /* <DEDUP_REMOVED lines=20> */
[----:B------:R-:W-:Y:S01]  /*0140*/  ULDC.64 UR10, c[0x0][0x2d0] ;  /* 0x0000b400000a7ab9 */ /* 0x000fe20000000a00 */
[----:B------:R-:W0:Y:S01]  /*0150*/  LDC.64 R2, c[0x0][0x260] ;  /* 0x00009800ff027b82 */ /* 0x000e220000000a00 */
[----:B------:R-:W-:Y:S01]  /*0160*/  ULDC.64 UR6, c[0x0][0x2c8] ;  /* 0x0000b20000067ab9 */ /* 0x000fe20000000a00 */
[----:B------:R-:W-:Y:S01]  /*0170*/  ISETP.NE.U32.AND P0, PT, RZ, UR10, PT ;  /* 0x0000000aff007c0c */ /* 0x000fe2000bf05070 */
[----:B------:R-:W-:Y:S01]  /*0180*/  ULDC.64 UR8, c[0x0][0x268] ;  /* 0x00009a0000087ab9 */ /* 0x000fe20000000a00 */
[----:B------:R-:W-:Y:S02]  /*0190*/  ISETP.NE.U32.AND P3, PT, RZ, UR6, PT ;  /* 0x00000006ff007c0c */ /* 0x000fe4000bf65070 */
[----:B------:R-:W-:Y:S02]  /*01a0*/  CS2R R14, SRZ ;  /* 0x00000000000e7805 */ /* 0x000fe4000001ff00 */
[----:B------:R-:W-:Y:S02]  /*01b0*/  ISETP.NE.AND.EX P0, PT, RZ, UR11, PT, P0 ;  /* 0x0000000bff007c0c */ /* 0x000fe4000bf05300 */
[----:B------:R-:W-:-:S02]  /*01c0*/  CS2R R12, SRZ ;  /* 0x00000000000c7805 */ /* 0x000fc4000001ff00 */
[----:B------:R-:W-:Y:S02]  /*01d0*/  ISETP.NE.AND.EX P3, PT, RZ, UR7, PT, P3 ;  /* 0x00000007ff007c0c */ /* 0x000fe4000bf65330 */
[----:B------:R-:W-:Y:S02]  /*01e0*/  CS2R R18, SRZ ;  /* 0x0000000000127805 */ /* 0x000fe4000001ff00 */
[C---:B------:R-:W-:Y:S02]  /*01f0*/  SHF.L.U32 R10, R77.reuse, 0x5, RZ ;  /* 0x000000054d0a7819 */ /* 0x040fe400000006ff */
[----:B------:R-:W-:Y:S02]  /*0200*/  CS2R R16, SRZ ;  /* 0x0000000000107805 */ /* 0x000fe4000001ff00 */
[----:B------:R-:W-:Y:S02]  /*0210*/  SHF.L.U64.HI R7, R77, 0x5, RZ ;  /* 0x000000054d077819 */ /* 0x000fe400000102ff */
[----:B------:R-:W-:-:S02]  /*0220*/  CS2R R22, SRZ ;  /* 0x0000000000167805 */ /* 0x000fc4000001ff00 */
[C---:B------:R-:W-:Y:S02]  /*0230*/  IADD3 R8, P4, R10.reuse, UR8, RZ ;  /* 0x000000080a087c10 */ /* 0x040fe4000ff9e0ff */
[----:B------:R-:W-:Y:S02]  /*0240*/  CS2R R20, SRZ ;  /* 0x0000000000147805 */ /* 0x000fe4000001ff00 */
[----:B------:R-:W-:Y:S02]  /*0250*/  CS2R R26, SRZ ;  /* 0x00000000001a7805 */ /* 0x000fe4000001ff00 */
[----:B------:R-:W-:Y:S02]  /*0260*/  CS2R R24, SRZ ;  /* 0x0000000000187805 */ /* 0x000fe4000001ff00 */
[----:B------:R-:W-:Y:S02]  /*0270*/  IADD3.X R9, R7, UR9, RZ, P4, !PT ;  /* 0x0000000907097c10 */ /* 0x000fe4000a7fe4ff */
[----:B------:R-:W-:-:S02]  /*0280*/  @P0 IADD3 R10, P5, R10, UR10, RZ ;  /* 0x0000000a0a0a0c10 */ /* 0x000fc4000ffbe0ff */
[----:B------:R-:W-:Y:S01]  /*0290*/  @P3 LEA R6, P4, R77, UR6, 0x5 ;  /* 0x000000064d063c11 */ /* 0x000fe2000f8828ff */
[----:B------:R1:W5:Y:S01]  /*02a0*/  LDG.E.128 R36, desc[UR4][R8.64] ;  /* 0x0000000408247981 */ /* 0x000362000c1e1d00 */
[----:B------:R-:W-:Y:S01]  /*02b0*/  @P0 IADD3.X R11, R7, UR11, RZ, P5, !PT ;  /* 0x0000000b070b0c10 */ /* 0x000fe2000affe4ff */
[C---:B0-----:R-:W-:Y:S01]  /*02c0*/  IMAD.WIDE.U32 R2, R77.reuse, 0x20, R2 ;  /* 0x000000204d027825 */ /* 0x041fe200078e0002 */
[C---:B------:R-:W-:Y:S01]  /*02d0*/  @P3 LEA.HI.X R7, R77.reuse, UR7, RZ, 0x5, P4 ;  /* 0x000000074d073c11 */ /* 0x040fe2000a0f2cff */
[----:B------:R1:W5:Y:S04]  /*02e0*/  LDG.E.128 R40, desc[UR4][R8.64+0x10] ;  /* 0x0000100408287981 */ /* 0x000368000c1e1d00 */
[----:B------:R1:W5:Y:S04]  /*02f0*/  @P3 LDG.E.128 R12, desc[UR4][R6.64] ;  /* 0x00000004060c3981 */ /* 0x000368000c1e1d00 */
[----:B------:R1:W5:Y:S04]  /*0300*/  @P3 LDG.E.128 R16, desc[UR4][R6.64+0x10] ;  /* 0x0000100406103981 */ /* 0x000368000c1e1d00 */
[----:B------:R1:W5:Y:S04]  /*0310*/  @P0 LDG.E.128 R20, desc[UR4][R10.64] ;  /* 0x000000040a140981 */ /* 0x000368000c1e1d00 */
[----:B------:R1:W5:Y:S04]  /*0320*/  @P0 LDG.E.128 R24, desc[UR4][R10.64+0x10] ;  /* 0x000010040a180981 */ /* 0x000368000c1e1d00 */
[----:B------:R1:W5:Y:S04]  /*0330*/  LDG.E.128 R28, desc[UR4][R2.64] ;  /* 0x00000004021c7981 */ /* 0x000368000c1e1d00 */
[----:B------:R1:W5:Y:S01]  /*0340*/  LDG.E.128 R32, desc[UR4][R2.64+0x10] ;  /* 0x0000100402207981 */ /* 0x000362000c1e1d00 */
[----:B------:R-:W-:-:S07]  /*0350*/  LOP3.LUT R77, R77, 0x20, RZ, 0xfc, !PT ;  /* 0x000000204d4d7812 */ /* 0x000fce00078efcff */
.L_x_4255:
[----:B------:R-:W-:Y:S05]  /*0360*/  BSYNC B0 ;  /* 0x0000000000007941 */ /* 0x000fea0003800000 */
.L_x_4254:
[----:B------:R-:W-:Y:S04]  /*0370*/  BSSY B0, `(.L_x_4256) ;  /* 0x0000024000007945 */ /* 0x000fe80003800000 */
[----:B------:R-:W-:Y:S05]  /*0380*/  @!P6 BRA `(.L_x_4257) ;  /* 0x000000000088e947 */ /* 0x000fea0003800000 */
[----:B------:R-:W-:Y:S01]  /*0390*/  ULDC.64 UR10, c[0x0][0x2d0] ;  /* 0x0000b400000a7ab9 */ /* 0x000fe20000000a00 */
[----:B-1----:R-:W0:Y:S01]  /*03a0*/  LDC.64 R10, c[0x0][0x260] ;  /* 0x00009800ff0a7b82 */ /* 0x002e220000000a00 */
[----:B------:R-:W-:Y:S01]  /*03b0*/  ULDC.64 UR6, c[0x0][0x2c8] ;  /* 0x0000b20000067ab9 */ /* 0x000fe20000000a00 */
[----:B------:R-:W-:Y:S01]  /*03c0*/  ISETP.NE.U32.AND P0, PT, RZ, UR10, PT ;  /* 0x0000000aff007c0c */ /* 0x000fe2000bf05070 */
[----:B------:R-:W-:Y:S01]  /*03d0*/  IMAD.SHL.U32 R8, R77, 0x20, RZ ;  /* 0x000000204d087824 */ /* 0x000fe200078e00ff */
[----:B------:R-:W-:Y:S01]  /*03e0*/  ISETP.NE.U32.AND P3, PT, RZ, UR6, PT ;  /* 0x00000006ff007c0c */ /* 0x000fe2000bf65070 */
[----:B------:R-:W-:Y:S01]  /*03f0*/  ULDC.64 UR8, c[0x0][0x268] ;  /* 0x00009a0000087ab9 */ /* 0x000fe20000000a00 */
[----:B------:R-:W-:Y:S02]  /*0400*/  ISETP.NE.AND.EX P0, PT, RZ, UR11, PT, P0 ;  /* 0x0000000bff007c0c */ /* 0x000fe4000bf05300 */
[----:B------:R-:W-:Y:S02]  /*0410*/  CS2R R46, SRZ ;  /* 0x00000000002e7805 */ /* 0x000fe4000001ff00 */
[----:B------:R-:W-:-:S02]  /*0420*/  ISETP.NE.AND.EX P3, PT, RZ, UR7, PT, P3 ;  /* 0x00000007ff007c0c */ /* 0x000fc4000bf65330 */
[----:B------:R-:W-:Y:S02]  /*0430*/  CS2R R44, SRZ ;  /* 0x00000000002c7805 */ /* 0x000fe4000001ff00 */
[----:B------:R-:W-:Y:S02]  /*0440*/  SHF.L.U64.HI R3, R77, 0x5, RZ ;  /* 0x000000054d037819 */ /* 0x000fe400000102ff */
[----:B------:R-:W-:Y:S02]  /*0450*/  CS2R R50, SRZ ;  /* 0x0000000000327805 */ /* 0x000fe4000001ff00 */
[----:B------:R-:W-:Y:S02]  /*0460*/  IADD3 R6, P4, R8, UR8, RZ ;  /* 0x0000000808067c10 */ /* 0x000fe4000ff9e0ff */
[----:B------:R-:W-:Y:S02]  /*0470*/  CS2R R48, SRZ ;  /* 0x0000000000307805 */ /* 0x000fe4000001ff00 */
[----:B------:R-:W-:-:S02]  /*0480*/  CS2R R54, SRZ ;  /* 0x0000000000367805 */ /* 0x000fc4000001ff00 */
[----:B------:R-:W-:Y:S02]  /*0490*/  CS2R R52, SRZ ;  /* 0x0000000000347805 */ /* 0x000fe4000001ff00 */
[----:B------:R-:W-:Y:S02]  /*04a0*/  IADD3.X R7, R3, UR9, RZ, P4, !PT ;  /* 0x0000000903077c10 */ /* 0x000fe4000a7fe4ff */
[----:B------:R-:W-:Y:S02]  /*04b0*/  CS2R R58, SRZ ;  /* 0x00000000003a7805 */ /* 0x000fe4000001ff00 */
[----:B------:R-:W-:Y:S02]  /*04c0*/  CS2R R56, SRZ ;  /* 0x0000000000387805 */ /* 0x000fe4000001ff00 */
[----:B------:R-:W-:Y:S02]  /*04d0*/  @P0 IADD3 R8, P5, R8, UR10, RZ ;  /* 0x0000000a08080c10 */ /* 0x000fe4000ffbe0ff */
        /* <DEDUP_REMOVED lines=12> */
[----:B------:R-:W-:-:S07]  /*05a0*/  IADD3 R77, R77, 0x20, RZ ;  /* 0x000000204d4d7810 */ /* 0x000fce0007ffe0ff */
.L_x_4257:
[----:B------:R-:W-:Y:S05]  /*05b0*/  BSYNC B0 ;  /* 0x0000000000007941 */ /* 0x000fea0003800000 */
.L_x_4256:
[----:B------:R-:W-:Y:S04]  /*05c0*/  BSSY B0, `(.L_x_4258) ;  /* 0x0000023000007945 */ /* 0x000fe80003800000 */
[----:B------:R-:W-:Y:S05]  /*05d0*/  @!P2 BRA `(.L_x_4259) ;  /* 0x000000000084a947 */ /* 0x000fea0003800000 */
[----:B------:R-:W-:Y:S01]  /*05e0*/  ULDC.64 UR6, c[0x0][0x2c8] ;  /* 0x0000b20000067ab9 */ /* 0x000fe20000000a00 */
[----:B-12---:R-:W0:Y:S01]  /*05f0*/  LDC.64 R2, c[0x0][0x260] ;  /* 0x00009800ff027b82 */ /* 0x006e220000000a00 */
[----:B------:R-:W-:Y:S01]  /*0600*/  ISETP.NE.U32.AND P0, PT, RZ, UR6, PT ;  /* 0x00000006ff007c0c */ /* 0x000fe2000bf05070 */
[----:B------:R-:W-:Y:S01]  /*0610*/  ULDC.64 UR8, c[0x0][0x2d0] ;  /* 0x0000b40000087ab9 */ /* 0x000fe20000000a00 */
[----:B------:R-:W-:Y:S01]  /*0620*/  IMAD.SHL.U32 R10, R77, 0x20, RZ ;  /* 0x000000204d0a7824 */ /* 0x000fe200078e00ff */
[----:B------:R-:W-:Y:S02]  /*0630*/  ISETP.NE.U32.AND P3, PT, RZ, UR8, PT ;  /* 0x00000008ff007c0c */ /* 0x000fe4000bf65070 */
[----:B------:R-:W-:Y:S02]  /*0640*/  CS2R R78, SRZ ;  /* 0x00000000004e7805 */ /* 0x000fe4000001ff00 */
[----:B------:R-:W-:Y:S02]  /*0650*/  ISETP.NE.AND.EX P0, PT, RZ, UR7, PT, P0 ;  /* 0x00000007ff007c0c */ /* 0x000fe4000bf05300 */
[----:B------:R-:W-:-:S02]  /*0660*/  CS2R R82, SRZ ;  /* 0x0000000000527805 */ /* 0x000fc4000001ff00 */
[----:B------:R-:W-:Y:S02]  /*0670*/  ISETP.NE.AND.EX P3, PT, RZ, UR9, PT, P3 ;  /* 0x00000009ff007c0c */ /* 0x000fe4000bf65330 */
[----:B------:R-:W-:Y:S02]  /*0680*/  CS2R R80, SRZ ;  /* 0x0000000000507805 */ /* 0x000fe4000001ff00 */
[----:B------:R-:W-:Y:S02]  /*0690*/  SHF.R.U32.HI R11, RZ, 0x1b, R77 ;  /* 0x0000001bff0b7819 */ /* 0x000fe4000001164d */
[----:B------:R-:W-:Y:S02]  /*06a0*/  CS2R R86, SRZ ;  /* 0x0000000000567805 */ /* 0x000fe4000001ff00 */
[----:B------:R-:W-:Y:S02]  /*06b0*/  CS2R R84, SRZ ;  /* 0x0000000000547805 */ /* 0x000fe4000001ff00 */
[----:B------:R-:W-:-:S02]  /*06c0*/  CS2R R90, SRZ ;  /* 0x00000000005a7805 */ /* 0x000fc4000001ff00 */
[----:B------:R-:W-:Y:S02]  /*06d0*/  CS2R R88, SRZ ;  /* 0x0000000000587805 */ /* 0x000fe4000001ff00 */
[----:B------:R-:W-:-:S04]  /*06e0*/  @P0 LEA R6, P4, R77, UR6, 0x5 ;  /* 0x000000064d060c11 */ /* 0x000fc8000f8828ff */
[C---:B------:R-:W-:Y:S01]  /*06f0*/  @P0 LEA.HI.X R7, R77.reuse, UR7, RZ, 0x5, P4 ;  /* 0x000000074d070c11 */ /* 0x040fe2000a0f2cff */
[----:B------:R-:W-:Y:S01]  /*0700*/  ULDC.64 UR6, c[0x0][0x268] ;  /* 0x00009a0000067ab9 */ /* 0x000fe20000000a00 */
[----:B0-----:R-:W-:Y:S01]  /*0710*/  IMAD.WIDE.U32 R2, R77, 0x20, R2 ;  /* 0x000000204d027825 */ /* 0x001fe200078e0002 */
[C---:B------:R-:W-:Y:S02]  /*0720*/  IADD3 R8, P4, R10.reuse, UR6, RZ ;  /* 0x000000060a087c10 */ /* 0x040fe4000ff9e0ff */
[----:B------:R-:W-:Y:S02]  /*0730*/  CS2R R76, SRZ ;  /* 0x00000000004c7805 */ /* 0x000fe4000001ff00 */
[----:B------:R-:W-:Y:S01]  /*0740*/  @P3 IADD3 R10, P5, R10, UR8, RZ ;  /* 0x000000080a0a3c10 */ /* 0x000fe2000ffbe0ff */
[----:B------:R0:W5:Y:S01]  /*0750*/  @P0 LDG.E.128 R80, desc[UR4][R6.64+0x10] ;  /* 0x0000100406500981 */ /* 0x000162000c1e1d00 */
[C---:B------:R-:W-:Y:S02]  /*0760*/  IADD3.X R9, R11.reuse, UR7, RZ, P4, !PT ;  /* 0x000000070b097c10 */ /* 0x040fe4000a7fe4ff */
[----:B------:R-:W-:Y:S01]  /*0770*/  @P3 IADD3.X R11, R11, UR9, RZ, P5, !PT ;  /* 0x000000090b0b3c10 */ /* 0x000fe2000affe4ff */
[----:B------:R0:W5:Y:S04]  /*0780*/  @P0 LDG.E.128 R76, desc[UR4][R6.64] ;  /* 0x00000004064c0981 */ /* 0x000168000c1e1d00 */
[----:B------:R0:W5:Y:S04]  /*0790*/  @P3 LDG.E.128 R84, desc[UR4][R10.64] ;  /* 0x000000040a543981 */ /* 0x000168000c1e1d00 */
[----:B------:R0:W5:Y:S04]  /*07a0*/  @P3 LDG.E.128 R88, desc[UR4][R10.64+0x10] ;  /* 0x000010040a583981 */ /* 0x000168000c1e1d00 */
[----:B------:R0:W5:Y:S04]  /*07b0*/  LDG.E.128 R92, desc[UR4][R2.64] ;  /* 0x00000004025c7981 */ /* 0x000168000c1e1d00 */
[----:B------:R0:W5:Y:S04]  /*07c0*/  LDG.E.128 R96, desc[UR4][R2.64+0x10] ;  /* 0x0000100402607981 */ /* 0x000168000c1e1d00 */
[----:B------:R0:W5:Y:S04]  /*07d0*/  LDG.E.128 R100, desc[UR4][R8.64] ;  /* 0x0000000408647981 */ /* 0x000168000c1e1d00 */
[----:B------:R0:W5:Y:S02]  /*07e0*/  LDG.E.128 R104, desc[UR4][R8.64+0x10] ;  /* 0x0000100408687981 */ /* 0x000164000c1e1d00 */
.L_x_4259:
[----:B------:R-:W-:Y:S05]  /*07f0*/  BSYNC B0 ;  /* 0x0000000000007941 */ /* 0x000fea0003800000 */
.L_x_4258:
[----:B------:R-:W-:Y:S02]  /*0800*/  ULDC UR6, c[0x0][0x214] ;  /* 0x0000850000067ab9 */ /* 0x000fe40000000800 */
[----:B------:R-:W-:Y:S01]  /*0810*/  ISETP.GE.AND P3, PT, R0, UR6, PT ;  /* 0x0000000600007c0c */ /* 0x000fe2000bf66270 */
[----:B------:R-:W-:Y:S02]  /*0820*/  ULDC.64 UR6, c[0x0][0x230] ;  /* 0x00008c0000067ab9 */ /* 0x000fe40000000a00 */
[----:B------:R-:W-:-:S04]  /*0830*/  LOP3.LUT P0, RZ, R108, UR6, RZ, 0xfc, !PT ;  /* 0x000000066cff7c12 */ /* 0x000fc8000f80fcff */
[----:B------:R-:W-:-:S06]  /*0840*/  LOP3.LUT P0, RZ, R109, UR7, RZ, 0xfc, P0 ;  /* 0x000000076dff7c12 */ /* 0x000fcc000800fcff */
[----:B------:R-:W-:Y:S07]  /*0850*/  @P3 EXIT ;  /* 0x000000000000394d */ /* 0x000fee0003800000 */
[----:B------:R-:W-:Y:S01]  /*0860*/  ULDC.U8 UR6, c[0x0][0x2a0] ;  /* 0x0000a80000067ab9 */ /* 0x000fe20000000000 */
[----:B012---:R-:W-:Y:S01]  /*0870*/  MOV R3, R0 ;  /* 0x0000000000037202 */ /* 0x007fe20000000f00 */
[----:B------:R-:W-:Y:S01]  /*0880*/  UISETP.NE.AND UP0, UPT, UR6, URZ, UPT ;  /* 0x0000003f0600728c */ /* 0x000fe2000bf05270 */
[----:B------:R-:W-:Y:S02]  /*0890*/  ULDC UR7, c[0x0][0x218] ;  /* 0x0000860000077ab9 */ /* 0x000fe40000000800 */
[----:B------:R-:W-:Y:S01]  /*08a0*/  ULDC UR6, c[0x0][0x2d8] ;  /* 0x0000b60000067ab9 */ /* 0x000fe20000000800 */
[----:B------:R-:W-:Y:S01]  /*08b0*/  ULDC.64 UR8, c[0x0][0x228] ;  /* 0x00008a0000087ab9 */ /* 0x000fe20000000a00 */
[----:B------:R-:W-:-:S06]  /*08c0*/  ULDC.64 UR10, c[0x0][0x230] ;  /* 0x00008c00000a7ab9 */ /* 0x000fcc0000000a00 */
.L_x_4369:
[----:B------:R-:W-:Y:S01]  /*08d0*/  IMAD R120, R3, UR7, RZ ;  /* 0x0000000703787c24 */ /* 0x000fe2000f8e02ff */
[----:B------:R-:W-:Y:S04]  /*08e0*/  BSSY B0, `(.L_x_4260) ;  /* 0x00000aa000007945 */ /* 0x000fe80003800000 */
[----:B------:R-:W-:-:S04]  /*08f0*/  SHF.R.S32.HI R121, RZ, 0x1f, R120 ;  /* 0x0000001fff797819 */ /* 0x000fc80000011478 */
[----:B------:R-:W-:-:S04]  /*0900*/  LEA.HI R121, R121, R120, RZ, 0x3 ;  /* 0x0000007879797211 */ /* 0x000fc800078f18ff */
[----:B------:R-:W-:-:S05]  /*0910*/  LEA.HI.SX32 R131, R121, R4, 0x1d ;  /* 0x0000000479837211 */ /* 0x000fca00078feaff */
[----:B------:R-:W-:Y:S01]  /*0920*/  IMAD.MOV.U32 R124, RZ, RZ, R131 ;  /* 0x000000ffff7c7224 */ /* 0x000fe200078e0083 */
        /* <DEDUP_REMOVED lines=24> */
.L_x_4263:
[----:B-----5:R-:W-:-:S04]  /*0ab0*/  IMAD.U32 R7, R112, 0x10000, RZ ;  /* 0x0001000070077824 */ /* 0x020fc800078e00ff */
[----:B------:R-:W-:Y:S01]  /*0ac0*/  FADD.FTZ R2, R7, R2 ;  /* 0x0000000207027221 */ /* 0x000fe20000010000 */
[----:B------:R-:W-:Y:S06]  /*0ad0*/  BRA `(.L_x_4264) ;  /* 0x0000000000107947 */ /* 0x000fec0003800000 */
.L_x_4262:
[----:B-----5:R-:W-:Y:S01]  /*0ae0*/  SHF.L.U32 R7, R108, 0x10, RZ ;  /* 0x000000106c077819 */ /* 0x020fe200000006ff */
[----:B------:R-:W-:-:S04]  /*0af0*/  @P3 IMAD.U32 R125, R112, 0x10000, RZ ;  /* 0x00010000707d3824 */ /* 0x000fc800078e00ff */
[----:B------:R-:W-:-:S04]  /*0b00*/  FADD.FTZ R2, R7, R2 ;  /* 0x0000000207027221 */ /* 0x000fc80000010000 */
[----:B------:R-:W-:-:S07]  /*0b10*/  @P3 FADD.FTZ R2, R125, R2 ;  /* 0x000000027d023221 */ /* 0x000fce0000010000 */
.L_x_4264:
[----:B------:R-:W-:-:S04]  /*0b20*/  F2FP.BF16.F32.PACK_AB R7, RZ, R2 ;  /* 0x00000002ff07723e */ /* 0x000fc800000010ff */
[----:B------:R-:W-:-:S07]  /*0b30*/  PRMT R116, R7, 0x7610, R116 ;  /* 0x0000761007747816 */ /* 0x000fce0000000074 */
.L_x_4265:
[----:B------:R-:W-:Y:S01]  /*0b40*/  SHF.L.U32 R8, R8, 0x10, RZ ;  /* 0x0000001008087819 */ /* 0x000fe200000006ff */
[----:B------:R-:W-:Y:S06]  /*0b50*/  @P4 BRA `(.L_x_4266) ;  /* 0x0000000000244947 */ /* 0x000fec0003800000 */
[----:B------:R-:W-:-:S04]  /*0b60*/  ISETP.NE.U32.AND P5, PT, RZ, UR10, PT ;  /* 0x0000000aff007c0c */ /* 0x000fc8000bfa5070 */
[----:B------:R-:W-:-:S13]  /*0b70*/  ISETP.NE.AND.EX P5, PT, RZ, UR11, PT, P5 ;  /* 0x0000000bff007c0c */ /* 0x000fda000bfa5350 */
[----:B------:R-:W-:Y:S05]  /*0b80*/  @P5 BRA `(.L_x_4267) ;  /* 0x0000000000085947 */ /* 0x000fea0003800000 */
[----:B------:R-:W-:Y:S05]  /*0b90*/  @P0 BRA `(.L_x_4268) ;  /* 0x00000000002c0947 */ /* 0x000fea0003800000 */
[----:B------:R-:W-:Y:S05]  /*0ba0*/  BRA `(.L_x_4269) ;  /* 0x0000000000307947 */ /* 0x000fea0003800000 */
.L_x_4267:
[----:B-----5:R-:W-:-:S05]  /*0bb0*/  PRMT R7, R112, 0x7632, R7 ;  /* 0x0000763270077816 */ /* 0x020fca0000000007 */
[----:B------:R-:W-:-:S04]  /*0bc0*/  IMAD.U32 R7, R7, 0x10000, RZ ;  /* 0x0001000007077824 */ /* 0x000fc800078e00ff */
[----:B------:R-:W-:Y:S01]  /*0bd0*/  FADD.FTZ R8, R7, R8 ;  /* 0x0000000807087221 */ /* 0x000fe20000010000 */
[----:B------:R-:W-:Y:S06]  /*0be0*/  BRA `(.L_x_4268) ;  /* 0x0000000000187947 */ /* 0x000fec0003800000 */
.L_x_4266:
[----:B-----5:R-:W-:Y:S02]  /*0bf0*/  PRMT R7, R108, 0x7632, R7 ;  /* 0x000076326c077816 */ /* 0x020fe40000000007 */
[----:B------:R-:W-:Y:S02]  /*0c00*/  @P3 PRMT R120, R112, 0x7632, R120 ;  /* 0x0000763270783816 */ /* 0x000fe40000000078 */
[----:B------:R-:W-:-:S03]  /*0c10*/  SHF.L.U32 R7, R7, 0x10, RZ ;  /* 0x0000001007077819 */ /* 0x000fc600000006ff */
[----:B------:R-:W-:Y:S02]  /*0c20*/  @P3 IMAD.U32 R125, R120, 0x10000, RZ ;  /* 0x00010000787d3824 */ /* 0x000fe400078e00ff */
[----:B------:R-:W-:-:S04]  /*0c30*/  FADD.FTZ R8, R7, R8 ;  /* 0x0000000807087221 */ /* 0x000fc80000010000 */
[----:B------:R-:W-:-:S07]  /*0c40*/  @P3 FADD.FTZ R8, R125, R8 ;  /* 0x000000087d083221 */ /* 0x000fce0000010000 */
.L_x_4268:
[----:B------:R-:W-:-:S04]  /*0c50*/  F2FP.BF16.F32.PACK_AB R7, RZ, R8 ;  /* 0x00000008ff07723e */ /* 0x000fc800000010ff */
[----:B------:R-:W-:-:S07]  /*0c60*/  PRMT R116, R116, 0x5410, R7 ;  /* 0x0000541074747816 */ /* 0x000fce0000000007 */
.L_x_4269:
        /* <DEDUP_REMOVED lines=8> */
.L_x_4271:
[----:B-----5:R-:W-:-:S04]  /*0cf0*/  IMAD.U32 R120, R113, 0x10000, RZ ;  /* 0x0001000071787824 */ /* 0x020fc800078e00ff */
[----:B------:R-:W-:Y:S01]  /*0d00*/  FADD.FTZ R7, R120, R7 ;  /* 0x0000000778077221 */ /* 0x000fe20000010000 */
[----:B------:R-:W-:Y:S06]  /*0d10*/  BRA `(.L_x_4272) ;  /* 0x0000000000107947 */ /* 0x000fec0003800000 */
.L_x_4270:
[----:B-----5:R-:W-:Y:S01]  /*0d20*/  SHF.L.U32 R120, R109, 0x10, RZ ;  /* 0x000000106d787819 */ /* 0x020fe200000006ff */
[----:B------:R-:W-:-:S04]  /*0d30*/  @P3 IMAD.U32 R124, R113, 0x10000, RZ ;  /* 0x00010000717c3824 */ /* 0x000fc800078e00ff */
[----:B------:R-:W-:-:S04]  /*0d40*/  FADD.FTZ R7, R120, R7 ;  /* 0x0000000778077221 */ /* 0x000fc80000010000 */
[----:B------:R-:W-:-:S07]  /*0d50*/  @P3 FADD.FTZ R7, R124, R7 ;  /* 0x000000077c073221 */ /* 0x000fce0000010000 */
.L_x_4272:
[----:B------:R-:W-:-:S04]  /*0d60*/  F2FP.BF16.F32.PACK_AB R120, RZ, R7 ;  /* 0x00000007ff78723e */ /* 0x000fc800000010ff */
[----:B------:R-:W-:-:S07]  /*0d70*/  PRMT R117, R120, 0x7610, R117 ;  /* 0x0000761078757816 */ /* 0x000fce0000000075 */
.L_x_4273:
[----:B------:R-:W-:Y:S01]  /*0d80*/  SHF.L.U32 R130, R121, 0x10, RZ ;  /* 0x0000001079827819 */ /* 0x000fe200000006ff */
[----:B------:R-:W-:Y:S06]  /*0d90*/  @P4 BRA `(.L_x_4274) ;  /* 0x0000000000244947 */ /* 0x000fec0003800000 */
[----:B------:R-:W-:-:S04]  /*0da0*/  ISETP.NE.U32.AND P5, PT, RZ, UR10, PT ;  /* 0x0000000aff007c0c */ /* 0x000fc8000bfa5070 */
[----:B------:R-:W-:-:S13]  /*0db0*/  ISETP.NE.AND.EX P5, PT, RZ, UR11, PT, P5 ;  /* 0x0000000bff007c0c */ /* 0x000fda000bfa5350 */
[----:B------:R-:W-:Y:S05]  /*0dc0*/  @P5 BRA `(.L_x_4275) ;  /* 0x0000000000085947 */ /* 0x000fea0003800000 */
[----:B------:R-:W-:Y:S05]  /*0dd0*/  @P0 BRA `(.L_x_4276) ;  /* 0x00000000002c0947 */ /* 0x000fea0003800000 */
[----:B------:R-:W-:Y:S05]  /*0de0*/  BRA `(.L_x_4277) ;  /* 0x0000000000307947 */ /* 0x000fea0003800000 */
.L_x_4275:
[----:B-----5:R-:W-:-:S05]  /*0df0*/  PRMT R120, R113, 0x7632, R120 ;  /* 0x0000763271787816 */ /* 0x020fca0000000078 */
[----:B------:R-:W-:-:S04]  /*0e00*/  IMAD.U32 R121, R120, 0x10000, RZ ;  /* 0x0001000078797824 */ /* 0x000fc800078e00ff */
[----:B------:R-:W-:Y:S01]  /*0e10*/  FADD.FTZ R130, R121, R130 ;  /* 0x0000008279827221 */ /* 0x000fe20000010000 */
[----:B------:R-:W-:Y:S06]  /*0e20*/  BRA `(.L_x_4276) ;  /* 0x0000000000187947 */ /* 0x000fec0003800000 */
.L_x_4274:
[----:B-----5:R-:W-:Y:S02]  /*0e30*/  PRMT R120, R109, 0x7632, R120 ;  /* 0x000076326d787816 */ /* 0x020fe40000000078 */
[----:B------:R-:W-:Y:S02]  /*0e40*/  @P3 PRMT R124, R113, 0x7632, R124 ;  /* 0x00007632717c3816 */ /* 0x000fe4000000007c */
[----:B------:R-:W-:-:S03]  /*0e50*/  SHF.L.U32 R121, R120, 0x10, RZ ;  /* 0x0000001078797819 */ /* 0x000fc600000006ff */
[----:B------:R-:W-:Y:S02]  /*0e60*/  @P3 IMAD.U32 R125, R124, 0x10000, RZ ;  /* 0x000100007c7d3824 */ /* 0x000fe400078e00ff */
[----:B------:R-:W-:-:S04]  /*0e70*/  FADD.FTZ R130, R121, R130 ;  /* 0x0000008279827221 */ /* 0x000fc80000010000 */
[----:B------:R-:W-:-:S07]  /*0e80*/  @P3 FADD.FTZ R130, R125, R130 ;  /* 0x000000827d823221 */ /* 0x000fce0000010000 */
.L_x_4276:
[----:B------:R-:W-:-:S04]  /*0e90*/  F2FP.BF16.F32.PACK_AB R120, RZ, R130 ;  /* 0x00000082ff78723e */ /* 0x000fc800000010ff */
[----:B------:R-:W-:-:S07]  /*0ea0*/  PRMT R117, R117, 0x5410, R120 ;  /* 0x0000541075757816 */ /* 0x000fce0000000078 */
.L_x_4277:
        /* <DEDUP_REMOVED lines=8> */
.L_x_4279:
[----:B-----5:R-:W-:-:S04]  /*0f30*/  IMAD.U32 R120, R114, 0x10000, RZ ;  /* 0x0001000072787824 */ /* 0x020fc800078e00ff */
[----:B------:R-:W-:Y:S01]  /*0f40*/  FADD.FTZ R129, R120, R129 ;  /* 0x0000008178817221 */ /* 0x000fe20000010000 */
[----:B------:R-:W-:Y:S06]  /*0f50*/  BRA `(.L_x_4280) ;  /* 0x0000000000107947 */ /* 0x000fec0003800000 */
.L_x_4278:
[----:B-----5:R-:W-:Y:S01]  /*0f60*/  SHF.L.U32 R120, R110, 0x10, RZ ;  /* 0x000000106e787819 */ /* 0x020fe200000006ff */
[----:B------:R-:W-:-:S04]  /*0f70*/  @P3 IMAD.U32 R124, R114, 0x10000, RZ ;  /* 0x00010000727c3824 */ /* 0x000fc800078e00ff */
[----:B------:R-:W-:-:S04]  /*0f80*/  FADD.FTZ R129, R120, R129 ;  /* 0x0000008178817221 */ /* 0x000fc80000010000 */
[----:B------:R-:W-:-:S07]  /*0f90*/  @P3 FADD.FTZ R129, R124, R129 ;  /* 0x000000817c813221 */ /* 0x000fce0000010000 */
.L_x_4280:
[----:B------:R-:W-:-:S04]  /*0fa0*/  F2FP.BF16.F32.PACK_AB R120, RZ, R129 ;  /* 0x00000081ff78723e */ /* 0x000fc800000010ff */
[----:B------:R-:W-:-:S07]  /*0fb0*/  PRMT R118, R120, 0x7610, R118 ;  /* 0x0000761078767816 */ /* 0x000fce0000000076 */
.L_x_4281:
[----:B------:R-:W-:Y:S01]  /*0fc0*/  SHF.L.U32 R140, R122, 0x10, RZ ;  /* 0x000000107a8c7819 */ /* 0x000fe200000006ff */
[----:B------:R-:W-:Y:S06]  /*0fd0*/  @P4 BRA `(.L_x_4282) ;  /* 0x0000000000244947 */ /* 0x000fec0003800000 */
[----:B------:R-:W-:-:S04]  /*0fe0*/  ISETP.NE.U32.AND P5, PT, RZ, UR10, PT ;  /* 0x0000000aff007c0c */ /* 0x000fc8000bfa5070 */
[----:B------:R-:W-:-:S13]  /*0ff0*/  ISETP.NE.AND.EX P5, PT, RZ, UR11, PT, P5 ;  /* 0x0000000bff007c0c */ /* 0x000fda000bfa5350 */
[----:B------:R-:W-:Y:S05]  /*1000*/  @P5 BRA `(.L_x_4283) ;  /* 0x0000000000085947 */ /* 0x000fea0003800000 */
[----:B------:R-:W-:Y:S05]  /*1010*/  @P0 BRA `(.L_x_4284) ;  /* 0x00000000002c0947 */ /* 0x000fea0003800000 */
[----:B------:R-:W-:Y:S05]  /*1020*/  BRA `(.L_x_4285) ;  /* 0x0000000000307947 */ /* 0x000fea0003800000 */
.L_x_4283:
[----:B-----5:R-:W-:-:S05]  /*1030*/  PRMT R120, R114, 0x7632, R120 ;  /* 0x0000763272787816 */ /* 0x020fca0000000078 */
[----:B------:R-:W-:-:S04]  /*1040*/  IMAD.U32 R121, R120, 0x10000, RZ ;  /* 0x0001000078797824 */ /* 0x000fc800078e00ff */
[----:B------:R-:W-:Y:S01]  /*1050*/  FADD.FTZ R140, R121, R140 ;  /* 0x0000008c798c7221 */ /* 0x000fe20000010000 */
[----:B------:R-:W-:Y:S06]  /*1060*/  BRA `(.L_x_4284) ;  /* 0x0000000000187947 */ /* 0x000fec0003800000 */
.L_x_4282:
[----:B-----5:R-:W-:Y:S02]  /*1070*/  PRMT R120, R110, 0x7632, R120 ;  /* 0x000076326e787816 */ /* 0x020fe40000000078 */
[----:B------:R-:W-:Y:S02]  /*1080*/  @P3 PRMT R122, R114, 0x7632, R122 ;  /* 0x00007632727a3816 */ /* 0x000fe4000000007a */
[----:B------:R-:W-:-:S03]  /*1090*/  SHF.L.U32 R121, R120, 0x10, RZ ;  /* 0x0000001078797819 */ /* 0x000fc600000006ff */
[----:B------:R-:W-:Y:S02]  /*10a0*/  @P3 IMAD.U32 R125, R122, 0x10000, RZ ;  /* 0x000100007a7d3824 */ /* 0x000fe400078e00ff */
[----:B------:R-:W-:-:S04]  /*10b0*/  FADD.FTZ R140, R121, R140 ;  /* 0x0000008c798c7221 */ /* 0x000fc80000010000 */
[----:B------:R-:W-:-:S07]  /*10c0*/  @P3 FADD.FTZ R140, R125, R140 ;  /* 0x0000008c7d8c3221 */ /* 0x000fce0000010000 */
.L_x_4284:
[----:B------:R-:W-:-:S04]  /*10d0*/  F2FP.BF16.F32.PACK_AB R120, RZ, R140 ;  /* 0x0000008cff78723e */ /* 0x000fc800000010ff */
[----:B------:R-:W-:-:S07]  /*10e0*/  PRMT R118, R118, 0x5410, R120 ;  /* 0x0000541076767816 */ /* 0x000fce0000000078 */
.L_x_4285:
        /* <DEDUP_REMOVED lines=8> */
.L_x_4287:
[----:B-----5:R-:W-:-:S04]  /*1170*/  IMAD.U32 R120, R115, 0x10000, RZ ;  /* 0x0001000073787824 */ /* 0x020fc800078e00ff */
[----:B------:R-:W-:Y:S01]  /*1180*/  FADD.FTZ R139, R120, R139 ;  /* 0x0000008b788b7221 */ /* 0x000fe20000010000 */
[----:B------:R-:W-:Y:S06]  /*1190*/  BRA `(.L_x_4288) ;  /* 0x0000000000107947 */ /* 0x000fec0003800000 */
.L_x_4286:
[----:B-----5:R-:W-:Y:S01]  /*11a0*/  SHF.L.U32 R120, R111, 0x10, RZ ;  /* 0x000000106f787819 */ /* 0x020fe200000006ff */
[----:B------:R-:W-:-:S04]  /*11b0*/  @P3 IMAD.U32 R122, R115, 0x10000, RZ ;  /* 0x00010000737a3824 */ /* 0x000fc800078e00ff */
[----:B------:R-:W-:-:S04]  /*11c0*/  FADD.FTZ R139, R120, R139 ;  /* 0x0000008b788b7221 */ /* 0x000fc80000010000 */
[----:B------:R-:W-:-:S07]  /*11d0*/  @P3 FADD.FTZ R139, R122, R139 ;  /* 0x0000008b7a8b3221 */ /* 0x000fce0000010000 */
.L_x_4288:
[----:B------:R-:W-:-:S04]  /*11e0*/  F2FP.BF16.F32.PACK_AB R120, RZ, R139 ;  /* 0x0000008bff78723e */ /* 0x000fc800000010ff */
[----:B------:R-:W-:-:S07]  /*11f0*/  PRMT R119, R120, 0x7610, R119 ;  /* 0x0000761078777816 */ /* 0x000fce0000000077 */
.L_x_4289:
[----:B------:R-:W-:Y:S01]  /*1200*/  SHF.L.U32 R142, R123, 0x10, RZ ;  /* 0x000000107b8e7819 */ /* 0x000fe200000006ff */
[----:B------:R-:W-:Y:S06]  /*1210*/  @P4 BRA `(.L_x_4290) ;  /* 0x0000000000244947 */ /* 0x000fec0003800000 */
[----:B------:R-:W-:-:S04]  /*1220*/  ISETP.NE.U32.AND P3, PT, RZ, UR10, PT ;  /* 0x0000000aff007c0c */ /* 0x000fc8000bf65070 */
[----:B------:R-:W-:-:S13]  /*1230*/  ISETP.NE.AND.EX P3, PT, RZ, UR11, PT, P3 ;  /* 0x0000000bff007c0c */ /* 0x000fda000bf65330 */
[----:B------:R-:W-:Y:S05]  /*1240*/  @P3 BRA `(.L_x_4291) ;  /* 0x0000000000083947 */ /* 0x000fea0003800000 */
[----:B------:R-:W-:Y:S05]  /*1250*/  @P0 BRA `(.L_x_4292) ;  /* 0x00000000002c0947 */ /* 0x000fea0003800000 */
[----:B------:R-:W-:Y:S05]  /*1260*/  BRA `(.L_x_4293) ;  /* 0x0000000000307947 */ /* 0x000fea0003800000 */
.L_x_4291:
[----:B-----5:R-:W-:-:S04]  /*1270*/  PRMT R120, R115, 0x7632, R120 ;  /* 0x0000763273787816 */ /* 0x020fc80000000078 */
[----:B------:R-:W-:-:S05]  /*1280*/  SHF.L.U32 R121, R120, 0x10, RZ ;  /* 0x0000001078797819 */ /* 0x000fca00000006ff */
[----:B------:R-:W-:Y:S01]  /*1290*/  FADD.FTZ R142, R121, R142 ;  /* 0x0000008e798e7221 */ /* 0x000fe20000010000 */
[----:B------:R-:W-:Y:S06]  /*12a0*/  BRA `(.L_x_4292) ;  /* 0x0000000000187947 */ /* 0x000fec0003800000 */
.L_x_4290:
[----:B-----5:R-:W-:Y:S02]  /*12b0*/  PRMT R120, R111, 0x7632, R120 ;  /* 0x000076326f787816 */ /* 0x020fe40000000078 */
[----:B------:R-:W-:-:S03]  /*12c0*/  @P3 PRMT R122, R115, 0x7632, R122 ;  /* 0x00007632737a3816 */ /* 0x000fc6000000007a */
[----:B------:R-:W-:Y:S01]  /*12d0*/  IMAD.U32 R121, R120, 0x10000, RZ ;  /* 0x0001000078797824 */ /* 0x000fe200078e00ff */
[----:B------:R-:W-:-:S03]  /*12e0*/  @P3 SHF.L.U32 R123, R122, 0x10, RZ ;  /* 0x000000107a7b3819 */ /* 0x000fc600000006ff */
[----:B------:R-:W-:-:S04]  /*12f0*/  FADD.FTZ R142, R121, R142 ;  /* 0x0000008e798e7221 */ /* 0x000fc80000010000 */
[----:B------:R-:W-:-:S07]  /*1300*/  @P3 FADD.FTZ R142, R123, R142 ;  /* 0x0000008e7b8e3221 */ /* 0x000fce0000010000 */
.L_x_4292:
[----:B------:R-:W-:-:S04]  /*1310*/  F2FP.BF16.F32.PACK_AB R120, RZ, R142 ;  /* 0x0000008eff78723e */ /* 0x000fc800000010ff */
[----:B------:R-:W-:-:S07]  /*1320*/  PRMT R119, R119, 0x5410, R120 ;  /* 0x0000541077777816 */ /* 0x000fce0000000078 */
.L_x_4293:
[----:B------:R-:W0:Y:S01]  /*1330*/  @P0 LDC.64 R120, c[0x0][0x238] ;  /* 0x00008e00ff780b82 */ /* 0x000e220000000a00 */
[C---:B------:R-:W-:Y:S02]  /*1340*/  IADD3 R124, R131.reuse, 0x20, RZ ;  /* 0x00000020837c7810 */ /* 0x040fe40007ffe0ff */
[----:B0-----:R-:W-:-:S04]  /*1350*/  @P0 LEA R120, P3, R131, R120, 0x4 ;  /* 0x0000007883780211 */ /* 0x001fc800078620ff */
[----:B------:R-:W-:-:S05]  /*1360*/  @P0 LEA.HI.X R121, R131, R121, RZ, 0x4, P3 ;  /* 0x0000007983790211 */ /* 0x000fca00018f24ff */
[----:B------:R0:W-:Y:S04]  /*1370*/  @P0 STG.E.128 desc[UR4][R120.64], R116 ;  /* 0x0000007478000986 */ /* 0x0001e8000c101d04 */
.L_x_4261:
[----:B------:R-:W-:Y:S05]  /*1380*/  BSYNC B0 ;  /* 0x0000000000007941 */ /* 0x000fea0003800000 */
.L_x_4260:
        /* <DEDUP_REMOVED lines=26> */
.L_x_4297:
[----:B-----5:R-:W-:-:S05]  /*1530*/  SHF.L.U32 R125, R112, 0x10, RZ ;  /* 0x00000010707d7819 */ /* 0x020fca00000006ff */
[----:B------:R-:W-:Y:S01]  /*1540*/  FADD.FTZ R0, R125, R0 ;  /* 0x000000007d007221 */ /* 0x000fe20000010000 */
[----:B------:R-:W-:Y:S06]  /*1550*/  BRA `(.L_x_4298) ;  /* 0x0000000000107947 */ /* 0x000fec0003800000 */
.L_x_4296:
[----:B-----5:R-:W-:Y:S01]  /*1560*/  SHF.L.U32 R125, R108, 0x10, RZ ;  /* 0x000000106c7d7819 */ /* 0x020fe200000006ff */
[----:B------:R-:W-:-:S04]  /*1570*/  @P3 IMAD.U32 R127, R112, 0x10000, RZ ;  /* 0x00010000707f3824 */ /* 0x000fc800078e00ff */
[----:B------:R-:W-:-:S04]  /*1580*/  FADD.FTZ R0, R125, R0 ;  /* 0x000000007d007221 */ /* 0x000fc80000010000 */
[----:B------:R-:W-:-:S07]  /*1590*/  @P3 FADD.FTZ R0, R127, R0 ;  /* 0x000000007f003221 */ /* 0x000fce0000010000 */
.L_x_4298:
[----:B------:R-:W-:-:S04]  /*15a0*/  F2FP.BF16.F32.PACK_AB R10, RZ, R0 ;  /* 0x00000000ff0a723e */ /* 0x000fc800000010ff */
[----:B------:R-:W-:-:S07]  /*15b0*/  PRMT R116, R10, 0x7610, R116 ;  /* 0x000076100a747816 */ /* 0x000fce0000000074 */
.L_x_4299:
[----:B------:R-:W-:Y:S01]  /*15c0*/  SHF.L.U32 R9, R9, 0x10, RZ ;  /* 0x0000001009097819 */ /* 0x000fe200000006ff */
[----:B------:R-:W-:Y:S06]  /*15d0*/  @P4 BRA `(.L_x_4300) ;  /* 0x0000000000244947 */ /* 0x000fec0003800000 */
[----:B------:R-:W-:-:S04]  /*15e0*/  ISETP.NE.U32.AND P5, PT, RZ, UR10, PT ;  /* 0x0000000aff007c0c */ /* 0x000fc8000bfa5070 */
[----:B------:R-:W-:-:S13]  /*15f0*/  ISETP.NE.AND.EX P5, PT, RZ, UR11, PT, P5 ;  /* 0x0000000bff007c0c */ /* 0x000fda000bfa5350 */
[----:B------:R-:W-:Y:S05]  /*1600*/  @P5 BRA `(.L_x_4301) ;  /* 0x0000000000085947 */ /* 0x000fea0003800000 */
[----:B------:R-:W-:Y:S05]  /*1610*/  @P0 BRA `(.L_x_4302) ;  /* 0x00000000002c0947 */ /* 0x000fea0003800000 */
[----:B------:R-:W-:Y:S05]  /*1620*/  BRA `(.L_x_4303) ;  /* 0x0000000000307947 */ /* 0x000fea0003800000 */
.L_x_4301:
[----:B-----5:R-:W-:-:S04]  /*1630*/  PRMT R10, R112, 0x7632, R10 ;  /* 0x00007632700a7816 */ /* 0x020fc8000000000a */
[----:B------:R-:W-:-:S05]  /*1640*/  SHF.L.U32 R10, R10, 0x10, RZ ;  /* 0x000000100a0a7819 */ /* 0x000fca00000006ff */
[----:B------:R-:W-:Y:S01]  /*1650*/  FADD.FTZ R9, R10, R9 ;  /* 0x000000090a097221 */ /* 0x000fe20000010000 */
[----:B------:R-:W-:Y:S06]  /*1660*/  BRA `(.L_x_4302) ;  /* 0x0000000000187947 */ /* 0x000fec0003800000 */
.L_x_4300:
[----:B-----5:R-:W-:Y:S02]  /*1670*/  PRMT R10, R108, 0x7632, R10 ;  /* 0x000076326c0a7816 */ /* 0x020fe4000000000a */
[----:B------:R-:W-:-:S03]  /*1680*/  @P3 PRMT R120, R112, 0x7632, R120 ;  /* 0x0000763270783816 */ /* 0x000fc60000000078 */
[----:B------:R-:W-:Y:S01]  /*1690*/  IMAD.U32 R10, R10, 0x10000, RZ ;  /* 0x000100000a0a7824 */ /* 0x000fe200078e00ff */
[----:B------:R-:W-:-:S03]  /*16a0*/  @P3 SHF.L.U32 R120, R120, 0x10, RZ ;  /* 0x0000001078783819 */ /* 0x000fc600000006ff */
[----:B------:R-:W-:-:S04]  /*16b0*/  FADD.FTZ R9, R10, R9 ;  /* 0x000000090a097221 */ /* 0x000fc80000010000 */
[----:B------:R-:W-:-:S07]  /*16c0*/  @P3 FADD.FTZ R9, R120, R9 ;  /* 0x0000000978093221 */ /* 0x000fce0000010000 */
.L_x_4302:
[----:B------:R-:W-:-:S04]  /*16d0*/  F2FP.BF16.F32.PACK_AB R10, RZ, R9 ;  /* 0x00000009ff0a723e */ /* 0x000fc800000010ff */
[----:B------:R-:W-:-:S07]  /*16e0*/  PRMT R116, R116, 0x5410, R10 ;  /* 0x0000541074747816 */ /* 0x000fce000000000a */
.L_x_4303:
        /* <DEDUP_REMOVED lines=8> */
.L_x_4305:
[----:B-----5:R-:W-:-:S04]  /*1770*/  IMAD.U32 R125, R113, 0x10000, RZ ;  /* 0x00010000717d7824 */ /* 0x020fc800078e00ff */
[----:B------:R-:W-:Y:S01]  /*1780*/  FADD.FTZ R10, R125, R10 ;  /* 0x0000000a7d0a7221 */ /* 0x000fe20000010000 */
[----:B------:R-:W-:Y:S06]  /*1790*/  BRA `(.L_x_4306) ;  /* 0x0000000000107947 */ /* 0x000fec0003800000 */
.L_x_4304:
[----:B-----5:R-:W-:Y:S02]  /*17a0*/  SHF.L.U32 R125, R109, 0x10, RZ ;  /* 0x000000106d7d7819 */ /* 0x020fe400000006ff */
[----:B------:R-:W-:-:S03]  /*17b0*/  @P3 SHF.L.U32 R127, R113, 0x10, RZ ;  /* 0x00000010717f3819 */ /* 0x000fc600000006ff */
[----:B------:R-:W-:-:S04]  /*17c0*/  FADD.FTZ R10, R125, R10 ;  /* 0x0000000a7d0a7221 */ /* 0x000fc80000010000 */
[----:B------:R-:W-:-:S07]  /*17d0*/  @P3 FADD.FTZ R10, R127, R10 ;  /* 0x0000000a7f0a3221 */ /* 0x000fce0000010000 */
.L_x_4306:
[----:B------:R-:W-:-:S04]  /*17e0*/  F2FP.BF16.F32.PACK_AB R120, RZ, R10 ;  /* 0x0000000aff78723e */ /* 0x000fc800000010ff */
[----:B------:R-:W-:-:S07]  /*17f0*/  PRMT R117, R120, 0x7610, R117 ;  /* 0x0000761078757816 */ /* 0x000fce0000000075 */
.L_x_4307:
[----:B------:R-:W-:Y:S01]  /*1800*/  IMAD.U32 R132, R121, 0x10000, RZ ;  /* 0x0001000079847824 */ /* 0x000fe200078e00ff */
[----:B------:R-:W-:Y:S06]  /*1810*/  @P4 BRA `(.L_x_4308) ;  /* 0x0000000000244947 */ /* 0x000fec0003800000 */
[----:B------:R-:W-:-:S04]  /*1820*/  ISETP.NE.U32.AND P5, PT, RZ, UR10, PT ;  /* 0x0000000aff007c0c */ /* 0x000fc8000bfa5070 */
[----:B------:R-:W-:-:S13]  /*1830*/  ISETP.NE.AND.EX P5, PT, RZ, UR11, PT, P5 ;  /* 0x0000000bff007c0c */ /* 0x000fda000bfa5350 */
[----:B------:R-:W-:Y:S05]  /*1840*/  @P5 BRA `(.L_x_4309) ;  /* 0x0000000000085947 */ /* 0x000fea0003800000 */
[----:B------:R-:W-:Y:S05]  /*1850*/  @P0 BRA `(.L_x_4310) ;  /* 0x00000000002c0947 */ /* 0x000fea0003800000 */
[----:B------:R-:W-:Y:S05]  /*1860*/  BRA `(.L_x_4311) ;  /* 0x0000000000307947 */ /* 0x000fea0003800000 */
.L_x_4309:
[----:B-----5:R-:W-:-:S04]  /*1870*/  PRMT R120, R113, 0x7632, R120 ;  /* 0x0000763271787816 */ /* 0x020fc80000000078 */
[----:B------:R-:W-:-:S05]  /*1880*/  SHF.L.U32 R121, R120, 0x10, RZ ;  /* 0x0000001078797819 */ /* 0x000fca00000006ff */
[----:B------:R-:W-:Y:S01]  /*1890*/  FADD.FTZ R132, R121, R132 ;  /* 0x0000008479847221 */ /* 0x000fe20000010000 */
[----:B------:R-:W-:Y:S06]  /*18a0*/  BRA `(.L_x_4310) ;  /* 0x0000000000187947 */ /* 0x000fec0003800000 */
.L_x_4308:
[----:B-----5:R-:W-:Y:S02]  /*18b0*/  PRMT R120, R109, 0x7632, R120 ;  /* 0x000076326d787816 */ /* 0x020fe40000000078 */
[----:B------:R-:W-:Y:S02]  /*18c0*/  @P3 PRMT R125, R113, 0x7632, R125 ;  /* 0x00007632717d3816 */ /* 0x000fe4000000007d */
[----:B------:R-:W-:-:S03]  /*18d0*/  SHF.L.U32 R121, R120, 0x10, RZ ;  /* 0x0000001078797819 */ /* 0x000fc600000006ff */
[----:B------:R-:W-:Y:S02]  /*18e0*/  @P3 IMAD.U32 R125, R125, 0x10000, RZ ;  /* 0x000100007d7d3824 */ /* 0x000fe400078e00ff */
[----:B------:R-:W-:-:S04]  /*18f0*/  FADD.FTZ R132, R121, R132 ;  /* 0x0000008479847221 */ /* 0x000fc80000010000 */
[----:B------:R-:W-:-:S07]  /*1900*/  @P3 FADD.FTZ R132, R125, R132 ;  /* 0x000000847d843221 */ /* 0x000fce0000010000 */
.L_x_4310:
[----:B------:R-:W-:-:S04]  /*1910*/  F2FP.BF16.F32.PACK_AB R120, RZ, R132 ;  /* 0x00000084ff78723e */ /* 0x000fc800000010ff */
[----:B------:R-:W-:-:S07]  /*1920*/  PRMT R117, R117, 0x5410, R120 ;  /* 0x0000541075757816 */ /* 0x000fce0000000078 */
.L_x_4311:
        /* <DEDUP_REMOVED lines=8> */
.L_x_4313:
[----:B-----5:R-:W-:-:S05]  /*19b0*/  SHF.L.U32 R120, R114, 0x10, RZ ;  /* 0x0000001072787819 */ /* 0x020fca00000006ff */
[----:B------:R-:W-:Y:S01]  /*19c0*/  FADD.FTZ R133, R120, R133 ;  /* 0x0000008578857221 */ /* 0x000fe20000010000 */
[----:B------:R-:W-:Y:S06]  /*19d0*/  BRA `(.L_x_4314) ;  /* 0x0000000000107947 */ /* 0x000fec0003800000 */
.L_x_4312:
[----:B-----5:R-:W-:Y:S01]  /*19e0*/  IMAD.U32 R120, R110, 0x10000, RZ ;  /* 0x000100006e787824 */ /* 0x020fe200078e00ff */
[----:B------:R-:W-:-:S03]  /*19f0*/  @P3 SHF.L.U32 R126, R114, 0x10, RZ ;  /* 0x00000010727e3819 */ /* 0x000fc600000006ff */
[----:B------:R-:W-:-:S04]  /*1a00*/  FADD.FTZ R133, R120, R133 ;  /* 0x0000008578857221 */ /* 0x000fc80000010000 */
[----:B------:R-:W-:-:S07]  /*1a10*/  @P3 FADD.FTZ R133, R126, R133 ;  /* 0x000000857e853221 */ /* 0x000fce0000010000 */
.L_x_4314:
[----:B------:R-:W-:-:S04]  /*1a20*/  F2FP.BF16.F32.PACK_AB R120, RZ, R133 ;  /* 0x00000085ff78723e */ /* 0x000fc800000010ff */
[----:B------:R-:W-:-:S07]  /*1a30*/  PRMT R118, R120, 0x7610, R118 ;  /* 0x0000761078767816 */ /* 0x000fce0000000076 */
.L_x_4315:
[----:B------:R-:W-:Y:S01]  /*1a40*/  SHF.L.U32 R138, R122, 0x10, RZ ;  /* 0x000000107a8a7819 */ /* 0x000fe200000006ff */
[----:B------:R-:W-:Y:S06]  /*1a50*/  @P4 BRA `(.L_x_4316) ;  /* 0x0000000000244947 */ /* 0x000fec0003800000 */
[----:B------:R-:W-:-:S04]  /*1a60*/  ISETP.NE.U32.AND P5, PT, RZ, UR10, PT ;  /* 0x0000000aff007c0c */ /* 0x000fc8000bfa5070 */
[----:B------:R-:W-:-:S13]  /*1a70*/  ISETP.NE.AND.EX P5, PT, RZ, UR11, PT, P5 ;  /* 0x0000000bff007c0c */ /* 0x000fda000bfa5350 */
[----:B------:R-:W-:Y:S05]  /*1a80*/  @P5 BRA `(.L_x_4317) ;  /* 0x0000000000085947 */ /* 0x000fea0003800000 */
[----:B------:R-:W-:Y:S05]  /*1a90*/  @P0 BRA `(.L_x_4318) ;  /* 0x00000000002c0947 */ /* 0x000fea0003800000 */
[----:B------:R-:W-:Y:S05]  /*1aa0*/  BRA `(.L_x_4319) ;  /* 0x0000000000307947 */ /* 0x000fea0003800000 */
.L_x_4317:
[----:B-----5:R-:W-:-:S05]  /*1ab0*/  PRMT R120, R114, 0x7632, R120 ;  /* 0x0000763272787816 */ /* 0x020fca0000000078 */
[----:B------:R-:W-:-:S04]  /*1ac0*/  IMAD.U32 R121, R120, 0x10000, RZ ;  /* 0x0001000078797824 */ /* 0x000fc800078e00ff */
[----:B------:R-:W-:Y:S01]  /*1ad0*/  FADD.FTZ R138, R121, R138 ;  /* 0x0000008a798a7221 */ /* 0x000fe20000010000 */
[----:B------:R-:W-:Y:S06]  /*1ae0*/  BRA `(.L_x_4318) ;  /* 0x0000000000187947 */ /* 0x000fec0003800000 */
.L_x_4316:
[----:B-----5:R-:W-:Y:S02]  /*1af0*/  PRMT R120, R110, 0x7632, R120 ;  /* 0x000076326e787816 */ /* 0x020fe40000000078 */
[----:B------:R-:W-:Y:S02]  /*1b00*/  @P3 PRMT R122, R114, 0x7632, R122 ;  /* 0x00007632727a3816 */ /* 0x000fe4000000007a */
[----:B------:R-:W-:Y:S02]  /*1b10*/  SHF.L.U32 R121, R120, 0x10, RZ ;  /* 0x0000001078797819 */ /* 0x000fe400000006ff */
[----:B------:R-:W-:-:S03]  /*1b20*/  @P3 SHF.L.U32 R125, R122, 0x10, RZ ;  /* 0x000000107a7d3819 */ /* 0x000fc600000006ff */
[----:B------:R-:W-:-:S04]  /*1b30*/  FADD.FTZ R138, R121, R138 ;  /* 0x0000008a798a7221 */ /* 0x000fc80000010000 */
[----:B------:R-:W-:-:S07]  /*1b40*/  @P3 FADD.FTZ R138, R125, R138 ;  /* 0x0000008a7d8a3221 */ /* 0x000fce0000010000 */
.L_x_4318:
[----:B------:R-:W-:-:S04]  /*1b50*/  F2FP.BF16.F32.PACK_AB R120, RZ, R138 ;  /* 0x0000008aff78723e */ /* 0x000fc800000010ff */
[----:B------:R-:W-:-:S07]  /*1b60*/  PRMT R118, R118, 0x5410, R120 ;  /* 0x0000541076767816 */ /* 0x000fce0000000078 */
.L_x_4319:
        /* <DEDUP_REMOVED lines=8> */
.L_x_4321:
[----:B-----5:R-:W-:-:S05]  /*1bf0*/  SHF.L.U32 R120, R115, 0x10, RZ ;  /* 0x0000001073787819 */ /* 0x020fca00000006ff */
[----:B------:R-:W-:Y:S01]  /*1c00*/  FADD.FTZ R137, R120, R137 ;  /* 0x0000008978897221 */ /* 0x000fe20000010000 */
[----:B------:R-:W-:Y:S06]  /*1c10*/  BRA `(.L_x_4322) ;  /* 0x0000000000107947 */ /* 0x000fec0003800000 */
.L_x_4320:
[----:B-----5:R-:W-:Y:S01]  /*1c20*/  SHF.L.U32 R120, R111, 0x10, RZ ;  /* 0x000000106f787819 */ /* 0x020fe200000006ff */
[----:B------:R-:W-:-:S04]  /*1c30*/  @P3 IMAD.U32 R122, R115, 0x10000, RZ ;  /* 0x00010000737a3824 */ /* 0x000fc800078e00ff */
[----:B------:R-:W-:-:S04]  /*1c40*/  FADD.FTZ R137, R120, R137 ;  /* 0x0000008978897221 */ /* 0x000fc80000010000 */
[----:B------:R-:W-:-:S07]  /*1c50*/  @P3 FADD.FTZ R137, R122, R137 ;  /* 0x000000897a893221 */ /* 0x000fce0000010000 */
.L_x_4322:
[----:B------:R-:W-:-:S04]  /*1c60*/  F2FP.BF16.F32.PACK_AB R120, RZ, R137 ;  /* 0x00000089ff78723e */ /* 0x000fc800000010ff */
[----:B------:R-:W-:-:S07]  /*1c70*/  PRMT R119, R120, 0x7610, R119 ;  /* 0x0000761078777816 */ /* 0x000fce0000000077 */
.L_x_4323:
[----:B------:R-:W-:Y:S01]  /*1c80*/  SHF.L.U32 R143, R123, 0x10, RZ ;  /* 0x000000107b8f7819 */ /* 0x000fe200000006ff */
[----:B------:R-:W-:Y:S06]  /*1c90*/  @P4 BRA `(.L_x_4324) ;  /* 0x0000000000244947 */ /* 0x000fec0003800000 */
[----:B------:R-:W-:-:S04]  /*1ca0*/  ISETP.NE.U32.AND P3, PT, RZ, UR10, PT ;  /* 0x0000000aff007c0c */ /* 0x000fc8000bf65070 */
[----:B------:R-:W-:-:S13]  /*1cb0*/  ISETP.NE.AND.EX P3, PT, RZ, UR11, PT, P3 ;  /* 0x0000000bff007c0c */ /* 0x000fda000bf65330 */
[----:B------:R-:W-:Y:S05]  /*1cc0*/  @P3 BRA `(.L_x_4325) ;  /* 0x0000000000083947 */ /* 0x000fea0003800000 */
[----:B------:R-:W-:Y:S05]  /*1cd0*/  @P0 BRA `(.L_x_4326) ;  /* 0x00000000002c0947 */ /* 0x000fea0003800000 */
[----:B------:R-:W-:Y:S05]  /*1ce0*/  BRA `(.L_x_4327) ;  /* 0x0000000000307947 */ /* 0x000fea0003800000 */
.L_x_4325:
[----:B-----5:R-:W-:-:S04]  /*1cf0*/  PRMT R120, R115, 0x7632, R120 ;  /* 0x0000763273787816 */ /* 0x020fc80000000078 */
[----:B------:R-:W-:-:S05]  /*1d00*/  SHF.L.U32 R120, R120, 0x10, RZ ;  /* 0x0000001078787819 */ /* 0x000fca00000006ff */
[----:B------:R-:W-:Y:S01]  /*1d10*/  FADD.FTZ R143, R120, R143 ;  /* 0x0000008f788f7221 */ /* 0x000fe20000010000 */
[----:B------:R-:W-:Y:S06]  /*1d20*/  BRA `(.L_x_4326) ;  /* 0x0000000000187947 */ /* 0x000fec0003800000 */
.L_x_4324:
[----:B-----5:R-:W-:Y:S02]  /*1d30*/  PRMT R120, R111, 0x7632, R120 ;  /* 0x000076326f787816 */ /* 0x020fe40000000078 */
[----:B------:R-:W-:-:S03]  /*1d40*/  @P3 PRMT R121, R115, 0x7632, R121 ;  /* 0x0000763273793816 */ /* 0x000fc60000000079 */
[----:B------:R-:W-:Y:S01]  /*1d50*/  IMAD.U32 R120, R120, 0x10000, RZ ;  /* 0x0001000078787824 */ /* 0x000fe200078e00ff */
[----:B------:R-:W-:-:S03]  /*1d60*/  @P3 SHF.L.U32 R122, R121, 0x10, RZ ;  /* 0x00000010797a3819 */ /* 0x000fc600000006ff */
[----:B------:R-:W-:-:S04]  /*1d70*/  FADD.FTZ R143, R120, R143 ;  /* 0x0000008f788f7221 */ /* 0x000fc80000010000 */
[----:B------:R-:W-:-:S07]  /*1d80*/  @P3 FADD.FTZ R143, R122, R143 ;  /* 0x0000008f7a8f3221 */ /* 0x000fce0000010000 */
.L_x_4326:
[----:B------:R-:W-:-:S04]  /*1d90*/  F2FP.BF16.F32.PACK_AB R120, RZ, R143 ;  /* 0x0000008fff78723e */ /* 0x000fc800000010ff */
[----:B------:R-:W-:-:S07]  /*1da0*/  PRMT R119, R119, 0x5410, R120 ;  /* 0x0000541077777816 */ /* 0x000fce0000000078 */
.L_x_4327:
[----:B------:R-:W0:Y:S02]  /*1db0*/  @P0 LDC.64 R120, c[0x0][0x238] ;  /* 0x00008e00ff780b82 */ /* 0x000e240000000a00 */
[----:B0-----:R-:W-:-:S04]  /*1dc0*/  @P0 LEA R120, P3, R124, R120, 0x4 ;  /* 0x000000787c780211 */ /* 0x001fc800078620ff */
[C---:B------:R-:W-:Y:S02]  /*1dd0*/  @P0 LEA.HI.X R121, R124.reuse, R121, RZ, 0x4, P3 ;  /* 0x000000797c790211 */ /* 0x040fe400018f24ff */
[----:B------:R-:W-:-:S03]  /*1de0*/  IADD3 R124, R124, 0x20, RZ ;  /* 0x000000207c7c7810 */ /* 0x000fc60007ffe0ff */
[----:B------:R1:W-:Y:S04]  /*1df0*/  @P0 STG.E.128 desc[UR4][R120.64], R116 ;  /* 0x0000007478000986 */ /* 0x0003e8000c101d04 */
.L_x_4295:
[----:B------:R-:W-:Y:S05]  /*1e00*/  BSYNC B0 ;  /* 0x0000000000007941 */ /* 0x000fea0003800000 */
.L_x_4294:
        /* <DEDUP_REMOVED lines=25> */
.L_x_4331:
[----:B-----5:R-:W-:-:S05]  /*1fa0*/  SHF.L.U32 R125, R112, 0x10, RZ ;  /* 0x00000010707d7819 */ /* 0x020fca00000006ff */
[----:B------:R-:W-:Y:S01]  /*1fb0*/  FADD.FTZ R6, R125, R6 ;  /* 0x000000067d067221 */ /* 0x000fe20000010000 */
[----:B------:R-:W-:Y:S06]  /*1fc0*/  BRA `(.L_x_4332) ;  /* 0x0000000000107947 */ /* 0x000fec0003800000 */
.L_x_4330:
[----:B-----5:R-:W-:Y:S01]  /*1fd0*/  SHF.L.U32 R125, R108, 0x10, RZ ;  /* 0x000000106c7d7819 */ /* 0x020fe200000006ff */
[----:B------:R-:W-:-:S04]  /*1fe0*/  @P3 IMAD.U32 R127, R112, 0x10000, RZ ;  /* 0x00010000707f3824 */ /* 0x000fc800078e00ff */
[----:B------:R-:W-:-:S04]  /*1ff0*/  FADD.FTZ R6, R125, R6 ;  /* 0x000000067d067221 */ /* 0x000fc80000010000 */
[----:B------:R-:W-:-:S07]  /*2000*/  @P3 FADD.FTZ R6, R127, R6 ;  /* 0x000000067f063221 */ /* 0x000fce0000010000 */
.L_x_4332:
[----:B------:R-:W-:-:S04]  /*2010*/  F2FP.BF16.F32.PACK_AB R120, RZ, R6 ;  /* 0x00000006ff78723e */ /* 0x000fc800000010ff */
[----:B------:R-:W-:-:S07]  /*2020*/  PRMT R116, R120, 0x7610, R116 ;  /* 0x0000761078747816 */ /* 0x000fce0000000074 */
.L_x_4333:
[----:B------:R-:W-:Y:S01]  /*2030*/  SHF.L.U32 R11, R11, 0x10, RZ ;  /* 0x000000100b0b7819 */ /* 0x000fe200000006ff */
[----:B------:R-:W-:Y:S06]  /*2040*/  @P4 BRA `(.L_x_4334) ;  /* 0x0000000000244947 */ /* 0x000fec0003800000 */
[----:B------:R-:W-:-:S04]  /*2050*/  ISETP.NE.U32.AND P5, PT, RZ, UR10, PT ;  /* 0x0000000aff007c0c */ /* 0x000fc8000bfa5070 */
[----:B------:R-:W-:-:S13]  /*2060*/  ISETP.NE.AND.EX P5, PT, RZ, UR11, PT, P5 ;  /* 0x0000000bff007c0c */ /* 0x000fda000bfa5350 */
[----:B------:R-:W-:Y:S05]  /*2070*/  @P5 BRA `(.L_x_4335) ;  /* 0x0000000000085947 */ /* 0x000fea0003800000 */
[----:B------:R-:W-:Y:S05]  /*2080*/  @P0 BRA `(.L_x_4336) ;  /* 0x00000000002c0947 */ /* 0x000fea0003800000 */
[----:B------:R-:W-:Y:S05]  /*2090*/  BRA `(.L_x_4337) ;  /* 0x0000000000307947 */ /* 0x000fea0003800000 */
.L_x_4335:
[----:B-----5:R-:W-:-:S04]  /*20a0*/  PRMT R120, R112, 0x7632, R120 ;  /* 0x0000763270787816 */ /* 0x020fc80000000078 */
[----:B------:R-:W-:-:S05]  /*20b0*/  SHF.L.U32 R120, R120, 0x10, RZ ;  /* 0x0000001078787819 */ /* 0x000fca00000006ff */
[----:B------:R-:W-:Y:S01]  /*20c0*/  FADD.FTZ R11, R120, R11 ;  /* 0x0000000b780b7221 */ /* 0x000fe20000010000 */
[----:B------:R-:W-:Y:S06]  /*20d0*/  BRA `(.L_x_4336) ;  /* 0x0000000000187947 */ /* 0x000fec0003800000 */
.L_x_4334:
[----:B-----5:R-:W-:Y:S02]  /*20e0*/  PRMT R120, R108, 0x7632, R120 ;  /* 0x000076326c787816 */ /* 0x020fe40000000078 */
[----:B------:R-:W-:-:S03]  /*20f0*/  @P3 PRMT R125, R112, 0x7632, R125 ;  /* 0x00007632707d3816 */ /* 0x000fc6000000007d */
[----:B------:R-:W-:Y:S01]  /*2100*/  IMAD.U32 R120, R120, 0x10000, RZ ;  /* 0x0001000078787824 */ /* 0x000fe200078e00ff */
[----:B------:R-:W-:-:S03]  /*2110*/  @P3 SHF.L.U32 R126, R125, 0x10, RZ ;  /* 0x000000107d7e3819 */ /* 0x000fc600000006ff */
[----:B------:R-:W-:-:S04]  /*2120*/  FADD.FTZ R11, R120, R11 ;  /* 0x0000000b780b7221 */ /* 0x000fc80000010000 */
[----:B------:R-:W-:-:S07]  /*2130*/  @P3 FADD.FTZ R11, R126, R11 ;  /* 0x0000000b7e0b3221 */ /* 0x000fce0000010000 */
.L_x_4336:
[----:B------:R-:W-:-:S04]  /*2140*/  F2FP.BF16.F32.PACK_AB R120, RZ, R11 ;  /* 0x0000000bff78723e */ /* 0x000fc800000010ff */
[----:B------:R-:W-:-:S07]  /*2150*/  PRMT R116, R116, 0x5410, R120 ;  /* 0x0000541074747816 */ /* 0x000fce0000000078 */
.L_x_4337:
        /* <DEDUP_REMOVED lines=8> */
.L_x_4339:
[----:B-----5:R-:W-:-:S04]  /*21e0*/  IMAD.U32 R125, R113, 0x10000, RZ ;  /* 0x00010000717d7824 */ /* 0x020fc800078e00ff */
[----:B------:R-:W-:Y:S01]  /*21f0*/  FADD.FTZ R128, R125, R128 ;  /* 0x000000807d807221 */ /* 0x000fe20000010000 */
[----:B------:R-:W-:Y:S06]  /*2200*/  BRA `(.L_x_4340) ;  /* 0x0000000000107947 */ /* 0x000fec0003800000 */
.L_x_4338:
[----:B-----5:R-:W-:Y:S02]  /*2210*/  SHF.L.U32 R125, R109, 0x10, RZ ;  /* 0x000000106d7d7819 */ /* 0x020fe400000006ff */
[----:B------:R-:W-:-:S03]  /*2220*/  @P3 SHF.L.U32 R127, R113, 0x10, RZ ;  /* 0x00000010717f3819 */ /* 0x000fc600000006ff */
[----:B------:R-:W-:-:S04]  /*2230*/  FADD.FTZ R128, R125, R128 ;  /* 0x000000807d807221 */ /* 0x000fc80000010000 */
[----:B------:R-:W-:-:S07]  /*2240*/  @P3 FADD.FTZ R128, R127, R128 ;  /* 0x000000807f803221 */ /* 0x000fce0000010000 */
.L_x_4340:
[----:B------:R-:W-:-:S04]  /*2250*/  F2FP.BF16.F32.PACK_AB R120, RZ, R128 ;  /* 0x00000080ff78723e */ /* 0x000fc800000010ff */
[----:B------:R-:W-:-:S07]  /*2260*/  PRMT R117, R120, 0x7610, R117 ;  /* 0x0000761078757816 */ /* 0x000fce0000000075 */
.L_x_4341:
[----:B------:R-:W-:Y:S01]  /*2270*/  IMAD.U32 R134, R121, 0x10000, RZ ;  /* 0x0001000079867824 */ /* 0x000fe200078e00ff */
[----:B------:R-:W-:Y:S06]  /*2280*/  @P4 BRA `(.L_x_4342) ;  /* 0x0000000000244947 */ /* 0x000fec0003800000 */
[----:B------:R-:W-:-:S04]  /*2290*/  ISETP.NE.U32.AND P5, PT, RZ, UR10, PT ;  /* 0x0000000aff007c0c */ /* 0x000fc8000bfa5070 */
[----:B------:R-:W-:-:S13]  /*22a0*/  ISETP.NE.AND.EX P5, PT, RZ, UR11, PT, P5 ;  /* 0x0000000bff007c0c */ /* 0x000fda000bfa5350 */
[----:B------:R-:W-:Y:S05]  /*22b0*/  @P5 BRA `(.L_x_4343) ;  /* 0x0000000000085947 */ /* 0x000fea0003800000 */
[----:B------:R-:W-:Y:S05]  /*22c0*/  @P0 BRA `(.L_x_4344) ;  /* 0x00000000002c0947 */ /* 0x000fea0003800000 */
[----:B------:R-:W-:Y:S05]  /*22d0*/  BRA `(.L_x_4345) ;  /* 0x0000000000307947 */ /* 0x000fea0003800000 */
.L_x_4343:
[----:B-----5:R-:W-:-:S04]  /*22e0*/  PRMT R120, R113, 0x7632, R120 ;  /* 0x0000763271787816 */ /* 0x020fc80000000078 */
[----:B------:R-:W-:-:S05]  /*22f0*/  SHF.L.U32 R121, R120, 0x10, RZ ;  /* 0x0000001078797819 */ /* 0x000fca00000006ff */
[----:B------:R-:W-:Y:S01]  /*2300*/  FADD.FTZ R134, R121, R134 ;  /* 0x0000008679867221 */ /* 0x000fe20000010000 */
[----:B------:R-:W-:Y:S06]  /*2310*/  BRA `(.L_x_4344) ;  /* 0x0000000000187947 */ /* 0x000fec0003800000 */
.L_x_4342:
[----:B-----5:R-:W-:Y:S02]  /*2320*/  PRMT R120, R109, 0x7632, R120 ;  /* 0x000076326d787816 */ /* 0x020fe40000000078 */
[----:B------:R-:W-:Y:S02]  /*2330*/  @P3 PRMT R125, R113, 0x7632, R125 ;  /* 0x00007632717d3816 */ /* 0x000fe4000000007d */
[----:B------:R-:W-:-:S03]  /*2340*/  SHF.L.U32 R121, R120, 0x10, RZ ;  /* 0x0000001078797819 */ /* 0x000fc600000006ff */
[----:B------:R-:W-:Y:S02]  /*2350*/  @P3 IMAD.U32 R125, R125, 0x10000, RZ ;  /* 0x000100007d7d3824 */ /* 0x000fe400078e00ff */
[----:B------:R-:W-:-:S04]  /*2360*/  FADD.FTZ R134, R121, R134 ;  /* 0x0000008679867221 */ /* 0x000fc80000010000 */
[----:B------:R-:W-:-:S07]  /*2370*/  @P3 FADD.FTZ R134, R125, R134 ;  /* 0x000000867d863221 */ /* 0x000fce0000010000 */
.L_x_4344:
[----:B------:R-:W-:-:S04]  /*2380*/  F2FP.BF16.F32.PACK_AB R120, RZ, R134 ;  /* 0x00000086ff78723e */ /* 0x000fc800000010ff */
[----:B------:R-:W-:-:S07]  /*2390*/  PRMT R117, R117, 0x5410, R120 ;  /* 0x0000541075757816 */ /* 0x000fce0000000078 */
.L_x_4345:
        /* <DEDUP_REMOVED lines=8> */
.L_x_4347:
[----:B-----5:R-:W-:-:S05]  /*2420*/  SHF.L.U32 R120, R114, 0x10, RZ ;  /* 0x0000001072787819 */ /* 0x020fca00000006ff */
[----:B------:R-:W-:Y:S01]  /*2430*/  FADD.FTZ R135, R120, R135 ;  /* 0x0000008778877221 */ /* 0x000fe20000010000 */
[----:B------:R-:W-:Y:S06]  /*2440*/  BRA `(.L_x_4348) ;  /* 0x0000000000107947 */ /* 0x000fec0003800000 */
.L_x_4346:
[----:B-----5:R-:W-:Y:S01]  /*2450*/  IMAD.U32 R120, R110, 0x10000, RZ ;  /* 0x000100006e787824 */ /* 0x020fe200078e00ff */
[----:B------:R-:W-:-:S03]  /*2460*/  @P3 SHF.L.U32 R126, R114, 0x10, RZ ;  /* 0x00000010727e3819 */ /* 0x000fc600000006ff */
[----:B------:R-:W-:-:S04]  /*2470*/  FADD.FTZ R135, R120, R135 ;  /* 0x0000008778877221 */ /* 0x000fc80000010000 */
[----:B------:R-:W-:-:S07]  /*2480*/  @P3 FADD.FTZ R135, R126, R135 ;  /* 0x000000877e873221 */ /* 0x000fce0000010000 */
.L_x_4348:
[----:B------:R-:W-:-:S04]  /*2490*/  F2FP.BF16.F32.PACK_AB R120, RZ, R135 ;  /* 0x00000087ff78723e */ /* 0x000fc800000010ff */
[----:B------:R-:W-:-:S07]  /*24a0*/  PRMT R118, R120, 0x7610, R118 ;  /* 0x0000761078767816 */ /* 0x000fce0000000076 */
.L_x_4349:
[----:B------:R-:W-:Y:S01]  /*24b0*/  SHF.L.U32 R136, R122, 0x10, RZ ;  /* 0x000000107a887819 */ /* 0x000fe200000006ff */
[----:B------:R-:W-:Y:S06]  /*24c0*/  @P4 BRA `(.L_x_4350) ;  /* 0x0000000000244947 */ /* 0x000fec0003800000 */
[----:B------:R-:W-:-:S04]  /*24d0*/  ISETP.NE.U32.AND P5, PT, RZ, UR10, PT ;  /* 0x0000000aff007c0c */ /* 0x000fc8000bfa5070 */
[----:B------:R-:W-:-:S13]  /*24e0*/  ISETP.NE.AND.EX P5, PT, RZ, UR11, PT, P5 ;  /* 0x0000000bff007c0c */ /* 0x000fda000bfa5350 */
[----:B------:R-:W-:Y:S05]  /*24f0*/  @P5 BRA `(.L_x_4351) ;  /* 0x0000000000085947 */ /* 0x000fea0003800000 */
[----:B------:R-:W-:Y:S05]  /*2500*/  @P0 BRA `(.L_x_4352) ;  /* 0x00000000002c0947 */ /* 0x000fea0003800000 */
[----:B------:R-:W-:Y:S05]  /*2510*/  BRA `(.L_x_4353) ;  /* 0x0000000000307947 */ /* 0x000fea0003800000 */
.L_x_4351:
[----:B-----5:R-:W-:-:S05]  /*2520*/  PRMT R120, R114, 0x7632, R120 ;  /* 0x0000763272787816 */ /* 0x020fca0000000078 */
[----:B------:R-:W-:-:S04]  /*2530*/  IMAD.U32 R121, R120, 0x10000, RZ ;  /* 0x0001000078797824 */ /* 0x000fc800078e00ff */
[----:B------:R-:W-:Y:S01]  /*2540*/  FADD.FTZ R136, R121, R136 ;  /* 0x0000008879887221 */ /* 0x000fe20000010000 */
[----:B------:R-:W-:Y:S06]  /*2550*/  BRA `(.L_x_4352) ;  /* 0x0000000000187947 */ /* 0x000fec0003800000 */
.L_x_4350:
[----:B-----5:R-:W-:Y:S02]  /*2560*/  PRMT R120, R110, 0x7632, R120 ;  /* 0x000076326e787816 */ /* 0x020fe40000000078 */
[----:B------:R-:W-:Y:S02]  /*2570*/  @P3 PRMT R122, R114, 0x7632, R122 ;  /* 0x00007632727a3816 */ /* 0x000fe4000000007a */
[----:B------:R-:W-:Y:S02]  /*2580*/  SHF.L.U32 R121, R120, 0x10, RZ ;  /* 0x0000001078797819 */ /* 0x000fe400000006ff */
[----:B------:R-:W-:-:S03]  /*2590*/  @P3 SHF.L.U32 R125, R122, 0x10, RZ ;  /* 0x000000107a7d3819 */ /* 0x000fc600000006ff */
[----:B------:R-:W-:-:S04]  /*25a0*/  FADD.FTZ R136, R121, R136 ;  /* 0x0000008879887221 */ /* 0x000fc80000010000 */
[----:B------:R-:W-:-:S07]  /*25b0*/  @P3 FADD.FTZ R136, R125, R136 ;  /* 0x000000887d883221 */ /* 0x000fce0000010000 */
.L_x_4352:
[----:B------:R-:W-:-:S04]  /*25c0*/  F2FP.BF16.F32.PACK_AB R120, RZ, R136 ;  /* 0x00000088ff78723e */ /* 0x000fc800000010ff */
[----:B------:R-:W-:-:S07]  /*25d0*/  PRMT R118, R118, 0x5410, R120 ;  /* 0x0000541076767816 */ /* 0x000fce0000000078 */
.L_x_4353:
        /* <DEDUP_REMOVED lines=8> */
.L_x_4355:
[----:B-----5:R-:W-:-:S05]  /*2660*/  SHF.L.U32 R120, R115, 0x10, RZ ;  /* 0x0000001073787819 */ /* 0x020fca00000006ff */
[----:B------:R-:W-:Y:S01]  /*2670*/  FADD.FTZ R141, R120, R141 ;  /* 0x0000008d788d7221 */ /* 0x000fe20000010000 */
[----:B------:R-:W-:Y:S06]  /*2680*/  BRA `(.L_x_4356) ;  /* 0x0000000000107947 */ /* 0x000fec0003800000 */
.L_x_4354:
[----:B-----5:R-:W-:Y:S01]  /*2690*/  SHF.L.U32 R120, R111, 0x10, RZ ;  /* 0x000000106f787819 */ /* 0x020fe200000006ff */
[----:B------:R-:W-:-:S04]  /*26a0*/  @P3 IMAD.U32 R122, R115, 0x10000, RZ ;  /* 0x00010000737a3824 */ /* 0x000fc800078e00ff */
[----:B------:R-:W-:-:S04]  /*26b0*/  FADD.FTZ R141, R120, R141 ;  /* 0x0000008d788d7221 */ /* 0x000fc80000010000 */
[----:B------:R-:W-:-:S07]  /*26c0*/  @P3 FADD.FTZ R141, R122, R141 ;  /* 0x0000008d7a8d3221 */ /* 0x000fce0000010000 */
.L_x_4356:
[----:B------:R-:W-:-:S04]  /*26d0*/  F2FP.BF16.F32.PACK_AB R120, RZ, R141 ;  /* 0x0000008dff78723e */ /* 0x000fc800000010ff */
[----:B------:R-:W-:-:S07]  /*26e0*/  PRMT R119, R120, 0x7610, R119 ;  /* 0x0000761078777816 */ /* 0x000fce0000000077 */
.L_x_4357:
[----:B------:R-:W-:Y:S01]  /*26f0*/  SHF.L.U32 R144, R123, 0x10, RZ ;  /* 0x000000107b907819 */ /* 0x000fe200000006ff */
[----:B------:R-:W-:Y:S06]  /*2700*/  @P4 BRA `(.L_x_4358) ;  /* 0x0000000000244947 */ /* 0x000fec0003800000 */
[----:B------:R-:W-:-:S04]  /*2710*/  ISETP.NE.U32.AND P3, PT, RZ, UR10, PT ;  /* 0x0000000aff007c0c */ /* 0x000fc8000bf65070 */
[----:B------:R-:W-:-:S13]  /*2720*/  ISETP.NE.AND.EX P3, PT, RZ, UR11, PT, P3 ;  /* 0x0000000bff007c0c */ /* 0x000fda000bf65330 */
[----:B------:R-:W-:Y:S05]  /*2730*/  @P3 BRA `(.L_x_4359) ;  /* 0x0000000000083947 */ /* 0x000fea0003800000 */
[----:B------:R-:W-:Y:S05]  /*2740*/  @P0 BRA `(.L_x_4360) ;  /* 0x00000000002c0947 */ /* 0x000fea0003800000 */
[----:B------:R-:W-:Y:S05]  /*2750*/  BRA `(.L_x_4361) ;  /* 0x0000000000307947 */ /* 0x000fea0003800000 */
.L_x_4359:
[----:B-----5:R-:W-:-:S04]  /*2760*/  PRMT R120, R115, 0x7632, R120 ;  /* 0x0000763273787816 */ /* 0x020fc80000000078 */
[----:B------:R-:W-:-:S05]  /*2770*/  SHF.L.U32 R121, R120, 0x10, RZ ;  /* 0x0000001078797819 */ /* 0x000fca00000006ff */
[----:B------:R-:W-:Y:S01]  /*2780*/  FADD.FTZ R144, R121, R144 ;  /* 0x0000009079907221 */ /* 0x000fe20000010000 */
[----:B------:R-:W-:Y:S06]  /*2790*/  BRA `(.L_x_4360) ;  /* 0x0000000000187947 */ /* 0x000fec0003800000 */
.L_x_4358:
[----:B-----5:R-:W-:Y:S02]  /*27a0*/  PRMT R120, R111, 0x7632, R120 ;  /* 0x000076326f787816 */ /* 0x020fe40000000078 */
[----:B------:R-:W-:-:S03]  /*27b0*/  @P3 PRMT R122, R115, 0x7632, R122 ;  /* 0x00007632737a3816 */ /* 0x000fc6000000007a */
[----:B------:R-:W-:Y:S01]  /*27c0*/  IMAD.U32 R121, R120, 0x10000, RZ ;  /* 0x0001000078797824 */ /* 0x000fe200078e00ff */
[----:B------:R-:W-:-:S03]  /*27d0*/  @P3 SHF.L.U32 R123, R122, 0x10, RZ ;  /* 0x000000107a7b3819 */ /* 0x000fc600000006ff */
[----:B------:R-:W-:-:S04]  /*27e0*/  FADD.FTZ R144, R121, R144 ;  /* 0x0000009079907221 */ /* 0x000fc80000010000 */
[----:B------:R-:W-:-:S07]  /*27f0*/  @P3 FADD.FTZ R144, R123, R144 ;  /* 0x000000907b903221 */ /* 0x000fce0000010000 */
.L_x_4360:
[----:B------:R-:W-:-:S04]  /*2800*/  F2FP.BF16.F32.PACK_AB R120, RZ, R144 ;  /* 0x00000090ff78723e */ /* 0x000fc800000010ff */
[----:B------:R-:W-:-:S07]  /*2810*/  PRMT R119, R119, 0x5410, R120 ;  /* 0x0000541077777816 */ /* 0x000fce0000000078 */
.L_x_4361:
[----:B------:R-:W0:Y:S02]  /*2820*/  @P0 LDC.64 R120, c[0x0][0x238] ;  /* 0x00008e00ff780b82 */ /* 0x000e240000000a00 */
[----:B0-----:R-:W-:-:S04]  /*2830*/  @P0 LEA R120, P3, R124, R120, 0x4 ;  /* 0x000000787c780211 */ /* 0x001fc800078620ff */
[----:B------:R-:W-:-:S05]  /*2840*/  @P0 LEA.HI.X R121, R124, R121, RZ, 0x4, P3 ;  /* 0x000000797c790211 */ /* 0x000fca00018f24ff */
[----:B------:R2:W-:Y:S04]  /*2850*/  @P0 STG.E.128 desc[UR4][R120.64], R116 ;  /* 0x0000007478000986 */ /* 0x0005e8000c101d04 */
.L_x_4329:
[----:B------:R-:W-:Y:S05]  /*2860*/  BSYNC B0 ;  /* 0x0000000000007941 */ /* 0x000fea0003800000 */
.L_x_4328:
        /* <DEDUP_REMOVED lines=100> */
.L_x_4381:
        /* <DEDUP_REMOVED lines=20> */
[----:B------:R-:W-:Y:S01]  /*2ff0*/  FADD.FTZ R121, R8, -R145 ;  /* 0x8000009108797221 */ /* 0x000fe20000010000 */
[C---:B------:R-:W-:Y:S01]  /*3000*/  FMUL.FTZ R123, R150.reuse, R123 ;  /* 0x0000007b967b7220 */ /* 0x040fe20000410000 */
[C---:B------:R-:W-:Y:S01]  /*3010*/  FMUL.FTZ R126, R150.reuse, R127 ;  /* 0x0000007f967e7220 */ /* 0x040fe20000410000 */
[C---:B------:R-:W-:Y:S01]  /*3020*/  FMUL.FTZ R125, R150.reuse, R125 ;  /* 0x0000007d967d7220 */ /* 0x040fe20000410000 */
[----:B------:R-:W-:Y:S01]  /*3030*/  FMUL.FTZ R124, R150, R121 ;  /* 0x00000079967c7220 */ /* 0x000fe20000410000 */
[-C--:B-----5:R-:W-:Y:S01]  /*3040*/  FFMA.FTZ R122, R34, R123.reuse, R18 ;  /* 0x0000007b227a7223 */ /* 0x0a0fe20000010012 */
[----:B------:R-:W-:Y:S01]  /*3050*/  FFMA.FTZ R127, R42, R123, R26 ;  /* 0x0000007b2a7f7223 */ /* 0x000fe2000001001a */
[-C--:B------:R-:W-:Y:S01]  /*3060*/  FFMA.FTZ R123, R35, R126.reuse, R19 ;  /* 0x0000007e237b7223 */ /* 0x080fe20000010013 */
[----:B------:R-:W-:Y:S01]  /*3070*/  FFMA.FTZ R126, R43, R126, R27 ;  /* 0x0000007e2b7e7223 */ /* 0x000fe2000001001b */
[----:B------:R-:W-:Y:S01]  /*3080*/  FADD.FTZ R147, R130, -R145 ;  /* 0x8000009182937221 */ /* 0x000fe20000010000 */
[----:B------:R-:W-:Y:S01]  /*3090*/  FFMA.FTZ R120, R28, R125, R12 ;  /* 0x0000007d1c787223 */ /* 0x000fe2000001000c */
[----:B------:R-:W-:Y:S01]  /*30a0*/  FFMA.FTZ R121, R29, R124, R13 ;  /* 0x0000007c1d797223 */ /* 0x000fe2000001000d */
[----:B------:R-:W0:Y:S01]  /*30b0*/  LDC.64 R148, c[0x0][0x2b8] ;  /* 0x0000ae00ff947b82 */ /* 0x000e220000000a00 */
[----:B------:R-:W-:Y:S01]  /*30c0*/  F2FP.BF16.F32.PACK_AB R127, R126, R127 ;  /* 0x0000007f7e7f723e */ /* 0x000fe200000010ff */
[----:B------:R-:W-:Y:S01]  /*30d0*/  FMUL.FTZ R126, R150, R147 ;  /* 0x00000093967e7220 */ /* 0x000fe20000410000 */
[--C-:B------:R-:W-:Y:S01]  /*30e0*/  FADD.FTZ R151, R129, -R145.reuse ;  /* 0x8000009181977221 */ /* 0x100fe20000010000 */
[----:B------:R-:W-:Y:S01]  /*30f0*/  F2FP.BF16.F32.PACK_AB R120, R121, R120 ;  /* 0x000000787978723e */ /* 0x000fe200000010ff */
[--C-:B------:R-:W-:Y:S01]  /*3100*/  FADD.FTZ R121, R7, -R145.reuse ;  /* 0x8000009107797221 */ /* 0x100fe20000010000 */
[----:B------:R-:W-:Y:S01]  /*3110*/  FADD.FTZ R157, R140, -R145 ;  /* 0x800000918c9d7221 */ /* 0x000fe20000010000 */
[C---:B------:R-:W-:Y:S01]  /*3120*/  FMUL.FTZ R155, R150.reuse, R151 ;  /* 0x00000097969b7220 */ /* 0x040fe20000410000 */
[----:B------:R-:W1:Y:S01]  /*3130*/  LDC.64 R146, c[0x0][0x2c0] ;  /* 0x0000b000ff927b82 */ /* 0x000e620000000a00 */
[C---:B------:R-:W-:Y:S01]  /*3140*/  FMUL.FTZ R153, R150.reuse, R121 ;  /* 0x0000007996997220 */ /* 0x040fe20000410000 */
[----:B------:R-:W-:Y:S01]  /*3150*/  FMUL.FTZ R152, R150, R157 ;  /* 0x0000009d96987220 */ /* 0x000fe20000410000 */
[----:B------:R-:W-:Y:S01]  /*3160*/  F2FP.BF16.F32.PACK_AB R123, R123, R122 ;  /* 0x0000007a7b7b723e */ /* 0x000fe200000010ff */
[----:B------:R-:W-:Y:S01]  /*3170*/  FFMA.FTZ R122, R31, R126, R15 ;  /* 0x0000007e1f7a7223 */ /* 0x000fe2000001000f */
[----:B------:R-:W-:Y:S01]  /*3180*/  FFMA.FTZ R121, R30, R153, R14 ;  /* 0x000000991e797223 */ /* 0x000fe2000001000e */
[-C--:B------:R-:W-:Y:S01]  /*3190*/  FFMA.FTZ R151, R32, R155.reuse, R16 ;  /* 0x0000009b20977223 */ /* 0x080fe20000010010 */
[----:B------:R-:W-:Y:S01]  /*31a0*/  FFMA.FTZ R154, R33, R152, R17 ;  /* 0x00000098219a7223 */ /* 0x000fe20000010011 */
[----:B------:R-:W-:Y:S01]  /*31b0*/  FFMA.FTZ R155, R40, R155, R24 ;  /* 0x0000009b289b7223 */ /* 0x000fe20000010018 */
[----:B------:R-:W-:Y:S01]  /*31c0*/  FFMA.FTZ R124, R37, R124, R21 ;  /* 0x0000007c257c7223 */ /* 0x000fe20000010015 */
[----:B------:R-:W-:-:S02]  /*31d0*/  F2FP.BF16.F32.PACK_AB R121, R122, R121 ;  /* 0x000000797a79723e */ /* 0x000fc400000010ff */
[----:B------:R-:W-:Y:S01]  /*31e0*/  F2FP.BF16.F32.PACK_AB R122, R154, R151 ;  /* 0x000000979a7a723e */ /* 0x000fe200000010ff */
[----:B------:R-:W-:Y:S01]  /*31f0*/  FFMA.FTZ R151, R36, R125, R20 ;  /* 0x0000007d24977223 */ /* 0x000fe20000010014 */
[----:B------:R-:W-:Y:S01]  /*3200*/  FFMA.FTZ R154, R41, R152, R25 ;  /* 0x00000098299a7223 */ /* 0x000fe20000010019 */
[----:B------:R-:W-:Y:S01]  /*3210*/  FFMA.FTZ R125, R38, R153, R22 ;  /* 0x00000099267d7223 */ /* 0x000fe20000010016 */
[----:B------:R-:W-:Y:S01]  /*3220*/  FFMA.FTZ R152, R39, R126, R23 ;  /* 0x0000007e27987223 */ /* 0x000fe20000010017 */
[C---:B0-----:R-:W-:Y:S01]  /*3230*/  IMAD.WIDE.U32 R148, R131.reuse, 0x10, R148 ;  /* 0x0000001083947825 */ /* 0x041fe200078e0094 */
[----:B------:R-:W-:Y:S02]  /*3240*/  F2FP.BF16.F32.PACK_AB R124, R124, R151 ;  /* 0x000000977c7c723e */ /* 0x000fe400000010ff */
[----:B------:R-:W-:Y:S02]  /*3250*/  F2FP.BF16.F32.PACK_AB R126, R154, R155 ;  /* 0x0000009b9a7e723e */ /* 0x000fe400000010ff */
[----:B------:R-:W-:Y:S01]  /*3260*/  F2FP.BF16.F32.PACK_AB R125, R152, R125 ;  /* 0x0000007d987d723e */ /* 0x000fe200000010ff */
[----:B------:R2:W-:Y:S01]  /*3270*/  STG.E.128 desc[UR4][R148.64], R120 ;  /* 0x0000007894007986 */ /* 0x0005e2000c101d04 */
[C---:B-1----:R-:W-:Y:S01]  /*3280*/  IMAD.WIDE.U32 R146, R131.reuse, 0x10, R146 ;  /* 0x0000001083927825 */ /* 0x042fe200078e0092 */
[----:B------:R-:W-:-:S04]  /*3290*/  IADD3 R131, R131, 0x20, RZ ;  /* 0x0000002083837810 */ /* 0x000fc80007ffe0ff */
[----:B------:R2:W-:Y:S03]  /*32a0*/  STG.E.128 desc[UR4][R146.64], R124 ;  /* 0x0000007c92007986 */ /* 0x0005e6000c101d04 */
.L_x_4364:
[----:B------:R-:W-:Y:S05]  /*32b0*/  BSYNC B0 ;  /* 0x0000000000007941 */ /* 0x000fea0003800000 */
.L_x_4363:
[----:B------:R-:W-:Y:S01]  /*32c0*/  ISETP.GE.U32.AND P3, PT, R5, 0x40, PT ;  /* 0x000000400500780c */ /* 0x000fe20003f66070 */
[----:B------:R-:W-:-:S12]  /*32d0*/  BSSY B0, `(.L_x_4365) ;  /* 0x0000031000007945 */ /* 0x000fd80003800000 */
[----:B------:R-:W-:Y:S05]  /*32e0*/  @!P3 BRA `(.L_x_4366) ;  /* 0x0000000000bcb947 */ /* 0x000fea0003800000 */
[--C-:B0-2---:R-:W-:Y:S01]  /*32f0*/  FADD.FTZ R123, R137, -R145.reuse ;  /* 0x80000091897b7221 */ /* 0x105fe20000010000 */
        /* <DEDUP_REMOVED lines=43> */
[----:B-1----:R-:W-:-:S04]  /*35b0*/  IMAD.WIDE.U32 R146, R131, 0x10, R146 ;  /* 0x0000001083927825 */ /* 0x002fc800078e0092 */
[----:B------:R-:W-:Y:S01]  /*35c0*/  VIADD R131, R131, 0x20 ;  /* 0x0000002083837836 */ /* 0x000fe20000000000 */
[----:B------:R3:W-:Y:S06]  /*35d0*/  STG.E.128 desc[UR4][R146.64], R124 ;  /* 0x0000007c92007986 */ /* 0x0007ec000c101d04 */
.L_x_4366:
[----:B------:R-:W-:Y:S05]  /*35e0*/  BSYNC B0 ;  /* 0x0000000000007941 */ /* 0x000fea0003800000 */
.L_x_4365:
[----:B------:R-:W-:Y:S04]  /*35f0*/  BSSY B0, `(.L_x_4367) ;  /* 0x0000030000007945 */ /* 0x000fe80003800000 */
[----:B------:R-:W-:Y:S05]  /*3600*/  @!P2 BRA `(.L_x_4368) ;  /* 0x0000000000b8a947 */ /* 0x000fea0003800000 */
[--C-:B--23--:R-:W-:Y:S01]  /*3610*/  FADD.FTZ R127, R135, -R145.reuse ;  /* 0x80000091877f7221 */ /* 0x10cfe20000010000 */
[--C-:B------:R-:W-:Y:S01]  /*3620*/  FADD.FTZ R147, R136, -R145.reuse ;  /* 0x8000009188937221 */ /* 0x100fe20000010000 */
[--C-:B0-----:R-:W-:Y:S01]  /*3630*/  FADD.FTZ R125, R134, -R145.reuse ;  /* 0x80000091867d7221 */ /* 0x101fe20000010000 */
[--C-:B------:R-:W-:Y:S01]  /*3640*/  FADD.FTZ R121, R6, -R145.reuse ;  /* 0x8000009106797221 */ /* 0x100fe20000010000 */
[C---:B------:R-:W-:Y:S01]  /*3650*/  FMUL.FTZ R127, R150.reuse, R127 ;  /* 0x0000007f967f7220 */ /* 0x040fe20000410000 */
[----:B------:R-:W-:Y:S01]  /*3660*/  FMUL.FTZ R120, R150, R147 ;  /* 0x0000009396787220 */ /* 0x000fe20000410000 */
[--C-:B------:R-:W-:Y:S01]  /*3670*/  FADD.FTZ R123, R11, -R145.reuse ;  /* 0x800000910b7b7221 */ /* 0x100fe20000010000 */
[--C-:B------:R-:W-:Y:S01]  /*3680*/  FADD.FTZ R149, R128, -R145.reuse ;  /* 0x8000009180957221 */ /* 0x100fe20000010000 */
[--C-:B------:R-:W-:Y:S01]  /*3690*/  FADD.FTZ R151, R141, -R145.reuse ;  /* 0x800000918d977221 */ /* 0x100fe20000010000 */
[----:B------:R-:W-:Y:S01]  /*36a0*/  FADD.FTZ R153, R144, -R145 ;  /* 0x8000009190997221 */ /* 0x000fe20000010000 */
[C---:B------:R-:W-:Y:S01]  /*36b0*/  FMUL.FTZ R152, R150.reuse, R125 ;  /* 0x0000007d96987220 */ /* 0x040fe20000410000 */
[----:B------:R-:W-:Y:S01]  /*36c0*/  FMUL.FTZ R145, R150, R121 ;  /* 0x0000007996917220 */ /* 0x000fe20000410000 */
[----:B------:R-:W0:Y:S01]  /*36d0*/  LDC.64 R146, c[0x0][0x2b8] ;  /* 0x0000ae00ff927b82 */ /* 0x000e220000000a00 */
[----:B-----5:R-:W-:Y:S01]  /*36e0*/  FFMA.FTZ R122, R96, R127, R80 ;  /* 0x0000007f607a7223 */ /* 0x020fe20000010050 */
[----:B------:R-:W-:Y:S01]  /*36f0*/  FFMA.FTZ R121, R97, R120, R81 ;  /* 0x0000007861797223 */ /* 0x000fe20000010051 */
[C---:B------:R-:W-:Y:S01]  /*3700*/  FMUL.FTZ R148, R150.reuse, R123 ;  /* 0x0000007b96947220 */ /* 0x040fe20000410000 */
[C---:B------:R-:W-:Y:S01]  /*3710*/  FMUL.FTZ R149, R150.reuse, R149 ;  /* 0x0000009596957220 */ /* 0x040fe20000410000 */
[C---:B------:R-:W-:Y:S01]  /*3720*/  FMUL.FTZ R151, R150.reuse, R151 ;  /* 0x0000009796977220 */ /* 0x040fe20000410000 */
[----:B------:R-:W-:Y:S01]  /*3730*/  FMUL.FTZ R150, R150, R153 ;  /* 0x0000009996967220 */ /* 0x000fe20000410000 */
[----:B------:R-:W-:Y:S01]  /*3740*/  F2FP.BF16.F32.PACK_AB R122, R121, R122 ;  /* 0x0000007a797a723e */ /* 0x000fe200000010ff */
[----:B------:R-:W1:Y:S01]  /*3750*/  LDC.64 R124, c[0x0][0x2c0] ;  /* 0x0000b000ff7c7b82 */ /* 0x000e620000000a00 */
[----:B------:R-:W-:Y:S01]  /*3760*/  FFMA.FTZ R126, R104, R127, R88 ;  /* 0x0000007f687e7223 */ /* 0x000fe20000010058 */
[----:B------:R-:W-:Y:S01]  /*3770*/  FFMA.FTZ R154, R99, R150, R83 ;  /* 0x00000096639a7223 */ /* 0x000fe20000010053 */
[----:B------:R-:W-:Y:S01]  /*3780*/  FFMA.FTZ R121, R105, R120, R89 ;  /* 0x0000007869797223 */ /* 0x000fe20000010059 */
[-C--:B------:R-:W-:Y:S01]  /*3790*/  FFMA.FTZ R127, R106, R151.reuse, R90 ;  /* 0x000000976a7f7223 */ /* 0x080fe2000001005a */
[----:B------:R-:W-:Y:S01]  /*37a0*/  FFMA.FTZ R150, R107, R150, R91 ;  /* 0x000000966b967223 */ /* 0x000fe2000001005b */
        /* <DEDUP_REMOVED lines=8> */
[----:B------:R-:W-:Y:S01]  /*3830*/  F2FP.BF16.F32.PACK_AB R120, R121, R120 ;  /* 0x000000787978723e */ /* 0x000fe200000010ff */
[----:B------:R-:W-:Y:S01]  /*3840*/  FFMA.FTZ R152, R103, R152, R87 ;  /* 0x0000009867987223 */ /* 0x000fe20000010057 */
[----:B------:R-:W-:Y:S01]  /*3850*/  F2FP.BF16.F32.PACK_AB R123, R154, R123 ;  /* 0x0000007b9a7b723e */ /* 0x000fe200000010ff */
[----:B0-----:R-:W-:Y:S01]  /*3860*/  IMAD.WIDE.U32 R146, R131, 0x10, R146 ;  /* 0x0000001083927825 */ /* 0x001fe200078e0092 */
[----:B------:R-:W-:-:S03]  /*3870*/  F2FP.BF16.F32.PACK_AB R121, R151, R150 ;  /* 0x000000969779723e */ /* 0x000fc600000010ff */
[----:B------:R-:W-:Y:S01]  /*3880*/  FFMA.FTZ R151, R102, R149, R86 ;  /* 0x0000009566977223 */ /* 0x000fe20000010056 */
[----:B------:R-:W-:Y:S01]  /*3890*/  FFMA.FTZ R150, R101, R148, R85 ;  /* 0x0000009465967223 */ /* 0x000fe20000010055 */
[----:B------:R4:W-:Y:S01]  /*38a0*/  STG.E.128 desc[UR4][R146.64], R120 ;  /* 0x0000007892007986 */ /* 0x0009e2000c101d04 */
[----:B-1----:R-:W-:Y:S02]  /*38b0*/  IMAD.WIDE.U32 R148, R131, 0x10, R124 ;  /* 0x0000001083947825 */ /* 0x002fe400078e007c */
[----:B------:R-:W-:Y:S02]  /*38c0*/  F2FP.BF16.F32.PACK_AB R125, R152, R151 ;  /* 0x00000097987d723e */ /* 0x000fe400000010ff */
[----:B------:R-:W-:-:S05]  /*38d0*/  F2FP.BF16.F32.PACK_AB R124, R150, R145 ;  /* 0x00000091967c723e */ /* 0x000fca00000010ff */
[----:B------:R4:W-:Y:S02]  /*38e0*/  STG.E.128 desc[UR4][R148.64], R124 ;  /* 0x0000007c94007986 */ /* 0x0009e4000c101d04 */
.L_x_4368:
[----:B------:R-:W-:Y:S05]  /*38f0*/  BSYNC B0 ;  /* 0x0000000000007941 */ /* 0x000fea0003800000 */
.L_x_4367:
[----:B0-234-:R-:W0:Y:S02]  /*3900*/  LDC.64 R120, c[0x0][0x210] ;  /* 0x00008400ff787b82 */ /* 0x01de240000000a00 */
[----:B0-----:R-:W-:-:S04]  /*3910*/  LEA R3, R120, R3, 0x2 ;  /* 0x0000000378037211 */ /* 0x001fc800078e10ff */
[----:B------:R-:W-:-:S13]  /*3920*/  ISETP.GE.AND P3, PT, R3, R121, PT ;  /* 0x000000790300720c */ /* 0x000fda0003f66270 */
[----:B------:R-:W-:Y:S05]  /*3930*/  @!P3 BRA `(.L_x_4369) ;  /* 0xffffffcc00e4b947 */ /* 0x000fea000383ffff */
[----:B------:R-:W-:Y:S05]  /*3940*/  EXIT ;  /* 0x000000000000794d */ /* 0x000fea0003800000 */
.L_x_4362:
        /* <DEDUP_REMOVED lines=8> */
.L_x_4371:
[----:B------:R-:W-:Y:S05]  /*39d0*/  BSYNC B0 ;  /* 0x0000000000007941 */ /* 0x000fea0003800000 */
.L_x_4370:
        /* <DEDUP_REMOVED lines=10> */
.L_x_4372:
[----:B------:R-:W-:Y:S01]  /*3a80*/  HFMA2.MMA R147, -RZ, RZ, 0, 2.384185791015625e-07 ;  /* 0x00000004ff937435 */ /* 0x000fe200000001ff */
[----:B------:R-:W-:-:S05]  /*3a90*/  MOV R123, R146 ;  /* 0x00000092007b7202 */ /* 0x000fca0000000f00 */
[----:B------:R-:W-:-:S04]  /*3aa0*/  FADD.FTZ R123, R122, R123 ;  /* 0x0000007b7a7b7221 */ /* 0x000fc80000010000 */
[----:B------:R-:W-:-:S07]  /*3ab0*/  IMAD.MOV.U32 R148, RZ, RZ, R123 ;  /* 0x000000ffff947224 */ /* 0x000fce00078e007b */
[----:B------:R-:W-:Y:S05]  /*3ac0*/  WARPSYNC.COLLECTIVE R145, `(.L_x_4373) ;  /* 0x0000000091087348 */ /* 0x000fea0003c00000 */
[----:B------:R0:W1:Y:S02]  /*3ad0*/  SHFL.BFLY P6, R146, R148, R147, R150 ;  /* 0x0c00009394927389 */ /* 0x00006400000c0096 */
[----:B01----:R-:W-:Y:S01]  /*3ae0*/  ENDCOLLECTIVE ;  /* 0x000000000000791b */ /* 0x003fe20003800000 */
.L_x_4373:
[----:B------:R-:W-:Y:S01]  /*3af0*/  HFMA2.MMA R147, -RZ, RZ, 0, 4.76837158203125e-07 ;  /* 0x00000008ff937435 */ /* 0x000fe200000001ff */
[----:B------:R-:W-:-:S05]  /*3b00*/  MOV R120, R146 ;  /* 0x0000009200787202 */ /* 0x000fca0000000f00 */
[----:B------:R-:W-:-:S04]  /*3b10*/  FADD.FTZ R126, R123, R120 ;  /* 0x000000787b7e7221 */ /* 0x000fc80000010000 */
[----:B------:R-:W-:-:S07]  /*3b20*/  IMAD.MOV.U32 R148, RZ, RZ, R126 ;  /* 0x000000ffff947224 */ /* 0x000fce00078e007e */
[----:B------:R-:W-:Y:S05]  /*3b30*/  WARPSYNC.COLLECTIVE R145, `(.L_x_4374) ;  /* 0x0000000091087348 */ /* 0x000fea0003c00000 */
[----:B------:R0:W1:Y:S02]  /*3b40*/  SHFL.BFLY P6, R146, R148, R147, R150 ;  /* 0x0c00009394927389 */ /* 0x00006400000c0096 */
[----:B01----:R-:W-:Y:S01]  /*3b50*/  ENDCOLLECTIVE ;  /* 0x000000000000791b */ /* 0x003fe20003800000 */
.L_x_4374:
[----:B------:R-:W-:Y:S01]  /*3b60*/  HFMA2.MMA R147, -RZ, RZ, 0, 9.5367431640625e-07 ;  /* 0x00000010ff937435 */ /* 0x000fe200000001ff */
[----:B------:R-:W-:-:S05]  /*3b70*/  MOV R125, R146 ;  /* 0x00000092007d7202 */ /* 0x000fca0000000f00 */
[----:B------:R-:W-:-:S04]  /*3b80*/  FADD.FTZ R127, R126, R125 ;  /* 0x0000007d7e7f7221 */ /* 0x000fc80000010000 */
[----:B------:R-:W-:-:S07]  /*3b90*/  IMAD.MOV.U32 R148, RZ, RZ, R127 ;  /* 0x000000ffff947224 */ /* 0x000fce00078e007f */
[----:B------:R-:W-:Y:S05]  /*3ba0*/  WARPSYNC.COLLECTIVE R145, `(.L_x_4375) ;  /* 0x0000000091087348 */ /* 0x000fea0003c00000 */
[----:B------:R0:W1:Y:S02]  /*3bb0*/  SHFL.BFLY P6, R146, R148, R147, R150 ;  /* 0x0c00009394927389 */ /* 0x00006400000c0096 */
[----:B01----:R-:W-:Y:S01]  /*3bc0*/  ENDCOLLECTIVE ;  /* 0x000000000000791b */ /* 0x003fe20003800000 */
.L_x_4375:
        /* <DEDUP_REMOVED lines=57> */
.L_x_4376:
[----:B------:R-:W-:Y:S01]  /*3f60*/  HFMA2.MMA R147, -RZ, RZ, 0, 1.1920928955078125e-07 ;  /* 0x00000002ff937435 */ /* 0x000fe200000001ff */
[----:B------:R-:W-:-:S05]  /*3f70*/  MOV R121, R146 ;  /* 0x0000009200797202 */ /* 0x000fca0000000f00 */
[----:B------:R-:W-:-:S04]  /*3f80*/  FADD.FTZ R121, R120, R121 ;  /* 0x0000007978797221 */ /* 0x000fc80000010000 */
[----:B------:R-:W-:-:S07]  /*3f90*/  IMAD.MOV.U32 R148, RZ, RZ, R121 ;  /* 0x000000ffff947224 */ /* 0x000fce00078e0079 */
[----:B------:R-:W-:Y:S05]  /*3fa0*/  WARPSYNC.COLLECTIVE R145, `(.L_x_4377) ;  /* 0x0000000091087348 */ /* 0x000fea0003c00000 */
[----:B------:R0:W1:Y:S02]  /*3fb0*/  SHFL.BFLY P6, R146, R148, R147, R150 ;  /* 0x0c00009394927389 */ /* 0x00006400000c0096 */
[----:B01----:R-:W-:Y:S01]  /*3fc0*/  ENDCOLLECTIVE ;  /* 0x000000000000791b */ /* 0x003fe20003800000 */
.L_x_4377:
[----:B------:R-:W-:Y:S01]  /*3fd0*/  HFMA2.MMA R147, -RZ, RZ, 0, 2.384185791015625e-07 ;  /* 0x00000004ff937435 */ /* 0x000fe200000001ff */
[----:B------:R-:W-:-:S05]  /*3fe0*/  MOV R122, R146 ;  /* 0x00000092007a7202 */ /* 0x000fca0000000f00 */
[----:B------:R-:W-:-:S04]  /*3ff0*/  FADD.FTZ R122, R121, R122 ;  /* 0x0000007a797a7221 */ /* 0x000fc80000010000 */
[----:B------:R-:W-:-:S07]  /*4000*/  IMAD.MOV.U32 R148, RZ, RZ, R122 ;  /* 0x000000ffff947224 */ /* 0x000fce00078e007a */
[----:B------:R-:W-:Y:S05]  /*4010*/  WARPSYNC.COLLECTIVE R145, `(.L_x_4378) ;  /* 0x0000000091087348 */ /* 0x000fea0003c00000 */
[----:B------:R0:W1:Y:S02]  /*4020*/  SHFL.BFLY P6, R146, R148, R147, R150 ;  /* 0x0c00009394927389 */ /* 0x00006400000c0096 */
[----:B01----:R-:W-:Y:S01]  /*4030*/  ENDCOLLECTIVE ;  /* 0x000000000000791b */ /* 0x003fe20003800000 */
.L_x_4378:
[----:B------:R-:W-:Y:S01]  /*4040*/  HFMA2.MMA R147, -RZ, RZ, 0, 4.76837158203125e-07 ;  /* 0x00000008ff937435 */ /* 0x000fe200000001ff */
[----:B------:R-:W-:-:S05]  /*4050*/  MOV R123, R146 ;  /* 0x00000092007b7202 */ /* 0x000fca0000000f00 */
[----:B------:R-:W-:-:S04]  /*4060*/  FADD.FTZ R123, R122, R123 ;  /* 0x0000007b7a7b7221 */ /* 0x000fc80000010000 */
[----:B------:R-:W-:-:S07]  /*4070*/  IMAD.MOV.U32 R148, RZ, RZ, R123 ;  /* 0x000000ffff947224 */ /* 0x000fce00078e007b */
[----:B------:R-:W-:Y:S05]  /*4080*/  WARPSYNC.COLLECTIVE R145, `(.L_x_4379) ;  /* 0x0000000091087348 */ /* 0x000fea0003c00000 */
[----:B------:R0:W1:Y:S02]  /*4090*/  SHFL.BFLY P6, R146, R148, R147, R150 ;  /* 0x0c00009394927389 */ /* 0x00006400000c0096 */
[----:B01----:R-:W-:Y:S01]  /*40a0*/  ENDCOLLECTIVE ;  /* 0x000000000000791b */ /* 0x003fe20003800000 */
.L_x_4379:
[----:B------:R-:W-:Y:S01]  /*40b0*/  HFMA2.MMA R147, -RZ, RZ, 0, 9.5367431640625e-07 ;  /* 0x00000010ff937435 */ /* 0x000fe200000001ff */
[----:B------:R-:W-:-:S05]  /*40c0*/  MOV R126, R146 ;  /* 0x00000092007e7202 */ /* 0x000fca0000000f00 */
[----:B------:R-:W-:-:S04]  /*40d0*/  FADD.FTZ R126, R123, R126 ;  /* 0x0000007e7b7e7221 */ /* 0x000fc80000010000 */
[----:B------:R-:W-:-:S07]  /*40e0*/  IMAD.MOV.U32 R148, RZ, RZ, R126 ;  /* 0x000000ffff947224 */ /* 0x000fce00078e007e */
[----:B------:R-:W-:Y:S05]  /*40f0*/  WARPSYNC.COLLECTIVE R145, `(.L_x_4380) ;  /* 0x0000000091087348 */ /* 0x000fea0003c00000 */
[----:B------:R0:W1:Y:S02]  /*4100*/  SHFL.BFLY P6, R146, R148, R147, R150 ;  /* 0x0c00009394927389 */ /* 0x00006400000c0096 */
[----:B01----:R-:W-:Y:S01]  /*4110*/  ENDCOLLECTIVE ;  /* 0x000000000000791b */ /* 0x003fe20003800000 */
.L_x_4380:
[----:B------:R-:W-:Y:S01]  /*4120*/  MOV R127, R146 ;  /* 0x00000092007f7202 */ /* 0x000fe20000000f00 */
[----:B------:R-:W-:Y:S06]  /*4130*/  BRA `(.L_x_4381) ;  /* 0xffffffec005c7947 */ /* 0x000fec000383ffff */
.L_x_4382:
        /* <DEDUP_REMOVED lines=12> */
.L_x_20689:


//--------------------- .text._ZN10layer_norm31ln_parallel_residual_fwd_kernelINS_13Kernel_traitsIf13__nv_bfloat16S2_S2_fjLj768ELj1ELj4ELj1ELj16ENS_18Kernel_traits_baseILj768EfS2_S2_S2_fjLj128EEEEELb0ELb0ELb1EEEvNS_9FwdParamsE --------------------------
	.section	.text._ZN10layer_norm31ln_parallel_residual_fwd_kernelINS_13Kernel_traitsIf13__nv_bfloat16S2_S2_fjLj768ELj1ELj4ELj1ELj16ENS_18Kernel_traits_baseILj768EfS2_S2_S2_fjLj128EEEEELb0ELb0ELb1EEEvNS_9FwdParamsE,"ax",@progbits
	.align	128
        .global         _ZN10layer_norm31ln_parallel_residual_fwd_kernelINS_13Kernel_traitsIf13__nv_bfloat16S2_S2_fjLj768ELj1ELj4ELj1ELj16ENS_18Kernel_traits_baseILj768EfS2_S2_S2_fjLj128EEEEELb0ELb0ELb1EEEvNS_9FwdParamsE
        .type           _ZN10layer_norm31ln_parallel_residual_fwd_kernelINS_13Kernel_traitsIf13__nv_bfloat16S2_S2_fjLj768ELj1ELj4ELj1ELj16ENS_18Kernel_traits_baseILj768EfS2_S2_S2_fjLj128EEEEELb0ELb0ELb1EEEvNS_9FwdParamsE,@function
        .size           _ZN10layer_norm31ln_parallel_residual_fwd_kernelINS_13Kernel_traitsIf13__nv_bfloat16S2_S2_fjLj768ELj1ELj4ELj1ELj16ENS_18Kernel_traits_baseILj768EfS2_S2_S2_fjLj128EEEEELb0ELb0ELb1EEEvNS_9FwdParamsE,(.L_x_20690 - _ZN10layer_norm31ln_parallel_residual_fwd_kernelINS_13Kernel_traitsIf13__nv_bfloat16S2_S2_fjLj768ELj1ELj4ELj1ELj16ENS_18Kernel_traits_baseILj768EfS2_S2_S2_fjLj128EEEEELb0ELb0ELb1EEEvNS_9FwdParamsE)
        .other          _ZN10layer_norm31ln_parallel_residual_fwd_kernelINS_13Kernel_traitsIf13__nv_bfloat16S2_S2_fjLj768ELj1ELj4ELj1ELj16ENS_18Kernel_traits_baseILj768EfS2_S2_S2_fjLj128EEEEELb0ELb0ELb1EEEvNS_9FwdParamsE,@"STO_CUDA_ENTRY STV_DEFAULT"
_ZN10layer_norm31ln_parallel_residual_fwd_kernelINS_13Kernel_traitsIf13__nv_bfloat16S2_S2_fjLj768ELj1ELj4ELj1ELj16ENS_18Kernel_traits_baseILj768EfS2_S2_S2_fjLj128EEEEELb0ELb0ELb1EEEvNS_9FwdParamsE:
.text._ZN10layer_norm31ln_parallel_residual_fwd_kernelINS_13Kernel_traitsIf13__nv_bfloat16S2_S2_fjLj768ELj1ELj4ELj1ELj16ENS_18Kernel_traits_baseILj768EfS2_S2_S2_fjLj128EEEEELb0ELb0ELb1EEEvNS_9FwdParamsE:
[----:B------:R-:W-:Y:S01]  /*0000*/  LDC R1, c[0x0][0x28] ;  /* 0x00000a00ff017b82 */ /* 0x000fe20000000800 */
[----:B------:R-:W0:Y:S01]  /*0010*/  S2R R116, SR_TID.X ;  /* 0x0000000000747919 */ /* 0x000e220000002100 */
[----:B------:R-:W-:Y:S01]  /*0020*/  ULDC.64 UR6, c[0x0][0x260] ;  /* 0x0000980000067ab9 */ /* 0x000fe20000000a00 */
[----:B------:R-:W-:-:S05]  /*0030*/  ULDC.64 UR4, c[0x0][0x2c8] ;  /* 0x0000b20000047ab9 */ /* 0x000fca0000000a00 */
[----:B------:R-:W1:Y:S01]  /*0040*/  LDC.64 R10, c[0x0][0x228] ;  /* 0x00008a00ff0a7b82 */ /* 0x000e620000000a00 */
[----:B------:R-:W2:Y:S01]  /*0050*/  S2R R117, SR_CTAID.X ;  /* 0x0000000000757919 */ /* 0x000ea20000002500 */
[----:B------:R-:W-:Y:S02]  /*0060*/  ISETP.NE.U32.AND P1, PT, RZ, UR4, PT ;  /* 0x00000004ff007c0c */ /* 0x000fe4000bf25070 */
[----:B------:R-:W-:Y:S02]  /*0070*/  CS2R R108, SRZ ;  /* 0x00000000006c7805 */ /* 0x000fe4000001ff00 */
[----:B------:R-:W-:Y:S02]  /*0080*/  CS2R R110, SRZ ;  /* 0x00000000006e7805 */ /* 0x000fe4000001ff00 */
[----:B------:R-:W-:Y:S02]  /*0090*/  CS2R R104, SRZ ;  /* 0x0000000000687805 */ /* 0x000fe4000001ff00 */
[----:B------:R-:W-:-:S02]  /*00a0*/  ISETP.NE.AND.EX P1, PT, RZ, UR5, PT, P1 ;  /* 0x00000005ff007c0c */ /* 0x000fc4000bf25310 */
[----:B------:R-:W-:Y:S02]  /*00b0*/  CS2R R106, SRZ ;  /* 0x00000000006a7805 */ /* 0x000fe4000001ff00 */
[----:B------:R-:W-:Y:S02]  /*00c0*/  CS2R R100, SRZ ;  /* 0x0000000000647805 */ /* 0x000fe4000001ff00 */
[----:B------:R-:W-:Y:S02]  /*00d0*/  CS2R R102, SRZ ;  /* 0x0000000000667805 */ /* 0x000fe4000001ff00 */
[----:B------:R-:W-:Y:S02]  /*00e0*/  CS2R R96, SRZ ;  /* 0x0000000000607805 */ /* 0x000fe4000001ff00 */
[----:B------:R-:W-:Y:S02]  /*00f0*/  CS2R R98, SRZ ;  /* 0x0000000000627805 */ /* 0x000fe4000001ff00 */
[----:B------:R-:W-:-:S02]  /*0100*/  CS2R R92, SRZ ;  /* 0x00000000005c7805 */ /* 0x000fc4000001ff00 */
[----:B------:R-:W-:Y:S02]  /*0110*/  CS2R R94, SRZ ;  /* 0x00000000005e7805 */ /* 0x000fe4000001ff00 */
[----:B------:R-:W-:Y:S02]  /*0120*/  CS2R R88, SRZ ;  /* 0x0000000000587805 */ /* 0x000fe4000001ff00 */
[----:B------:R-:W-:Y:S01]  /*0130*/  CS2R R90, SRZ ;  /* 0x00000000005a7805 */ /* 0x000fe2000001ff00 */
[----:B------:R-:W-:Y:S01]  /*0140*/  ULDC.64 UR8, c[0x0][0x230] ;  /* 0x00008c0000087ab9 */ /* 0x000fe20000000a00 */
[----:B0-----:R-:W-:Y:S02]  /*0150*/  SHF.L.U32 R0, R116, 0x5, RZ ;  /* 0x0000000574007819 */ /* 0x001fe400000006ff */
[----:B------:R-:W-:Y:S02]  /*0160*/  SHF.R.U32.HI R2, RZ, 0x5, R116 ;  /* 0x00000005ff027819 */ /* 0x000fe40000011674 */
[----:B------:R-:W-:-:S02]  /*0170*/  LOP3.LUT R0, R0, 0x3e0, RZ, 0xc0, !PT ;  /* 0x000003e000007812 */ /* 0x000fc400078ec0ff */
[----:B--2---:R-:W-:Y:S02]  /*0180*/  LEA R117, R117, R2, 0x2 ;  /* 0x0000000275757211 */ /* 0x004fe400078e10ff */
[C---:B------:R-:W-:Y:S02]  /*0190*/  IADD3 R2, P0, R0.reuse, UR6, RZ ;  /* 0x0000000600027c10 */ /* 0x040fe4000ff1e0ff */
[----:B------:R-:W-:Y:S02]  /*01a0*/  IADD3 R4, P2, R0, UR4, RZ ;  /* 0x0000000400047c10 */ /* 0x000fe4000ff5e0ff */
[----:B------:R-:W-:Y:S01]  /*01b0*/  LOP3.LUT R116, R116, 0x1f, RZ, 0xc0, !PT ;  /* 0x0000001f74747812 */ /* 0x000fe200078ec0ff */
[----:B------:R-:W-:Y:S01]  /*01c0*/  IMAD.X R3, RZ, RZ, UR7, P0 ;  /* 0x00000007ff037e24 */ /* 0x000fe200080e06ff */
[----:B------:R-:W-:Y:S01]  /*01d0*/  ULDC.64 UR6, c[0x0][0x2d0] ;  /* 0x0000b40000067ab9 */ /* 0x000fe20000000a00 */
[----:B------:R-:W-:Y:S01]  /*01e0*/  IADD3.X R5, RZ, UR5, RZ, P2, !PT ;  /* 0x00000005ff057c10 */ /* 0x000fe200097fe4ff */
[----:B------:R-:W-:Y:S01]  /*01f0*/  ULDC.64 UR4, c[0x0][0x268] ;  /* 0x00009a0000047ab9 */ /* 0x000fe20000000a00 */
[----:B------:R-:W-:-:S02]  /*0200*/  ISETP.NE.U32.AND P2, PT, RZ, UR6, PT ;  /* 0x00000006ff007c0c */ /* 0x000fc4000bf45070 */
[----:B------:R-:W-:Y:S02]  /*0210*/  SHF.L.U32 R8, R116, 0x5, RZ ;  /* 0x0000000574087819 */ /* 0x000fe400000006ff */
[----:B------:R-:W-:Y:S02]  /*0220*/  ISETP.NE.AND.EX P2, PT, RZ, UR7, PT, P2 ;  /* 0x00000007ff007c0c */ /* 0x000fe4000bf45320 */
[C---:B------:R-:W-:Y:S02]  /*0230*/  IADD3 R6, P3, R8.reuse, UR4, RZ ;  /* 0x0000000408067c10 */ /* 0x040fe4000ff7e0ff */
[----:B------:R-:W-:Y:S02]  /*0240*/  IADD3 R8, P4, R8, UR6, RZ ;  /* 0x0000000608087c10 */ /* 0x000fe4000ff9e0ff */
[----:B------:R-:W-:Y:S02]  /*0250*/  CS2R R86, SRZ ;  /* 0x0000000000567805 */ /* 0x000fe4000001ff00 */
[----:B------:R-:W-:-:S02]  /*0260*/  CS2R R84, SRZ ;  /* 0x0000000000547805 */ /* 0x000fc4000001ff00 */
        /* <DEDUP_REMOVED lines=8> */
[----:B------:R-:W-:Y:S02]  /*02f0*/  CS2R R66, SRZ ;  /* 0x0000000000427805 */ /* 0x000fe4000001ff00 */
[----:B------:R-:W-:Y:S02]  /*0300*/  CS2R R64, SRZ ;  /* 0x0000000000407805 */ /* 0x000fe4000001ff00 */
[----:B------:R-:W-:Y:S01]  /*0310*/  IADD3.X R9, RZ, UR7, RZ, P4, !PT ;  /* 0x00000007ff097c10 */ /* 0x000fe2000a7fe4ff */
[----:B------:R-:W-:Y:S01]  /*0320*/  IMAD.X R7, RZ, RZ, UR5, P3 ;  /* 0x00000005ff077e24 */ /* 0x000fe200098e06ff */
[----:B------:R-:W-:Y:S01]  /*0330*/  ULDC.64 UR4, c[0x0][0x208] ;  /* 0x0000820000047ab9 */ /* 0x000fe20000000a00 */
[----:B------:R-:W-:Y:S01]  /*0340*/  ULDC UR6, c[0x0][0x214] ;  /* 0x0000850000067ab9 */ /* 0x000fe20000000800 */
[----:B------:R0:W5:Y:S01]  /*0350*/  @P1 LDG.E.128 R108, desc[UR4][R4.64] ;  /* 0x00000004046c1981 */ /* 0x000162000c1e1d00 */
[----:B-1----:R-:W-:-:S03]  /*0360*/  LOP3.LUT P0, RZ, R10, UR8, RZ, 0xfc, !PT ;  /* 0x000000080aff7c12 */ /* 0x002fc6000f80fcff */
[----:B------:R0:W5:Y:S01]  /*0370*/  @P2 LDG.E.128 R84, desc[UR4][R8.64] ;  /* 0x0000000408542981 */ /* 0x000162000c1e1d00 */
[----:B------:R-:W-:-:S03]  /*0380*/  LOP3.LUT P0, RZ, R11, UR9, RZ, 0xfc, P0 ;  /* 0x000000090bff7c12 */ /* 0x000fc6000800fcff */
[----:B------:R0:W5:Y:S04]  /*0390*/  @P2 LDG.E.128 R80, desc[UR4][R8.64+0x10] ;  /* 0x0000100408502981 */ /* 0x000168000c1e1d00 */
        /* <DEDUP_REMOVED lines=8> */
[----:B------:R0:W5:Y:S01]  /*0420*/  @P1 LDG.E.128 R88, desc[UR4][R4.64+0x810] ;  /* 0x0008100404581981 */ /* 0x000162000c1e1d00 */
[----:B------:R-:W-:-:S13]  /*0430*/  ISETP.GE.AND P1, PT, R117, UR6, PT ;  /* 0x0000000675007c0c */ /* 0x000fda000bf26270 */
[----:B0-----:R-:W-:Y:S05]  /*0440*/  @P1 EXIT ;  /* 0x000000000000194d */ /* 0x001fea0003800000 */
[----:B------:R0:W5:Y:S04]  /*0450*/  LDG.E.128 R60, desc[UR4][R2.64] ;  /* 0x00000004023c7981 */ /* 0x000168000c1e1d00 */
        /* <DEDUP_REMOVED lines=10> */
[----:B------:R0:W5:Y:S01]  /*0500*/  LDG.E.128 R16, desc[UR4][R6.64+0x810] ;  /* 0x0008100406107981 */ /* 0x000162000c1e1d00 */
[----:B------:R-:W-:Y:S01]  /*0510*/  ISETP.NE.U32.AND P1, PT, R10, RZ, PT ;  /* 0x000000ff0a00720c */ /* 0x000fe20003f25070 */
[----:B------:R-:W-:Y:S01]  /*0520*/  BSSY B0, `(.L_x_4383) ;  /* 0x00002ea000007945 */ /* 0x000fe20003800000 */
[----:B------:R-:W-:Y:S01]  /*0530*/  ULDC.U8 UR6, c[0x0][0x2a0] ;  /* 0x0000a80000067ab9 */ /* 0x000fe20000000000 */
[----:B------:R-:W-:Y:S01]  /*0540*/  ULDC UR7, c[0x0][0x2d8] ;  /* 0x0000b60000077ab9 */ /* 0x000fe20000000800 */
[----:B------:R-:W-:Y:S01]  /*0550*/  ISETP.NE.AND.EX P1, PT, R11, RZ, PT, P1 ;  /* 0x000000ff0b00720c */ /* 0x000fe20003f25310 */
[----:B------:R-:W-:Y:S01]  /*0560*/  ULDC.64 UR14, c[0x0][0x230] ;  /* 0x00008c00000e7ab9 */ /* 0x000fe20000000a00 */
[----:B------:R-:W-:Y:S01]  /*0570*/  ISETP.NE.AND P5, PT, RZ, UR6, PT ;  /* 0x00000006ff007c0c */ /* 0x000fe2000bfa5270 */
[----:B------:R-:W-:Y:S01]  /*0580*/  ULDC UR6, c[0x0][0x218] ;  /* 0x0000860000067ab9 */ /* 0x000fe20000000800 */
[----:B------:R-:W-:Y:S01]  /*0590*/  ULDC.64 UR12, c[0x0][0x228] ;  /* 0x00008a00000c7ab9 */ /* 0x000fe20000000a00 */
[----:B------:R-:W-:Y:S01]  /*05a0*/  ULDC.64 UR8, c[0x0][0x2b8] ;  /* 0x0000ae0000087ab9 */ /* 0x000fe20000000a00 */
[----:B0-----:R-:W-:-:S09]  /*05b0*/  ULDC.64 UR10, c[0x0][0x2c0] ;  /* 0x0000b000000a7ab9 */ /* 0x001fd20000000a00 */
.L_x_4481:
        /* <DEDUP_REMOVED lines=25> */
.L_x_4385:
[----:B-----5:R-:W-:-:S04]  /*0750*/  IMAD.U32 R119, R8, 0x10000, RZ ;  /* 0x0001000008777824 */ /* 0x020fc800078e00ff */
[----:B------:R-:W-:Y:S01]  /*0760*/  FADD.FTZ R128, R128, R119 ;  /* 0x0000007780807221 */ /* 0x000fe20000010000 */
[----:B------:R-:W-:Y:S06]  /*0770*/  BRA `(.L_x_4386) ;  /* 0x0000000000107947 */ /* 0x000fec0003800000 */
.L_x_4384:
[----:B-----5:R-:W-:Y:S02]  /*0780*/  SHF.L.U32 R119, R12, 0x10, RZ ;  /* 0x000000100c777819 */ /* 0x020fe400000006ff */
[----:B------:R-:W-:-:S03]  /*0790*/  @P2 SHF.L.U32 R121, R8, 0x10, RZ ;  /* 0x0000001008792819 */ /* 0x000fc600000006ff */
[----:B------:R-:W-:-:S04]  /*07a0*/  FADD.FTZ R128, R128, R119 ;  /* 0x0000007780807221 */ /* 0x000fc80000010000 */
[----:B------:R-:W-:-:S07]  /*07b0*/  @P2 FADD.FTZ R128, R128, R121 ;  /* 0x0000007980802221 */ /* 0x000fce0000010000 */
.L_x_4386:
[----:B------:R-:W-:-:S04]  /*07c0*/  F2FP.BF16.F32.PACK_AB R0, RZ, R128 ;  /* 0x00000080ff00723e */ /* 0x000fc800000010ff */
[----:B------:R-:W-:-:S07]  /*07d0*/  PRMT R4, R0, 0x7610, R4 ;  /* 0x0000761000047816 */ /* 0x000fce0000000004 */
.L_x_4387:
[----:B------:R-:W-:Y:S01]  /*07e0*/  IMAD.U32 R130, R130, 0x10000, RZ ;  /* 0x0001000082827824 */ /* 0x000fe200078e00ff */
[----:B------:R-:W-:Y:S06]  /*07f0*/  @P3 BRA `(.L_x_4388) ;  /* 0x0000000000243947 */ /* 0x000fec0003800000 */
[----:B------:R-:W-:-:S04]  /*0800*/  ISETP.NE.U32.AND P4, PT, RZ, UR14, PT ;  /* 0x0000000eff007c0c */ /* 0x000fc8000bf85070 */
[----:B------:R-:W-:-:S13]  /*0810*/  ISETP.NE.AND.EX P4, PT, RZ, UR15, PT, P4 ;  /* 0x0000000fff007c0c */ /* 0x000fda000bf85340 */
[----:B------:R-:W-:Y:S05]  /*0820*/  @P4 BRA `(.L_x_4389) ;  /* 0x0000000000084947 */ /* 0x000fea0003800000 */
[----:B------:R-:W-:Y:S05]  /*0830*/  @P0 BRA `(.L_x_4390) ;  /* 0x00000000002c0947 */ /* 0x000fea0003800000 */
[----:B------:R-:W-:Y:S05]  /*0840*/  BRA `(.L_x_4391) ;  /* 0x0000000000307947 */ /* 0x000fea0003800000 */
.L_x_4389:
[----:B-----5:R-:W-:-:S04]  /*0850*/  PRMT R0, R8, 0x7632, R0 ;  /* 0x0000763208007816 */ /* 0x020fc80000000000 */
[----:B------:R-:W-:-:S05]  /*0860*/  SHF.L.U32 R119, R0, 0x10, RZ ;  /* 0x0000001000777819 */ /* 0x000fca00000006ff */
[----:B------:R-:W-:Y:S01]  /*0870*/  FADD.FTZ R130, R130, R119 ;  /* 0x0000007782827221 */ /* 0x000fe20000010000 */
[----:B------:R-:W-:Y:S06]  /*0880*/  BRA `(.L_x_4390) ;  /* 0x0000000000187947 */ /* 0x000fec0003800000 */
.L_x_4388:
[----:B-----5:R-:W-:Y:S02]  /*0890*/  PRMT R0, R12, 0x7632, R0 ;  /* 0x000076320c007816 */ /* 0x020fe40000000000 */
[----:B------:R-:W-:Y:S02]  /*08a0*/  @P2 PRMT R112, R8, 0x7632, R112 ;  /* 0x0000763208702816 */ /* 0x000fe40000000070 */
[----:B------:R-:W-:-:S03]  /*08b0*/  SHF.L.U32 R119, R0, 0x10, RZ ;  /* 0x0000001000777819 */ /* 0x000fc600000006ff */
[----:B------:R-:W-:Y:S02]  /*08c0*/  @P2 IMAD.U32 R121, R112, 0x10000, RZ ;  /* 0x0001000070792824 */ /* 0x000fe400078e00ff */
[----:B------:R-:W-:-:S04]  /*08d0*/  FADD.FTZ R130, R130, R119 ;  /* 0x0000007782827221 */ /* 0x000fc80000010000 */
[----:B------:R-:W-:-:S07]  /*08e0*/  @P2 FADD.FTZ R130, R130, R121 ;  /* 0x0000007982822221 */ /* 0x000fce0000010000 */
.L_x_4390:
[----:B------:R-:W-:-:S04]  /*08f0*/  F2FP.BF16.F32.PACK_AB R0, RZ, R130 ;  /* 0x00000082ff00723e */ /* 0x000fc800000010ff */
[----:B------:R-:W-:-:S07]  /*0900*/  PRMT R4, R4, 0x5410, R0 ;  /* 0x0000541004047816 */ /* 0x000fce0000000000 */
.L_x_4391:
        /* <DEDUP_REMOVED lines=8> */
.L_x_4393:
[----:B-----5:R-:W-:-:S05]  /*0990*/  SHF.L.U32 R119, R9, 0x10, RZ ;  /* 0x0000001009777819 */ /* 0x020fca00000006ff */
[----:B------:R-:W-:Y:S01]  /*09a0*/  FADD.FTZ R132, R132, R119 ;  /* 0x0000007784847221 */ /* 0x000fe20000010000 */
[----:B------:R-:W-:Y:S06]  /*09b0*/  BRA `(.L_x_4394) ;  /* 0x0000000000107947 */ /* 0x000fec0003800000 */
.L_x_4392:
[----:B-----5:R-:W-:Y:S01]  /*09c0*/  IMAD.U32 R119, R13, 0x10000, RZ ;  /* 0x000100000d777824 */ /* 0x020fe200078e00ff */
[----:B------:R-:W-:-:S03]  /*09d0*/  @P2 SHF.L.U32 R121, R9, 0x10, RZ ;  /* 0x0000001009792819 */ /* 0x000fc600000006ff */
[----:B------:R-:W-:-:S04]  /*09e0*/  FADD.FTZ R132, R132, R119 ;  /* 0x0000007784847221 */ /* 0x000fc80000010000 */
[----:B------:R-:W-:-:S07]  /*09f0*/  @P2 FADD.FTZ R132, R132, R121 ;  /* 0x0000007984842221 */ /* 0x000fce0000010000 */
.L_x_4394:
[----:B------:R-:W-:-:S04]  /*0a00*/  F2FP.BF16.F32.PACK_AB R0, RZ, R132 ;  /* 0x00000084ff00723e */ /* 0x000fc800000010ff */
[----:B------:R-:W-:-:S07]  /*0a10*/  PRMT R5, R0, 0x7610, R5 ;  /* 0x0000761000057816 */ /* 0x000fce0000000005 */
.L_x_4395:
[----:B------:R-:W-:Y:S01]  /*0a20*/  SHF.L.U32 R158, R113, 0x10, RZ ;  /* 0x00000010719e7819 */ /* 0x000fe200000006ff */
[----:B------:R-:W-:Y:S06]  /*0a30*/  @P3 BRA `(.L_x_4396) ;  /* 0x0000000000243947 */ /* 0x000fec0003800000 */
[----:B------:R-:W-:-:S04]  /*0a40*/  ISETP.NE.U32.AND P4, PT, RZ, UR14, PT ;  /* 0x0000000eff007c0c */ /* 0x000fc8000bf85070 */
[----:B------:R-:W-:-:S13]  /*0a50*/  ISETP.NE.AND.EX P4, PT, RZ, UR15, PT, P4 ;  /* 0x0000000fff007c0c */ /* 0x000fda000bf85340 */
[----:B------:R-:W-:Y:S05]  /*0a60*/  @P4 BRA `(.L_x_4397) ;  /* 0x0000000000084947 */ /* 0x000fea0003800000 */
[----:B------:R-:W-:Y:S05]  /*0a70*/  @P0 BRA `(.L_x_4398) ;  /* 0x00000000002c0947 */ /* 0x000fea0003800000 */
[----:B------:R-:W-:Y:S05]  /*0a80*/  BRA `(.L_x_4399) ;  /* 0x0000000000307947 */ /* 0x000fea0003800000 */
.L_x_4397:
[----:B-----5:R-:W-:-:S05]  /*0a90*/  PRMT R0, R9, 0x7632, R0 ;  /* 0x0000763209007816 */ /* 0x020fca0000000000 */
[----:B------:R-:W-:-:S04]  /*0aa0*/  IMAD.U32 R113, R0, 0x10000, RZ ;  /* 0x0001000000717824 */ /* 0x000fc800078e00ff */
[----:B------:R-:W-:Y:S01]  /*0ab0*/  FADD.FTZ R158, R158, R113 ;  /* 0x000000719e9e7221 */ /* 0x000fe20000010000 */
[----:B------:R-:W-:Y:S06]  /*0ac0*/  BRA `(.L_x_4398) ;  /* 0x0000000000187947 */ /* 0x000fec0003800000 */
.L_x_4396:
[----:B-----5:R-:W-:Y:S02]  /*0ad0*/  PRMT R0, R13, 0x7632, R0 ;  /* 0x000076320d007816 */ /* 0x020fe40000000000 */
[----:B------:R-:W-:Y:S02]  /*0ae0*/  @P2 PRMT R112, R9, 0x7632, R112 ;  /* 0x0000763209702816 */ /* 0x000fe40000000070 */
[----:B------:R-:W-:Y:S02]  /*0af0*/  SHF.L.U32 R113, R0, 0x10, RZ ;  /* 0x0000001000717819 */ /* 0x000fe400000006ff */
[----:B------:R-:W-:-:S03]  /*0b00*/  @P2 SHF.L.U32 R119, R112, 0x10, RZ ;  /* 0x0000001070772819 */ /* 0x000fc600000006ff */
[----:B------:R-:W-:-:S04]  /*0b10*/  FADD.FTZ R158, R158, R113 ;  /* 0x000000719e9e7221 */ /* 0x000fc80000010000 */
[----:B------:R-:W-:-:S07]  /*0b20*/  @P2 FADD.FTZ R158, R158, R119 ;  /* 0x000000779e9e2221 */ /* 0x000fce0000010000 */
.L_x_4398:
[----:B------:R-:W-:-:S04]  /*0b30*/  F2FP.BF16.F32.PACK_AB R0, RZ, R158 ;  /* 0x0000009eff00723e */ /* 0x000fc800000010ff */
[----:B------:R-:W-:-:S07]  /*0b40*/  PRMT R5, R5, 0x5410, R0 ;  /* 0x0000541005057816 */ /* 0x000fce0000000000 */
.L_x_4399:
        /* <DEDUP_REMOVED lines=8> */
.L_x_4401:
[----:B-----5:R-:W-:-:S05]  /*0bd0*/  SHF.L.U32 R113, R10, 0x10, RZ ;  /* 0x000000100a717819 */ /* 0x020fca00000006ff */
[----:B------:R-:W-:Y:S01]  /*0be0*/  FADD.FTZ R134, R134, R113 ;  /* 0x0000007186867221 */ /* 0x000fe20000010000 */
[----:B------:R-:W-:Y:S06]  /*0bf0*/  BRA `(.L_x_4402) ;  /* 0x0000000000107947 */ /* 0x000fec0003800000 */
.L_x_4400:
[----:B-----5:R-:W-:Y:S01]  /*0c00*/  SHF.L.U32 R113, R14, 0x10, RZ ;  /* 0x000000100e717819 */ /* 0x020fe200000006ff */
[----:B------:R-:W-:-:S04]  /*0c10*/  @P2 IMAD.U32 R119, R10, 0x10000, RZ ;  /* 0x000100000a772824 */ /* 0x000fc800078e00ff */
[----:B------:R-:W-:-:S04]  /*0c20*/  FADD.FTZ R134, R134, R113 ;  /* 0x0000007186867221 */ /* 0x000fc80000010000 */
[----:B------:R-:W-:-:S07]  /*0c30*/  @P2 FADD.FTZ R134, R134, R119 ;  /* 0x0000007786862221 */ /* 0x000fce0000010000 */
.L_x_4402:
[----:B------:R-:W-:-:S04]  /*0c40*/  F2FP.BF16.F32.PACK_AB R0, RZ, R134 ;  /* 0x00000086ff00723e */ /* 0x000fc800000010ff */
[----:B------:R-:W-:-:S07]  /*0c50*/  PRMT R6, R0, 0x7610, R6 ;  /* 0x0000761000067816 */ /* 0x000fce0000000006 */
.L_x_4403:
[----:B------:R-:W-:Y:S01]  /*0c60*/  SHF.L.U32 R136, R114, 0x10, RZ ;  /* 0x0000001072887819 */ /* 0x000fe200000006ff */
[----:B------:R-:W-:Y:S06]  /*0c70*/  @P3 BRA `(.L_x_4404) ;  /* 0x0000000000243947 */ /* 0x000fec0003800000 */
[----:B------:R-:W-:-:S04]  /*0c80*/  ISETP.NE.U32.AND P4, PT, RZ, UR14, PT ;  /* 0x0000000eff007c0c */ /* 0x000fc8000bf85070 */
[----:B------:R-:W-:-:S13]  /*0c90*/  ISETP.NE.AND.EX P4, PT, RZ, UR15, PT, P4 ;  /* 0x0000000fff007c0c */ /* 0x000fda000bf85340 */
[----:B------:R-:W-:Y:S05]  /*0ca0*/  @P4 BRA `(.L_x_4405) ;  /* 0x0000000000084947 */ /* 0x000fea0003800000 */
[----:B------:R-:W-:Y:S05]  /*0cb0*/  @P0 BRA `(.L_x_4406) ;  /* 0x00000000002c0947 */ /* 0x000fea0003800000 */
[----:B------:R-:W-:Y:S05]  /*0cc0*/  BRA `(.L_x_4407) ;  /* 0x0000000000307947 */ /* 0x000fea0003800000 */
.L_x_4405:
[----:B-----5:R-:W-:-:S04]  /*0cd0*/  PRMT R0, R10, 0x7632, R0 ;  /* 0x000076320a007816 */ /* 0x020fc80000000000 */
[----:B------:R-:W-:-:S05]  /*0ce0*/  SHF.L.U32 R113, R0, 0x10, RZ ;  /* 0x0000001000717819 */ /* 0x000fca00000006ff */
[----:B------:R-:W-:Y:S01]  /*0cf0*/  FADD.FTZ R136, R136, R113 ;  /* 0x0000007188887221 */ /* 0x000fe20000010000 */
[----:B------:R-:W-:Y:S06]  /*0d00*/  BRA `(.L_x_4406) ;  /* 0x0000000000187947 */ /* 0x000fec0003800000 */
.L_x_4404:
[----:B-----5:R-:W-:Y:S02]  /*0d10*/  PRMT R0, R14, 0x7632, R0 ;  /* 0x000076320e007816 */ /* 0x020fe40000000000 */
[----:B------:R-:W-:-:S03]  /*0d20*/  @P2 PRMT R112, R10, 0x7632, R112 ;  /* 0x000076320a702816 */ /* 0x000fc60000000070 */
[----:B------:R-:W-:Y:S01]  /*0d30*/  IMAD.U32 R113, R0, 0x10000, RZ ;  /* 0x0001000000717824 */ /* 0x000fe200078e00ff */
[----:B------:R-:W-:-:S03]  /*0d40*/  @P2 SHF.L.U32 R119, R112, 0x10, RZ ;  /* 0x0000001070772819 */ /* 0x000fc600000006ff */
[----:B------:R-:W-:-:S04]  /*0d50*/  FADD.FTZ R136, R136, R113 ;  /* 0x0000007188887221 */ /* 0x000fc80000010000 */
[----:B------:R-:W-:-:S07]  /*0d60*/  @P2 FADD.FTZ R136, R136, R119 ;  /* 0x0000007788882221 */ /* 0x000fce0000010000 */
.L_x_4406:
[----:B------:R-:W-:-:S04]  /*0d70*/  F2FP.BF16.F32.PACK_AB R0, RZ, R136 ;  /* 0x00000088ff00723e */ /* 0x000fc800000010ff */
[----:B------:R-:W-:-:S07]  /*0d80*/  PRMT R6, R6, 0x5410, R0 ;  /* 0x0000541006067816 */ /* 0x000fce0000000000 */
.L_x_4407:
        /* <DEDUP_REMOVED lines=8> */
.L_x_4409:
[----:B-----5:R-:W-:-:S04]  /*0e10*/  IMAD.U32 R113, R11, 0x10000, RZ ;  /* 0x000100000b717824 */ /* 0x020fc800078e00ff */
[----:B------:R-:W-:Y:S01]  /*0e20*/  FADD.FTZ R138, R138, R113 ;  /* 0x000000718a8a7221 */ /* 0x000fe20000010000 */
[----:B------:R-:W-:Y:S06]  /*0e30*/  BRA `(.L_x_4410) ;  /* 0x0000000000107947 */ /* 0x000fec0003800000 */
.L_x_4408:
[----:B-----5:R-:W-:Y:S02]  /*0e40*/  SHF.L.U32 R113, R15, 0x10, RZ ;  /* 0x000000100f717819 */ /* 0x020fe400000006ff */
[----:B------:R-:W-:-:S03]  /*0e50*/  @P2 SHF.L.U32 R119, R11, 0x10, RZ ;  /* 0x000000100b772819 */ /* 0x000fc600000006ff */
[----:B------:R-:W-:-:S04]  /*0e60*/  FADD.FTZ R138, R138, R113 ;  /* 0x000000718a8a7221 */ /* 0x000fc80000010000 */
[----:B------:R-:W-:-:S07]  /*0e70*/  @P2 FADD.FTZ R138, R138, R119 ;  /* 0x000000778a8a2221 */ /* 0x000fce0000010000 */
.L_x_4410:
[----:B------:R-:W-:-:S04]  /*0e80*/  F2FP.BF16.F32.PACK_AB R0, RZ, R138 ;  /* 0x0000008aff00723e */ /* 0x000fc800000010ff */
[----:B------:R-:W-:-:S07]  /*0e90*/  PRMT R7, R0, 0x7610, R7 ;  /* 0x0000761000077816 */ /* 0x000fce0000000007 */
.L_x_4411:
[----:B------:R-:W-:Y:S01]  /*0ea0*/  IMAD.U32 R152, R115, 0x10000, RZ ;  /* 0x0001000073987824 */ /* 0x000fe200078e00ff */
[----:B------:R-:W-:Y:S06]  /*0eb0*/  @P3 BRA `(.L_x_4412) ;  /* 0x0000000000243947 */ /* 0x000fec0003800000 */
[----:B------:R-:W-:-:S04]  /*0ec0*/  ISETP.NE.U32.AND P4, PT, RZ, UR14, PT ;  /* 0x0000000eff007c0c */ /* 0x000fc8000bf85070 */
[----:B------:R-:W-:-:S13]  /*0ed0*/  ISETP.NE.AND.EX P4, PT, RZ, UR15, PT, P4 ;  /* 0x0000000fff007c0c */ /* 0x000fda000bf85340 */
[----:B------:R-:W-:Y:S05]  /*0ee0*/  @P4 BRA `(.L_x_4413) ;  /* 0x0000000000084947 */ /* 0x000fea0003800000 */
[----:B------:R-:W-:Y:S05]  /*0ef0*/  @P0 BRA `(.L_x_4414) ;  /* 0x00000000002c0947 */ /* 0x000fea0003800000 */
[----:B------:R-:W-:Y:S05]  /*0f00*/  BRA `(.L_x_4415) ;  /* 0x0000000000307947 */ /* 0x000fea0003800000 */
.L_x_4413:
[----:B-----5:R-:W-:-:S04]  /*0f10*/  PRMT R0, R11, 0x7632, R0 ;  /* 0x000076320b007816 */ /* 0x020fc80000000000 */
[----:B------:R-:W-:-:S05]  /*0f20*/  SHF.L.U32 R113, R0, 0x10, RZ ;  /* 0x0000001000717819 */ /* 0x000fca00000006ff */
[----:B------:R-:W-:Y:S01]  /*0f30*/  FADD.FTZ R152, R152, R113 ;  /* 0x0000007198987221 */ /* 0x000fe20000010000 */
[----:B------:R-:W-:Y:S06]  /*0f40*/  BRA `(.L_x_4414) ;  /* 0x0000000000187947 */ /* 0x000fec0003800000 */
.L_x_4412:
[----:B-----5:R-:W-:Y:S02]  /*0f50*/  PRMT R0, R15, 0x7632, R0 ;  /* 0x000076320f007816 */ /* 0x020fe40000000000 */
[----:B------:R-:W-:Y:S02]  /*0f60*/  @P2 PRMT R112, R11, 0x7632, R112 ;  /* 0x000076320b702816 */ /* 0x000fe40000000070 */
[----:B------:R-:W-:-:S03]  /*0f70*/  SHF.L.U32 R113, R0, 0x10, RZ ;  /* 0x0000001000717819 */ /* 0x000fc600000006ff */
[----:B------:R-:W-:Y:S02]  /*0f80*/  @P2 IMAD.U32 R115, R112, 0x10000, RZ ;  /* 0x0001000070732824 */ /* 0x000fe400078e00ff */
[----:B------:R-:W-:-:S04]  /*0f90*/  FADD.FTZ R152, R152, R113 ;  /* 0x0000007198987221 */ /* 0x000fc80000010000 */
[----:B------:R-:W-:-:S07]  /*0fa0*/  @P2 FADD.FTZ R152, R152, R115 ;  /* 0x0000007398982221 */ /* 0x000fce0000010000 */
.L_x_4414:
[----:B------:R-:W-:-:S04]  /*0fb0*/  F2FP.BF16.F32.PACK_AB R0, RZ, R152 ;  /* 0x00000098ff00723e */ /* 0x000fc800000010ff */
[----:B------:R-:W-:-:S07]  /*0fc0*/  PRMT R7, R7, 0x5410, R0 ;  /* 0x0000541007077816 */ /* 0x000fce0000000000 */
.L_x_4415:
        /* <DEDUP_REMOVED lines=21> */
.L_x_4417:
[----:B-----5:R-:W-:-:S04]  /*1120*/  IMAD.U32 R121, R8, 0x10000, RZ ;  /* 0x0001000008797824 */ /* 0x020fc800078e00ff */
[----:B------:R-:W-:Y:S01]  /*1130*/  FADD.FTZ R154, R121, R154 ;  /* 0x0000009a799a7221 */ /* 0x000fe20000010000 */
[----:B------:R-:W-:Y:S06]  /*1140*/  BRA `(.L_x_4418) ;  /* 0x0000000000107947 */ /* 0x000fec0003800000 */
.L_x_4416:
[----:B-----5:R-:W-:Y:S02]  /*1150*/  SHF.L.U32 R121, R12, 0x10, RZ ;  /* 0x000000100c797819 */ /* 0x020fe400000006ff */
[----:B------:R-:W-:-:S03]  /*1160*/  @P2 SHF.L.U32 R123, R8, 0x10, RZ ;  /* 0x00000010087b2819 */ /* 0x000fc600000006ff */
[----:B------:R-:W-:-:S04]  /*1170*/  FADD.FTZ R154, R121, R154 ;  /* 0x0000009a799a7221 */ /* 0x000fc80000010000 */
[----:B------:R-:W-:-:S07]  /*1180*/  @P2 FADD.FTZ R154, R123, R154 ;  /* 0x0000009a7b9a2221 */ /* 0x000fce0000010000 */
.L_x_4418:
[----:B------:R-:W-:-:S04]  /*1190*/  F2FP.BF16.F32.PACK_AB R0, RZ, R154 ;  /* 0x0000009aff00723e */ /* 0x000fc800000010ff */
[----:B------:R-:W-:-:S07]  /*11a0*/  PRMT R4, R0, 0x7610, R4 ;  /* 0x0000761000047816 */ /* 0x000fce0000000004 */
.L_x_4419:
[----:B------:R-:W-:Y:S01]  /*11b0*/  IMAD.U32 R156, R156, 0x10000, RZ ;  /* 0x000100009c9c7824 */ /* 0x000fe200078e00ff */
[----:B------:R-:W-:Y:S06]  /*11c0*/  @P3 BRA `(.L_x_4420) ;  /* 0x0000000000243947 */ /* 0x000fec0003800000 */
[----:B------:R-:W-:-:S04]  /*11d0*/  ISETP.NE.U32.AND P4, PT, RZ, UR14, PT ;  /* 0x0000000eff007c0c */ /* 0x000fc8000bf85070 */
[----:B------:R-:W-:-:S13]  /*11e0*/  ISETP.NE.AND.EX P4, PT, RZ, UR15, PT, P4 ;  /* 0x0000000fff007c0c */ /* 0x000fda000bf85340 */
[----:B------:R-:W-:Y:S05]  /*11f0*/  @P4 BRA `(.L_x_4421) ;  /* 0x0000000000084947 */ /* 0x000fea0003800000 */
[----:B------:R-:W-:Y:S05]  /*1200*/  @P0 BRA `(.L_x_4422) ;  /* 0x00000000002c0947 */ /* 0x000fea0003800000 */
[----:B------:R-:W-:Y:S05]  /*1210*/  BRA `(.L_x_4423) ;  /* 0x0000000000307947 */ /* 0x000fea0003800000 */
.L_x_4421:
[----:B-----5:R-:W-:-:S04]  /*1220*/  PRMT R0, R8, 0x7632, R0 ;  /* 0x0000763208007816 */ /* 0x020fc80000000000 */
[----:B------:R-:W-:-:S05]  /*1230*/  SHF.L.U32 R121, R0, 0x10, RZ ;  /* 0x0000001000797819 */ /* 0x000fca00000006ff */
[----:B------:R-:W-:Y:S01]  /*1240*/  FADD.FTZ R156, R156, R121 ;  /* 0x000000799c9c7221 */ /* 0x000fe20000010000 */
[----:B------:R-:W-:Y:S06]  /*1250*/  BRA `(.L_x_4422) ;  /* 0x0000000000187947 */ /* 0x000fec0003800000 */
.L_x_4420:
[----:B-----5:R-:W-:Y:S02]  /*1260*/  PRMT R0, R12, 0x7632, R0 ;  /* 0x000076320c007816 */ /* 0x020fe40000000000 */
[----:B------:R-:W-:Y:S02]  /*1270*/  @P2 PRMT R112, R8, 0x7632, R112 ;  /* 0x0000763208702816 */ /* 0x000fe40000000070 */
[----:B------:R-:W-:-:S03]  /*1280*/  SHF.L.U32 R121, R0, 0x10, RZ ;  /* 0x0000001000797819 */ /* 0x000fc600000006ff */
[----:B------:R-:W-:Y:S02]  /*1290*/  @P2 IMAD.U32 R123, R112, 0x10000, RZ ;  /* 0x00010000707b2824 */ /* 0x000fe400078e00ff */
[----:B------:R-:W-:-:S04]  /*12a0*/  FADD.FTZ R156, R156, R121 ;  /* 0x000000799c9c7221 */ /* 0x000fc80000010000 */
[----:B------:R-:W-:-:S07]  /*12b0*/  @P2 FADD.FTZ R156, R156, R123 ;  /* 0x0000007b9c9c2221 */ /* 0x000fce0000010000 */
.L_x_4422:
[----:B------:R-:W-:-:S04]  /*12c0*/  F2FP.BF16.F32.PACK_AB R0, RZ, R156 ;  /* 0x0000009cff00723e */ /* 0x000fc800000010ff */
[----:B------:R-:W-:-:S07]  /*12d0*/  PRMT R4, R4, 0x5410, R0 ;  /* 0x0000541004047816 */ /* 0x000fce0000000000 */
.L_x_4423:
        /* <DEDUP_REMOVED lines=8> */
.L_x_4425:
[----:B-----5:R-:W-:-:S05]  /*1360*/  SHF.L.U32 R121, R9, 0x10, RZ ;  /* 0x0000001009797819 */ /* 0x020fca00000006ff */
[----:B------:R-:W-:Y:S01]  /*1370*/  FADD.FTZ R150, R121, R150 ;  /* 0x0000009679967221 */ /* 0x000fe20000010000 */
[----:B------:R-:W-:Y:S06]  /*1380*/  BRA `(.L_x_4426) ;  /* 0x0000000000107947 */ /* 0x000fec0003800000 */
.L_x_4424:
[----:B-----5:R-:W-:Y:S01]  /*1390*/  SHF.L.U32 R121, R13, 0x10, RZ ;  /* 0x000000100d797819 */ /* 0x020fe200000006ff */
[----:B------:R-:W-:-:S04]  /*13a0*/  @P2 IMAD.U32 R123, R9, 0x10000, RZ ;  /* 0x00010000097b2824 */ /* 0x000fc800078e00ff */
[----:B------:R-:W-:-:S04]  /*13b0*/  FADD.FTZ R150, R121, R150 ;  /* 0x0000009679967221 */ /* 0x000fc80000010000 */
[----:B------:R-:W-:-:S07]  /*13c0*/  @P2 FADD.FTZ R150, R123, R150 ;  /* 0x000000967b962221 */ /* 0x000fce0000010000 */
.L_x_4426:
[----:B------:R-:W-:-:S04]  /*13d0*/  F2FP.BF16.F32.PACK_AB R0, RZ, R150 ;  /* 0x00000096ff00723e */ /* 0x000fc800000010ff */
[----:B------:R-:W-:-:S07]  /*13e0*/  PRMT R5, R0, 0x7610, R5 ;  /* 0x0000761000057816 */ /* 0x000fce0000000005 */
.L_x_4427:
[----:B------:R-:W-:Y:S01]  /*13f0*/  SHF.L.U32 R148, R113, 0x10, RZ ;  /* 0x0000001071947819 */ /* 0x000fe200000006ff */
[----:B------:R-:W-:Y:S06]  /*1400*/  @P3 BRA `(.L_x_4428) ;  /* 0x0000000000243947 */ /* 0x000fec0003800000 */
[----:B------:R-:W-:-:S04]  /*1410*/  ISETP.NE.U32.AND P4, PT, RZ, UR14, PT ;  /* 0x0000000eff007c0c */ /* 0x000fc8000bf85070 */
[----:B------:R-:W-:-:S13]  /*1420*/  ISETP.NE.AND.EX P4, PT, RZ, UR15, PT, P4 ;  /* 0x0000000fff007c0c */ /* 0x000fda000bf85340 */
[----:B------:R-:W-:Y:S05]  /*1430*/  @P4 BRA `(.L_x_4429) ;  /* 0x0000000000084947 */ /* 0x000fea0003800000 */
[----:B------:R-:W-:Y:S05]  /*1440*/  @P0 BRA `(.L_x_4430) ;  /* 0x00000000002c0947 */ /* 0x000fea0003800000 */
[----:B------:R-:W-:Y:S05]  /*1450*/  BRA `(.L_x_4431) ;  /* 0x0000000000307947 */ /* 0x000fea0003800000 */
.L_x_4429:
[----:B-----5:R-:W-:-:S04]  /*1460*/  PRMT R0, R9, 0x7632, R0 ;  /* 0x0000763209007816 */ /* 0x020fc80000000000 */
[----:B------:R-:W-:-:S05]  /*1470*/  SHF.L.U32 R113, R0, 0x10, RZ ;  /* 0x0000001000717819 */ /* 0x000fca00000006ff */
[----:B------:R-:W-:Y:S01]  /*1480*/  FADD.FTZ R148, R148, R113 ;  /* 0x0000007194947221 */ /* 0x000fe20000010000 */
[----:B------:R-:W-:Y:S06]  /*1490*/  BRA `(.L_x_4430) ;  /* 0x0000000000187947 */ /* 0x000fec0003800000 */
.L_x_4428:
[----:B-----5:R-:W-:Y:S02]  /*14a0*/  PRMT R0, R13, 0x7632, R0 ;  /* 0x000076320d007816 */ /* 0x020fe40000000000 */
[----:B------:R-:W-:Y:S02]  /*14b0*/  @P2 PRMT R112, R9, 0x7632, R112 ;  /* 0x0000763209702816 */ /* 0x000fe40000000070 */
[----:B------:R-:W-:-:S03]  /*14c0*/  SHF.L.U32 R113, R0, 0x10, RZ ;  /* 0x0000001000717819 */ /* 0x000fc600000006ff */
[----:B------:R-:W-:Y:S02]  /*14d0*/  @P2 IMAD.U32 R121, R112, 0x10000, RZ ;  /* 0x0001000070792824 */ /* 0x000fe400078e00ff */
[----:B------:R-:W-:-:S04]  /*14e0*/  FADD.FTZ R148, R148, R113 ;  /* 0x0000007194947221 */ /* 0x000fc80000010000 */
[----:B------:R-:W-:-:S07]  /*14f0*/  @P2 FADD.FTZ R148, R148, R121 ;  /* 0x0000007994942221 */ /* 0x000fce0000010000 */
.L_x_4430:
[----:B------:R-:W-:-:S04]  /*1500*/  F2FP.BF16.F32.PACK_AB R0, RZ, R148 ;  /* 0x00000094ff00723e */ /* 0x000fc800000010ff */
[----:B------:R-:W-:-:S07]  /*1510*/  PRMT R5, R5, 0x5410, R0 ;  /* 0x0000541005057816 */ /* 0x000fce0000000000 */
.L_x_4431:
        /* <DEDUP_REMOVED lines=8> */
.L_x_4433:
[----:B-----5:R-:W-:-:S05]  /*15a0*/  SHF.L.U32 R113, R10, 0x10, RZ ;  /* 0x000000100a717819 */ /* 0x020fca00000006ff */
[----:B------:R-:W-:Y:S01]  /*15b0*/  FADD.FTZ R144, R113, R144 ;  /* 0x0000009071907221 */ /* 0x000fe20000010000 */
[----:B------:R-:W-:Y:S06]  /*15c0*/  BRA `(.L_x_4434) ;  /* 0x0000000000107947 */ /* 0x000fec0003800000 */
.L_x_4432:
[----:B-----5:R-:W-:Y:S01]  /*15d0*/  SHF.L.U32 R113, R14, 0x10, RZ ;  /* 0x000000100e717819 */ /* 0x020fe200000006ff */
[----:B------:R-:W-:-:S04]  /*15e0*/  @P2 IMAD.U32 R121, R10, 0x10000, RZ ;  /* 0x000100000a792824 */ /* 0x000fc800078e00ff */
[----:B------:R-:W-:-:S04]  /*15f0*/  FADD.FTZ R144, R113, R144 ;  /* 0x0000009071907221 */ /* 0x000fc80000010000 */
[----:B------:R-:W-:-:S07]  /*1600*/  @P2 FADD.FTZ R144, R121, R144 ;  /* 0x0000009079902221 */ /* 0x000fce0000010000 */
.L_x_4434:
[----:B------:R-:W-:-:S04]  /*1610*/  F2FP.BF16.F32.PACK_AB R0, RZ, R144 ;  /* 0x00000090ff00723e */ /* 0x000fc800000010ff */
[----:B------:R-:W-:-:S07]  /*1620*/  PRMT R6, R0, 0x7610, R6 ;  /* 0x0000761000067816 */ /* 0x000fce0000000006 */
.L_x_4435:
[----:B------:R-:W-:Y:S01]  /*1630*/  SHF.L.U32 R146, R114, 0x10, RZ ;  /* 0x0000001072927819 */ /* 0x000fe200000006ff */
[----:B------:R-:W-:Y:S06]  /*1640*/  @P3 BRA `(.L_x_4436) ;  /* 0x0000000000243947 */ /* 0x000fec0003800000 */
[----:B------:R-:W-:-:S04]  /*1650*/  ISETP.NE.U32.AND P4, PT, RZ, UR14, PT ;  /* 0x0000000eff007c0c */ /* 0x000fc8000bf85070 */
[----:B------:R-:W-:-:S13]  /*1660*/  ISETP.NE.AND.EX P4, PT, RZ, UR15, PT, P4 ;  /* 0x0000000fff007c0c */ /* 0x000fda000bf85340 */
[----:B------:R-:W-:Y:S05]  /*1670*/  @P4 BRA `(.L_x_4437) ;  /* 0x0000000000084947 */ /* 0x000fea0003800000 */
[----:B------:R-:W-:Y:S05]  /*1680*/  @P0 BRA `(.L_x_4438) ;  /* 0x00000000002c0947 */ /* 0x000fea0003800000 */
[----:B------:R-:W-:Y:S05]  /*1690*/  BRA `(.L_x_4439) ;  /* 0x0000000000307947 */ /* 0x000fea0003800000 */
.L_x_4437:
[----:B-----5:R-:W-:-:S04]  /*16a0*/  PRMT R0, R10, 0x7632, R0 ;  /* 0x000076320a007816 */ /* 0x020fc80000000000 */
[----:B------:R-:W-:-:S05]  /*16b0*/  SHF.L.U32 R113, R0, 0x10, RZ ;  /* 0x0000001000717819 */ /* 0x000fca00000006ff */
[----:B------:R-:W-:Y:S01]  /*16c0*/  FADD.FTZ R146, R146, R113 ;  /* 0x0000007192927221 */ /* 0x000fe20000010000 */
[----:B------:R-:W-:Y:S06]  /*16d0*/  BRA `(.L_x_4438) ;  /* 0x0000000000187947 */ /* 0x000fec0003800000 */
.L_x_4436:
[----:B-----5:R-:W-:Y:S02]  /*16e0*/  PRMT R0, R14, 0x7632, R0 ;  /* 0x000076320e007816 */ /* 0x020fe40000000000 */
[----:B------:R-:W-:Y:S02]  /*16f0*/  @P2 PRMT R112, R10, 0x7632, R112 ;  /* 0x000076320a702816 */ /* 0x000fe40000000070 */
[----:B------:R-:W-:-:S03]  /*1700*/  SHF.L.U32 R113, R0, 0x10, RZ ;  /* 0x0000001000717819 */ /* 0x000fc600000006ff */
[----:B------:R-:W-:Y:S02]  /*1710*/  @P2 IMAD.U32 R121, R112, 0x10000, RZ ;  /* 0x0001000070792824 */ /* 0x000fe400078e00ff */
[----:B------:R-:W-:-:S04]  /*1720*/  FADD.FTZ R146, R146, R113 ;  /* 0x0000007192927221 */ /* 0x000fc80000010000 */
[----:B------:R-:W-:-:S07]  /*1730*/  @P2 FADD.FTZ R146, R146, R121 ;  /* 0x0000007992922221 */ /* 0x000fce0000010000 */
.L_x_4438:
[----:B------:R-:W-:-:S04]  /*1740*/  F2FP.BF16.F32.PACK_AB R0, RZ, R146 ;  /* 0x00000092ff00723e */ /* 0x000fc800000010ff */
[----:B------:R-:W-:-:S07]  /*1750*/  PRMT R6, R6, 0x5410, R0 ;  /* 0x0000541006067816 */ /* 0x000fce0000000000 */
.L_x_4439:
        /* <DEDUP_REMOVED lines=8> */
.L_x_4441:
[----:B-----5:R-:W-:-:S05]  /*17e0*/  SHF.L.U32 R113, R11, 0x10, RZ ;  /* 0x000000100b717819 */ /* 0x020fca00000006ff */
[----:B------:R-:W-:Y:S01]  /*17f0*/  FADD.FTZ R140, R113, R140 ;  /* 0x0000008c718c7221 */ /* 0x000fe20000010000 */
[----:B------:R-:W-:Y:S06]  /*1800*/  BRA `(.L_x_4442) ;  /* 0x0000000000107947 */ /* 0x000fec0003800000 */
.L_x_4440:
[----:B-----5:R-:W-:Y:S01]  /*1810*/  SHF.L.U32 R113, R15, 0x10, RZ ;  /* 0x000000100f717819 */ /* 0x020fe200000006ff */
[----:B------:R-:W-:-:S04]  /*1820*/  @P2 IMAD.U32 R121, R11, 0x10000, RZ ;  /* 0x000100000b792824 */ /* 0x000fc800078e00ff */
[----:B------:R-:W-:-:S04]  /*1830*/  FADD.FTZ R140, R113, R140 ;  /* 0x0000008c718c7221 */ /* 0x000fc80000010000 */
[----:B------:R-:W-:-:S07]  /*1840*/  @P2 FADD.FTZ R140, R121, R140 ;  /* 0x0000008c798c2221 */ /* 0x000fce0000010000 */
.L_x_4442:
[----:B------:R-:W-:-:S04]  /*1850*/  F2FP.BF16.F32.PACK_AB R0, RZ, R140 ;  /* 0x0000008cff00723e */ /* 0x000fc800000010ff */
[----:B------:R-:W-:-:S07]  /*1860*/  PRMT R7, R0, 0x7610, R7 ;  /* 0x0000761000077816 */ /* 0x000fce0000000007 */
.L_x_4443:
[----:B------:R-:W-:Y:S01]  /*1870*/  SHF.L.U32 R142, R115, 0x10, RZ ;  /* 0x00000010738e7819 */ /* 0x000fe200000006ff */
[----:B------:R-:W-:Y:S06]  /*1880*/  @P3 BRA `(.L_x_4444) ;  /* 0x0000000000243947 */ /* 0x000fec0003800000 */
[----:B------:R-:W-:-:S04]  /*1890*/  ISETP.NE.U32.AND P4, PT, RZ, UR14, PT ;  /* 0x0000000eff007c0c */ /* 0x000fc8000bf85070 */
[----:B------:R-:W-:-:S13]  /*18a0*/  ISETP.NE.AND.EX P4, PT, RZ, UR15, PT, P4 ;  /* 0x0000000fff007c0c */ /* 0x000fda000bf85340 */
[----:B------:R-:W-:Y:S05]  /*18b0*/  @P4 BRA `(.L_x_4445) ;  /* 0x0000000000084947 */ /* 0x000fea0003800000 */
[----:B------:R-:W-:Y:S05]  /*18c0*/  @P0 BRA `(.L_x_4446) ;  /* 0x00000000002c0947 */ /* 0x000fea0003800000 */
[----:B------:R-:W-:Y:S05]  /*18d0*/  BRA `(.L_x_4447) ;  /* 0x0000000000307947 */ /* 0x000fea0003800000 */
.L_x_4445:
[----:B-----5:R-:W-:-:S04]  /*18e0*/  PRMT R0, R11, 0x7632, R0 ;  /* 0x000076320b007816 */ /* 0x020fc80000000000 */
[----:B------:R-:W-:-:S05]  /*18f0*/  SHF.L.U32 R113, R0, 0x10, RZ ;  /* 0x0000001000717819 */ /* 0x000fca00000006ff */
[----:B------:R-:W-:Y:S01]  /*1900*/  FADD.FTZ R142, R142, R113 ;  /* 0x000000718e8e7221 */ /* 0x000fe20000010000 */
[----:B------:R-:W-:Y:S06]  /*1910*/  BRA `(.L_x_4446) ;  /* 0x0000000000187947 */ /* 0x000fec0003800000 */
.L_x_4444:
[----:B-----5:R-:W-:Y:S02]  /*1920*/  PRMT R0, R15, 0x7632, R0 ;  /* 0x000076320f007816 */ /* 0x020fe40000000000 */
[----:B------:R-:W-:Y:S02]  /*1930*/  @P2 PRMT R112, R11, 0x7632, R112 ;  /* 0x000076320b702816 */ /* 0x000fe40000000070 */
[----:B------:R-:W-:-:S03]  /*1940*/  SHF.L.U32 R113, R0, 0x10, RZ ;  /* 0x0000001000717819 */ /* 0x000fc600000006ff */
[----:B------:R-:W-:Y:S02]  /*1950*/  @P2 IMAD.U32 R115, R112, 0x10000, RZ ;  /* 0x0001000070732824 */ /* 0x000fe400078e00ff */
[----:B------:R-:W-:-:S04]  /*1960*/  FADD.FTZ R142, R142, R113 ;  /* 0x000000718e8e7221 */ /* 0x000fc80000010000 */
[----:B------:R-:W-:-:S07]  /*1970*/  @P2 FADD.FTZ R142, R142, R115 ;  /* 0x000000738e8e2221 */ /* 0x000fce0000010000 */
.L_x_4446:
[----:B------:R-:W-:-:S04]  /*1980*/  F2FP.BF16.F32.PACK_AB R0, RZ, R142 ;  /* 0x0000008eff00723e */ /* 0x000fc800000010ff */
[----:B------:R-:W-:-:S07]  /*1990*/  PRMT R7, R7, 0x5410, R0 ;  /* 0x0000541007077816 */ /* 0x000fce0000000000 */
.L_x_4447:
        /* <DEDUP_REMOVED lines=21> */
.L_x_4449:
[----:B-----5:R-:W-:-:S05]  /*1af0*/  SHF.L.U32 R2, R8, 0x10, RZ ;  /* 0x0000001008027819 */ /* 0x020fca00000006ff */
[----:B------:R-:W-:Y:S01]  /*1b00*/  FADD.FTZ R125, R2, R125 ;  /* 0x0000007d027d7221 */ /* 0x000fe20000010000 */
[----:B------:R-:W-:Y:S06]  /*1b10*/  BRA `(.L_x_4450) ;  /* 0x0000000000107947 */ /* 0x000fec0003800000 */
.L_x_4448:
[----:B-----5:R-:W-:Y:S01]  /*1b20*/  IMAD.U32 R2, R12, 0x10000, RZ ;  /* 0x000100000c027824 */ /* 0x020fe200078e00ff */
[----:B------:R-:W-:-:S03]  /*1b30*/  @P2 SHF.L.U32 R112, R8, 0x10, RZ ;  /* 0x0000001008702819 */ /* 0x000fc600000006ff */
[----:B------:R-:W-:-:S04]  /*1b40*/  FADD.FTZ R125, R2, R125 ;  /* 0x0000007d027d7221 */ /* 0x000fc80000010000 */
[----:B------:R-:W-:-:S07]  /*1b50*/  @P2 FADD.FTZ R125, R112, R125 ;  /* 0x0000007d707d2221 */ /* 0x000fce0000010000 */
.L_x_4450:
[----:B------:R-:W-:-:S04]  /*1b60*/  F2FP.BF16.F32.PACK_AB R2, RZ, R125 ;  /* 0x0000007dff02723e */ /* 0x000fc800000010ff */
[----:B------:R-:W-:-:S07]  /*1b70*/  PRMT R4, R2, 0x7610, R4 ;  /* 0x0000761002047816 */ /* 0x000fce0000000004 */
.L_x_4451:
[----:B------:R-:W-:Y:S01]  /*1b80*/  SHF.L.U32 R126, R0, 0x10, RZ ;  /* 0x00000010007e7819 */ /* 0x000fe200000006ff */
[----:B------:R-:W-:Y:S06]  /*1b90*/  @P3 BRA `(.L_x_4452) ;  /* 0x0000000000243947 */ /* 0x000fec0003800000 */
[----:B------:R-:W-:-:S04]  /*1ba0*/  ISETP.NE.U32.AND P4, PT, RZ, UR14, PT ;  /* 0x0000000eff007c0c */ /* 0x000fc8000bf85070 */
[----:B------:R-:W-:-:S13]  /*1bb0*/  ISETP.NE.AND.EX P4, PT, RZ, UR15, PT, P4 ;  /* 0x0000000fff007c0c */ /* 0x000fda000bf85340 */
[----:B------:R-:W-:Y:S05]  /*1bc0*/  @P4 BRA `(.L_x_4453) ;  /* 0x0000000000084947 */ /* 0x000fea0003800000 */
[----:B------:R-:W-:Y:S05]  /*1bd0*/  @P0 BRA `(.L_x_4454) ;  /* 0x00000000002c0947 */ /* 0x000fea0003800000 */
[----:B------:R-:W-:Y:S05]  /*1be0*/  BRA `(.L_x_4455) ;  /* 0x0000000000307947 */ /* 0x000fea0003800000 */
.L_x_4453:
[----:B-----5:R-:W-:-:S04]  /*1bf0*/  PRMT R0, R8, 0x7632, R0 ;  /* 0x0000763208007816 */ /* 0x020fc80000000000 */
[----:B------:R-:W-:-:S05]  /*1c00*/  SHF.L.U32 R3, R0, 0x10, RZ ;  /* 0x0000001000037819 */ /* 0x000fca00000006ff */
[----:B------:R-:W-:Y:S01]  /*1c10*/  FADD.FTZ R126, R126, R3 ;  /* 0x000000037e7e7221 */ /* 0x000fe20000010000 */
[----:B------:R-:W-:Y:S06]  /*1c20*/  BRA `(.L_x_4454) ;  /* 0x0000000000187947 */ /* 0x000fec0003800000 */
.L_x_4452:
[----:B-----5:R-:W-:Y:S02]  /*1c30*/  PRMT R0, R12, 0x7632, R0 ;  /* 0x000076320c007816 */ /* 0x020fe40000000000 */
[----:B------:R-:W-:-:S03]  /*1c40*/  @P2 PRMT R2, R8, 0x7632, R2 ;  /* 0x0000763208022816 */ /* 0x000fc60000000002 */
[----:B------:R-:W-:Y:S01]  /*1c50*/  IMAD.U32 R3, R0, 0x10000, RZ ;  /* 0x0001000000037824 */ /* 0x000fe200078e00ff */
[----:B------:R-:W-:-:S03]  /*1c60*/  @P2 SHF.L.U32 R121, R2, 0x10, RZ ;  /* 0x0000001002792819 */ /* 0x000fc600000006ff */
[----:B------:R-:W-:-:S04]  /*1c70*/  FADD.FTZ R126, R126, R3 ;  /* 0x000000037e7e7221 */ /* 0x000fc80000010000 */
[----:B------:R-:W-:-:S07]  /*1c80*/  @P2 FADD.FTZ R126, R126, R121 ;  /* 0x000000797e7e2221 */ /* 0x000fce0000010000 */
.L_x_4454:
[----:B------:R-:W-:-:S04]  /*1c90*/  F2FP.BF16.F32.PACK_AB R2, RZ, R126 ;  /* 0x0000007eff02723e */ /* 0x000fc800000010ff */
[----:B------:R-:W-:-:S07]  /*1ca0*/  PRMT R4, R4, 0x5410, R2 ;  /* 0x0000541004047816 */ /* 0x000fce0000000002 */
.L_x_4455:
        /* <DEDUP_REMOVED lines=8> */
.L_x_4457:
[----:B-----5:R-:W-:-:S05]  /*1d30*/  SHF.L.U32 R3, R9, 0x10, RZ ;  /* 0x0000001009037819 */ /* 0x020fca00000006ff */
[----:B------:R-:W-:Y:S01]  /*1d40*/  FADD.FTZ R124, R3, R124 ;  /* 0x0000007c037c7221 */ /* 0x000fe20000010000 */
[----:B------:R-:W-:Y:S06]  /*1d50*/  BRA `(.L_x_4458) ;  /* 0x0000000000107947 */ /* 0x000fec0003800000 */
.L_x_4456:
[----:B-----5:R-:W-:Y:S01]  /*1d60*/  IMAD.U32 R3, R13, 0x10000, RZ ;  /* 0x000100000d037824 */ /* 0x020fe200078e00ff */
[----:B------:R-:W-:-:S03]  /*1d70*/  @P2 SHF.L.U32 R121, R9, 0x10, RZ ;  /* 0x0000001009792819 */ /* 0x000fc600000006ff */
[----:B------:R-:W-:-:S04]  /*1d80*/  FADD.FTZ R124, R3, R124 ;  /* 0x0000007c037c7221 */ /* 0x000fc80000010000 */
[----:B------:R-:W-:-:S07]  /*1d90*/  @P2 FADD.FTZ R124, R121, R124 ;  /* 0x0000007c797c2221 */ /* 0x000fce0000010000 */
.L_x_4458:
[----:B------:R-:W-:-:S04]  /*1da0*/  F2FP.BF16.F32.PACK_AB R0, RZ, R124 ;  /* 0x0000007cff00723e */ /* 0x000fc800000010ff */
[----:B------:R-:W-:-:S07]  /*1db0*/  PRMT R5, R0, 0x7610, R5 ;  /* 0x0000761000057816 */ /* 0x000fce0000000005 */
.L_x_4459:
[----:B------:R-:W-:Y:S01]  /*1dc0*/  SHF.L.U32 R123, R113, 0x10, RZ ;  /* 0x00000010717b7819 */ /* 0x000fe200000006ff */
[----:B------:R-:W-:Y:S06]  /*1dd0*/  @P3 BRA `(.L_x_4460) ;  /* 0x0000000000243947 */ /* 0x000fec0003800000 */
[----:B------:R-:W-:-:S04]  /*1de0*/  ISETP.NE.U32.AND P4, PT, RZ, UR14, PT ;  /* 0x0000000eff007c0c */ /* 0x000fc8000bf85070 */
[----:B------:R-:W-:-:S13]  /*1df0*/  ISETP.NE.AND.EX P4, PT, RZ, UR15, PT, P4 ;  /* 0x0000000fff007c0c */ /* 0x000fda000bf85340 */
[----:B------:R-:W-:Y:S05]  /*1e00*/  @P4 BRA `(.L_x_4461) ;  /* 0x0000000000084947 */ /* 0x000fea0003800000 */
[----:B------:R-:W-:Y:S05]  /*1e10*/  @P0 BRA `(.L_x_4462) ;  /* 0x00000000002c0947 */ /* 0x000fea0003800000 */
[----:B------:R-:W-:Y:S05]  /*1e20*/  BRA `(.L_x_4463) ;  /* 0x0000000000307947 */ /* 0x000fea0003800000 */
.L_x_4461:
[----:B-----5:R-:W-:-:S04]  /*1e30*/  PRMT R0, R9, 0x7632, R0 ;  /* 0x0000763209007816 */ /* 0x020fc80000000000 */
[----:B------:R-:W-:-:S05]  /*1e40*/  SHF.L.U32 R0, R0, 0x10, RZ ;  /* 0x0000001000007819 */ /* 0x000fca00000006ff */
[----:B------:R-:W-:Y:S01]  /*1e50*/  FADD.FTZ R123, R123, R0 ;  /* 0x000000007b7b7221 */ /* 0x000fe20000010000 */
[----:B------:R-:W-:Y:S06]  /*1e60*/  BRA `(.L_x_4462) ;  /* 0x0000000000187947 */ /* 0x000fec0003800000 */
.L_x_4460:
[----:B-----5:R-:W-:Y:S02]  /*1e70*/  PRMT R0, R13, 0x7632, R0 ;  /* 0x000076320d007816 */ /* 0x020fe40000000000 */
[----:B------:R-:W-:-:S03]  /*1e80*/  @P2 PRMT R2, R9, 0x7632, R2 ;  /* 0x0000763209022816 */ /* 0x000fc60000000002 */
[----:B------:R-:W-:Y:S01]  /*1e90*/  IMAD.U32 R0, R0, 0x10000, RZ ;  /* 0x0001000000007824 */ /* 0x000fe200078e00ff */
[----:B------:R-:W-:-:S03]  /*1ea0*/  @P2 SHF.L.U32 R2, R2, 0x10, RZ ;  /* 0x0000001002022819 */ /* 0x000fc600000006ff */
[----:B------:R-:W-:-:S04]  /*1eb0*/  FADD.FTZ R123, R123, R0 ;  /* 0x000000007b7b7221 */ /* 0x000fc80000010000 */
[----:B------:R-:W-:-:S07]  /*1ec0*/  @P2 FADD.FTZ R123, R123, R2 ;  /* 0x000000027b7b2221 */ /* 0x000fce0000010000 */
.L_x_4462:
[----:B------:R-:W-:-:S04]  /*1ed0*/  F2FP.BF16.F32.PACK_AB R0, RZ, R123 ;  /* 0x0000007bff00723e */ /* 0x000fc800000010ff */
[----:B------:R-:W-:-:S07]  /*1ee0*/  PRMT R5, R5, 0x5410, R0 ;  /* 0x0000541005057816 */ /* 0x000fce0000000000 */
.L_x_4463:
        /* <DEDUP_REMOVED lines=8> */
.L_x_4465:
[----:B-----5:R-:W-:-:S05]  /*1f70*/  SHF.L.U32 R0, R10, 0x10, RZ ;  /* 0x000000100a007819 */ /* 0x020fca00000006ff */
[----:B------:R-:W-:Y:S01]  /*1f80*/  FADD.FTZ R121, R0, R121 ;  /* 0x0000007900797221 */ /* 0x000fe20000010000 */
[----:B------:R-:W-:Y:S06]  /*1f90*/  BRA `(.L_x_4466) ;  /* 0x0000000000107947 */ /* 0x000fec0003800000 */
.L_x_4464:
[----:B-----5:R-:W-:Y:S01]  /*1fa0*/  IMAD.U32 R0, R14, 0x10000, RZ ;  /* 0x000100000e007824 */ /* 0x020fe200078e00ff */
[----:B------:R-:W-:-:S03]  /*1fb0*/  @P2 SHF.L.U32 R2, R10, 0x10, RZ ;  /* 0x000000100a022819 */ /* 0x000fc600000006ff */
[----:B------:R-:W-:-:S04]  /*1fc0*/  FADD.FTZ R121, R0, R121 ;  /* 0x0000007900797221 */ /* 0x000fc80000010000 */
[----:B------:R-:W-:-:S07]  /*1fd0*/  @P2 FADD.FTZ R121, R2, R121 ;  /* 0x0000007902792221 */ /* 0x000fce0000010000 */
.L_x_4466:
[----:B------:R-:W-:-:S04]  /*1fe0*/  F2FP.BF16.F32.PACK_AB R3, RZ, R121 ;  /* 0x00000079ff03723e */ /* 0x000fc800000010ff */
[----:B------:R-:W-:-:S07]  /*1ff0*/  PRMT R6, R3, 0x7610, R6 ;  /* 0x0000761003067816 */ /* 0x000fce0000000006 */
.L_x_4467:
[----:B------:R-:W-:Y:S01]  /*2000*/  SHF.L.U32 R114, R114, 0x10, RZ ;  /* 0x0000001072727819 */ /* 0x000fe200000006ff */
[----:B------:R-:W-:Y:S06]  /*2010*/  @P3 BRA `(.L_x_4468) ;  /* 0x0000000000243947 */ /* 0x000fec0003800000 */
[----:B------:R-:W-:-:S04]  /*2020*/  ISETP.NE.U32.AND P4, PT, RZ, UR14, PT ;  /* 0x0000000eff007c0c */ /* 0x000fc8000bf85070 */
[----:B------:R-:W-:-:S13]  /*2030*/  ISETP.NE.AND.EX P4, PT, RZ, UR15, PT, P4 ;  /* 0x0000000fff007c0c */ /* 0x000fda000bf85340 */
[----:B------:R-:W-:Y:S05]  /*2040*/  @P4 BRA `(.L_x_4469) ;  /* 0x0000000000084947 */ /* 0x000fea0003800000 */
[----:B------:R-:W-:Y:S05]  /*2050*/  @P0 BRA `(.L_x_4470) ;  /* 0x00000000002c0947 */ /* 0x000fea0003800000 */
[----:B------:R-:W-:Y:S05]  /*2060*/  BRA `(.L_x_4471) ;  /* 0x0000000000307947 */ /* 0x000fea0003800000 */
.L_x_4469:
[----:B-----5:R-:W-:-:S04]  /*2070*/  PRMT R0, R10, 0x7632, R0 ;  /* 0x000076320a007816 */ /* 0x020fc80000000000 */
[----:B------:R-:W-:-:S05]  /*2080*/  SHF.L.U32 R3, R0, 0x10, RZ ;  /* 0x0000001000037819 */ /* 0x000fca00000006ff */
[----:B------:R-:W-:Y:S01]  /*2090*/  FADD.FTZ R114, R114, R3 ;  /* 0x0000000372727221 */ /* 0x000fe20000010000 */
[----:B------:R-:W-:Y:S06]  /*20a0*/  BRA `(.L_x_4470) ;  /* 0x0000000000187947 */ /* 0x000fec0003800000 */
.L_x_4468:
[----:B-----5:R-:W-:Y:S02]  /*20b0*/  PRMT R0, R14, 0x7632, R0 ;  /* 0x000076320e007816 */ /* 0x020fe40000000000 */
[----:B------:R-:W-:-:S03]  /*20c0*/  @P2 PRMT R2, R10, 0x7632, R2 ;  /* 0x000076320a022816 */ /* 0x000fc60000000002 */
[----:B------:R-:W-:Y:S01]  /*20d0*/  IMAD.U32 R3, R0, 0x10000, RZ ;  /* 0x0001000000037824 */ /* 0x000fe200078e00ff */
[----:B------:R-:W-:-:S03]  /*20e0*/  @P2 SHF.L.U32 R113, R2, 0x10, RZ ;  /* 0x0000001002712819 */ /* 0x000fc600000006ff */
[----:B------:R-:W-:-:S04]  /*20f0*/  FADD.FTZ R114, R114, R3 ;  /* 0x0000000372727221 */ /* 0x000fc80000010000 */
[----:B------:R-:W-:-:S07]  /*2100*/  @P2 FADD.FTZ R114, R114, R113 ;  /* 0x0000007172722221 */ /* 0x000fce0000010000 */
.L_x_4470:
[----:B------:R-:W-:-:S04]  /*2110*/  F2FP.BF16.F32.PACK_AB R3, RZ, R114 ;  /* 0x00000072ff03723e */ /* 0x000fc800000010ff */
[----:B------:R-:W-:-:S07]  /*2120*/  PRMT R6, R6, 0x5410, R3 ;  /* 0x0000541006067816 */ /* 0x000fce0000000003 */
.L_x_4471:
        /* <DEDUP_REMOVED lines=8> */
.L_x_4473:
[----:B-----5:R-:W-:-:S05]  /*21b0*/  SHF.L.U32 R3, R11, 0x10, RZ ;  /* 0x000000100b037819 */ /* 0x020fca00000006ff */
[----:B------:R-:W-:Y:S01]  /*21c0*/  FADD.FTZ R122, R3, R122 ;  /* 0x0000007a037a7221 */ /* 0x000fe20000010000 */
[----:B------:R-:W-:Y:S06]  /*21d0*/  BRA `(.L_x_4474) ;  /* 0x0000000000107947 */ /* 0x000fec0003800000 */
.L_x_4472:
[----:B-----5:R-:W-:Y:S01]  /*21e0*/  IMAD.U32 R3, R15, 0x10000, RZ ;  /* 0x000100000f037824 */ /* 0x020fe200078e00ff */
[----:B------:R-:W-:-:S03]  /*21f0*/  @P2 SHF.L.U32 R113, R11, 0x10, RZ ;  /* 0x000000100b712819 */ /* 0x000fc600000006ff */
[----:B------:R-:W-:-:S04]  /*2200*/  FADD.FTZ R122, R3, R122 ;  /* 0x0000007a037a7221 */ /* 0x000fc80000010000 */
[----:B------:R-:W-:-:S07]  /*2210*/  @P2 FADD.FTZ R122, R113, R122 ;  /* 0x0000007a717a2221 */ /* 0x000fce0000010000 */
.L_x_4474:
[----:B------:R-:W-:-:S04]  /*2220*/  F2FP.BF16.F32.PACK_AB R0, RZ, R122 ;  /* 0x0000007aff00723e */ /* 0x000fc800000010ff */
[----:B------:R-:W-:-:S07]  /*2230*/  PRMT R7, R0, 0x7610, R7 ;  /* 0x0000761000077816 */ /* 0x000fce0000000007 */
.L_x_4475:
[----:B------:R-:W-:Y:S01]  /*2240*/  SHF.L.U32 R115, R115, 0x10, RZ ;  /* 0x0000001073737819 */ /* 0x000fe200000006ff */
[----:B------:R-:W-:Y:S06]  /*2250*/  @P3 BRA `(.L_x_4476) ;  /* 0x0000000000243947 */ /* 0x000fec0003800000 */
[----:B------:R-:W-:-:S04]  /*2260*/  ISETP.NE.U32.AND P2, PT, RZ, UR14, PT ;  /* 0x0000000eff007c0c */ /* 0x000fc8000bf45070 */
[----:B------:R-:W-:-:S13]  /*2270*/  ISETP.NE.AND.EX P2, PT, RZ, UR15, PT, P2 ;  /* 0x0000000fff007c0c */ /* 0x000fda000bf45320 */
[----:B------:R-:W-:Y:S05]  /*2280*/  @P2 BRA `(.L_x_4477) ;  /* 0x0000000000082947 */ /* 0x000fea0003800000 */
[----:B------:R-:W-:Y:S05]  /*2290*/  @P0 BRA `(.L_x_4478) ;  /* 0x00000000002c0947 */ /* 0x000fea0003800000 */
[----:B------:R-:W-:Y:S05]  /*22a0*/  BRA `(.L_x_4479) ;  /* 0x0000000000307947 */ /* 0x000fea0003800000 */
.L_x_4477:
[----:B-----5:R-:W-:-:S04]  /*22b0*/  PRMT R0, R11, 0x7632, R0 ;  /* 0x000076320b007816 */ /* 0x020fc80000000000 */
[----:B------:R-:W-:-:S05]  /*22c0*/  SHF.L.U32 R0, R0, 0x10, RZ ;  /* 0x0000001000007819 */ /* 0x000fca00000006ff */
[----:B------:R-:W-:Y:S01]  /*22d0*/  FADD.FTZ R115, R115, R0 ;  /* 0x0000000073737221 */ /* 0x000fe20000010000 */
[----:B------:R-:W-:Y:S06]  /*22e0*/  BRA `(.L_x_4478) ;  /* 0x0000000000187947 */ /* 0x000fec0003800000 */
.L_x_4476:
[----:B-----5:R-:W-:Y:S02]  /*22f0*/  PRMT R0, R15, 0x7632, R0 ;  /* 0x000076320f007816 */ /* 0x020fe40000000000 */
[----:B------:R-:W-:-:S03]  /*2300*/  @P2 PRMT R2, R11, 0x7632, R2 ;  /* 0x000076320b022816 */ /* 0x000fc60000000002 */
[----:B------:R-:W-:Y:S01]  /*2310*/  IMAD.U32 R0, R0, 0x10000, RZ ;  /* 0x0001000000007824 */ /* 0x000fe200078e00ff */
[----:B------:R-:W-:-:S03]  /*2320*/  @P2 SHF.L.U32 R2, R2, 0x10, RZ ;  /* 0x0000001002022819 */ /* 0x000fc600000006ff */
[----:B------:R-:W-:-:S04]  /*2330*/  FADD.FTZ R115, R115, R0 ;  /* 0x0000000073737221 */ /* 0x000fc80000010000 */
[----:B------:R-:W-:-:S07]  /*2340*/  @P2 FADD.FTZ R115, R115, R2 ;  /* 0x0000000273732221 */ /* 0x000fce0000010000 */
.L_x_4478:
[----:B------:R-:W-:-:S04]  /*2350*/  F2FP.BF16.F32.PACK_AB R0, RZ, R115 ;  /* 0x00000073ff00723e */ /* 0x000fc800000010ff */
[----:B------:R-:W-:-:S07]  /*2360*/  PRMT R7, R7, 0x5410, R0 ;  /* 0x0000541007077816 */ /* 0x000fce0000000000 */
.L_x_4479:
        /* <DEDUP_REMOVED lines=100> */
.L_x_4493:
[C---:B------:R-:W-:Y:S01]  /*29b0*/  FMUL.FTZ R0, R129.reuse, R129 ;  /* 0x0000008181007220 */ /* 0x040fe20000410000 */
[----:B-1----:R-:W-:Y:S01]  /*29c0*/  FADD.FTZ R127, R160, R127 ;  /* 0x0000007fa07f7221 */ /* 0x002fe20000010000 */
[----:B------:R-:W1:Y:S01]  /*29d0*/  @!P2 LDC.64 R112, c[0x0][0x250] ;  /* 0x00009400ff70ab82 */ /* 0x000e620000000a00 */
[----:B------:R-:W-:Y:S02]  /*29e0*/  FSEL R131, R129, RZ, !P5 ;  /* 0x000000ff81837208 */ /* 0x000fe40006800000 */
[----:B------:R-:W-:Y:S01]  /*29f0*/  FSEL R3, R0, RZ, P5 ;  /* 0x000000ff00037208 */ /* 0x000fe20002800000 */
[----:B------:R-:W-:Y:S02]  /*2a00*/  FFMA.FTZ R2, R127, R2, UR7 ;  /* 0x000000077f027e23 */ /* 0x000fe40008010002 */
[C---:B------:R-:W-:Y:S01]  /*2a10*/  FADD.FTZ R0, -R131.reuse, R128 ;  /* 0x0000008083007221 */ /* 0x040fe20000010100 */
[C---:B------:R-:W-:Y:S01]  /*2a20*/  FADD.FTZ R128, -R131.reuse, R132 ;  /* 0x0000008483807221 */ /* 0x040fe20000010100 */
[----:B------:R-:W-:Y:S01]  /*2a30*/  FADD.FTZ R127, R2, R3 ;  /* 0x00000003027f7221 */ /* 0x000fe20000010000 */
[C---:B------:R-:W-:Y:S01]  /*2a40*/  FADD.FTZ R132, -R131.reuse, R158 ;  /* 0x0000009e83847221 */ /* 0x040fe20000010100 */
[----:B------:R-:W2:Y:S01]  /*2a50*/  @!P2 LDC.64 R2, c[0x0][0x258] ;  /* 0x00009600ff02ab82 */ /* 0x000ea20000000a00 */
[C---:B------:R-:W-:Y:S01]  /*2a60*/  FADD.FTZ R130, -R131.reuse, R130 ;  /* 0x0000008283827221 */ /* 0x040fe20000010100 */
[C---:B------:R-:W-:Y:S01]  /*2a70*/  FADD.FTZ R138, -R131.reuse, R138 ;  /* 0x0000008a838a7221 */ /* 0x040fe20000010100 */
[C---:B------:R-:W-:Y:S01]  /*2a80*/  FADD.FTZ R158, -R131.reuse, R156 ;  /* 0x0000009c839e7221 */ /* 0x040fe20000010100 */
[----:B------:R-:W3:Y:S01]  /*2a90*/  MUFU.RSQ R127, R127 ;  /* 0x0000007f007f7308 */ /* 0x000ee20000001400 */
[C---:B0-----:R-:W-:Y:S01]  /*2aa0*/  FADD.FTZ R160, -R131.reuse, R154 ;  /* 0x0000009a83a07221 */ /* 0x041fe20000010100 */
        /* <DEDUP_REMOVED lines=8> */
[----:B-1----:R-:W-:-:S04]  /*2b30*/  @!P2 IMAD.WIDE R112, R117, 0x4, R112 ;  /* 0x000000047570a825 */ /* 0x002fc800078e0270 */
        /* <DEDUP_REMOVED lines=9> */
[C---:B---3--:R-:W-:Y:S01]  /*2bd0*/  FMUL.FTZ R125, R127.reuse, R0 ;  /* 0x000000007f7d7220 */ /* 0x048fe20000410000 */
[C---:B------:R-:W-:Y:S01]  /*2be0*/  FMUL.FTZ R130, R127.reuse, R130 ;  /* 0x000000827f827220 */ /* 0x040fe20000410000 */
[C---:B------:R-:W-:Y:S01]  /*2bf0*/  FMUL.FTZ R131, R127.reuse, R128 ;  /* 0x000000807f837220 */ /* 0x040fe20000410000 */
[C---:B------:R-:W-:Y:S01]  /*2c00*/  FMUL.FTZ R115, R127.reuse, R138 ;  /* 0x0000008a7f737220 */ /* 0x040fe20000410000 */
[C---:B------:R-:W-:Y:S01]  /*2c10*/  FMUL.FTZ R128, R127.reuse, R132 ;  /* 0x000000847f807220 */ /* 0x040fe20000410000 */
[C---:B------:R-:W-:Y:S01]  /*2c20*/  FMUL.FTZ R152, R127.reuse, R152 ;  /* 0x000000987f987220 */ /* 0x040fe20000410000 */
[----:B------:R0:W-:Y:S01]  /*2c30*/  @!P2 STG.E desc[UR4][R112.64], R129 ;  /* 0x000000817000a986 */ /* 0x0001e2000c101904 */
[C---:B------:R-:W-:Y:S01]  /*2c40*/  FMUL.FTZ R143, R127.reuse, R134 ;  /* 0x000000867f8f7220 */ /* 0x040fe20000410000 */
[C---:B------:R-:W-:Y:S01]  /*2c50*/  FMUL.FTZ R0, R127.reuse, R126 ;  /* 0x0000007e7f007220 */ /* 0x040fe20000410000 */
[C---:B------:R-:W-:Y:S01]  /*2c60*/  FMUL.FTZ R123, R127.reuse, R124 ;  /* 0x0000007c7f7b7220 */ /* 0x040fe20000410000 */
[C---:B------:R-:W-:Y:S01]  /*2c70*/  FMUL.FTZ R134, R127.reuse, R114 ;  /* 0x000000727f867220 */ /* 0x040fe20000410000 */
[-C--:B------:R-:W-:Y:S01]  /*2c80*/  FFMA.FTZ R124, R58, R115.reuse, R106 ;  /* 0x000000733a7c7223 */ /* 0x080fe2000001006a */
[----:B------:R-:W-:Y:S01]  /*2c90*/  FFMA.FTZ R126, R34, R115, R82 ;  /* 0x00000073227e7223 */ /* 0x000fe20000010052 */
[----:B------:R-:W-:Y:S01]  /*2ca0*/  FMUL.FTZ R136, R127, R136 ;  /* 0x000000887f887220 */ /* 0x000fe20000410000 */
[----:B------:R-:W-:Y:S01]  /*2cb0*/  FFMA.FTZ R114, R62, R131, R110 ;  /* 0x000000833e727223 */ /* 0x000fe2000001006e */
[----:B------:R-:W-:Y:S01]  /*2cc0*/  FFMA.FTZ R115, R63, R128, R111 ;  /* 0x000000803f737223 */ /* 0x000fe2000001006f */
[----:B--2---:R-:W-:-:S04]  /*2cd0*/  @!P2 IMAD.WIDE R2, R117, 0x4, R2 ;  /* 0x000000047502a825 */ /* 0x004fc800078e0202 */
[----:B------:R-:W-:Y:S01]  /*2ce0*/  FFMA.FTZ R147, R59, R152, R107 ;  /* 0x000000983b937223 */ /* 0x000fe2000001006b */
[----:B0-----:R-:W-:Y:S01]  /*2cf0*/  FFMA.FTZ R112, R60, R125, R108 ;  /* 0x0000007d3c707223 */ /* 0x001fe2000001006c */
[----:B------:R-:W-:Y:S01]  /*2d00*/  FFMA.FTZ R113, R61, R130, R109 ;  /* 0x000000823d717223 */ /* 0x000fe2000001006d */
[----:B------:R-:W-:Y:S01]  /*2d10*/  FMUL.FTZ R145, R127, R122 ;  /* 0x0000007a7f917220 */ /* 0x000fe20000410000 */
[----:B------:R-:W-:Y:S01]  /*2d20*/  FFMA.FTZ R122, R56, R143, R104 ;  /* 0x0000008f387a7223 */ /* 0x000fe20000010068 */
[----:B------:R-:W-:Y:S01]  /*2d30*/  FFMA.FTZ R129, R57, R136, R105 ;  /* 0x0000008839817223 */ /* 0x000fe20000010069 */
[----:B------:R-:W-:Y:S01]  /*2d40*/  FFMA.FTZ R149, R35, R152, R83 ;  /* 0x0000009823957223 */ /* 0x000fe20000010053 */
[----:B------:R-:W-:Y:S01]  /*2d50*/  F2FP.BF16.F32.PACK_AB R112, R113, R112 ;  /* 0x000000707170723e */ /* 0x000fe200000010ff */
[----:B------:R0:W-:Y:S01]  /*2d60*/  @!P2 STG.E desc[UR4][R2.64], R127 ;  /* 0x0000007f0200a986 */ /* 0x0001e2000c101904 */
[----:B------:R-:W-:Y:S01]  /*2d70*/  F2FP.BF16.F32.PACK_AB R113, R115, R114 ;  /* 0x000000727371723e */ /* 0x000fe200000010ff */
[----:B------:R-:W-:Y:S01]  /*2d80*/  FMUL.FTZ R133, R127, R160 ;  /* 0x000000a07f857220 */ /* 0x000fe20000410000 */
[----:B------:R-:W-:Y:S01]  /*2d90*/  F2FP.BF16.F32.PACK_AB R115, R147, R124 ;  /* 0x0000007c9373723e */ /* 0x000fe200000010ff */
[C---:B------:R-:W-:Y:S01]  /*2da0*/  FMUL.FTZ R158, R127.reuse, R158 ;  /* 0x0000009e7f9e7220 */ /* 0x040fe20000410000 */
[C---:B------:R-:W-:Y:S01]  /*2db0*/  FMUL.FTZ R135, R127.reuse, R154 ;  /* 0x0000009a7f877220 */ /* 0x040fe20000410000 */
[C---:B------:R-:W-:Y:S01]  /*2dc0*/  FMUL.FTZ R148, R127.reuse, R148 ;  /* 0x000000947f947220 */ /* 0x040fe20000410000 */
[----:B------:R-:W-:Y:S01]  /*2dd0*/  FFMA.FTZ R124, R36, R125, R84 ;  /* 0x0000007d247c7223 */ /* 0x000fe20000010054 */
[C---:B------:R-:W-:Y:S01]  /*2de0*/  FMUL.FTZ R137, R127.reuse, R144 ;  /* 0x000000907f897220 */ /* 0x040fe20000410000 */
[C---:B------:R-:W-:Y:S01]  /*2df0*/  FMUL.FTZ R156, R127.reuse, R156 ;  /* 0x0000009c7f9c7220 */ /* 0x040fe20000410000 */
[C---:B------:R-:W-:Y:S01]  /*2e00*/  FMUL.FTZ R139, R127.reuse, R146 ;  /* 0x000000927f8b7220 */ /* 0x040fe20000410000 */
[----:B------:R-:W-:Y:S01]  /*2e10*/  FMUL.FTZ R132, R127, R142 ;  /* 0x0000008e7f847220 */ /* 0x000fe20000410000 */
[----:B0-----:R-:W-:Y:S01]  /*2e20*/  FFMA.FTZ R3, R37, R130, R85 ;  /* 0x0000008225037223 */ /* 0x001fe20000010055 */
[C---:B------:R-:W-:Y:S01]  /*2e30*/  FMUL.FTZ R121, R127.reuse, R150 ;  /* 0x000000967f797220 */ /* 0x040fe20000410000 */
[C---:B------:R-:W-:Y:S01]  /*2e40*/  FMUL.FTZ R140, R127.reuse, R140 ;  /* 0x0000008c7f8c7220 */ /* 0x040fe20000410000 */
[C---:B------:R-:W-:Y:S01]  /*2e50*/  FMUL.FTZ R141, R127.reuse, R162 ;  /* 0x000000a27f8d7220 */ /* 0x040fe20000410000 */
[----:B------:R-:W-:Y:S01]  /*2e60*/  FMUL.FTZ R164, R127, R164 ;  /* 0x000000a47fa47220 */ /* 0x000fe20000410000 */
        /* <DEDUP_REMOVED lines=12> */
[----:B------:R-:W-:Y:S01]  /*2f30*/  SHF.L.U32 R3, R118, 0x4, RZ ;  /* 0x0000000476037819 */ /* 0x000fe200000006ff */
[----:B------:R-:W-:Y:S01]  /*2f40*/  FFMA.FTZ R138, R51, R132, R99 ;  /* 0x00000084338a7223 */ /* 0x000fe20000010063 */
[----:B------:R-:W-:Y:S01]  /*2f50*/  F2FP.BF16.F32.PACK_AB R126, R129, R126 ;  /* 0x0000007e817e723e */ /* 0x000fe200000010ff */
[----:B------:R-:W-:Y:S01]  /*2f60*/  FFMA.FTZ R133, R28, R133, R76 ;  /* 0x000000851c857223 */ /* 0x000fe2000001004c */
[----:B------:R-:W-:Y:S01]  /*2f70*/  F2FP.BF16.F32.PACK_AB R125, R128, R125 ;  /* 0x0000007d807d723e */ /* 0x000fe200000010ff */
[----:B------:R-:W-:Y:S01]  /*2f80*/  FFMA.FTZ R158, R29, R158, R77 ;  /* 0x0000009e1d9e7223 */ /* 0x000fe2000001004d */
[----:B------:R-:W-:Y:S01]  /*2f90*/  F2FP.BF16.F32.PACK_AB R128, R131, R2 ;  /* 0x000000028380723e */ /* 0x000fe200000010ff */
[-C--:B------:R-:W-:Y:S01]  /*2fa0*/  FFMA.FTZ R131, R50, R139.reuse, R98 ;  /* 0x0000008b32837223 */ /* 0x080fe20000010062 */
[----:B------:R-:W-:Y:S01]  /*2fb0*/  F2FP.BF16.F32.PACK_AB R129, R143, R122 ;  /* 0x0000007a8f81723e */ /* 0x000fe200000010ff */
[----:B------:R-:W-:Y:S01]  /*2fc0*/  FFMA.FTZ R139, R26, R139, R74 ;  /* 0x0000008b1a8b7223 */ /* 0x000fe2000001004a */
[----:B------:R-:W-:Y:S01]  /*2fd0*/  SHF.R.U32.HI R143, RZ, 0x1c, R118 ;  /* 0x0000001cff8f7819 */ /* 0x000fe20000011676 */
[----:B------:R-:W-:Y:S01]  /*2fe0*/  FFMA.FTZ R132, R27, R132, R75 ;  /* 0x000000841b847223 */ /* 0x000fe2000001004b */
[----:B------:R-:W-:Y:S01]  /*2ff0*/  SHF.L.U32 R136, R119, 0x4, RZ ;  /* 0x0000000477887819 */ /* 0x000fe200000006ff */
[----:B------:R-:W-:Y:S01]  /*3000*/  FFMA.FTZ R137, R24, R137, R72 ;  /* 0x0000008918897223 */ /* 0x000fe20000010048 */
[----:B------:R-:W-:Y:S01]  /*3010*/  SHF.R.U32.HI R122, RZ, 0x1c, R119 ;  /* 0x0000001cff7a7819 */ /* 0x000fe20000011677 */
[-C--:B------:R-:W-:Y:S01]  /*3020*/  FFMA.FTZ R119, R49, R156.reuse, R97 ;  /* 0x0000009c31777223 */ /* 0x080fe20000010061 */
[----:B------:R-:W-:Y:S01]  /*3030*/  IADD3 R2, P2, R3, UR8, RZ ;  /* 0x0000000803027c10 */ /* 0x000fe2000ff5e0ff */
[----:B------:R-:W-:Y:S01]  /*3040*/  FFMA.FTZ R156, R25, R156, R73 ;  /* 0x0000009c199c7223 */ /* 0x000fe20000010049 */
[----:B------:R-:W-:Y:S01]  /*3050*/  IADD3 R118, P3, R3, UR10, RZ ;  /* 0x0000000a03767c10 */ /* 0x000fe2000ff7e0ff */
[----:B------:R-:W-:Y:S01]  /*3060*/  FFMA.FTZ R135, R30, R135, R78 ;  /* 0x000000871e877223 */ /* 0x000fe2000001004e */
[----:B------:R-:W-:Y:S01]  /*3070*/  IADD3.X R3, R143, UR9, RZ, P2, !PT ;  /* 0x000000098f037c10 */ /* 0x000fe200097fe4ff */
[----:B------:R-:W-:Y:S01]  /*3080*/  FFMA.FTZ R148, R31, R148, R79 ;  /* 0x000000941f947223 */ /* 0x000fe2000001004f */
[----:B------:R-:W-:-:S02]  /*3090*/  F2FP.BF16.F32.PACK_AB R130, R119, R130 ;  /* 0x000000827782723e */ /* 0x000fc400000010ff */
[----:B------:R-:W-:Y:S01]  /*30a0*/  IADD3 R142, P4, R136, UR8, RZ ;  /* 0x00000008888e7c10 */ /* 0x000fe2000ff9e0ff */
[----:B------:R0:W-:Y:S01]  /*30b0*/  STG.E.128 desc[UR4][R2.64], R112 ;  /* 0x0000007002007986 */ /* 0x0001e2000c101d04 */
[----:B------:R-:W-:Y:S02]  /*30c0*/  IADD3.X R119, R143, UR11, RZ, P3, !PT ;  /* 0x0000000b8f777c10 */ /* 0x000fe40009ffe4ff */
[----:B------:R-:W-:Y:S02]  /*30d0*/  F2FP.BF16.F32.PACK_AB R131, R138, R131 ;  /* 0x000000838a83723e */ /* 0x000fe400000010ff */
[----:B------:R-:W-:Y:S01]  /*30e0*/  IADD3.X R143, R122, UR9, RZ, P4, !PT ;  /* 0x000000097a8f7c10 */ /* 0x000fe2000a7fe4ff */
[----:B------:R1:W-:Y:S01]  /*30f0*/  STG.E.128 desc[UR4][R118.64], R124 ;  /* 0x0000007c76007986 */ /* 0x0003e2000c101d04 */
[----:B------:R-:W-:-:S03]  /*3100*/  IADD3 R136, P2, R136, UR10, RZ ;  /* 0x0000000a88887c10 */ /* 0x000fc6000ff5e0ff */
[----:B------:R2:W-:Y:S01]  /*3110*/  STG.E.128 desc[UR4][R142.64], R128 ;  /* 0x000000808e007986 */ /* 0x0005e2000c101d04 */
[----:B0-----:R-:W-:Y:S01]  /*3120*/  F2FP.BF16.F32.PACK_AB R115, R132, R139 ;  /* 0x0000008b8473723e */ /* 0x001fe200000010ff */
[----:B------:R-:W-:Y:S01]  /*3130*/  FFMA.FTZ R2, R44, R121, R92 ;  /* 0x000000792c027223 */ /* 0x000fe2000001005c */
[----:B------:R-:W-:Y:S01]  /*3140*/  F2FP.BF16.F32.PACK_AB R112, R158, R133 ;  /* 0x000000859e70723e */ /* 0x000fe200000010ff */
[----:B------:R-:W-:Y:S01]  /*3150*/  FFMA.FTZ R3, R45, R0, R93 ;  /* 0x000000002d037223 */ /* 0x000fe2000001005d */
[----:B------:R-:W0:Y:S01]  /*3160*/  LDC.64 R132, c[0x0][0x210] ;  /* 0x00008400ff847b82 */ /* 0x000e220000000a00 */
[----:B------:R-:W-:Y:S01]  /*3170*/  F2FP.BF16.F32.PACK_AB R114, R156, R137 ;  /* 0x000000899c72723e */ /* 0x000fe200000010ff */
[----:B-1----:R-:W-:Y:S01]  /*3180*/  FFMA.FTZ R127, R42, R145, R90 ;  /* 0x000000912a7f7223 */ /* 0x002fe2000001005a */
[----:B------:R-:W-:Y:S01]  /*3190*/  FFMA.FTZ R118, R43, R164, R91 ;  /* 0x000000a42b767223 */ /* 0x000fe2000001005b */
[----:B------:R-:W-:Y:S01]  /*31a0*/  F2FP.BF16.F32.PACK_AB R124, R3, R2 ;  /* 0x00000002037c723e */ /* 0x000fe200000010ff */
[----:B------:R-:W-:Y:S01]  /*31b0*/  FFMA.FTZ R119, R17, R134, R65 ;  /* 0x0000008611777223 */ /* 0x000fe20000010041 */
[----:B--2---:R-:W-:Y:S01]  /*31c0*/  FFMA.FTZ R130, R16, R141, R64 ;  /* 0x0000008d10827223 */ /* 0x004fe20000010040 */
[----:B------:R-:W-:Y:S01]  /*31d0*/  FFMA.FTZ R125, R46, R123, R94 ;  /* 0x0000007b2e7d7223 */ /* 0x000fe2000001005e */
[----:B------:R-:W-:Y:S01]  /*31e0*/  FFMA.FTZ R2, R47, R140, R95 ;  /* 0x0000008c2f027223 */ /* 0x000fe2000001005f */
[----:B------:R-:W-:Y:S01]  /*31f0*/  F2FP.BF16.F32.PACK_AB R127, R118, R127 ;  /* 0x0000007f767f723e */ /* 0x000fe200000010ff */
[----:B------:R-:W-:-:S02]  /*3200*/  IMAD.SHL.U32 R118, R120, 0x10, RZ ;  /* 0x0000001078767824 */ /* 0x000fc400078e00ff */
        /* <DEDUP_REMOVED lines=8> */
[----:B------:R-:W-:Y:S01]  /*3290*/  SHF.R.U32.HI R120, RZ, 0x1c, R120 ;  /* 0x0000001cff787819 */ /* 0x000fe20000011678 */
[----:B------:R-:W-:Y:S01]  /*32a0*/  FFMA.FTZ R129, R22, R123, R70 ;  /* 0x0000007b16817223 */ /* 0x000fe20000010046 */
[C---:B------:R-:W-:Y:S01]  /*32b0*/  IADD3 R2, P3, R118.reuse, UR8, RZ ;  /* 0x0000000876027c10 */ /* 0x040fe2000ff7e0ff */
[----:B------:R-:W-:Y:S01]  /*32c0*/  FFMA.FTZ R140, R23, R140, R71 ;  /* 0x0000008c178c7223 */ /* 0x000fe20000010047 */
        /* <DEDUP_REMOVED lines=8> */
[----:B------:R-:W-:Y:S01]  /*3350*/  F2FP.BF16.F32.PACK_AB R129, R140, R129 ;  /* 0x000000818c81723e */ /* 0x000fe200000010ff */
[----:B------:R1:W-:Y:S01]  /*3360*/  STG.E.128 desc[UR4][R2.64], R124 ;  /* 0x0000007c02007986 */ /* 0x0003e2000c101d04 */
[----:B------:R-:W-:Y:S02]  /*3370*/  IADD3.X R119, R120, UR11, RZ, P4, !PT ;  /* 0x0000000b78777c10 */ /* 0x000fe4000a7fe4ff */
[----:B0-----:R-:W-:-:S03]  /*3380*/  LEA R117, R132, R117, 0x2 ;  /* 0x0000007584757211 */ /* 0x001fc600078e10ff */
[----:B------:R1:W-:Y:S01]  /*3390*/  STG.E.128 desc[UR4][R118.64], R128 ;  /* 0x0000008076007986 */ /* 0x0003e2000c101d04 */
[----:B------:R-:W-:-:S13]  /*33a0*/  ISETP.GE.AND P2, PT, R117, R133, PT ;  /* 0x000000857500720c */ /* 0x000fda0003f46270 */
[----:B------:R-:W-:Y:S05]  /*33b0*/  @!P2 BRA `(.L_x_4481) ;  /* 0xffffffd00080a947 */ /* 0x000fea000383ffff */
[----:B------:R-:W-:Y:S05]  /*33c0*/  BSYNC B0 ;  /* 0x0000000000007941 */ /* 0x000fea0003800000 */
.L_x_4383:
[----:B------:R-:W-:Y:S05]  /*33d0*/  EXIT ;  /* 0x000000000000794d */ /* 0x000fea0003800000 */
.L_x_4480:
[----:B------:R-:W-:Y:S01]  /*33e0*/  HFMA2.MMA R135, -RZ, RZ, 0, 5.9604644775390625e-08 ;  /* 0x00000001ff877435 */ /* 0x000fe200000001ff */
[----:B------:R-:W-:Y:S01]  /*33f0*/  BSSY B1, `(.L_x_4482) ;  /* 0x0000007000017945 */ /* 0x000fe20003800000 */
[----:B------:R-:W-:Y:S01]  /*3400*/  MOV R162, R0 ;  /* 0x0000000000a27202 */ /* 0x000fe20000000f00 */
[----:B------:R-:W-:Y:S01]  /*3410*/  IMAD.MOV.U32 R164, RZ, RZ, 0x1f ;  /* 0x0000001fffa47424 */ /* 0x000fe200078e00ff */
[----:B------:R-:W-:-:S07]  /*3420*/  MOV R131, 0xffffffff ;  /* 0xffffffff00837802 */ /* 0x000fce0000000f00 */
[----:B-----5:R-:W-:Y:S05]  /*3430*/  WARPSYNC.COLLECTIVE R131, `(.L_x_4483) ;  /* 0x0000000083087348 */ /* 0x020fea0003c00000 */
[----:B------:R0:W1:Y:S02]  /*3440*/  SHFL.BFLY P3, R133, R162, R135, R164 ;  /* 0x0c000087a2857389 */ /* 0x00006400000600a4 */
[----:B01---5:R-:W-:Y:S01]  /*3450*/  ENDCOLLECTIVE ;  /* 0x000000000000791b */ /* 0x023fe20003800000 */
.L_x_4483:
[----:B------:R-:W-:Y:S05]  /*3460*/  BSYNC B1 ;  /* 0x0000000000017941 */ /* 0x000fea0003800000 */
.L_x_4482:
        /* <DEDUP_REMOVED lines=9> */
.L_x_4484:
[----:B------:R-:W-:Y:S01]  /*3500*/  HFMA2.MMA R135, -RZ, RZ, 0, 2.384185791015625e-07 ;  /* 0x00000004ff877435 */ /* 0x000fe200000001ff */
[----:B------:R-:W-:-:S05]  /*3510*/  MOV R2, R133 ;  /* 0x0000008500027202 */ /* 0x000fca0000000f00 */
[----:B------:R-:W-:-:S04]  /*3520*/  FADD.FTZ R112, R3, R2 ;  /* 0x0000000203707221 */ /* 0x000fc80000010000 */
[----:B------:R-:W-:-:S07]  /*3530*/  IMAD.MOV.U32 R162, RZ, RZ, R112 ;  /* 0x000000ffffa27224 */ /* 0x000fce00078e0070 */
[----:B------:R-:W-:Y:S05]  /*3540*/  WARPSYNC.COLLECTIVE R131, `(.L_x_4485) ;  /* 0x0000000083087348 */ /* 0x000fea0003c00000 */
[----:B------:R0:W1:Y:S02]  /*3550*/  SHFL.BFLY P3, R133, R162, R135, R164 ;  /* 0x0c000087a2857389 */ /* 0x00006400000600a4 */
[----:B01----:R-:W-:Y:S01]  /*3560*/  ENDCOLLECTIVE ;  /* 0x000000000000791b */ /* 0x003fe20003800000 */
.L_x_4485:
[----:B------:R-:W-:Y:S01]  /*3570*/  IMAD.MOV.U32 R135, RZ, RZ, 0x8 ;  /* 0x00000008ff877424 */ /* 0x000fe200078e00ff */
[----:B------:R-:W-:-:S05]  /*3580*/  MOV R113, R133 ;  /* 0x0000008500717202 */ /* 0x000fca0000000f00 */
[----:B------:R-:W-:-:S05]  /*3590*/  FADD.FTZ R113, R112, R113 ;  /* 0x0000007170717221 */ /* 0x000fca0000010000 */
[----:B------:R-:W-:-:S07]  /*35a0*/  MOV R162, R113 ;  /* 0x0000007100a27202 */ /* 0x000fce0000000f00 */
[----:B------:R-:W-:Y:S05]  /*35b0*/  WARPSYNC.COLLECTIVE R131, `(.L_x_4486) ;  /* 0x0000000083087348 */ /* 0x000fea0003c00000 */
[----:B------:R0:W1:Y:S02]  /*35c0*/  SHFL.BFLY P3, R133, R162, R135, R164 ;  /* 0x0c000087a2857389 */ /* 0x00006400000600a4 */
[----:B01----:R-:W-:Y:S01]  /*35d0*/  ENDCOLLECTIVE ;  /* 0x000000000000791b */ /* 0x003fe20003800000 */
.L_x_4486:
        /* <DEDUP_REMOVED lines=8> */
.L_x_4487:
        /* <DEDUP_REMOVED lines=56> */
.L_x_4488:
[----:B------:R-:W-:Y:S01]  /*39e0*/  HFMA2.MMA R135, -RZ, RZ, 0, 1.1920928955078125e-07 ;  /* 0x00000002ff877435 */ /* 0x000fe200000001ff */
[----:B------:R-:W-:-:S05]  /*39f0*/  MOV R3, R133 ;  /* 0x0000008500037202 */ /* 0x000fca0000000f00 */
[----:B------:R-:W-:-:S04]  /*3a00*/  FADD.FTZ R3, R0, R3 ;  /* 0x0000000300037221 */ /* 0x000fc80000010000 */
[----:B------:R-:W-:-:S07]  /*3a10*/  IMAD.MOV.U32 R162, RZ, RZ, R3 ;  /* 0x000000ffffa27224 */ /* 0x000fce00078e0003 */
[----:B------:R-:W-:Y:S05]  /*3a20*/  WARPSYNC.COLLECTIVE R131, `(.L_x_4489) ;  /* 0x0000000083087348 */ /* 0x000fea0003c00000 */
[----:B------:R0:W1:Y:S02]  /*3a30*/  SHFL.BFLY P3, R133, R162, R135, R164 ;  /* 0x0c000087a2857389 */ /* 0x00006400000600a4 */
[----:B01----:R-:W-:Y:S01]  /*3a40*/  ENDCOLLECTIVE ;  /* 0x000000000000791b */ /* 0x003fe20003800000 */
.L_x_4489:
[----:B------:R-:W-:Y:S01]  /*3a50*/  IMAD.MOV.U32 R135, RZ, RZ, 0x4 ;  /* 0x00000004ff877424 */ /* 0x000fe200078e00ff */
[----:B------:R-:W-:-:S05]  /*3a60*/  MOV R112, R133 ;  /* 0x0000008500707202 */ /* 0x000fca0000000f00 */
[----:B------:R-:W-:-:S05]  /*3a70*/  FADD.FTZ R112, R3, R112 ;  /* 0x0000007003707221 */ /* 0x000fca0000010000 */
[----:B------:R-:W-:-:S07]  /*3a80*/  MOV R162, R112 ;  /* 0x0000007000a27202 */ /* 0x000fce0000000f00 */
[----:B------:R-:W-:Y:S05]  /*3a90*/  WARPSYNC.COLLECTIVE R131, `(.L_x_4490) ;  /* 0x0000000083087348 */ /* 0x000fea0003c00000 */
[----:B------:R0:W1:Y:S02]  /*3aa0*/  SHFL.BFLY P3, R133, R162, R135, R164 ;  /* 0x0c000087a2857389 */ /* 0x00006400000600a4 */
[----:B01----:R-:W-:Y:S01]  /*3ab0*/  ENDCOLLECTIVE ;  /* 0x000000000000791b */ /* 0x003fe20003800000 */
.L_x_4490:
[----:B------:R-:W-:Y:S01]  /*3ac0*/  HFMA2.MMA R135, -RZ, RZ, 0, 4.76837158203125e-07 ;  /* 0x00000008ff877435 */ /* 0x000fe200000001ff */
[----:B------:R-:W-:-:S05]  /*3ad0*/  MOV R113, R133 ;  /* 0x0000008500717202 */ /* 0x000fca0000000f00 */
[----:B------:R-:W-:-:S05]  /*3ae0*/  FADD.FTZ R113, R112, R113 ;  /* 0x0000007170717221 */ /* 0x000fca0000010000 */
[----:B------:R-:W-:-:S07]  /*3af0*/  MOV R162, R113 ;  /* 0x0000007100a27202 */ /* 0x000fce0000000f00 */
[----:B------:R-:W-:Y:S05]  /*3b00*/  WARPSYNC.COLLECTIVE R131, `(.L_x_4491) ;  /* 0x0000000083087348 */ /* 0x000fea0003c00000 */
[----:B------:R0:W1:Y:S02]  /*3b10*/  SHFL.BFLY P3, R133, R162, R135, R164 ;  /* 0x0c000087a2857389 */ /* 0x00006400000600a4 */
[----:B01----:R-:W-:Y:S01]  /*3b20*/  ENDCOLLECTIVE ;  /* 0x000000000000791b */ /* 0x003fe20003800000 */
.L_x_4491:
[----:B------:R-:W-:Y:S01]  /*3b30*/  HFMA2.MMA R135, -RZ, RZ, 0, 9.5367431640625e-07 ;  /* 0x00000010ff877435 */ /* 0x000fe200000001ff */
[----:B------:R-:W-:-:S04]  /*3b40*/  IMAD.MOV.U32 R160, RZ, RZ, R133 ;  /* 0x000000ffffa07224 */ /* 0x000fc800078e0085 */
[----:B------:R-:W-:-:S05]  /*3b50*/  FADD.FTZ R160, R113, R160 ;  /* 0x000000a071a07221 */ /* 0x000fca0000010000 */
[----:B------:R-:W-:-:S07]  /*3b60*/  MOV R162, R160 ;  /* 0x000000a000a27202 */ /* 0x000fce0000000f00 */
[----:B------:R-:W-:Y:S05]  /*3b70*/  WARPSYNC.COLLECTIVE R131, `(.L_x_4492) ;  /* 0x0000000083087348 */ /* 0x000fea0003c00000 */
[----:B------:R0:W1:Y:S02]  /*3b80*/  SHFL.BFLY P3, R133, R162, R135, R164 ;  /* 0x0c000087a2857389 */ /* 0x00006400000600a4 */
[----:B01----:R-:W-:Y:S01]  /*3b90*/  ENDCOLLECTIVE ;  /* 0x000000000000791b */ /* 0x003fe20003800000 */
.L_x_4492:
[----:B------:R-:W-:Y:S01]  /*3ba0*/  MOV R127, R133 ;  /* 0x00000085007f7202 */ /* 0x000fe20000000f00 */
[----:B------:R-:W-:Y:S06]  /*3bb0*/  BRA `(.L_x_4493) ;  /* 0xffffffec007c7947 */ /* 0x000fec000383ffff */
.L_x_4494:
        /* <DEDUP_REMOVED lines=12> */
.L_x_20690:


//--------------------- .text._ZN10layer_norm31ln_parallel_residual_fwd_kernelINS_13Kernel_traitsIf13__nv_bfloat16S2_S2_fjLj768ELj1ELj4ELj1ELj16ENS_18Kernel_traits_baseILj768EfS2_S2_S2_fjLj128EEEEELb0ELb1ELb0EEEvNS_9FwdParamsE --------------------------
	.section	.text._ZN10layer_norm31ln_parallel_residual_fwd_kernelINS_13Kernel_traitsIf13__nv_bfloat16S2_S2_fjLj768ELj1ELj4ELj1ELj16ENS_18Kernel_traits_baseILj768EfS2_S2_S2_fjLj128EEEEELb0ELb1ELb0EEEvNS_9FwdParamsE,"ax",@progbits
	.align	128
        .global         _ZN10layer_norm31ln_parallel_residual_fwd_kernelINS_13Kernel_traitsIf13__nv_bfloat16S2_S2_fjLj768ELj1ELj4ELj1ELj16ENS_18Kernel_traits_baseILj768EfS2_S2_S2_fjLj128EEEEELb0ELb1ELb0EEEvNS_9FwdParamsE
        .type           _ZN10layer_norm31ln_parallel_residual_fwd_kernelINS_13Kernel_traitsIf13__nv_bfloat16S2_S2_fjLj768ELj1ELj4ELj1ELj16ENS_18Kernel_traits_baseILj768EfS2_S2_S2_fjLj128EEEEELb0ELb1ELb0EEEvNS_9FwdParamsE,@function
        .size           _ZN10layer_norm31ln_parallel_residual_fwd_kernelINS_13Kernel_traitsIf13__nv_bfloat16S2_S2_fjLj768ELj1ELj4ELj1ELj16ENS_18Kernel_traits_baseILj768EfS2_S2_S2_fjLj128EEEEELb0ELb1ELb0EEEvNS_9FwdParamsE,(.L_x_20691 - _ZN10layer_norm31ln_parallel_residual_fwd_kernelINS_13Kernel_traitsIf13__nv_bfloat16S2_S2_fjLj768ELj1ELj4ELj1ELj16ENS_18Kernel_traits_baseILj768EfS2_S2_S2_fjLj128EEEEELb0ELb1ELb0EEEvNS_9FwdParamsE)
        .other          _ZN10layer_norm31ln_parallel_residual_fwd_kernelINS_13Kernel_traitsIf13__nv_bfloat16S2_S2_fjLj768ELj1ELj4ELj1ELj16ENS_18Kernel_traits_baseILj768EfS2_S2_S2_fjLj128EEEEELb0ELb1ELb0EEEvNS_9FwdParamsE,@"STO_CUDA_ENTRY STV_DEFAULT"
_ZN10layer_norm31ln_parallel_residual_fwd_kernelINS_13Kernel_traitsIf13__nv_bfloat16S2_S2_fjLj768ELj1ELj4ELj1ELj16ENS_18Kernel_traits_baseILj768EfS2_S2_S2_fjLj128EEEEELb0ELb1ELb0EEEvNS_9FwdParamsE:
.text._ZN10layer_norm31ln_parallel_residual_fwd_kernelINS_13Kernel_traitsIf13__nv_bfloat16S2_S2_fjLj768ELj1ELj4ELj1ELj16ENS_18Kernel_traits_baseILj768EfS2_S2_S2_fjLj128EEEEELb0ELb1ELb0EEEvNS_9FwdParamsE:
        /* <DEDUP_REMOVED lines=13> */
[----:B------:R-:W-:Y:S02]  /*00d0*/  ISETP.GE.U32.AND P4, PT, R2, 0x40, PT ;  /* 0x000000400200780c */ /* 0x000fe40003f86070 */
[----:B------:R-:W-:Y:S02]  /*00e0*/  LOP3.LUT R3, R4, 0x1f, RZ, 0xc0, !PT ;  /* 0x0000001f04037812 */ /* 0x000fe400078ec0ff */
[----:B------:R-:W-:-:S02]  /*00f0*/  ISETP.GE.U32.AND P1, PT, R2, 0x60, PT ;  /* 0x000000600200780c */ /* 0x000fc40003f26070 */
[----:B------:R-:W-:Y:S02]  /*0100*/  P2R R4, PR, RZ, 0x10 ;  /* 0x00000010ff047803 */ /* 0x000fe40000000000 */
[----:B--2---:R-:W-:Y:S02]  /*0110*/  LEA R68, R5, R0, 0x2 ;  /* 0x0000000005447211 */ /* 0x004fe400078e10ff */
[----:B------:R-:W-:Y:S01]  /*0120*/  MOV R9, R3 ;  /* 0x0000000300097202 */ /* 0x000fe20000000f00 */
[----:B---3--:R-:W-:Y:S06]  /*0130*/  @!P0 BRA `(.L_x_4496) ;  /* 0x0000000000408947 */ /* 0x008fec0003800000 */
[----:B------:R-:W0:Y:S01]  /*0140*/  LDC.64 R4, c[0x0][0x260] ;  /* 0x00009800ff047b82 */ /* 0x000e220000000a00 */
[----:B------:R-:W-:Y:S01]  /*0150*/  ULDC.64 UR6, c[0x0][0x2c8] ;  /* 0x0000b20000067ab9 */ /* 0x000fe20000000a00 */
[----:B------:R-:W-:Y:S02]  /*0160*/  CS2R R62, SRZ ;  /* 0x00000000003e7805 */ /* 0x000fe4000001ff00 */
[----:B------:R-:W-:Y:S02]  /*0170*/  ISETP.NE.U32.AND P2, PT, RZ, UR6, PT ;  /* 0x00000006ff007c0c */ /* 0x000fe4000bf45070 */
[----:B------:R-:W-:Y:S02]  /*0180*/  CS2R R60, SRZ ;  /* 0x00000000003c7805 */ /* 0x000fe4000001ff00 */
[----:B------:R-:W-:Y:S02]  /*0190*/  CS2R R58, SRZ ;  /* 0x00000000003a7805 */ /* 0x000fe4000001ff00 */
[----:B------:R-:W-:-:S02]  /*01a0*/  CS2R R56, SRZ ;  /* 0x0000000000387805 */ /* 0x000fc4000001ff00 */
[----:B------:R-:W-:-:S13]  /*01b0*/  ISETP.NE.AND.EX P2, PT, RZ, UR7, PT, P2 ;  /* 0x00000007ff007c0c */ /* 0x000fda000bf45320 */
[----:B------:R-:W-:-:S04]  /*01c0*/  @P2 LEA R6, P3, R9, UR6, 0x5 ;  /* 0x0000000609062c11 */ /* 0x000fc8000f8628ff */
[C---:B------:R-:W-:Y:S01]  /*01d0*/  @P2 LEA.HI.X R7, R9.reuse, UR7, RZ, 0x5, P3 ;  /* 0x0000000709072c11 */ /* 0x040fe200098f2cff */
[----:B0-----:R-:W-:-:S04]  /*01e0*/  IMAD.WIDE.U32 R4, R9, 0x20, R4 ;  /* 0x0000002009047825 */ /* 0x001fc800078e0004 */
[----:B------:R0:W5:Y:S04]  /*01f0*/  @P2 LDG.E.128 R60, desc[UR4][R6.64] ;  /* 0x00000004063c2981 */ /* 0x000168000c1e1d00 */
[----:B------:R0:W5:Y:S04]  /*0200*/  LDG.E.128 R52, desc[UR4][R4.64] ;  /* 0x0000000404347981 */ /* 0x000168000c1e1d00 */
[----:B------:R0:W5:Y:S04]  /*0210*/  @P2 LDG.E.128 R56, desc[UR4][R6.64+0x10] ;  /* 0x0000100406382981 */ /* 0x000168000c1e1d00 */
[----:B------:R0:W5:Y:S01]  /*0220*/  LDG.E.128 R48, desc[UR4][R4.64+0x10] ;  /* 0x0000100404307981 */ /* 0x000162000c1e1d00 */
[----:B------:R-:W-:-:S07]  /*0230*/  LOP3.LUT R9, R9, 0x20, RZ, 0xfc, !PT ;  /* 0x0000002009097812 */ /* 0x000fce00078efcff */
.L_x_4496:
[----:B------:R-:W-:Y:S05]  /*0240*/  BSYNC B0 ;  /* 0x0000000000007941 */ /* 0x000fea0003800000 */
.L_x_4495:
[----:B------:R-:W-:Y:S04]  /*0250*/  BSSY B0, `(.L_x_4497) ;  /* 0x0000012000007945 */ /* 0x000fe80003800000 */
[----:B------:R-:W-:Y:S05]  /*0260*/  @!P4 BRA `(.L_x_4498) ;  /* 0x000000000040c947 */ /* 0x000fea0003800000 */
[----:B0-----:R-:W0:Y:S01]  /*0270*/  LDC.64 R6, c[0x0][0x260] ;  /* 0x00009800ff067b82 */ /* 0x001e220000000a00 */
        /* <DEDUP_REMOVED lines=14> */
[----:B------:R-:W-:-:S07]  /*0360*/  VIADD R9, R9, 0x20 ;  /* 0x0000002009097836 */ /* 0x000fce0000000000 */
.L_x_4498:
[----:B------:R-:W-:Y:S05]  /*0370*/  BSYNC B0 ;  /* 0x0000000000007941 */ /* 0x000fea0003800000 */
.L_x_4497:
[----:B------:R-:W-:Y:S04]  /*0380*/  BSSY B0, `(.L_x_4499) ;  /* 0x0000011000007945 */ /* 0x000fe80003800000 */
[----:B------:R-:W-:Y:S05]  /*0390*/  @!P1 BRA `(.L_x_4500) ;  /* 0x00000000003c9947 */ /* 0x000fea0003800000 */
[----:B01----:R-:W0:Y:S01]  /*03a0*/  LDC.64 R4, c[0x0][0x260] ;  /* 0x00009800ff047b82 */ /* 0x003e220000000a00 */
[----:B------:R-:W-:Y:S01]  /*03b0*/  ULDC.64 UR6, c[0x0][0x2c8] ;  /* 0x0000b20000067ab9 */ /* 0x000fe20000000a00 */
[----:B------:R-:W-:Y:S02]  /*03c0*/  CS2R R30, SRZ ;  /* 0x00000000001e7805 */ /* 0x000fe4000001ff00 */
[----:B------:R-:W-:Y:S02]  /*03d0*/  ISETP.NE.U32.AND P2, PT, RZ, UR6, PT ;  /* 0x00000006ff007c0c */ /* 0x000fe4000bf45070 */
[----:B------:R-:W-:Y:S02]  /*03e0*/  CS2R R28, SRZ ;  /* 0x00000000001c7805 */ /* 0x000fe4000001ff00 */
[----:B------:R-:W-:Y:S02]  /*03f0*/  CS2R R26, SRZ ;  /* 0x00000000001a7805 */ /* 0x000fe4000001ff00 */
[----:B------:R-:W-:-:S02]  /*0400*/  CS2R R24, SRZ ;  /* 0x0000000000187805 */ /* 0x000fc4000001ff00 */
[----:B------:R-:W-:-:S13]  /*0410*/  ISETP.NE.AND.EX P2, PT, RZ, UR7, PT, P2 ;  /* 0x00000007ff007c0c */ /* 0x000fda000bf45320 */
[C---:B------:R-:W-:Y:S01]  /*0420*/  @P2 LEA R6, P3, R9.reuse, UR6, 0x5 ;  /* 0x0000000609062c11 */ /* 0x040fe2000f8628ff */
[----:B0-----:R-:W-:-:S03]  /*0430*/  IMAD.WIDE.U32 R4, R9, 0x20, R4 ;  /* 0x0000002009047825 */ /* 0x001fc600078e0004 */
[----:B------:R-:W-:Y:S02]  /*0440*/  @P2 LEA.HI.X R7, R9, UR7, RZ, 0x5, P3 ;  /* 0x0000000709072c11 */ /* 0x000fe400098f2cff */
[----:B------:R2:W5:Y:S04]  /*0450*/  LDG.E.128 R20, desc[UR4][R4.64] ;  /* 0x0000000404147981 */ /* 0x000568000c1e1d00 */
[----:B------:R2:W5:Y:S04]  /*0460*/  @P2 LDG.E.128 R28, desc[UR4][R6.64] ;  /* 0x00000004061c2981 */ /* 0x000568000c1e1d00 */
[----:B------:R2:W5:Y:S04]  /*0470*/  @P2 LDG.E.128 R24, desc[UR4][R6.64+0x10] ;  /* 0x0000100406182981 */ /* 0x000568000c1e1d00 */
[----:B------:R2:W5:Y:S02]  /*0480*/  LDG.E.128 R16, desc[UR4][R4.64+0x10] ;  /* 0x0000100404107981 */ /* 0x000564000c1e1d00 */
.L_x_4500:
[----:B------:R-:W-:Y:S05]  /*0490*/  BSYNC B0 ;  /* 0x0000000000007941 */ /* 0x000fea0003800000 */
.L_x_4499:
[----:B------:R-:W-:Y:S02]  /*04a0*/  ULDC UR6, c[0x0][0x214] ;  /* 0x0000850000067ab9 */ /* 0x000fe40000000800 */
[----:B------:R-:W-:Y:S01]  /*04b0*/  ISETP.GE.AND P3, PT, R68, UR6, PT ;  /* 0x0000000644007c0c */ /* 0x000fe2000bf66270 */
[----:B------:R-:W-:Y:S02]  /*04c0*/  ULDC.64 UR6, c[0x0][0x230] ;  /* 0x00008c0000067ab9 */ /* 0x000fe40000000a00 */
[----:B------:R-:W-:-:S04]  /*04d0*/  LOP3.LUT P2, RZ, R10, UR6, RZ, 0xfc, !PT ;  /* 0x000000060aff7c12 */ /* 0x000fc8000f84fcff */
[----:B------:R-:W-:-:S06]  /*04e0*/  LOP3.LUT P2, RZ, R11, UR7, RZ, 0xfc, P2 ;  /* 0x000000070bff7c12 */ /* 0x000fcc000904fcff */
[----:B------:R-:W-:Y:S07]  /*04f0*/  @P3 EXIT ;  /* 0x000000000000394d */ /* 0x000fee0003800000 */
[----:B------:R-:W-:Y:S01]  /*0500*/  ULDC.U8 UR6, c[0x0][0x2a0] ;  /* 0x0000a80000067ab9 */ /* 0x000fe20000000000 */
[----:B------:R-:W-:Y:S01]  /*0510*/  ULDC UR7, c[0x0][0x218] ;  /* 0x0000860000077ab9 */ /* 0x000fe20000000800 */
[----:B------:R-:W-:Y:S01]  /*0520*/  ISETP.NE.AND P3, PT, RZ, UR6, PT ;  /* 0x00000006ff007c0c */ /* 0x000fe2000bf65270 */
[----:B------:R-:W-:Y:S01]  /*0530*/  ULDC UR6, c[0x0][0x2d8] ;  /* 0x0000b60000067ab9 */ /* 0x000fe20000000800 */
[----:B------:R-:W-:Y:S01]  /*0540*/  ULDC.64 UR8, c[0x0][0x228] ;  /* 0x00008a0000087ab9 */ /* 0x000fe20000000a00 */
[----:B------:R-:W-:Y:S01]  /*0550*/  ULDC.64 UR10, c[0x0][0x230] ;  /* 0x00008c00000a7ab9 */ /* 0x000fe20000000a00 */
[----:B------:R-:W-:-:S09]  /*0560*/  P2R R96, PR, RZ, 0x8 ;  /* 0x00000008ff607803 */ /* 0x000fd20000000000 */
.L_x_4610:
        /* <DEDUP_REMOVED lines=8> */
[----:B------:R-:W3:Y:S03]  /*05f0*/  LDC.64 R64, c[0x0][0x220] ;  /* 0x00008800ff407b82 */ /* 0x000ee60000000a00 */
[----:B------:R-:W-:-:S13]  /*0600*/  ISETP.NE.AND.EX P3, PT, RZ, UR9, PT, P3 ;  /* 0x00000009ff007c0c */ /* 0x000fda000bf65330 */
[----:B------:R-:W-:-:S04]  /*0610*/  @P3 LEA R70, P4, R93, UR8, 0x4 ;  /* 0x000000085d463c11 */ /* 0x000fc8000f8820ff */
[C---:B------:R-:W-:Y:S02]  /*0620*/  @P3 LEA.HI.X R71, R93.reuse, UR9, RZ, 0x4, P4 ;  /* 0x000000095d473c11 */ /* 0x040fe4000a0f24ff */
[----:B------:R-:W-:Y:S01]  /*0630*/  ISETP.NE.U32.AND P4, PT, RZ, UR10, PT ;  /* 0x0000000aff007c0c */ /* 0x000fe2000bf85070 */
[----:B---3--:R-:W-:Y:S02]  /*0640*/  IMAD.WIDE.U32 R64, R93, 0x10, R64 ;  /* 0x000000105d407825 */ /* 0x008fe400078e0040 */
[----:B------:R3:W5:Y:S01]  /*0650*/  @P3 LDG.E.128 R12, desc[UR4][R70.64] ;  /* 0x00000004460c3981 */ /* 0x000762000c1e1d00 */
[----:B------:R-:W-:-:S03]  /*0660*/  ISETP.NE.AND.EX P4, PT, RZ, UR11, PT, P4 ;  /* 0x0000000bff007c0c */ /* 0x000fc6000bf85340 */
[----:B------:R-:W4:Y:S10]  /*0670*/  LDG.E.128 R64, desc[UR4][R64.64] ;  /* 0x0000000440407981 */ /* 0x000f34000c1e1d00 */
[----:B------:R-:W-:-:S04]  /*0680*/  @P4 LEA R78, P5, R93, UR10, 0x4 ;  /* 0x0000000a5d4e4c11 */ /* 0x000fc8000f8a20ff */
[----:B------:R-:W-:-:S05]  /*0690*/  @P4 LEA.HI.X R79, R93, UR11, RZ, 0x4, P5 ;  /* 0x0000000b5d4f4c11 */ /* 0x000fca000a8f24ff */
[----:B------:R3:W5:Y:S01]  /*06a0*/  @P4 LDG.E.128 R8, desc[UR4][R78.64] ;  /* 0x000000044e084981 */ /* 0x000762000c1e1d00 */
[----:B------:R-:W-:-:S04]  /*06b0*/  ISETP.NE.U32.AND P5, PT, RZ, UR8, PT ;  /* 0x00000008ff007c0c */ /* 0x000fc8000bfa5070 */
[----:B------:R-:W-:Y:S02]  /*06c0*/  ISETP.NE.AND.EX P5, PT, RZ, UR9, PT, P5 ;  /* 0x00000009ff007c0c */ /* 0x000fe4000bfa5350 */
[C---:B----4-:R-:W-:Y:S02]  /*06d0*/  SHF.L.U32 R69, R64.reuse, 0x10, RZ ;  /* 0x0000001040457819 */ /* 0x050fe400000006ff */
[----:B------:R-:W-:-:S09]  /*06e0*/  PRMT R0, R64, 0x7632, R0 ;  /* 0x0000763240007816 */ /* 0x000fd20000000000 */
[----:B---3--:R-:W-:Y:S05]  /*06f0*/  @P5 BRA `(.L_x_4503) ;  /* 0x0000000000205947 */ /* 0x008fea0003800000 */
[----:B------:R-:W-:-:S04]  /*0700*/  ISETP.NE.U32.AND P3, PT, RZ, UR10, PT ;  /* 0x0000000aff007c0c */ /* 0x000fc8000bf65070 */
[----:B------:R-:W-:-:S13]  /*0710*/  ISETP.NE.AND.EX P3, PT, RZ, UR11, PT, P3 ;  /* 0x0000000bff007c0c */ /* 0x000fda000bf65330 */
[----:B------:R-:W-:Y:S05]  /*0720*/  @P3 BRA `(.L_x_4504) ;  /* 0x0000000000083947 */ /* 0x000fea0003800000 */
[----:B------:R-:W-:Y:S05]  /*0730*/  @P2 BRA `(.L_x_4505) ;  /* 0x0000000000202947 */ /* 0x000fea0003800000 */
[----:B------:R-:W-:Y:S05]  /*0740*/  BRA `(.L_x_4506) ;  /* 0x0000000000247947 */ /* 0x000fea0003800000 */
.L_x_4504:
[----:B-----5:R-:W-:-:S04]  /*0750*/  IMAD.U32 R64, R8, 0x10000, RZ ;  /* 0x0001000008407824 */ /* 0x020fc800078e00ff */
[----:B------:R-:W-:Y:S01]  /*0760*/  FADD.FTZ R69, R64, R69 ;  /* 0x0000004540457221 */ /* 0x000fe20000010000 */
[----:B------:R-:W-:Y:S06]  /*0770*/  BRA `(.L_x_4505) ;  /* 0x0000000000107947 */ /* 0x000fec0003800000 */
.L_x_4503:
[----:B-----5:R-:W-:Y:S02]  /*0780*/  SHF.L.U32 R64, R12, 0x10, RZ ;  /* 0x000000100c407819 */ /* 0x020fe400000006ff */
[----:B------:R-:W-:-:S03]  /*0790*/  @P4 SHF.L.U32 R70, R8, 0x10, RZ ;  /* 0x0000001008464819 */ /* 0x000fc600000006ff */
[----:B------:R-:W-:-:S04]  /*07a0*/  FADD.FTZ R69, R64, R69 ;  /* 0x0000004540457221 */ /* 0x000fc80000010000 */
[----:B------:R-:W-:-:S07]  /*07b0*/  @P4 FADD.FTZ R69, R70, R69 ;  /* 0x0000004546454221 */ /* 0x000fce0000010000 */
.L_x_4505:
[----:B------:R-:W-:-:S04]  /*07c0*/  F2FP.BF16.F32.PACK_AB R64, RZ, R69 ;  /* 0x00000045ff40723e */ /* 0x000fc800000010ff */
[----:B012---:R-:W-:-:S07]  /*07d0*/  PRMT R4, R64, 0x7610, R4 ;  /* 0x0000761040047816 */ /* 0x007fce0000000004 */
.L_x_4506:
[----:B------:R-:W-:Y:S01]  /*07e0*/  IMAD.U32 R70, R0, 0x10000, RZ ;  /* 0x0001000000467824 */ /* 0x000fe200078e00ff */
[----:B------:R-:W-:Y:S06]  /*07f0*/  @P5 BRA `(.L_x_4507) ;  /* 0x0000000000245947 */ /* 0x000fec0003800000 */
[----:B------:R-:W-:-:S04]  /*0800*/  ISETP.NE.U32.AND P3, PT, RZ, UR10, PT ;  /* 0x0000000aff007c0c */ /* 0x000fc8000bf65070 */
[----:B------:R-:W-:-:S13]  /*0810*/  ISETP.NE.AND.EX P3, PT, RZ, UR11, PT, P3 ;  /* 0x0000000bff007c0c */ /* 0x000fda000bf65330 */
[----:B------:R-:W-:Y:S05]  /*0820*/  @P3 BRA `(.L_x_4508) ;  /* 0x0000000000083947 */ /* 0x000fea0003800000 */
[----:B------:R-:W-:Y:S05]  /*0830*/  @P2 BRA `(.L_x_4509) ;  /* 0x00000000002c2947 */ /* 0x000fea0003800000 */
[----:B------:R-:W-:Y:S05]  /*0840*/  BRA `(.L_x_4510) ;  /* 0x0000000000307947 */ /* 0x000fea0003800000 */
.L_x_4508:
[----:B-----5:R-:W-:-:S04]  /*0850*/  PRMT R0, R8, 0x7632, R0 ;  /* 0x0000763208007816 */ /* 0x020fc80000000000 */
[----:B------:R-:W-:-:S05]  /*0860*/  SHF.L.U32 R71, R0, 0x10, RZ ;  /* 0x0000001000477819 */ /* 0x000fca00000006ff */
[----:B------:R-:W-:Y:S01]  /*0870*/  FADD.FTZ R70, R71, R70 ;  /* 0x0000004647467221 */ /* 0x000fe20000010000 */
[----:B------:R-:W-:Y:S06]  /*0880*/  BRA `(.L_x_4509) ;  /* 0x0000000000187947 */ /* 0x000fec0003800000 */
.L_x_4507:
[----:B-----5:R-:W-:Y:S02]  /*0890*/  PRMT R0, R12, 0x7632, R0 ;  /* 0x000076320c007816 */ /* 0x020fe40000000000 */
[----:B------:R-:W-:Y:S02]  /*08a0*/  @P4 PRMT R64, R8, 0x7632, R64 ;  /* 0x0000763208404816 */ /* 0x000fe40000000040 */
[----:B------:R-:W-:-:S03]  /*08b0*/  SHF.L.U32 R71, R0, 0x10, RZ ;  /* 0x0000001000477819 */ /* 0x000fc600000006ff */
[----:B------:R-:W-:Y:S02]  /*08c0*/  @P4 IMAD.U32 R79, R64, 0x10000, RZ ;  /* 0x00010000404f4824 */ /* 0x000fe400078e00ff */
[----:B------:R-:W-:-:S04]  /*08d0*/  FADD.FTZ R70, R71, R70 ;  /* 0x0000004647467221 */ /* 0x000fc80000010000 */
[----:B------:R-:W-:-:S07]  /*08e0*/  @P4 FADD.FTZ R70, R79, R70 ;  /* 0x000000464f464221 */ /* 0x000fce0000010000 */
.L_x_4509:
[----:B------:R-:W-:-:S04]  /*08f0*/  F2FP.BF16.F32.PACK_AB R0, RZ, R70 ;  /* 0x00000046ff00723e */ /* 0x000fc800000010ff */
[----:B012---:R-:W-:-:S07]  /*0900*/  PRMT R4, R4, 0x5410, R0 ;  /* 0x0000541004047816 */ /* 0x007fce0000000000 */
.L_x_4510:
        /* <DEDUP_REMOVED lines=8> */
.L_x_4512:
[----:B-----5:R-:W-:-:S05]  /*0990*/  SHF.L.U32 R0, R9, 0x10, RZ ;  /* 0x0000001009007819 */ /* 0x020fca00000006ff */
[----:B------:R-:W-:Y:S01]  /*09a0*/  FADD.FTZ R71, R0, R71 ;  /* 0x0000004700477221 */ /* 0x000fe20000010000 */
[----:B------:R-:W-:Y:S06]  /*09b0*/  BRA `(.L_x_4513) ;  /* 0x0000000000107947 */ /* 0x000fec0003800000 */
.L_x_4511:
[----:B-----5:R-:W-:Y:S01]  /*09c0*/  IMAD.U32 R0, R13, 0x10000, RZ ;  /* 0x000100000d007824 */ /* 0x020fe200078e00ff */
[----:B------:R-:W-:-:S03]  /*09d0*/  @P4 SHF.L.U32 R64, R9, 0x10, RZ ;  /* 0x0000001009404819 */ /* 0x000fc600000006ff */
[----:B------:R-:W-:-:S04]  /*09e0*/  FADD.FTZ R71, R0, R71 ;  /* 0x0000004700477221 */ /* 0x000fc80000010000 */
[----:B------:R-:W-:-:S07]  /*09f0*/  @P4 FADD.FTZ R71, R64, R71 ;  /* 0x0000004740474221 */ /* 0x000fce0000010000 */
.L_x_4513:
[----:B------:R-:W-:-:S04]  /*0a00*/  F2FP.BF16.F32.PACK_AB R0, RZ, R71 ;  /* 0x00000047ff00723e */ /* 0x000fc800000010ff */
[----:B012---:R-:W-:-:S07]  /*0a10*/  PRMT R5, R0, 0x7610, R5 ;  /* 0x0000761000057816 */ /* 0x007fce0000000005 */
.L_x_4514:
[----:B------:R-:W-:Y:S01]  /*0a20*/  SHF.L.U32 R78, R65, 0x10, RZ ;  /* 0x00000010414e7819 */ /* 0x000fe200000006ff */
[----:B------:R-:W-:Y:S06]  /*0a30*/  @P5 BRA `(.L_x_4515) ;  /* 0x0000000000245947 */ /* 0x000fec0003800000 */
[----:B------:R-:W-:-:S04]  /*0a40*/  ISETP.NE.U32.AND P3, PT, RZ, UR10, PT ;  /* 0x0000000aff007c0c */ /* 0x000fc8000bf65070 */
[----:B------:R-:W-:-:S13]  /*0a50*/  ISETP.NE.AND.EX P3, PT, RZ, UR11, PT, P3 ;  /* 0x0000000bff007c0c */ /* 0x000fda000bf65330 */
[----:B------:R-:W-:Y:S05]  /*0a60*/  @P3 BRA `(.L_x_4516) ;  /* 0x0000000000083947 */ /* 0x000fea0003800000 */
[----:B------:R-:W-:Y:S05]  /*0a70*/  @P2 BRA `(.L_x_4517) ;  /* 0x00000000002c2947 */ /* 0x000fea0003800000 */
[----:B------:R-:W-:Y:S05]  /*0a80*/  BRA `(.L_x_4518) ;  /* 0x0000000000307947 */ /* 0x000fea0003800000 */
.L_x_4516:
[----:B-----5:R-:W-:-:S05]  /*0a90*/  PRMT R0, R9, 0x7632, R0 ;  /* 0x0000763209007816 */ /* 0x020fca0000000000 */
[----:B------:R-:W-:-:S04]  /*0aa0*/  IMAD.U32 R65, R0, 0x10000, RZ ;  /* 0x0001000000417824 */ /* 0x000fc800078e00ff */
[----:B------:R-:W-:Y:S01]  /*0ab0*/  FADD.FTZ R78, R65, R78 ;  /* 0x0000004e414e7221 */ /* 0x000fe20000010000 */
[----:B------:R-:W-:Y:S06]  /*0ac0*/  BRA `(.L_x_4517) ;  /* 0x0000000000187947 */ /* 0x000fec0003800000 */
.L_x_4515:
[----:B-----5:R-:W-:Y:S02]  /*0ad0*/  PRMT R0, R13, 0x7632, R0 ;  /* 0x000076320d007816 */ /* 0x020fe40000000000 */
[----:B------:R-:W-:Y:S02]  /*0ae0*/  @P4 PRMT R64, R9, 0x7632, R64 ;  /* 0x0000763209404816 */ /* 0x000fe40000000040 */
[----:B------:R-:W-:Y:S02]  /*0af0*/  SHF.L.U32 R65, R0, 0x10, RZ ;  /* 0x0000001000417819 */ /* 0x000fe400000006ff */
[----:B------:R-:W-:-:S03]  /*0b00*/  @P4 SHF.L.U32 R79, R64, 0x10, RZ ;  /* 0x00000010404f4819 */ /* 0x000fc600000006ff */
[----:B------:R-:W-:-:S04]  /*0b10*/  FADD.FTZ R78, R65, R78 ;  /* 0x0000004e414e7221 */ /* 0x000fc80000010000 */
[----:B------:R-:W-:-:S07]  /*0b20*/  @P4 FADD.FTZ R78, R79, R78 ;  /* 0x0000004e4f4e4221 */ /* 0x000fce0000010000 */
.L_x_4517:
[----:B------:R-:W-:-:S04]  /*0b30*/  F2FP.BF16.F32.PACK_AB R0, RZ, R78 ;  /* 0x0000004eff00723e */ /* 0x000fc800000010ff */
[----:B012---:R-:W-:-:S07]  /*0b40*/  PRMT R5, R5, 0x5410, R0 ;  /* 0x0000541005057816 */ /* 0x007fce0000000000 */
.L_x_4518:
        /* <DEDUP_REMOVED lines=8> */
.L_x_4520:
[----:B-----5:R-:W-:-:S05]  /*0bd0*/  SHF.L.U32 R0, R10, 0x10, RZ ;  /* 0x000000100a007819 */ /* 0x020fca00000006ff */
[----:B------:R-:W-:Y:S01]  /*0be0*/  FADD.FTZ R79, R0, R79 ;  /* 0x0000004f004f7221 */ /* 0x000fe20000010000 */
[----:B------:R-:W-:Y:S06]  /*0bf0*/  BRA `(.L_x_4521) ;  /* 0x0000000000107947 */ /* 0x000fec0003800000 */
.L_x_4519:
[----:B-----5:R-:W-:Y:S01]  /*0c00*/  SHF.L.U32 R0, R14, 0x10, RZ ;  /* 0x000000100e007819 */ /* 0x020fe200000006ff */
[----:B------:R-:W-:-:S04]  /*0c10*/  @P4 IMAD.U32 R64, R10, 0x10000, RZ ;  /* 0x000100000a404824 */ /* 0x000fc800078e00ff */
[----:B------:R-:W-:-:S04]  /*0c20*/  FADD.FTZ R79, R0, R79 ;  /* 0x0000004f004f7221 */ /* 0x000fc80000010000 */
[----:B------:R-:W-:-:S07]  /*0c30*/  @P4 FADD.FTZ R79, R64, R79 ;  /* 0x0000004f404f4221 */ /* 0x000fce0000010000 */
.L_x_4521:
[----:B------:R-:W-:-:S04]  /*0c40*/  F2FP.BF16.F32.PACK_AB R0, RZ, R79 ;  /* 0x0000004fff00723e */ /* 0x000fc800000010ff */
[----:B012---:R-:W-:-:S07]  /*0c50*/  PRMT R6, R0, 0x7610, R6 ;  /* 0x0000761000067816 */ /* 0x007fce0000000006 */
.L_x_4522:
[----:B------:R-:W-:Y:S01]  /*0c60*/  SHF.L.U32 R80, R66, 0x10, RZ ;  /* 0x0000001042507819 */ /* 0x000fe200000006ff */
[----:B------:R-:W-:Y:S06]  /*0c70*/  @P5 BRA `(.L_x_4523) ;  /* 0x0000000000245947 */ /* 0x000fec0003800000 */
[----:B------:R-:W-:-:S04]  /*0c80*/  ISETP.NE.U32.AND P3, PT, RZ, UR10, PT ;  /* 0x0000000aff007c0c */ /* 0x000fc8000bf65070 */
[----:B------:R-:W-:-:S13]  /*0c90*/  ISETP.NE.AND.EX P3, PT, RZ, UR11, PT, P3 ;  /* 0x0000000bff007c0c */ /* 0x000fda000bf65330 */
[----:B------:R-:W-:Y:S05]  /*0ca0*/  @P3 BRA `(.L_x_4524) ;  /* 0x0000000000083947 */ /* 0x000fea0003800000 */
[----:B------:R-:W-:Y:S05]  /*0cb0*/  @P2 BRA `(.L_x_4525) ;  /* 0x00000000002c2947 */ /* 0x000fea0003800000 */
[----:B------:R-:W-:Y:S05]  /*0cc0*/  BRA `(.L_x_4526) ;  /* 0x0000000000307947 */ /* 0x000fea0003800000 */
.L_x_4524:
[----:B-----5:R-:W-:-:S04]  /*0cd0*/  PRMT R0, R10, 0x7632, R0 ;  /* 0x000076320a007816 */ /* 0x020fc80000000000 */
[----:B------:R-:W-:-:S05]  /*0ce0*/  SHF.L.U32 R65, R0, 0x10, RZ ;  /* 0x0000001000417819 */ /* 0x000fca00000006ff */
[----:B------:R-:W-:Y:S01]  /*0cf0*/  FADD.FTZ R80, R65, R80 ;  /* 0x0000005041507221 */ /* 0x000fe20000010000 */
[----:B------:R-:W-:Y:S06]  /*0d00*/  BRA `(.L_x_4525) ;  /* 0x0000000000187947 */ /* 0x000fec0003800000 */
.L_x_4523:
[----:B-----5:R-:W-:Y:S02]  /*0d10*/  PRMT R0, R14, 0x7632, R0 ;  /* 0x000076320e007816 */ /* 0x020fe40000000000 */
[----:B------:R-:W-:-:S03]  /*0d20*/  @P4 PRMT R64, R10, 0x7632, R64 ;  /* 0x000076320a404816 */ /* 0x000fc60000000040 */
[----:B------:R-:W-:Y:S01]  /*0d30*/  IMAD.U32 R65, R0, 0x10000, RZ ;  /* 0x0001000000417824 */ /* 0x000fe200078e00ff */
[----:B------:R-:W-:-:S03]  /*0d40*/  @P4 SHF.L.U32 R81, R64, 0x10, RZ ;  /* 0x0000001040514819 */ /* 0x000fc600000006ff */
[----:B------:R-:W-:-:S04]  /*0d50*/  FADD.FTZ R80, R65, R80 ;  /* 0x0000005041507221 */ /* 0x000fc80000010000 */
[----:B------:R-:W-:-:S07]  /*0d60*/  @P4 FADD.FTZ R80, R81, R80 ;  /* 0x0000005051504221 */ /* 0x000fce0000010000 */
.L_x_4525:
[----:B------:R-:W-:-:S04]  /*0d70*/  F2FP.BF16.F32.PACK_AB R0, RZ, R80 ;  /* 0x00000050ff00723e */ /* 0x000fc800000010ff */
[----:B012---:R-:W-:-:S07]  /*0d80*/  PRMT R6, R6, 0x5410, R0 ;  /* 0x0000541006067816 */ /* 0x007fce0000000000 */
.L_x_4526:
        /* <DEDUP_REMOVED lines=8> */
.L_x_4528:
[----:B-----5:R-:W-:-:S04]  /*0e10*/  IMAD.U32 R0, R11, 0x10000, RZ ;  /* 0x000100000b007824 */ /* 0x020fc800078e00ff */
[----:B------:R-:W-:Y:S01]  /*0e20*/  FADD.FTZ R81, R0, R81 ;  /* 0x0000005100517221 */ /* 0x000fe20000010000 */
[----:B------:R-:W-:Y:S06]  /*0e30*/  BRA `(.L_x_4529) ;  /* 0x0000000000107947 */ /* 0x000fec0003800000 */
.L_x_4527:
[----:B-----5:R-:W-:Y:S02]  /*0e40*/  SHF.L.U32 R0, R15, 0x10, RZ ;  /* 0x000000100f007819 */ /* 0x020fe400000006ff */
[----:B------:R-:W-:-:S03]  /*0e50*/  @P4 SHF.L.U32 R64, R11, 0x10, RZ ;  /* 0x000000100b404819 */ /* 0x000fc600000006ff */
[----:B------:R-:W-:-:S04]  /*0e60*/  FADD.FTZ R81, R0, R81 ;  /* 0x0000005100517221 */ /* 0x000fc80000010000 */
[----:B------:R-:W-:-:S07]  /*0e70*/  @P4 FADD.FTZ R81, R64, R81 ;  /* 0x0000005140514221 */ /* 0x000fce0000010000 */
.L_x_4529:
[----:B------:R-:W-:-:S04]  /*0e80*/  F2FP.BF16.F32.PACK_AB R0, RZ, R81 ;  /* 0x00000051ff00723e */ /* 0x000fc800000010ff */
[----:B012---:R-:W-:-:S07]  /*0e90*/  PRMT R7, R0, 0x7610, R7 ;  /* 0x0000761000077816 */ /* 0x007fce0000000007 */
.L_x_4530:
[----:B------:R-:W-:Y:S01]  /*0ea0*/  IMAD.U32 R90, R67, 0x10000, RZ ;  /* 0x00010000435a7824 */ /* 0x000fe200078e00ff */
[----:B------:R-:W-:Y:S06]  /*0eb0*/  @P5 BRA `(.L_x_4531) ;  /* 0x0000000000245947 */ /* 0x000fec0003800000 */
[----:B------:R-:W-:-:S04]  /*0ec0*/  ISETP.NE.U32.AND P3, PT, RZ, UR10, PT ;  /* 0x0000000aff007c0c */ /* 0x000fc8000bf65070 */
[----:B------:R-:W-:-:S13]  /*0ed0*/  ISETP.NE.AND.EX P3, PT, RZ, UR11, PT, P3 ;  /* 0x0000000bff007c0c */ /* 0x000fda000bf65330 */
[----:B------:R-:W-:Y:S05]  /*0ee0*/  @P3 BRA `(.L_x_4532) ;  /* 0x0000000000083947 */ /* 0x000fea0003800000 */
[----:B------:R-:W-:Y:S05]  /*0ef0*/  @P2 BRA `(.L_x_4533) ;  /* 0x00000000002c2947 */ /* 0x000fea0003800000 */
[----:B------:R-:W-:Y:S05]  /*0f00*/  BRA `(.L_x_4534) ;  /* 0x0000000000307947 */ /* 0x000fea0003800000 */
.L_x_4532:
[----:B-----5:R-:W-:-:S04]  /*0f10*/  PRMT R0, R11, 0x7632, R0 ;  /* 0x000076320b007816 */ /* 0x020fc80000000000 */
[----:B------:R-:W-:-:S05]  /*0f20*/  SHF.L.U32 R65, R0, 0x10, RZ ;  /* 0x0000001000417819 */ /* 0x000fca00000006ff */
[----:B------:R-:W-:Y:S01]  /*0f30*/  FADD.FTZ R90, R65, R90 ;  /* 0x0000005a415a7221 */ /* 0x000fe20000010000 */
[----:B------:R-:W-:Y:S06]  /*0f40*/  BRA `(.L_x_4533) ;  /* 0x0000000000187947 */ /* 0x000fec0003800000 */
.L_x_4531:
[----:B-----5:R-:W-:Y:S02]  /*0f50*/  PRMT R0, R15, 0x7632, R0 ;  /* 0x000076320f007816 */ /* 0x020fe40000000000 */
[----:B------:R-:W-:Y:S02]  /*0f60*/  @P4 PRMT R64, R11, 0x7632, R64 ;  /* 0x000076320b404816 */ /* 0x000fe40000000040 */
[----:B------:R-:W-:-:S03]  /*0f70*/  SHF.L.U32 R65, R0, 0x10, RZ ;  /* 0x0000001000417819 */ /* 0x000fc600000006ff */
[----:B------:R-:W-:Y:S02]  /*0f80*/  @P4 IMAD.U32 R67, R64, 0x10000, RZ ;  /* 0x0001000040434824 */ /* 0x000fe400078e00ff */
[----:B------:R-:W-:-:S04]  /*0f90*/  FADD.FTZ R90, R65, R90 ;  /* 0x0000005a415a7221 */ /* 0x000fc80000010000 */
[----:B------:R-:W-:-:S07]  /*0fa0*/  @P4 FADD.FTZ R90, R67, R90 ;  /* 0x0000005a435a4221 */ /* 0x000fce0000010000 */
.L_x_4533:
[----:B------:R-:W-:-:S04]  /*0fb0*/  F2FP.BF16.F32.PACK_AB R0, RZ, R90 ;  /* 0x0000005aff00723e */ /* 0x000fc800000010ff */
[----:B012---:R-:W-:-:S07]  /*0fc0*/  PRMT R7, R7, 0x5410, R0 ;  /* 0x0000541007077816 */ /* 0x007fce0000000000 */
.L_x_4534:
[----:B------:R-:W3:Y:S01]  /*0fd0*/  @P2 LDC.64 R64, c[0x0][0x238] ;  /* 0x00008e00ff402b82 */ /* 0x000ee20000000a00 */
[C---:B------:R-:W-:Y:S02]  /*0fe0*/  IADD3 R0, R93.reuse, 0x20, RZ ;  /* 0x000000205d007810 */ /* 0x040fe40007ffe0ff */
[----:B---3--:R-:W-:-:S04]  /*0ff0*/  @P2 LEA R64, P3, R93, R64, 0x4 ;  /* 0x000000405d402211 */ /* 0x008fc800078620ff */
[----:B------:R-:W-:-:S05]  /*1000*/  @P2 LEA.HI.X R65, R93, R65, RZ, 0x4, P3 ;  /* 0x000000415d412211 */ /* 0x000fca00018f24ff */
[----:B------:R3:W-:Y:S04]  /*1010*/  @P2 STG.E.128 desc[UR4][R64.64], R4 ;  /* 0x0000000440002986 */ /* 0x0007e8000c101d04 */
.L_x_4502:
[----:B------:R-:W-:Y:S05]  /*1020*/  BSYNC B0 ;  /* 0x0000000000007941 */ /* 0x000fea0003800000 */
.L_x_4501:
[----:B------:R-:W-:Y:S01]  /*1030*/  ISETP.GE.U32.AND P3, PT, R2, 0x40, PT ;  /* 0x000000400200780c */ /* 0x000fe20003f66070 */
[----:B------:R-:W-:-:S12]  /*1040*/  BSSY B0, `(.L_x_4535) ;  /* 0x00000a6000007945 */ /* 0x000fd80003800000 */
[----:B------:R-:W-:Y:S05]  /*1050*/  @!P3 BRA `(.L_x_4536) ;  /* 0x000000080090b947 */ /* 0x000fea0003800000 */
[----:B------:R-:W-:Y:S01]  /*1060*/  ISETP.NE.U32.AND P3, PT, RZ, UR8, PT ;  /* 0x00000008ff007c0c */ /* 0x000fe2000bf65070 */
[----:B---3--:R-:W3:Y:S03]  /*1070*/  LDC.64 R64, c[0x0][0x220] ;  /* 0x00008800ff407b82 */ /* 0x008ee60000000a00 */
[----:B------:R-:W-:-:S13]  /*1080*/  ISETP.NE.AND.EX P3, PT, RZ, UR9, PT, P3 ;  /* 0x00000009ff007c0c */ /* 0x000fda000bf65330 */
[----:B------:R-:W-:-:S04]  /*1090*/  @P3 LEA R82, P4, R0, UR8, 0x4 ;  /* 0x0000000800523c11 */ /* 0x000fc8000f8820ff */
[C---:B------:R-:W-:Y:S02]  /*10a0*/  @P3 LEA.HI.X R83, R0.reuse, UR9, RZ, 0x4, P4 ;  /* 0x0000000900533c11 */ /* 0x040fe4000a0f24ff */
[----:B------:R-:W-:Y:S01]  /*10b0*/  ISETP.NE.U32.AND P4, PT, RZ, UR10, PT ;  /* 0x0000000aff007c0c */ /* 0x000fe2000bf85070 */
[----:B---3--:R-:W-:Y:S02]  /*10c0*/  IMAD.WIDE.U32 R64, R0, 0x10, R64 ;  /* 0x0000001000407825 */ /* 0x008fe400078e0040 */
[----:B-----5:R3:W5:Y:S01]  /*10d0*/  @P3 LDG.E.128 R12, desc[UR4][R82.64] ;  /* 0x00000004520c3981 */ /* 0x020762000c1e1d00 */
        /* <DEDUP_REMOVED lines=15> */
.L_x_4538:
[----:B-----5:R-:W-:-:S04]  /*11d0*/  IMAD.U32 R83, R8, 0x10000, RZ ;  /* 0x0001000008537824 */ /* 0x020fc800078e00ff */
[----:B------:R-:W-:Y:S01]  /*11e0*/  FADD.FTZ R72, R83, R72 ;  /* 0x0000004853487221 */ /* 0x000fe20000010000 */
[----:B------:R-:W-:Y:S06]  /*11f0*/  BRA `(.L_x_4539) ;  /* 0x0000000000107947 */ /* 0x000fec0003800000 */
.L_x_4537:
[----:B-----5:R-:W-:Y:S02]  /*1200*/  SHF.L.U32 R83, R12, 0x10, RZ ;  /* 0x000000100c537819 */ /* 0x020fe400000006ff */
[----:B------:R-:W-:-:S03]  /*1210*/  @P4 SHF.L.U32 R85, R8, 0x10, RZ ;  /* 0x0000001008554819 */ /* 0x000fc600000006ff */
[----:B------:R-:W-:-:S04]  /*1220*/  FADD.FTZ R72, R83, R72 ;  /* 0x0000004853487221 */ /* 0x000fc80000010000 */
[----:B------:R-:W-:-:S07]  /*1230*/  @P4 FADD.FTZ R72, R85, R72 ;  /* 0x0000004855484221 */ /* 0x000fce0000010000 */
.L_x_4539:
[----:B------:R-:W-:-:S04]  /*1240*/  F2FP.BF16.F32.PACK_AB R64, RZ, R72 ;  /* 0x00000048ff40723e */ /* 0x000fc800000010ff */
[----:B012---:R-:W-:-:S07]  /*1250*/  PRMT R4, R64, 0x7610, R4 ;  /* 0x0000761040047816 */ /* 0x007fce0000000004 */
.L_x_4540:
[----:B------:R-:W-:Y:S01]  /*1260*/  IMAD.U32 R73, R73, 0x10000, RZ ;  /* 0x0001000049497824 */ /* 0x000fe200078e00ff */
[----:B------:R-:W-:Y:S06]  /*1270*/  @P5 BRA `(.L_x_4541) ;  /* 0x0000000000245947 */ /* 0x000fec0003800000 */
[----:B------:R-:W-:-:S04]  /*1280*/  ISETP.NE.U32.AND P3, PT, RZ, UR10, PT ;  /* 0x0000000aff007c0c */ /* 0x000fc8000bf65070 */
[----:B------:R-:W-:-:S13]  /*1290*/  ISETP.NE.AND.EX P3, PT, RZ, UR11, PT, P3 ;  /* 0x0000000bff007c0c */ /* 0x000fda000bf65330 */
[----:B------:R-:W-:Y:S05]  /*12a0*/  @P3 BRA `(.L_x_4542) ;  /* 0x0000000000083947 */ /* 0x000fea0003800000 */
[----:B------:R-:W-:Y:S05]  /*12b0*/  @P2 BRA `(.L_x_4543) ;  /* 0x00000000002c2947 */ /* 0x000fea0003800000 */
[----:B------:R-:W-:Y:S05]  /*12c0*/  BRA `(.L_x_4544) ;  /* 0x0000000000307947 */ /* 0x000fea0003800000 */
.L_x_4542:
[----:B-----5:R-:W-:-:S04]  /*12d0*/  PRMT R64, R8, 0x7632, R64 ;  /* 0x0000763208407816 */ /* 0x020fc80000000040 */
[----:B------:R-:W-:-:S05]  /*12e0*/  SHF.L.U32 R64, R64, 0x10, RZ ;  /* 0x0000001040407819 */ /* 0x000fca00000006ff */
[----:B------:R-:W-:Y:S01]  /*12f0*/  FADD.FTZ R73, R64, R73 ;  /* 0x0000004940497221 */ /* 0x000fe20000010000 */
[----:B------:R-:W-:Y:S06]  /*1300*/  BRA `(.L_x_4543) ;  /* 0x0000000000187947 */ /* 0x000fec0003800000 */
.L_x_4541:
[----:B-----5:R-:W-:Y:S02]  /*1310*/  PRMT R64, R12, 0x7632, R64 ;  /* 0x000076320c407816 */ /* 0x020fe40000000040 */
[----:B------:R-:W-:Y:S02]  /*1320*/  @P4 PRMT R74, R8, 0x7632, R74 ;  /* 0x00007632084a4816 */ /* 0x000fe4000000004a */
[----:B------:R-:W-:-:S03]  /*1330*/  SHF.L.U32 R64, R64, 0x10, RZ ;  /* 0x0000001040407819 */ /* 0x000fc600000006ff */
[----:B------:R-:W-:Y:S02]  /*1340*/  @P4 IMAD.U32 R74, R74, 0x10000, RZ ;  /* 0x000100004a4a4824 */ /* 0x000fe400078e00ff */
[----:B------:R-:W-:-:S04]  /*1350*/  FADD.FTZ R73, R64, R73 ;  /* 0x0000004940497221 */ /* 0x000fc80000010000 */
[----:B------:R-:W-:-:S07]  /*1360*/  @P4 FADD.FTZ R73, R74, R73 ;  /* 0x000000494a494221 */ /* 0x000fce0000010000 */
.L_x_4543:
[----:B------:R-:W-:-:S04]  /*1370*/  F2FP.BF16.F32.PACK_AB R64, RZ, R73 ;  /* 0x00000049ff40723e */ /* 0x000fc800000010ff */
[----:B012---:R-:W-:-:S07]  /*1380*/  PRMT R4, R4, 0x5410, R64 ;  /* 0x0000541004047816 */ /* 0x007fce0000000040 */
.L_x_4544:
        /* <DEDUP_REMOVED lines=8> */
.L_x_4546:
[----:B-----5:R-:W-:-:S05]  /*1410*/  SHF.L.U32 R83, R9, 0x10, RZ ;  /* 0x0000001009537819 */ /* 0x020fca00000006ff */
[----:B------:R-:W-:Y:S01]  /*1420*/  FADD.FTZ R74, R83, R74 ;  /* 0x0000004a534a7221 */ /* 0x000fe20000010000 */
[----:B------:R-:W-:Y:S06]  /*1430*/  BRA `(.L_x_4547) ;  /* 0x0000000000107947 */ /* 0x000fec0003800000 */
.L_x_4545:
[----:B-----5:R-:W-:Y:S01]  /*1440*/  IMAD.U32 R83, R13, 0x10000, RZ ;  /* 0x000100000d537824 */ /* 0x020fe200078e00ff */
[----:B------:R-:W-:-:S03]  /*1450*/  @P4 SHF.L.U32 R85, R9, 0x10, RZ ;  /* 0x0000001009554819 */ /* 0x000fc600000006ff */
[----:B------:R-:W-:-:S04]  /*1460*/  FADD.FTZ R74, R83, R74 ;  /* 0x0000004a534a7221 */ /* 0x000fc80000010000 */
[----:B------:R-:W-:-:S07]  /*1470*/  @P4 FADD.FTZ R74, R85, R74 ;  /* 0x0000004a554a4221 */ /* 0x000fce0000010000 */
.L_x_4547:
[----:B------:R-:W-:-:S04]  /*1480*/  F2FP.BF16.F32.PACK_AB R64, RZ, R74 ;  /* 0x0000004aff40723e */ /* 0x000fc800000010ff */
[----:B012---:R-:W-:-:S07]  /*1490*/  PRMT R5, R64, 0x7610, R5 ;  /* 0x0000761040057816 */ /* 0x007fce0000000005 */
.L_x_4548:
[----:B------:R-:W-:Y:S01]  /*14a0*/  SHF.L.U32 R82, R65, 0x10, RZ ;  /* 0x0000001041527819 */ /* 0x000fe200000006ff */
[----:B------:R-:W-:Y:S06]  /*14b0*/  @P5 BRA `(.L_x_4549) ;  /* 0x0000000000245947 */ /* 0x000fec0003800000 */
[----:B------:R-:W-:-:S04]  /*14c0*/  ISETP.NE.U32.AND P3, PT, RZ, UR10, PT ;  /* 0x0000000aff007c0c */ /* 0x000fc8000bf65070 */
[----:B------:R-:W-:-:S13]  /*14d0*/  ISETP.NE.AND.EX P3, PT, RZ, UR11, PT, P3 ;  /* 0x0000000bff007c0c */ /* 0x000fda000bf65330 */
[----:B------:R-:W-:Y:S05]  /*14e0*/  @P3 BRA `(.L_x_4550) ;  /* 0x0000000000083947 */ /* 0x000fea0003800000 */
[----:B------:R-:W-:Y:S05]  /*14f0*/  @P2 BRA `(.L_x_4551) ;  /* 0x00000000002c2947 */ /* 0x000fea0003800000 */
[----:B------:R-:W-:Y:S05]  /*1500*/  BRA `(.L_x_4552) ;  /* 0x0000000000307947 */ /* 0x000fea0003800000 */
.L_x_4550:
[----:B-----5:R-:W-:-:S05]  /*1510*/  PRMT R64, R9, 0x7632, R64 ;  /* 0x0000763209407816 */ /* 0x020fca0000000040 */
[----:B------:R-:W-:-:S04]  /*1520*/  IMAD.U32 R65, R64, 0x10000, RZ ;  /* 0x0001000040417824 */ /* 0x000fc800078e00ff */
[----:B------:R-:W-:Y:S01]  /*1530*/  FADD.FTZ R82, R65, R82 ;  /* 0x0000005241527221 */ /* 0x000fe20000010000 */
[----:B------:R-:W-:Y:S06]  /*1540*/  BRA `(.L_x_4551) ;  /* 0x0000000000187947 */ /* 0x000fec0003800000 */
.L_x_4549:
[----:B-----5:R-:W-:Y:S02]  /*1550*/  PRMT R64, R13, 0x7632, R64 ;  /* 0x000076320d407816 */ /* 0x020fe40000000040 */
[----:B------:R-:W-:Y:S02]  /*1560*/  @P4 PRMT R83, R9, 0x7632, R83 ;  /* 0x0000763209534816 */ /* 0x000fe40000000053 */
[----:B------:R-:W-:Y:S02]  /*1570*/  SHF.L.U32 R65, R64, 0x10, RZ ;  /* 0x0000001040417819 */ /* 0x000fe400000006ff */
[----:B------:R-:W-:-:S03]  /*1580*/  @P4 SHF.L.U32 R83, R83, 0x10, RZ ;  /* 0x0000001053534819 */ /* 0x000fc600000006ff */
[----:B------:R-:W-:-:S04]  /*1590*/  FADD.FTZ R82, R65, R82 ;  /* 0x0000005241527221 */ /* 0x000fc80000010000 */
[----:B------:R-:W-:-:S07]  /*15a0*/  @P4 FADD.FTZ R82, R83, R82 ;  /* 0x0000005253524221 */ /* 0x000fce0000010000 */
.L_x_4551:
[----:B------:R-:W-:-:S04]  /*15b0*/  F2FP.BF16.F32.PACK_AB R64, RZ, R82 ;  /* 0x00000052ff40723e */ /* 0x000fc800000010ff */
[----:B012---:R-:W-:-:S07]  /*15c0*/  PRMT R5, R5, 0x5410, R64 ;  /* 0x0000541005057816 */ /* 0x007fce0000000040 */
.L_x_4552:
        /* <DEDUP_REMOVED lines=8> */
.L_x_4554:
[----:B-----5:R-:W-:-:S05]  /*1650*/  SHF.L.U32 R64, R10, 0x10, RZ ;  /* 0x000000100a407819 */ /* 0x020fca00000006ff */
[----:B------:R-:W-:Y:S01]  /*1660*/  FADD.FTZ R83, R64, R83 ;  /* 0x0000005340537221 */ /* 0x000fe20000010000 */
[----:B------:R-:W-:Y:S06]  /*1670*/  BRA `(.L_x_4555) ;  /* 0x0000000000107947 */ /* 0x000fec0003800000 */
.L_x_4553:
[----:B-----5:R-:W-:Y:S01]  /*1680*/  SHF.L.U32 R64, R14, 0x10, RZ ;  /* 0x000000100e407819 */ /* 0x020fe200000006ff */
[----:B------:R-:W-:-:S04]  /*1690*/  @P4 IMAD.U32 R84, R10, 0x10000, RZ ;  /* 0x000100000a544824 */ /* 0x000fc800078e00ff */
[----:B------:R-:W-:-:S04]  /*16a0*/  FADD.FTZ R83, R64, R83 ;  /* 0x0000005340537221 */ /* 0x000fc80000010000 */
[----:B------:R-:W-:-:S07]  /*16b0*/  @P4 FADD.FTZ R83, R84, R83 ;  /* 0x0000005354534221 */ /* 0x000fce0000010000 */
.L_x_4555:
[----:B------:R-:W-:-:S04]  /*16c0*/  F2FP.BF16.F32.PACK_AB R64, RZ, R83 ;  /* 0x00000053ff40723e */ /* 0x000fc800000010ff */
[----:B012---:R-:W-:-:S07]  /*16d0*/  PRMT R6, R64, 0x7610, R6 ;  /* 0x0000761040067816 */ /* 0x007fce0000000006 */
.L_x_4556:
[----:B------:R-:W-:Y:S01]  /*16e0*/  SHF.L.U32 R84, R66, 0x10, RZ ;  /* 0x0000001042547819 */ /* 0x000fe200000006ff */
[----:B------:R-:W-:Y:S06]  /*16f0*/  @P5 BRA `(.L_x_4557) ;  /* 0x0000000000245947 */ /* 0x000fec0003800000 */
[----:B------:R-:W-:-:S04]  /*1700*/  ISETP.NE.U32.AND P3, PT, RZ, UR10, PT ;  /* 0x0000000aff007c0c */ /* 0x000fc8000bf65070 */
[----:B------:R-:W-:-:S13]  /*1710*/  ISETP.NE.AND.EX P3, PT, RZ, UR11, PT, P3 ;  /* 0x0000000bff007c0c */ /* 0x000fda000bf65330 */
[----:B------:R-:W-:Y:S05]  /*1720*/  @P3 BRA `(.L_x_4558) ;  /* 0x0000000000083947 */ /* 0x000fea0003800000 */
[----:B------:R-:W-:Y:S05]  /*1730*/  @P2 BRA `(.L_x_4559) ;  /* 0x00000000002c2947 */ /* 0x000fea0003800000 */
[----:B------:R-:W-:Y:S05]  /*1740*/  BRA `(.L_x_4560) ;  /* 0x0000000000307947 */ /* 0x000fea0003800000 */
.L_x_4558:
[----:B-----5:R-:W-:-:S04]  /*1750*/  PRMT R64, R10, 0x7632, R64 ;  /* 0x000076320a407816 */ /* 0x020fc80000000040 */
[----:B------:R-:W-:-:S05]  /*1760*/  SHF.L.U32 R65, R64, 0x10, RZ ;  /* 0x0000001040417819 */ /* 0x000fca00000006ff */
[----:B------:R-:W-:Y:S01]  /*1770*/  FADD.FTZ R84, R65, R84 ;  /* 0x0000005441547221 */ /* 0x000fe20000010000 */
[----:B------:R-:W-:Y:S06]  /*1780*/  BRA `(.L_x_4559) ;  /* 0x0000000000187947 */ /* 0x000fec0003800000 */
.L_x_4557:
[----:B-----5:R-:W-:Y:S02]  /*1790*/  PRMT R64, R14, 0x7632, R64 ;  /* 0x000076320e407816 */ /* 0x020fe40000000040 */
[----:B------:R-:W-:-:S03]  /*17a0*/  @P4 PRMT R66, R10, 0x7632, R66 ;  /* 0x000076320a424816 */ /* 0x000fc60000000042 */
[----:B------:R-:W-:Y:S01]  /*17b0*/  IMAD.U32 R65, R64, 0x10000, RZ ;  /* 0x0001000040417824 */ /* 0x000fe200078e00ff */
[----:B------:R-:W-:-:S03]  /*17c0*/  @P4 SHF.L.U32 R85, R66, 0x10, RZ ;  /* 0x0000001042554819 */ /* 0x000fc600000006ff */
[----:B------:R-:W-:-:S04]  /*17d0*/  FADD.FTZ R84, R65, R84 ;  /* 0x0000005441547221 */ /* 0x000fc80000010000 */
[----:B------:R-:W-:-:S07]  /*17e0*/  @P4 FADD.FTZ R84, R85, R84 ;  /* 0x0000005455544221 */ /* 0x000fce0000010000 */
.L_x_4559:
[----:B------:R-:W-:-:S04]  /*17f0*/  F2FP.BF16.F32.PACK_AB R64, RZ, R84 ;  /* 0x00000054ff40723e */ /* 0x000fc800000010ff */
[----:B012---:R-:W-:-:S07]  /*1800*/  PRMT R6, R6, 0x5410, R64 ;  /* 0x0000541006067816 */ /* 0x007fce0000000040 */
.L_x_4560:
        /* <DEDUP_REMOVED lines=8> */
.L_x_4562:
[----:B-----5:R-:W-:-:S04]  /*1890*/  IMAD.U32 R64, R11, 0x10000, RZ ;  /* 0x000100000b407824 */ /* 0x020fc800078e00ff */
[----:B------:R-:W-:Y:S01]  /*18a0*/  FADD.FTZ R85, R64, R85 ;  /* 0x0000005540557221 */ /* 0x000fe20000010000 */
[----:B------:R-:W-:Y:S06]  /*18b0*/  BRA `(.L_x_4563) ;  /* 0x0000000000107947 */ /* 0x000fec0003800000 */
.L_x_4561:
[----:B-----5:R-:W-:Y:S02]  /*18c0*/  SHF.L.U32 R64, R15, 0x10, RZ ;  /* 0x000000100f407819 */ /* 0x020fe400000006ff */
[----:B------:R-:W-:-:S03]  /*18d0*/  @P4 SHF.L.U32 R66, R11, 0x10, RZ ;  /* 0x000000100b424819 */ /* 0x000fc600000006ff */
[----:B------:R-:W-:-:S04]  /*18e0*/  FADD.FTZ R85, R64, R85 ;  /* 0x0000005540557221 */ /* 0x000fc80000010000 */
[----:B------:R-:W-:-:S07]  /*18f0*/  @P4 FADD.FTZ R85, R66, R85 ;  /* 0x0000005542554221 */ /* 0x000fce0000010000 */
.L_x_4563:
[----:B------:R-:W-:-:S04]  /*1900*/  F2FP.BF16.F32.PACK_AB R64, RZ, R85 ;  /* 0x00000055ff40723e */ /* 0x000fc800000010ff */
[----:B012---:R-:W-:-:S07]  /*1910*/  PRMT R7, R64, 0x7610, R7 ;  /* 0x0000761040077816 */ /* 0x007fce0000000007 */
.L_x_4564:
[----:B------:R-:W-:Y:S01]  /*1920*/  IMAD.U32 R91, R67, 0x10000, RZ ;  /* 0x00010000435b7824 */ /* 0x000fe200078e00ff */
[----:B------:R-:W-:Y:S06]  /*1930*/  @P5 BRA `(.L_x_4565) ;  /* 0x0000000000245947 */ /* 0x000fec0003800000 */
[----:B------:R-:W-:-:S04]  /*1940*/  ISETP.NE.U32.AND P3, PT, RZ, UR10, PT ;  /* 0x0000000aff007c0c */ /* 0x000fc8000bf65070 */
[----:B------:R-:W-:-:S13]  /*1950*/  ISETP.NE.AND.EX P3, PT, RZ, UR11, PT, P3 ;  /* 0x0000000bff007c0c */ /* 0x000fda000bf65330 */
[----:B------:R-:W-:Y:S05]  /*1960*/  @P3 BRA `(.L_x_4566) ;  /* 0x0000000000083947 */ /* 0x000fea0003800000 */
[----:B------:R-:W-:Y:S05]  /*1970*/  @P2 BRA `(.L_x_4567) ;  /* 0x00000000002c2947 */ /* 0x000fea0003800000 */
[----:B------:R-:W-:Y:S05]  /*1980*/  BRA `(.L_x_4568) ;  /* 0x0000000000307947 */ /* 0x000fea0003800000 */
.L_x_4566:
[----:B-----5:R-:W-:-:S04]  /*1990*/  PRMT R64, R11, 0x7632, R64 ;  /* 0x000076320b407816 */ /* 0x020fc80000000040 */
[----:B------:R-:W-:-:S05]  /*19a0*/  SHF.L.U32 R64, R64, 0x10, RZ ;  /* 0x0000001040407819 */ /* 0x000fca00000006ff */
[----:B------:R-:W-:Y:S01]  /*19b0*/  FADD.FTZ R91, R64, R91 ;  /* 0x0000005b405b7221 */ /* 0x000fe20000010000 */
[----:B------:R-:W-:Y:S06]  /*19c0*/  BRA `(.L_x_4567) ;  /* 0x0000000000187947 */ /* 0x000fec0003800000 */
.L_x_4565:
[----:B-----5:R-:W-:Y:S02]  /*19d0*/  PRMT R64, R15, 0x7632, R64 ;  /* 0x000076320f407816 */ /* 0x020fe40000000040 */
[----:B------:R-:W-:Y:S02]  /*19e0*/  @P4 PRMT R65, R11, 0x7632, R65 ;  /* 0x000076320b414816 */ /* 0x000fe40000000041 */
[----:B------:R-:W-:-:S03]  /*19f0*/  SHF.L.U32 R64, R64, 0x10, RZ ;  /* 0x0000001040407819 */ /* 0x000fc600000006ff */
[----:B------:R-:W-:Y:S02]  /*1a00*/  @P4 IMAD.U32 R66, R65, 0x10000, RZ ;  /* 0x0001000041424824 */ /* 0x000fe400078e00ff */
[----:B------:R-:W-:-:S04]  /*1a10*/  FADD.FTZ R91, R64, R91 ;  /* 0x0000005b405b7221 */ /* 0x000fc80000010000 */
[----:B------:R-:W-:-:S07]  /*1a20*/  @P4 FADD.FTZ R91, R66, R91 ;  /* 0x0000005b425b4221 */ /* 0x000fce0000010000 */
.L_x_4567:
[----:B------:R-:W-:-:S04]  /*1a30*/  F2FP.BF16.F32.PACK_AB R64, RZ, R91 ;  /* 0x0000005bff40723e */ /* 0x000fc800000010ff */
[----:B012---:R-:W-:-:S07]  /*1a40*/  PRMT R7, R7, 0x5410, R64 ;  /* 0x0000541007077816 */ /* 0x007fce0000000040 */
.L_x_4568:
[----:B------:R-:W3:Y:S02]  /*1a50*/  @P2 LDC.64 R64, c[0x0][0x238] ;  /* 0x00008e00ff402b82 */ /* 0x000ee40000000a00 */
[----:B---3--:R-:W-:-:S04]  /*1a60*/  @P2 LEA R64, P3, R0, R64, 0x4 ;  /* 0x0000004000402211 */ /* 0x008fc800078620ff */
[C---:B------:R-:W-:Y:S02]  /*1a70*/  @P2 LEA.HI.X R65, R0.reuse, R65, RZ, 0x4, P3 ;  /* 0x0000004100412211 */ /* 0x040fe400018f24ff */
[----:B------:R-:W-:-:S03]  /*1a80*/  IADD3 R0, R0, 0x20, RZ ;  /* 0x0000002000007810 */ /* 0x000fc60007ffe0ff */
[----:B------:R4:W-:Y:S04]  /*1a90*/  @P2 STG.E.128 desc[UR4][R64.64], R4 ;  /* 0x0000000440002986 */ /* 0x0009e8000c101d04 */
.L_x_4536:
[----:B------:R-:W-:Y:S05]  /*1aa0*/  BSYNC B0 ;  /* 0x0000000000007941 */ /* 0x000fea0003800000 */
.L_x_4535:
[----:B------:R-:W-:Y:S04]  /*1ab0*/  BSSY B0, `(.L_x_4569) ;  /* 0x00000a5000007945 */ /* 0x000fe80003800000 */
[----:B------:R-:W-:Y:S05]  /*1ac0*/  @!P1 BRA `(.L_x_4570) ;  /* 0x00000008008c9947 */ /* 0x000fea0003800000 */
[----:B------:R-:W-:Y:S01]  /*1ad0*/  ISETP.NE.U32.AND P3, PT, RZ, UR8, PT ;  /* 0x00000008ff007c0c */ /* 0x000fe2000bf65070 */
[----:B---34-:R-:W3:Y:S03]  /*1ae0*/  LDC.64 R64, c[0x0][0x220] ;  /* 0x00008800ff407b82 */ /* 0x018ee60000000a00 */
        /* <DEDUP_REMOVED lines=21> */
.L_x_4572:
[----:B-----5:R-:W-:-:S04]  /*1c40*/  IMAD.U32 R64, R8, 0x10000, RZ ;  /* 0x0001000008407824 */ /* 0x020fc800078e00ff */
[----:B------:R-:W-:Y:S01]  /*1c50*/  FADD.FTZ R75, R64, R75 ;  /* 0x0000004b404b7221 */ /* 0x000fe20000010000 */
[----:B------:R-:W-:Y:S06]  /*1c60*/  BRA `(.L_x_4573) ;  /* 0x0000000000107947 */ /* 0x000fec0003800000 */
.L_x_4571:
[----:B-----5:R-:W-:Y:S02]  /*1c70*/  SHF.L.U32 R64, R12, 0x10, RZ ;  /* 0x000000100c407819 */ /* 0x020fe400000006ff */
[----:B------:R-:W-:-:S03]  /*1c80*/  @P4 SHF.L.U32 R76, R8, 0x10, RZ ;  /* 0x00000010084c4819 */ /* 0x000fc600000006ff */
[----:B------:R-:W-:-:S04]  /*1c90*/  FADD.FTZ R75, R64, R75 ;  /* 0x0000004b404b7221 */ /* 0x000fc80000010000 */
[----:B------:R-:W-:-:S07]  /*1ca0*/  @P4 FADD.FTZ R75, R76, R75 ;  /* 0x0000004b4c4b4221 */ /* 0x000fce0000010000 */
.L_x_4573:
[----:B------:R-:W-:-:S04]  /*1cb0*/  F2FP.BF16.F32.PACK_AB R64, RZ, R75 ;  /* 0x0000004bff40723e */ /* 0x000fc800000010ff */
[----:B012---:R-:W-:-:S07]  /*1cc0*/  PRMT R4, R64, 0x7610, R4 ;  /* 0x0000761040047816 */ /* 0x007fce0000000004 */
.L_x_4574:
[----:B------:R-:W-:Y:S01]  /*1cd0*/  IMAD.U32 R76, R88, 0x10000, RZ ;  /* 0x00010000584c7824 */ /* 0x000fe200078e00ff */
[----:B------:R-:W-:Y:S06]  /*1ce0*/  @P5 BRA `(.L_x_4575) ;  /* 0x0000000000245947 */ /* 0x000fec0003800000 */
[----:B------:R-:W-:-:S04]  /*1cf0*/  ISETP.NE.U32.AND P3, PT, RZ, UR10, PT ;  /* 0x0000000aff007c0c */ /* 0x000fc8000bf65070 */
[----:B------:R-:W-:-:S13]  /*1d00*/  ISETP.NE.AND.EX P3, PT, RZ, UR11, PT, P3 ;  /* 0x0000000bff007c0c */ /* 0x000fda000bf65330 */
[----:B------:R-:W-:Y:S05]  /*1d10*/  @P3 BRA `(.L_x_4576) ;  /* 0x0000000000083947 */ /* 0x000fea0003800000 */
[----:B------:R-:W-:Y:S05]  /*1d20*/  @P2 BRA `(.L_x_4577) ;  /* 0x00000000002c2947 */ /* 0x000fea0003800000 */
[----:B------:R-:W-:Y:S05]  /*1d30*/  BRA `(.L_x_4578) ;  /* 0x0000000000307947 */ /* 0x000fea0003800000 */
.L_x_4576:
[----:B-----5:R-:W-:-:S04]  /*1d40*/  PRMT R64, R8, 0x7632, R64 ;  /* 0x0000763208407816 */ /* 0x020fc80000000040 */
[----:B------:R-:W-:-:S05]  /*1d50*/  SHF.L.U32 R77, R64, 0x10, RZ ;  /* 0x00000010404d7819 */ /* 0x000fca00000006ff */
[----:B------:R-:W-:Y:S01]  /*1d60*/  FADD.FTZ R76, R77, R76 ;  /* 0x0000004c4d4c7221 */ /* 0x000fe20000010000 */
[----:B------:R-:W-:Y:S06]  /*1d70*/  BRA `(.L_x_4577) ;  /* 0x0000000000187947 */ /* 0x000fec0003800000 */
.L_x_4575:
[----:B-----5:R-:W-:Y:S02]  /*1d80*/  PRMT R64, R12, 0x7632, R64 ;  /* 0x000076320c407816 */ /* 0x020fe40000000040 */
[----:B------:R-:W-:Y:S02]  /*1d90*/  @P4 PRMT R86, R8, 0x7632, R86 ;  /* 0x0000763208564816 */ /* 0x000fe40000000056 */
[----:B------:R-:W-:-:S03]  /*1da0*/  SHF.L.U32 R77, R64, 0x10, RZ ;  /* 0x00000010404d7819 */ /* 0x000fc600000006ff */
[----:B------:R-:W-:Y:S02]  /*1db0*/  @P4 IMAD.U32 R87, R86, 0x10000, RZ ;  /* 0x0001000056574824 */ /* 0x000fe400078e00ff */
[----:B------:R-:W-:-:S04]  /*1dc0*/  FADD.FTZ R76, R77, R76 ;  /* 0x0000004c4d4c7221 */ /* 0x000fc80000010000 */
[----:B------:R-:W-:-:S07]  /*1dd0*/  @P4 FADD.FTZ R76, R87, R76 ;  /* 0x0000004c574c4221 */ /* 0x000fce0000010000 */
.L_x_4577:
[----:B------:R-:W-:-:S04]  /*1de0*/  F2FP.BF16.F32.PACK_AB R64, RZ, R76 ;  /* 0x0000004cff40723e */ /* 0x000fc800000010ff */
[----:B012---:R-:W-:-:S07]  /*1df0*/  PRMT R4, R4, 0x5410, R64 ;  /* 0x0000541004047816 */ /* 0x007fce0000000040 */
.L_x_4578:
        /* <DEDUP_REMOVED lines=8> */
.L_x_4580:
[----:B-----5:R-:W-:-:S05]  /*1e80*/  SHF.L.U32 R64, R9, 0x10, RZ ;  /* 0x0000001009407819 */ /* 0x020fca00000006ff */
[----:B------:R-:W-:Y:S01]  /*1e90*/  FADD.FTZ R77, R64, R77 ;  /* 0x0000004d404d7221 */ /* 0x000fe20000010000 */
[----:B------:R-:W-:Y:S06]  /*1ea0*/  BRA `(.L_x_4581) ;  /* 0x0000000000107947 */ /* 0x000fec0003800000 */
.L_x_4579:
[----:B-----5:R-:W-:Y:S01]  /*1eb0*/  IMAD.U32 R64, R13, 0x10000, RZ ;  /* 0x000100000d407824 */ /* 0x020fe200078e00ff */
[----:B------:R-:W-:-:S03]  /*1ec0*/  @P4 SHF.L.U32 R86, R9, 0x10, RZ ;  /* 0x0000001009564819 */ /* 0x000fc600000006ff */
[----:B------:R-:W-:-:S04]  /*1ed0*/  FADD.FTZ R77, R64, R77 ;  /* 0x0000004d404d7221 */ /* 0x000fc80000010000 */
[----:B------:R-:W-:-:S07]  /*1ee0*/  @P4 FADD.FTZ R77, R86, R77 ;  /* 0x0000004d564d4221 */ /* 0x000fce0000010000 */
.L_x_4581:
[----:B------:R-:W-:-:S04]  /*1ef0*/  F2FP.BF16.F32.PACK_AB R64, RZ, R77 ;  /* 0x0000004dff40723e */ /* 0x000fc800000010ff */
[----:B012---:R-:W-:-:S07]  /*1f00*/  PRMT R5, R64, 0x7610, R5 ;  /* 0x0000761040057816 */ /* 0x007fce0000000005 */
.L_x_4582:
[----:B------:R-:W-:Y:S01]  /*1f10*/  SHF.L.U32 R86, R65, 0x10, RZ ;  /* 0x0000001041567819 */ /* 0x000fe200000006ff */
[----:B------:R-:W-:Y:S06]  /*1f20*/  @P5 BRA `(.L_x_4583) ;  /* 0x0000000000245947 */ /* 0x000fec0003800000 */
[----:B------:R-:W-:-:S04]  /*1f30*/  ISETP.NE.U32.AND P3, PT, RZ, UR10, PT ;  /* 0x0000000aff007c0c */ /* 0x000fc8000bf65070 */
[----:B------:R-:W-:-:S13]  /*1f40*/  ISETP.NE.AND.EX P3, PT, RZ, UR11, PT, P3 ;  /* 0x0000000bff007c0c */ /* 0x000fda000bf65330 */
[----:B------:R-:W-:Y:S05]  /*1f50*/  @P3 BRA `(.L_x_4584) ;  /* 0x0000000000083947 */ /* 0x000fea0003800000 */
[----:B------:R-:W-:Y:S05]  /*1f60*/  @P2 BRA `(.L_x_4585) ;  /* 0x00000000002c2947 */ /* 0x000fea0003800000 */
[----:B------:R-:W-:Y:S05]  /*1f70*/  BRA `(.L_x_4586) ;  /* 0x0000000000307947 */ /* 0x000fea0003800000 */
.L_x_4584:
[----:B-----5:R-:W-:-:S05]  /*1f80*/  PRMT R64, R9, 0x7632, R64 ;  /* 0x0000763209407816 */ /* 0x020fca0000000040 */
[----:B------:R-:W-:-:S04]  /*1f90*/  IMAD.U32 R65, R64, 0x10000, RZ ;  /* 0x0001000040417824 */ /* 0x000fc800078e00ff */
[----:B------:R-:W-:Y:S01]  /*1fa0*/  FADD.FTZ R86, R65, R86 ;  /* 0x0000005641567221 */ /* 0x000fe20000010000 */
[----:B------:R-:W-:Y:S06]  /*1fb0*/  BRA `(.L_x_4585) ;  /* 0x0000000000187947 */ /* 0x000fec0003800000 */
.L_x_4583:
[----:B-----5:R-:W-:Y:S02]  /*1fc0*/  PRMT R64, R13, 0x7632, R64 ;  /* 0x000076320d407816 */ /* 0x020fe40000000040 */
[----:B------:R-:W-:Y:S02]  /*1fd0*/  @P4 PRMT R87, R9, 0x7632, R87 ;  /* 0x0000763209574816 */ /* 0x000fe40000000057 */
[----:B------:R-:W-:Y:S02]  /*1fe0*/  SHF.L.U32 R65, R64, 0x10, RZ ;  /* 0x0000001040417819 */ /* 0x000fe400000006ff */
[----:B------:R-:W-:-:S03]  /*1ff0*/  @P4 SHF.L.U32 R87, R87, 0x10, RZ ;  /* 0x0000001057574819 */ /* 0x000fc600000006ff */
[----:B------:R-:W-:-:S04]  /*2000*/  FADD.FTZ R86, R65, R86 ;  /* 0x0000005641567221 */ /* 0x000fc80000010000 */
[----:B------:R-:W-:-:S07]  /*2010*/  @P4 FADD.FTZ R86, R87, R86 ;  /* 0x0000005657564221 */ /* 0x000fce0000010000 */
.L_x_4585:
[----:B------:R-:W-:-:S04]  /*2020*/  F2FP.BF16.F32.PACK_AB R64, RZ, R86 ;  /* 0x00000056ff40723e */ /* 0x000fc800000010ff */
[----:B012---:R-:W-:-:S07]  /*2030*/  PRMT R5, R5, 0x5410, R64 ;  /* 0x0000541005057816 */ /* 0x007fce0000000040 */
.L_x_4586:
        /* <DEDUP_REMOVED lines=8> */
.L_x_4588:
[----:B-----5:R-:W-:-:S05]  /*20c0*/  SHF.L.U32 R64, R10, 0x10, RZ ;  /* 0x000000100a407819 */ /* 0x020fca00000006ff */
[----:B------:R-:W-:Y:S01]  /*20d0*/  FADD.FTZ R87, R64, R87 ;  /* 0x0000005740577221 */ /* 0x000fe20000010000 */
[----:B------:R-:W-:Y:S06]  /*20e0*/  BRA `(.L_x_4589) ;  /* 0x0000000000107947 */ /* 0x000fec0003800000 */
.L_x_4587:
[----:B-----5:R-:W-:Y:S01]  /*20f0*/  SHF.L.U32 R64, R14, 0x10, RZ ;  /* 0x000000100e407819 */ /* 0x020fe200000006ff */
[----:B------:R-:W-:-:S04]  /*2100*/  @P4 IMAD.U32 R88, R10, 0x10000, RZ ;  /* 0x000100000a584824 */ /* 0x000fc800078e00ff */
[----:B------:R-:W-:-:S04]  /*2110*/  FADD.FTZ R87, R64, R87 ;  /* 0x0000005740577221 */ /* 0x000fc80000010000 */
[----:B------:R-:W-:-:S07]  /*2120*/  @P4 FADD.FTZ R87, R88, R87 ;  /* 0x0000005758574221 */ /* 0x000fce0000010000 */
.L_x_4589:
[----:B------:R-:W-:-:S04]  /*2130*/  F2FP.BF16.F32.PACK_AB R64, RZ, R87 ;  /* 0x00000057ff40723e */ /* 0x000fc800000010ff */
[----:B012---:R-:W-:-:S07]  /*2140*/  PRMT R6, R64, 0x7610, R6 ;  /* 0x0000761040067816 */ /* 0x007fce0000000006 */
.L_x_4590:
[----:B------:R-:W-:Y:S01]  /*2150*/  SHF.L.U32 R88, R66, 0x10, RZ ;  /* 0x0000001042587819 */ /* 0x000fe200000006ff */
[----:B------:R-:W-:Y:S06]  /*2160*/  @P5 BRA `(.L_x_4591) ;  /* 0x0000000000245947 */ /* 0x000fec0003800000 */
[----:B------:R-:W-:-:S04]  /*2170*/  ISETP.NE.U32.AND P3, PT, RZ, UR10, PT ;  /* 0x0000000aff007c0c */ /* 0x000fc8000bf65070 */
[----:B------:R-:W-:-:S13]  /*2180*/  ISETP.NE.AND.EX P3, PT, RZ, UR11, PT, P3 ;  /* 0x0000000bff007c0c */ /* 0x000fda000bf65330 */
[----:B------:R-:W-:Y:S05]  /*2190*/  @P3 BRA `(.L_x_4592) ;  /* 0x0000000000083947 */ /* 0x000fea0003800000 */
[----:B------:R-:W-:Y:S05]  /*21a0*/  @P2 BRA `(.L_x_4593) ;  /* 0x00000000002c2947 */ /* 0x000fea0003800000 */
[----:B------:R-:W-:Y:S05]  /*21b0*/  BRA `(.L_x_4594) ;  /* 0x0000000000307947 */ /* 0x000fea0003800000 */
.L_x_4592:
[----:B-----5:R-:W-:-:S04]  /*21c0*/  PRMT R64, R10, 0x7632, R64 ;  /* 0x000076320a407816 */ /* 0x020fc80000000040 */
[----:B------:R-:W-:-:S05]  /*21d0*/  SHF.L.U32 R65, R64, 0x10, RZ ;  /* 0x0000001040417819 */ /* 0x000fca00000006ff */
[----:B------:R-:W-:Y:S01]  /*21e0*/  FADD.FTZ R88, R65, R88 ;  /* 0x0000005841587221 */ /* 0x000fe20000010000 */
[----:B------:R-:W-:Y:S06]  /*21f0*/  BRA `(.L_x_4593) ;  /* 0x0000000000187947 */ /* 0x000fec0003800000 */
.L_x_4591:
[----:B-----5:R-:W-:Y:S02]  /*2200*/  PRMT R64, R14, 0x7632, R64 ;  /* 0x000076320e407816 */ /* 0x020fe40000000040 */
[----:B------:R-:W-:-:S03]  /*2210*/  @P4 PRMT R66, R10, 0x7632, R66 ;  /* 0x000076320a424816 */ /* 0x000fc60000000042 */
[----:B------:R-:W-:Y:S01]  /*2220*/  IMAD.U32 R65, R64, 0x10000, RZ ;  /* 0x0001000040417824 */ /* 0x000fe200078e00ff */
[----:B------:R-:W-:-:S03]  /*2230*/  @P4 SHF.L.U32 R89, R66, 0x10, RZ ;  /* 0x0000001042594819 */ /* 0x000fc600000006ff */
[----:B------:R-:W-:-:S04]  /*2240*/  FADD.FTZ R88, R65, R88 ;  /* 0x0000005841587221 */ /* 0x000fc80000010000 */
[----:B------:R-:W-:-:S07]  /*2250*/  @P4 FADD.FTZ R88, R89, R88 ;  /* 0x0000005859584221 */ /* 0x000fce0000010000 */
.L_x_4593:
[----:B------:R-:W-:-:S04]  /*2260*/  F2FP.BF16.F32.PACK_AB R64, RZ, R88 ;  /* 0x00000058ff40723e */ /* 0x000fc800000010ff */
[----:B012---:R-:W-:-:S07]  /*2270*/  PRMT R6, R6, 0x5410, R64 ;  /* 0x0000541006067816 */ /* 0x007fce0000000040 */
.L_x_4594:
        /* <DEDUP_REMOVED lines=8> */
.L_x_4596:
[----:B-----5:R-:W-:-:S04]  /*2300*/  IMAD.U32 R64, R11, 0x10000, RZ ;  /* 0x000100000b407824 */ /* 0x020fc800078e00ff */
[----:B------:R-:W-:Y:S01]  /*2310*/  FADD.FTZ R89, R64, R89 ;  /* 0x0000005940597221 */ /* 0x000fe20000010000 */
[----:B------:R-:W-:Y:S06]  /*2320*/  BRA `(.L_x_4597) ;  /* 0x0000000000107947 */ /* 0x000fec0003800000 */
.L_x_4595:
[----:B-----5:R-:W-:Y:S02]  /*2330*/  SHF.L.U32 R64, R15, 0x10, RZ ;  /* 0x000000100f407819 */ /* 0x020fe400000006ff */
[----:B------:R-:W-:-:S03]  /*2340*/  @P4 SHF.L.U32 R66, R11, 0x10, RZ ;  /* 0x000000100b424819 */ /* 0x000fc600000006ff */
[----:B------:R-:W-:-:S04]  /*2350*/  FADD.FTZ R89, R64, R89 ;  /* 0x0000005940597221 */ /* 0x000fc80000010000 */
[----:B------:R-:W-:-:S07]  /*2360*/  @P4 FADD.FTZ R89, R66, R89 ;  /* 0x0000005942594221 */ /* 0x000fce0000010000 */
.L_x_4597:
[----:B------:R-:W-:-:S04]  /*2370*/  F2FP.BF16.F32.PACK_AB R64, RZ, R89 ;  /* 0x00000059ff40723e */ /* 0x000fc800000010ff */
[----:B012---:R-:W-:-:S07]  /*2380*/  PRMT R7, R64, 0x7610, R7 ;  /* 0x0000761040077816 */ /* 0x007fce0000000007 */
.L_x_4598:
[----:B------:R-:W-:Y:S01]  /*2390*/  IMAD.U32 R92, R67, 0x10000, RZ ;  /* 0x00010000435c7824 */ /* 0x000fe200078e00ff */
[----:B------:R-:W-:Y:S06]  /*23a0*/  @P5 BRA `(.L_x_4599) ;  /* 0x0000000000245947 */ /* 0x000fec0003800000 */
[----:B------:R-:W-:-:S04]  /*23b0*/  ISETP.NE.U32.AND P3, PT, RZ, UR10, PT ;  /* 0x0000000aff007c0c */ /* 0x000fc8000bf65070 */
[----:B------:R-:W-:-:S13]  /*23c0*/  ISETP.NE.AND.EX P3, PT, RZ, UR11, PT, P3 ;  /* 0x0000000bff007c0c */ /* 0x000fda000bf65330 */
[----:B------:R-:W-:Y:S05]  /*23d0*/  @P3 BRA `(.L_x_4600) ;  /* 0x0000000000083947 */ /* 0x000fea0003800000 */
[----:B------:R-:W-:Y:S05]  /*23e0*/  @P2 BRA `(.L_x_4601) ;  /* 0x00000000002c2947 */ /* 0x000fea0003800000 */
[----:B------:R-:W-:Y:S05]  /*23f0*/  BRA `(.L_x_4602) ;  /* 0x0000000000307947 */ /* 0x000fea0003800000 */
.L_x_4600:
[----:B-----5:R-:W-:-:S04]  /*2400*/  PRMT R64, R11, 0x7632, R64 ;  /* 0x000076320b407816 */ /* 0x020fc80000000040 */
[----:B------:R-:W-:-:S05]  /*2410*/  SHF.L.U32 R65, R64, 0x10, RZ ;  /* 0x0000001040417819 */ /* 0x000fca00000006ff */
[----:B------:R-:W-:Y:S01]  /*2420*/  FADD.FTZ R92, R65, R92 ;  /* 0x0000005c415c7221 */ /* 0x000fe20000010000 */
[----:B------:R-:W-:Y:S06]  /*2430*/  BRA `(.L_x_4601) ;  /* 0x0000000000187947 */ /* 0x000fec0003800000 */
.L_x_4599:
[----:B-----5:R-:W-:Y:S02]  /*2440*/  PRMT R64, R15, 0x7632, R64 ;  /* 0x000076320f407816 */ /* 0x020fe40000000040 */
[----:B------:R-:W-:Y:S02]  /*2450*/  @P4 PRMT R66, R11, 0x7632, R66 ;  /* 0x000076320b424816 */ /* 0x000fe40000000042 */
[----:B------:R-:W-:-:S03]  /*2460*/  SHF.L.U32 R65, R64, 0x10, RZ ;  /* 0x0000001040417819 */ /* 0x000fc600000006ff */
[----:B------:R-:W-:Y:S02]  /*2470*/  @P4 IMAD.U32 R67, R66, 0x10000, RZ ;  /* 0x0001000042434824 */ /* 0x000fe400078e00ff */
[----:B------:R-:W-:-:S04]  /*2480*/  FADD.FTZ R92, R65, R92 ;  /* 0x0000005c415c7221 */ /* 0x000fc80000010000 */
[----:B------:R-:W-:-:S07]  /*2490*/  @P4 FADD.FTZ R92, R67, R92 ;  /* 0x0000005c435c4221 */ /* 0x000fce0000010000 */
.L_x_4601:
[----:B------:R-:W-:-:S04]  /*24a0*/  F2FP.BF16.F32.PACK_AB R64, RZ, R92 ;  /* 0x0000005cff40723e */ /* 0x000fc800000010ff */
[----:B012---:R-:W-:-:S07]  /*24b0*/  PRMT R7, R7, 0x5410, R64 ;  /* 0x0000541007077816 */ /* 0x007fce0000000040 */
.L_x_4602:
[----:B------:R-:W3:Y:S02]  /*24c0*/  @P2 LDC.64 R64, c[0x0][0x238] ;  /* 0x00008e00ff402b82 */ /* 0x000ee40000000a00 */
[----:B---3--:R-:W-:-:S04]  /*24d0*/  @P2 LEA R64, P3, R0, R64, 0x4 ;  /* 0x0000004000402211 */ /* 0x008fc800078620ff */
[----:B------:R-:W-:-:S05]  /*24e0*/  @P2 LEA.HI.X R65, R0, R65, RZ, 0x4, P3 ;  /* 0x0000004100412211 */ /* 0x000fca00018f24ff */
[----:B------:R3:W-:Y:S04]  /*24f0*/  @P2 STG.E.128 desc[UR4][R64.64], R4 ;  /* 0x0000000440002986 */ /* 0x0007e8000c101d04 */
.L_x_4570:
[----:B------:R-:W-:Y:S05]  /*2500*/  BSYNC B0 ;  /* 0x0000000000007941 */ /* 0x000fea0003800000 */
.L_x_4569:
[----:B---34-:R-:W-:Y:S01]  /*2510*/  FADD.FTZ R65, RZ, R69 ;  /* 0x00000045ff417221 */ /* 0x018fe20000010000 */
        /* <DEDUP_REMOVED lines=29> */
[----:B------:R-:W3:Y:S01]  /*26f0*/  SHFL.BFLY PT, R0, R65, 0x1, 0x1f ;  /* 0x0c201f0041007f89 */ /* 0x000ee200000e0000 */
[----:B------:R-:W4:Y:S01]  /*2700*/  LDC R94, c[0x0][0x290] ;  /* 0x0000a400ff5e7b82 */ /* 0x000f220000000800 */
[----:B---3--:R-:W-:-:S05]  /*2710*/  FADD.FTZ R64, R65, R0 ;  /* 0x0000000041407221 */ /* 0x008fca0000010000 */
[----:B------:R-:W3:Y:S02]  /*2720*/  SHFL.BFLY PT, R67, R64, 0x2, 0x1f ;  /* 0x0c401f0040437f89 */ /* 0x000ee400000e0000 */
[----:B---3--:R-:W-:-:S05]  /*2730*/  FADD.FTZ R67, R64, R67 ;  /* 0x0000004340437221 */ /* 0x008fca0000010000 */
[----:B------:R-:W3:Y:S02]  /*2740*/  SHFL.BFLY PT, R0, R67, 0x4, 0x1f ;  /* 0x0c801f0043007f89 */ /* 0x000ee400000e0000 */
[----:B---3--:R-:W-:-:S05]  /*2750*/  FADD.FTZ R66, R67, R0 ;  /* 0x0000000043427221 */ /* 0x008fca0000010000 */
[----:B------:R-:W3:Y:S02]  /*2760*/  SHFL.BFLY PT, R95, R66, 0x8, 0x1f ;  /* 0x0d001f00425f7f89 */ /* 0x000ee400000e0000 */
[----:B---3--:R-:W-:-:S05]  /*2770*/  FADD.FTZ R97, R66, R95 ;  /* 0x0000005f42617221 */ /* 0x008fca0000010000 */
[----:B------:R-:W3:Y:S02]  /*2780*/  SHFL.BFLY PT, R0, R97, 0x10, 0x1f ;  /* 0x0e001f0061007f89 */ /* 0x000ee400000e0000 */
[----:B---3--:R-:W-:-:S04]  /*2790*/  FADD.FTZ R95, R97, R0 ;  /* 0x00000000615f7221 */ /* 0x008fc80000010000 */
[----:B----4-:R-:W-:-:S04]  /*27a0*/  FMUL.FTZ R95, R95, R94 ;  /* 0x0000005e5f5f7220 */ /* 0x010fc80000410000 */
        /* <DEDUP_REMOVED lines=49> */
[----:B------:R-:W3:Y:S02]  /*2ac0*/  SHFL.BFLY PT, R65, R0, 0x1, 0x1f ;  /* 0x0c201f0000417f89 */ /* 0x000ee400000e0000 */
[----:B---3--:R-:W-:-:S05]  /*2ad0*/  FADD.FTZ R65, R0, R65 ;  /* 0x0000004100417221 */ /* 0x008fca0000010000 */
[----:B------:R-:W3:Y:S02]  /*2ae0*/  SHFL.BFLY PT, R64, R65, 0x2, 0x1f ;  /* 0x0c401f0041407f89 */ /* 0x000ee400000e0000 */
[----:B---3--:R-:W-:-:S05]  /*2af0*/  FADD.FTZ R64, R65, R64 ;  /* 0x0000004041407221 */ /* 0x008fca0000010000 */
[----:B------:R-:W3:Y:S02]  /*2b00*/  SHFL.BFLY PT, R67, R64, 0x4, 0x1f ;  /* 0x0c801f0040437f89 */ /* 0x000ee400000e0000 */
[----:B---3--:R-:W-:-:S05]  /*2b10*/  FADD.FTZ R67, R64, R67 ;  /* 0x0000004340437221 */ /* 0x008fca0000010000 */
[----:B------:R-:W3:Y:S02]  /*2b20*/  SHFL.BFLY PT, R66, R67, 0x8, 0x1f ;  /* 0x0d001f0043427f89 */ /* 0x000ee400000e0000 */
[----:B---3--:R-:W-:-:S05]  /*2b30*/  FADD.FTZ R66, R67, R66 ;  /* 0x0000004243427221 */ /* 0x008fca0000010000 */
[----:B------:R3:W4:Y:S02]  /*2b40*/  SHFL.BFLY PT, R97, R66, 0x10, 0x1f ;  /* 0x0e001f0042617f89 */ /* 0x00072400000e0000 */
.L_x_4622:
[----:B------:R-:W-:Y:S01]  /*2b50*/  FMUL.FTZ R0, R95, R95 ;  /* 0x0000005f5f007220 */ /* 0x000fe20000410000 */
[----:B------:R-:W-:Y:S01]  /*2b60*/  ISETP.NE.AND P3, PT, R96, RZ, PT ;  /* 0x000000ff6000720c */ /* 0x000fe20003f65270 */
[----:B----4-:R-:W-:Y:S01]  /*2b70*/  FADD.FTZ R99, R66, R97 ;  /* 0x0000006142637221 */ /* 0x010fe20000010000 */
[----:B------:R-:W4:Y:S01]  /*2b80*/  @!P5 LDC.64 R64, c[0x0][0x258] ;  /* 0x00009600ff40db82 */ /* 0x000f220000000a00 */
[----:B------:R-:W-:Y:S01]  /*2b90*/  BSSY B0, `(.L_x_4604) ;  /* 0x000002c000007945 */ /* 0x000fe20003800000 */
[----:B------:R-:W-:Y:S01]  /*2ba0*/  FSEL R97, R0, RZ, P3 ;  /* 0x000000ff00617208 */ /* 0x000fe20001800000 */
[----:B------:R-:W-:Y:S01]  /*2bb0*/  FFMA.FTZ R94, R99, R94, UR6 ;  /* 0x00000006635e7e23 */ /* 0x000fe2000801005e */
[----:B------:R-:W-:-:S03]  /*2bc0*/  FSEL R0, R95, RZ, !P3 ;  /* 0x000000ff5f007208 */ /* 0x000fc60005800000 */
[----:B------:R-:W-:Y:S01]  /*2bd0*/  FADD.FTZ R97, R94, R97 ;  /* 0x000000615e617221 */ /* 0x000fe20000010000 */
[----:B---3--:R-:W3:Y:S05]  /*2be0*/  @!P5 LDC.64 R66, c[0x0][0x250] ;  /* 0x00009400ff42db82 */ /* 0x008eea0000000a00 */
[----:B------:R-:W0:Y:S01]  /*2bf0*/  MUFU.RSQ R97, R97 ;  /* 0x0000006100617308 */ /* 0x000e220000001400 */
[----:B----4-:R-:W-:-:S04]  /*2c00*/  @!P5 IMAD.WIDE R64, R68, 0x4, R64 ;  /* 0x000000044440d825 */ /* 0x010fc800078e0240 */
[----:B---3--:R-:W-:-:S05]  /*2c10*/  @!P5 IMAD.WIDE R66, R68, 0x4, R66 ;  /* 0x000000044442d825 */ /* 0x008fca00078e0242 */
[----:B------:R3:W-:Y:S04]  /*2c20*/  @!P5 STG.E desc[UR4][R66.64], R95 ;  /* 0x0000005f4200d986 */ /* 0x0007e8000c101904 */
[----:B0-----:R3:W-:Y:S01]  /*2c30*/  @!P5 STG.E desc[UR4][R64.64], R97 ;  /* 0x000000614000d986 */ /* 0x0017e2000c101904 */
[----:B------:R-:W-:Y:S05]  /*2c40*/  @!P0 BRA `(.L_x_4605) ;  /* 0x0000000000808947 */ /* 0x000fea0003800000 */
[----:B---3--:R-:W0:Y:S01]  /*2c50*/  LDC.64 R94, c[0x0][0x2b8] ;  /* 0x0000ae00ff5e7b82 */ /* 0x008e220000000a00 */
        /* <DEDUP_REMOVED lines=16> */
[----:B-----5:R-:W-:Y:S01]  /*2d60*/  FFMA.FTZ R64, R52, R65, R60 ;  /* 0x0000004134407223 */ /* 0x020fe2000001003c */
        /* <DEDUP_REMOVED lines=14> */
.L_x_4605:
[----:B------:R-:W-:Y:S05]  /*2e50*/  BSYNC B0 ;  /* 0x0000000000007941 */ /* 0x000fea0003800000 */
.L_x_4604:
[----:B------:R-:W-:Y:S01]  /*2e60*/  ISETP.GE.U32.AND P3, PT, R2, 0x40, PT ;  /* 0x000000400200780c */ /* 0x000fe20003f66070 */
[----:B------:R-:W-:-:S12]  /*2e70*/  BSSY B0, `(.L_x_4606) ;  /* 0x0000022000007945 */ /* 0x000fd80003800000 */
[----:B------:R-:W-:Y:S05]  /*2e80*/  @!P3 BRA `(.L_x_4607) ;  /* 0x000000000080b947 */ /* 0x000fea0003800000 */
[----:B0--3--:R-:W0:Y:S01]  /*2e90*/  LDC.64 R94, c[0x0][0x2b8] ;  /* 0x0000ae00ff5e7b82 */ /* 0x009e220000000a00 */
        /* <DEDUP_REMOVED lines=31> */
.L_x_4607:
[----:B------:R-:W-:Y:S05]  /*3090*/  BSYNC B0 ;  /* 0x0000000000007941 */ /* 0x000fea0003800000 */
.L_x_4606:
[----:B------:R-:W-:Y:S04]  /*30a0*/  BSSY B0, `(.L_x_4608) ;  /* 0x0000021000007945 */ /* 0x000fe80003800000 */
[----:B------:R-:W-:Y:S05]  /*30b0*/  @!P1 BRA `(.L_x_4609) ;  /* 0x00000000007c9947 */ /* 0x000fea0003800000 */
[----:B0--34-:R-:W0:Y:S01]  /*30c0*/  LDC.64 R64, c[0x0][0x2b8] ;  /* 0x0000ae00ff407b82 */ /* 0x019e220000000a00 */
        /* <DEDUP_REMOVED lines=30> */
.L_x_4609:
[----:B------:R-:W-:Y:S05]  /*32b0*/  BSYNC B0 ;  /* 0x0000000000007941 */ /* 0x000fea0003800000 */
.L_x_4608:
[----:B0--34-:R-:W0:Y:S02]  /*32c0*/  LDC.64 R64, c[0x0][0x210] ;  /* 0x00008400ff407b82 */ /* 0x019e240000000a00 */
[----:B0-----:R-:W-:-:S05]  /*32d0*/  IMAD R68, R64, 0x4, R68 ;  /* 0x0000000440447824 */ /* 0x001fca00078e0244 */
[----:B------:R-:W-:-:S13]  /*32e0*/  ISETP.GE.AND P3, PT, R68, R65, PT ;  /* 0x000000414400720c */ /* 0x000fda0003f66270 */
[----:B------:R-:W-:Y:S05]  /*32f0*/  @!P3 BRA `(.L_x_4610) ;  /* 0xffffffd0009cb947 */ /* 0x000fea000383ffff */
[----:B------:R-:W-:Y:S05]  /*3300*/  EXIT ;  /* 0x000000000000794d */ /* 0x000fea0003800000 */
.L_x_4603:
[----:B------:R-:W-:Y:S01]  /*3310*/  HFMA2.MMA R100, -RZ, RZ, 0, 5.9604644775390625e-08 ;  /* 0x00000001ff647435 */ /* 0x000fe200000001ff */
[----:B------:R-:W-:Y:S01]  /*3320*/  BSSY B0, `(.L_x_4611) ;  /* 0x0000007000007945 */ /* 0x000fe20003800000 */
[----:B------:R-:W-:Y:S01]  /*3330*/  MOV R101, R65 ;  /* 0x0000004100657202 */ /* 0x000fe20000000f00 */
[----:B------:R-:W-:Y:S01]  /*3340*/  IMAD.MOV.U32 R103, RZ, RZ, 0x1f ;  /* 0x0000001fff677424 */ /* 0x000fe200078e00ff */
[----:B------:R-:W-:-:S07]  /*3350*/  MOV R98, 0xffffffff ;  /* 0xffffffff00627802 */ /* 0x000fce0000000f00 */
[----:B012--5:R-:W-:Y:S05]  /*3360*/  WARPSYNC.COLLECTIVE R98, `(.L_x_4612) ;  /* 0x0000000062087348 */ /* 0x027fea0003c00000 */
[----:B------:R3:W4:Y:S02]  /*3370*/  SHFL.BFLY P6, R99, R101, R100, R103 ;  /* 0x0c00006465637389 */ /* 0x00072400000c0067 */
[----:B012345:R-:W-:Y:S01]  /*3380*/  ENDCOLLECTIVE ;  /* 0x000000000000791b */ /* 0x03ffe20003800000 */
.L_x_4612:
[----:B------:R-:W-:Y:S05]  /*3390*/  BSYNC B0 ;  /* 0x0000000000007941 */ /* 0x000fea0003800000 */
.L_x_4611:
[----:B------:R-:W-:Y:S01]  /*33a0*/  MOV R0, R99 ;  /* 0x0000006300007202 */ /* 0x000fe20000000f00 */
[----:B------:R-:W-:Y:S01]  /*33b0*/  HFMA2.MMA R103, -RZ, RZ, 0, 1.847743988037109375e-06 ;  /* 0x0000001fff677435 */ /* 0x000fe200000001ff */
[----:B------:R-:W-:Y:S01]  /*33c0*/  IMAD.MOV.U32 R100, RZ, RZ, 0x2 ;  /* 0x00000002ff647424 */ /* 0x000fe200078e00ff */
[----:B------:R-:W-:Y:S01]  /*33d0*/  MOV R98, 0xffffffff ;  /* 0xffffffff00627802 */ /* 0x000fe20000000f00 */
[----:B------:R-:W0:Y:S01]  /*33e0*/  LDC R94, c[0x0][0x290] ;  /* 0x0000a400ff5e7b82 */ /* 0x000e220000000800 */
[----:B------:R-:W-:-:S05]  /*33f0*/  FADD.FTZ R64, R65, R0 ;  /* 0x0000000041407221 */ /* 0x000fca0000010000 */
[----:B------:R-:W-:-:S07]  /*3400*/  MOV R101, R64 ;  /* 0x0000004000657202 */ /* 0x000fce0000000f00 */
[----:B0-----:R-:W-:Y:S05]  /*3410*/  WARPSYNC.COLLECTIVE R98, `(.L_x_4613) ;  /* 0x0000000062087348 */ /* 0x001fea0003c00000 */
[----:B------:R1:W2:Y:S02]  /*3420*/  SHFL.BFLY P6, R99, R101, R100, R103 ;  /* 0x0c00006465637389 */ /* 0x0002a400000c0067 */
[----:B012---:R-:W-:Y:S01]  /*3430*/  ENDCOLLECTIVE ;  /* 0x000000000000791b */ /* 0x007fe20003800000 */
.L_x_4613:
[----:B------:R-:W-:Y:S01]  /*3440*/  HFMA2.MMA R100, -RZ, RZ, 0, 2.384185791015625e-07 ;  /* 0x00000004ff647435 */ /* 0x000fe200000001ff */
[----:B------:R-:W-:-:S05]  /*3450*/  MOV R67, R99 ;  /* 0x0000006300437202 */ /* 0x000fca0000000f00 */
[----:B------:R-:W-:-:S04]  /*3460*/  FADD.FTZ R67, R64, R67 ;  /* 0x0000004340437221 */ /* 0x000fc80000010000 */
[----:B------:R-:W-:-:S07]  /*3470*/  IMAD.MOV.U32 R101, RZ, RZ, R67 ;  /* 0x000000ffff657224 */ /* 0x000fce00078e0043 */
[----:B------:R-:W-:Y:S05]  /*3480*/  WARPSYNC.COLLECTIVE R98, `(.L_x_4614) ;  /* 0x0000000062087348 */ /* 0x000fea0003c00000 */
[----:B------:R0:W1:Y:S02]  /*3490*/  SHFL.BFLY P6, R99, R101, R100, R103 ;  /* 0x0c00006465637389 */ /* 0x00006400000c0067 */
[----:B01----:R-:W-:Y:S01]  /*34a0*/  ENDCOLLECTIVE ;  /* 0x000000000000791b */ /* 0x003fe20003800000 */
.L_x_4614:
[----:B------:R-:W-:Y:S01]  /*34b0*/  IMAD.MOV.U32 R100, RZ, RZ, 0x8 ;  /* 0x00000008ff647424 */ /* 0x000fe200078e00ff */
[----:B------:R-:W-:-:S05]  /*34c0*/  MOV R0, R99 ;  /* 0x0000006300007202 */ /* 0x000fca0000000f00 */
[----:B------:R-:W-:-:S05]  /*34d0*/  FADD.FTZ R66, R67, R0 ;  /* 0x0000000043427221 */ /* 0x000fca0000010000 */
[----:B------:R-:W-:-:S07]  /*34e0*/  MOV R101, R66 ;  /* 0x0000004200657202 */ /* 0x000fce0000000f00 */
[----:B------:R-:W-:Y:S05]  /*34f0*/  WARPSYNC.COLLECTIVE R98, `(.L_x_4615) ;  /* 0x0000000062087348 */ /* 0x000fea0003c00000 */
[----:B------:R0:W1:Y:S02]  /*3500*/  SHFL.BFLY P6, R99, R101, R100, R103 ;  /* 0x0c00006465637389 */ /* 0x00006400000c0067 */
[----:B01----:R-:W-:Y:S01]  /*3510*/  ENDCOLLECTIVE ;  /* 0x000000000000791b */ /* 0x003fe20003800000 */
.L_x_4615:
[----:B------:R-:W-:Y:S01]  /*3520*/  HFMA2.MMA R100, -RZ, RZ, 0, 9.5367431640625e-07 ;  /* 0x00000010ff647435 */ /* 0x000fe200000001ff */
[----:B------:R-:W-:-:S05]  /*3530*/  MOV R95, R99 ;  /* 0x00000063005f7202 */ /* 0x000fca0000000f00 */
[----:B------:R-:W-:-:S05]  /*3540*/  FADD.FTZ R97, R66, R95 ;  /* 0x0000005f42617221 */ /* 0x000fca0000010000 */
[----:B------:R-:W-:-:S07]  /*3550*/  MOV R101, R97 ;  /* 0x0000006100657202 */ /* 0x000fce0000000f00 */
[----:B------:R-:W-:Y:S05]  /*3560*/  WARPSYNC.COLLECTIVE R98, `(.L_x_4616) ;  /* 0x0000000062087348 */ /* 0x000fea0003c00000 */
[----:B------:R0:W1:Y:S02]  /*3570*/  SHFL.BFLY P6, R99, R101, R100, R103 ;  /* 0x0c00006465637389 */ /* 0x00006400000c0067 */
[----:B01----:R-:W-:Y:S01]  /*3580*/  ENDCOLLECTIVE ;  /* 0x000000000000791b */ /* 0x003fe20003800000 */
.L_x_4616:
[----:B------:R-:W-:Y:S01]  /*3590*/  HFMA2.MMA R100, -RZ, RZ, 0, 5.9604644775390625e-08 ;  /* 0x00000001ff647435 */ /* 0x000fe200000001ff */
[----:B------:R-:W-:-:S04]  /*35a0*/  IMAD.MOV.U32 R0, RZ, RZ, R99 ;  /* 0x000000ffff007224 */ /* 0x000fc800078e0063 */
        /* <DEDUP_REMOVED lines=55> */
.L_x_4617:
[----:B------:R-:W-:Y:S01]  /*3920*/  HFMA2.MMA R100, -RZ, RZ, 0, 1.1920928955078125e-07 ;  /* 0x00000002ff647435 */ /* 0x000fe200000001ff */
[----:B------:R-:W-:-:S05]  /*3930*/  MOV R65, R99 ;  /* 0x0000006300417202 */ /* 0x000fca0000000f00 */
[----:B------:R-:W-:-:S04]  /*3940*/  FADD.FTZ R65, R0, R65 ;  /* 0x0000004100417221 */ /* 0x000fc80000010000 */
[----:B------:R-:W-:-:S07]  /*3950*/  IMAD.MOV.U32 R101, RZ, RZ, R65 ;  /* 0x000000ffff657224 */ /* 0x000fce00078e0041 */
[----:B------:R-:W-:Y:S05]  /*3960*/  WARPSYNC.COLLECTIVE R98, `(.L_x_4618) ;  /* 0x0000000062087348 */ /* 0x000fea0003c00000 */
[----:B------:R0:W1:Y:S02]  /*3970*/  SHFL.BFLY P6, R99, R101, R100, R103 ;  /* 0x0c00006465637389 */ /* 0x00006400000c0067 */
[----:B01----:R-:W-:Y:S01]  /*3980*/  ENDCOLLECTIVE ;  /* 0x000000000000791b */ /* 0x003fe20003800000 */
.L_x_4618:
[----:B------:R-:W-:Y:S01]  /*3990*/  IMAD.MOV.U32 R100, RZ, RZ, 0x4 ;  /* 0x00000004ff647424 */ /* 0x000fe200078e00ff */
[----:B------:R-:W-:-:S05]  /*39a0*/  MOV R64, R99 ;  /* 0x0000006300407202 */ /* 0x000fca0000000f00 */
[----:B------:R-:W-:-:S05]  /*39b0*/  FADD.FTZ R64, R65, R64 ;  /* 0x0000004041407221 */ /* 0x000fca0000010000 */
[----:B------:R-:W-:-:S07]  /*39c0*/  MOV R101, R64 ;  /* 0x0000004000657202 */ /* 0x000fce0000000f00 */
[----:B------:R-:W-:Y:S05]  /*39d0*/  WARPSYNC.COLLECTIVE R98, `(.L_x_4619) ;  /* 0x0000000062087348 */ /* 0x000fea0003c00000 */
[----:B------:R0:W1:Y:S02]  /*39e0*/  SHFL.BFLY P6, R99, R101, R100, R103 ;  /* 0x0c00006465637389 */ /* 0x00006400000c0067 */
[----:B01----:R-:W-:Y:S01]  /*39f0*/  ENDCOLLECTIVE ;  /* 0x000000000000791b */ /* 0x003fe20003800000 */
.L_x_4619:
[----:B------:R-:W-:Y:S01]  /*3a00*/  HFMA2.MMA R100, -RZ, RZ, 0, 4.76837158203125e-07 ;  /* 0x00000008ff647435 */ /* 0x000fe200000001ff */
[----:B------:R-:W-:-:S05]  /*3a10*/  MOV R67, R99 ;  /* 0x0000006300437202 */ /* 0x000fca0000000f00 */
[----:B------:R-:W-:-:S05]  /*3a20*/  FADD.FTZ R67, R64, R67 ;  /* 0x0000004340437221 */ /* 0x000fca0000010000 */
[----:B------:R-:W-:-:S07]  /*3a30*/  MOV R101, R67 ;  /* 0x0000004300657202 */ /* 0x000fce0000000f00 */
[----:B------:R-:W-:Y:S05]  /*3a40*/  WARPSYNC.COLLECTIVE R98, `(.L_x_4620) ;  /* 0x0000000062087348 */ /* 0x000fea0003c00000 */
[----:B------:R0:W1:Y:S02]  /*3a50*/  SHFL.BFLY P6, R99, R101, R100, R103 ;  /* 0x0c00006465637389 */ /* 0x00006400000c0067 */
[----:B01----:R-:W-:Y:S01]  /*3a60*/  ENDCOLLECTIVE ;  /* 0x000000000000791b */ /* 0x003fe20003800000 */
.L_x_4620:
[----:B------:R-:W-:Y:S01]  /*3a70*/  HFMA2.MMA R100, -RZ, RZ, 0, 9.5367431640625e-07 ;  /* 0x00000010ff647435 */ /* 0x000fe200000001ff */
[----:B------:R-:W-:-:S04]  /*3a80*/  IMAD.MOV.U32 R66, RZ, RZ, R99 ;  /* 0x000000ffff427224 */ /* 0x000fc800078e0063 */
[----:B------:R-:W-:-:S05]  /*3a90*/  FADD.FTZ R66, R67, R66 ;  /* 0x0000004243427221 */ /* 0x000fca0000010000 */
[----:B------:R-:W-:-:S07]  /*3aa0*/  MOV R101, R66 ;  /* 0x0000004200657202 */ /* 0x000fce0000000f00 */
[----:B------:R-:W-:Y:S05]  /*3ab0*/  WARPSYNC.COLLECTIVE R98, `(.L_x_4621) ;  /* 0x0000000062087348 */ /* 0x000fea0003c00000 */
[----:B------:R0:W1:Y:S02]  /*3ac0*/  SHFL.BFLY P6, R99, R101, R100, R103 ;  /* 0x0c00006465637389 */ /* 0x00006400000c0067 */
[----:B01----:R-:W-:Y:S01]  /*3ad0*/  ENDCOLLECTIVE ;  /* 0x000000000000791b */ /* 0x003fe20003800000 */
.L_x_4621:
[----:B------:R-:W-:Y:S01]  /*3ae0*/  MOV R97, R99 ;  /* 0x0000006300617202 */ /* 0x000fe20000000f00 */
[----:B------:R-:W-:Y:S06]  /*3af0*/  BRA `(.L_x_4622) ;  /* 0xfffffff000147947 */ /* 0x000fec000383ffff */
.L_x_4623:
        /* <DEDUP_REMOVED lines=16> */
.L_x_20691:


//--------------------- .text._ZN10layer_norm31ln_parallel_residual_fwd_kernelINS_13Kernel_traitsIf13__nv_bfloat16S2_S2_fjLj768ELj1ELj4ELj1ELj16ENS_18Kernel_traits_baseILj768EfS2_S2_S2_fjLj128EEEEELb0ELb1ELb1EEEvNS_9FwdParamsE --------------------------
	.section	.text._ZN10layer_norm31ln_parallel_residual_fwd_kernelINS_13Kernel_traitsIf13__nv_bfloat16S2_S2_fjLj768ELj1ELj4ELj1ELj16ENS_18Kernel_traits_baseILj768EfS2_S2_S2_fjLj128EEEEELb0ELb1ELb1EEEvNS_9FwdParamsE,"ax",@progbits
	.align	128
        .global         _ZN10layer_norm31ln_parallel_residual_fwd_kernelINS_13Kernel_traitsIf13__nv_bfloat16S2_S2_fjLj768ELj1ELj4ELj1ELj16ENS_18Kernel_traits_baseILj768EfS2_S2_S2_fjLj128EEEEELb0ELb1ELb1EEEvNS_9FwdParamsE
        .type           _ZN10layer_norm31ln_parallel_residual_fwd_kernelINS_13Kernel_traitsIf13__nv_bfloat16S2_S2_fjLj768ELj1ELj4ELj1ELj16ENS_18Kernel_traits_baseILj768EfS2_S2_S2_fjLj128EEEEELb0ELb1ELb1EEEvNS_9FwdParamsE,@function
        .size           _ZN10layer_norm31ln_parallel_residual_fwd_kernelINS_13Kernel_traitsIf13__nv_bfloat16S2_S2_fjLj768ELj1ELj4ELj1ELj16ENS_18Kernel_traits_baseILj768EfS2_S2_S2_fjLj128EEEEELb0ELb1ELb1EEEvNS_9FwdParamsE,(.L_x_20692 - _ZN10layer_norm31ln_parallel_residual_fwd_kernelINS_13Kernel_traitsIf13__nv_bfloat16S2_S2_fjLj768ELj1ELj4ELj1ELj16ENS_18Kernel_traits_baseILj768EfS2_S2_S2_fjLj128EEEEELb0ELb1ELb1EEEvNS_9FwdParamsE)
        .other          _ZN10layer_norm31ln_parallel_residual_fwd_kernelINS_13Kernel_traitsIf13__nv_bfloat16S2_S2_fjLj768ELj1ELj4ELj1ELj16ENS_18Kernel_traits_baseILj768EfS2_S2_S2_fjLj128EEEEELb0ELb1ELb1EEEvNS_9FwdParamsE,@"STO_CUDA_ENTRY STV_DEFAULT"
_ZN10layer_norm31ln_parallel_residual_fwd_kernelINS_13Kernel_traitsIf13__nv_bfloat16S2_S2_fjLj768ELj1ELj4ELj1ELj16ENS_18Kernel_traits_baseILj768EfS2_S2_S2_fjLj128EEEEELb0ELb1ELb1EEEvNS_9FwdParamsE:
.text._ZN10layer_norm31ln_parallel_residual_fwd_kernelINS_13Kernel_traitsIf13__nv_bfloat16S2_S2_fjLj768ELj1ELj4ELj1ELj16ENS_18Kernel_traits_baseILj768EfS2_S2_S2_fjLj128EEEEELb0ELb1ELb1EEEvNS_9FwdParamsE:
[----:B------:R-:W-:Y:S01]  /*0000*/  LDC R1, c[0x0][0x28] ;  /* 0x00000a00ff017b82 */ /* 0x000fe20000000800 */
[----:B------:R-:W0:Y:S01]  /*0010*/  S2R R7, SR_TID.X ;  /* 0x0000000000077919 */ /* 0x000e220000002100 */
[----:B------:R-:W-:Y:S01]  /*0020*/  ULDC.64 UR4, c[0x0][0x2c8] ;  /* 0x0000b20000047ab9 */ /* 0x000fe20000000a00 */
[----:B------:R-:W-:Y:S02]  /*0030*/  CS2R R56, SRZ ;  /* 0x0000000000387805 */ /* 0x000fe4000001ff00 */
[----:B------:R-:W-:Y:S01]  /*0040*/  ISETP.NE.U32.AND P1, PT, RZ, UR4, PT ;  /* 0x00000004ff007c0c */ /* 0x000fe2000bf25070 */
[----:B------:R-:W1:Y:S01]  /*0050*/  S2R R3, SR_CTAID.X ;  /* 0x0000000000037919 */ /* 0x000e620000002500 */
        /* <DEDUP_REMOVED lines=12> */
[----:B------:R-:W2:Y:S01]  /*0120*/  LDC.64 R8, c[0x0][0x228] ;  /* 0x00008a00ff087b82 */ /* 0x000ea20000000a00 */
[----:B------:R-:W-:Y:S01]  /*0130*/  ULDC.64 UR6, c[0x0][0x260] ;  /* 0x0000980000067ab9 */ /* 0x000fe20000000a00 */
[----:B------:R-:W-:Y:S01]  /*0140*/  ULDC.64 UR8, c[0x0][0x230] ;  /* 0x00008c0000087ab9 */ /* 0x000fe20000000a00 */
[----:B0-----:R-:W-:Y:S02]  /*0150*/  SHF.L.U32 R0, R7, 0x5, RZ ;  /* 0x0000000507007819 */ /* 0x001fe400000006ff */
[----:B------:R-:W-:-:S02]  /*0160*/  SHF.R.U32.HI R2, RZ, 0x5, R7 ;  /* 0x00000005ff027819 */ /* 0x000fc40000011607 */
[----:B------:R-:W-:Y:S02]  /*0170*/  LOP3.LUT R0, R0, 0x3e0, RZ, 0xc0, !PT ;  /* 0x000003e000007812 */ /* 0x000fe400078ec0ff */
[----:B-1----:R-:W-:Y:S02]  /*0180*/  LEA R6, R3, R2, 0x2 ;  /* 0x0000000203067211 */ /* 0x002fe400078e10ff */
[C---:B------:R-:W-:Y:S02]  /*0190*/  IADD3 R2, P3, R0.reuse, UR4, RZ ;  /* 0x0000000400027c10 */ /* 0x040fe4000ff7e0ff */
[----:B------:R-:W-:Y:S01]  /*01a0*/  IADD3 R4, P2, R0, UR6, RZ ;  /* 0x0000000600047c10 */ /* 0x000fe2000ff5e0ff */
[----:B------:R-:W-:Y:S01]  /*01b0*/  ULDC UR6, c[0x0][0x214] ;  /* 0x0000850000067ab9 */ /* 0x000fe20000000800 */
[----:B------:R-:W-:Y:S01]  /*01c0*/  IADD3.X R3, RZ, UR5, RZ, P3, !PT ;  /* 0x00000005ff037c10 */ /* 0x000fe20009ffe4ff */
[----:B------:R-:W-:Y:S01]  /*01d0*/  ULDC.64 UR4, c[0x0][0x208] ;  /* 0x0000820000047ab9 */ /* 0x000fe20000000a00 */
[----:B------:R-:W-:-:S02]  /*01e0*/  IADD3.X R5, RZ, UR7, RZ, P2, !PT ;  /* 0x00000007ff057c10 */ /* 0x000fc400097fe4ff */
[----:B------:R-:W-:Y:S01]  /*01f0*/  ISETP.GE.AND P2, PT, R6, UR6, PT ;  /* 0x0000000606007c0c */ /* 0x000fe2000bf46270 */
[----:B------:R0:W5:Y:S01]  /*0200*/  @P1 LDG.E.128 R56, desc[UR4][R2.64] ;  /* 0x0000000402381981 */ /* 0x000162000c1e1d00 */
[----:B--2---:R-:W-:-:S03]  /*0210*/  LOP3.LUT P0, RZ, R8, UR8, RZ, 0xfc, !PT ;  /* 0x0000000808ff7c12 */ /* 0x004fc6000f80fcff */
[----:B------:R0:W5:Y:S01]  /*0220*/  @P1 LDG.E.128 R52, desc[UR4][R2.64+0x10] ;  /* 0x0000100402341981 */ /* 0x000162000c1e1d00 */
[----:B------:R-:W-:-:S03]  /*0230*/  LOP3.LUT P0, RZ, R9, UR9, RZ, 0xfc, P0 ;  /* 0x0000000909ff7c12 */ /* 0x000fc6000800fcff */
[----:B------:R0:W5:Y:S04]  /*0240*/  @P1 LDG.E.128 R48, desc[UR4][R2.64+0x400] ;  /* 0x0004000402301981 */ /* 0x000168000c1e1d00 */
[----:B------:R0:W5:Y:S04]  /*0250*/  @P1 LDG.E.128 R44, desc[UR4][R2.64+0x410] ;  /* 0x00041004022c1981 */ /* 0x000168000c1e1d00 */
[----:B------:R0:W5:Y:S04]  /*0260*/  @P1 LDG.E.128 R40, desc[UR4][R2.64+0x800] ;  /* 0x0008000402281981 */ /* 0x000168000c1e1d00 */
[----:B------:R0:W5:Y:S01]  /*0270*/  @P1 LDG.E.128 R36, desc[UR4][R2.64+0x810] ;  /* 0x0008100402241981 */ /* 0x000162000c1e1d00 */
[----:B------:R-:W-:Y:S05]  /*0280*/  @P2 EXIT ;  /* 0x000000000000294d */ /* 0x000fea0003800000 */
[----:B------:R1:W5:Y:S04]  /*0290*/  LDG.E.128 R32, desc[UR4][R4.64] ;  /* 0x0000000404207981 */ /* 0x000368000c1e1d00 */
[----:B------:R1:W5:Y:S04]  /*02a0*/  LDG.E.128 R28, desc[UR4][R4.64+0x10] ;  /* 0x00001004041c7981 */ /* 0x000368000c1e1d00 */
[----:B------:R1:W5:Y:S04]  /*02b0*/  LDG.E.128 R24, desc[UR4][R4.64+0x400] ;  /* 0x0004000404187981 */ /* 0x000368000c1e1d00 */
[----:B------:R1:W5:Y:S04]  /*02c0*/  LDG.E.128 R20, desc[UR4][R4.64+0x410] ;  /* 0x0004100404147981 */ /* 0x000368000c1e1d00 */
[----:B------:R1:W5:Y:S04]  /*02d0*/  LDG.E.128 R16, desc[UR4][R4.64+0x800] ;  /* 0x0008000404107981 */ /* 0x000368000c1e1d00 */
[----:B------:R1:W5:Y:S01]  /*02e0*/  LDG.E.128 R12, desc[UR4][R4.64+0x810] ;  /* 0x00081004040c7981 */ /* 0x000362000c1e1d00 */
[----:B------:R-:W-:Y:S01]  /*02f0*/  ISETP.NE.U32.AND P1, PT, R8, RZ, PT ;  /* 0x000000ff0800720c */ /* 0x000fe20003f25070 */
[----:B------:R-:W-:Y:S01]  /*0300*/  ULDC.U8 UR6, c[0x0][0x2a0] ;  /* 0x0000a80000067ab9 */ /* 0x000fe20000000000 */
[----:B0-----:R-:W-:Y:S01]  /*0310*/  MOV R2, R6 ;  /* 0x0000000600027202 */ /* 0x001fe20000000f00 */
[----:B------:R-:W-:Y:S01]  /*0320*/  ULDC UR7, c[0x0][0x2d8] ;  /* 0x0000b60000077ab9 */ /* 0x000fe20000000800 */
[----:B------:R-:W-:Y:S01]  /*0330*/  ISETP.NE.AND.EX P1, PT, R9, RZ, PT, P1 ;  /* 0x000000ff0900720c */ /* 0x000fe20003f25310 */
[----:B------:R-:W-:Y:S01]  /*0340*/  ULDC.64 UR8, c[0x0][0x230] ;  /* 0x00008c0000087ab9 */ /* 0x000fe20000000a00 */
[----:B------:R-:W-:Y:S01]  /*0350*/  LOP3.LUT R3, R7, 0x1f, RZ, 0xc0, !PT ;  /* 0x0000001f07037812 */ /* 0x000fe200078ec0ff */
[----:B------:R-:W-:Y:S01]  /*0360*/  ULDC.64 UR10, c[0x0][0x228] ;  /* 0x00008a00000a7ab9 */ /* 0x000fe20000000a00 */
[----:B------:R-:W-:Y:S01]  /*0370*/  ISETP.NE.AND P5, PT, RZ, UR6, PT ;  /* 0x00000006ff007c0c */ /* 0x000fe2000bfa5270 */
[----:B-1----:R-:W-:-:S12]  /*0380*/  ULDC UR6, c[0x0][0x218] ;  /* 0x0000860000067ab9 */ /* 0x002fd80000000800 */
.L_x_4721:
[----:B------:R-:W-:Y:S01]  /*0390*/  ISETP.NE.U32.AND P2, PT, RZ, UR8, PT ;  /* 0x00000008ff007c0c */ /* 0x000fe2000bf45070 */
[----:B0-----:R-:W0:Y:S01]  /*03a0*/  LDC.64 R70, c[0x0][0x220] ;  /* 0x00008800ff467b82 */ /* 0x001e220000000a00 */
[----:B------:R-:W-:Y:S02]  /*03b0*/  IMAD R0, R2, UR6, RZ ;  /* 0x0000000602007c24 */ /* 0x000fe4000f8e02ff */
[----:B------:R-:W-:-:S03]  /*03c0*/  ISETP.NE.AND.EX P2, PT, RZ, UR9, PT, P2 ;  /* 0x00000009ff007c0c */ /* 0x000fc6000bf45320 */
[----:B--2---:R-:W-:Y:S02]  /*03d0*/  SHF.R.S32.HI R65, RZ, 0x1f, R0 ;  /* 0x0000001fff417819 */ /* 0x004fe40000011400 */
[----:B------:R-:W1:Y:S02]  /*03e0*/  @P1 LDC.64 R72, c[0x0][0x228] ;  /* 0x00008a00ff481b82 */ /* 0x000e640000000a00 */
[----:B------:R-:W-:-:S04]  /*03f0*/  LEA.HI R68, R65, R0, RZ, 0x3 ;  /* 0x0000000041447211 */ /* 0x000fc800078f18ff */
[----:B------:R-:W-:Y:S02]  /*0400*/  LEA.HI.SX32 R68, R68, R3, 0x1d ;  /* 0x0000000344447211 */ /* 0x000fe400078feaff */
[----:B------:R-:W2:Y:S03]  /*0410*/  @P2 LDC.64 R74, c[0x0][0x230] ;  /* 0x00008c00ff4a2b82 */ /* 0x000ea60000000a00 */
[----:B0-----:R-:W-:-:S06]  /*0420*/  IMAD.WIDE.U32 R64, R68, 0x10, R70 ;  /* 0x0000001044407825 */ /* 0x001fcc00078e0046 */
[----:B------:R-:W3:Y:S01]  /*0430*/  LDG.E.128 R64, desc[UR4][R64.64] ;  /* 0x0000000440407981 */ /* 0x000ee2000c1e1d00 */
[----:B-1----:R-:W-:-:S05]  /*0440*/  @P1 IMAD.WIDE.U32 R72, R68, 0x10, R72 ;  /* 0x0000001044481825 */ /* 0x002fca00078e0048 */
[----:B-----5:R0:W5:Y:S01]  /*0450*/  @P1 LDG.E.128 R8, desc[UR4][R72.64] ;  /* 0x0000000448081981 */ /* 0x020162000c1e1d00 */
[----:B--2---:R-:W-:-:S05]  /*0460*/  @P2 IMAD.WIDE.U32 R74, R68, 0x10, R74 ;  /* 0x00000010444a2825 */ /* 0x004fca00078e004a */
[----:B------:R0:W5:Y:S01]  /*0470*/  @P2 LDG.E.128 R4, desc[UR4][R74.64] ;  /* 0x000000044a042981 */ /* 0x000162000c1e1d00 */
[----:B------:R-:W-:-:S04]  /*0480*/  ISETP.NE.U32.AND P3, PT, RZ, UR10, PT ;  /* 0x0000000aff007c0c */ /* 0x000fc8000bf65070 */
[----:B------:R-:W-:Y:S02]  /*0490*/  ISETP.NE.AND.EX P3, PT, RZ, UR11, PT, P3 ;  /* 0x0000000bff007c0c */ /* 0x000fe4000bf65330 */
[C---:B---3--:R-:W-:Y:S02]  /*04a0*/  SHF.L.U32 R69, R64.reuse, 0x10, RZ ;  /* 0x0000001040457819 */ /* 0x048fe400000006ff */
[----:B------:R-:W-:-:S09]  /*04b0*/  PRMT R0, R64, 0x7632, R0 ;  /* 0x0000763240007816 */ /* 0x000fd20000000000 */
[----:B0-----:R-:W-:Y:S05]  /*04c0*/  @P3 BRA `(.L_x_4624) ;  /* 0x0000000000203947 */ /* 0x001fea0003800000 */
[----:B------:R-:W-:-:S04]  /*04d0*/  ISETP.NE.U32.AND P4, PT, RZ, UR8, PT ;  /* 0x00000008ff007c0c */ /* 0x000fc8000bf85070 */
[----:B------:R-:W-:-:S13]  /*04e0*/  ISETP.NE.AND.EX P4, PT, RZ, UR9, PT, P4 ;  /* 0x00000009ff007c0c */ /* 0x000fda000bf85340 */
[----:B------:R-:W-:Y:S05]  /*04f0*/  @P4 BRA `(.L_x_4625) ;  /* 0x0000000000084947 */ /* 0x000fea0003800000 */
[----:B------:R-:W-:Y:S05]  /*0500*/  @P0 BRA `(.L_x_4626) ;  /* 0x0000000000200947 */ /* 0x000fea0003800000 */
[----:B------:R-:W-:Y:S05]  /*0510*/  BRA `(.L_x_4627) ;  /* 0x0000000000247947 */ /* 0x000fea0003800000 */
.L_x_4625:
[----:B-----5:R-:W-:-:S05]  /*0520*/  SHF.L.U32 R64, R4, 0x10, RZ ;  /* 0x0000001004407819 */ /* 0x020fca00000006ff */
[----:B------:R-:W-:Y:S01]  /*0530*/  FADD.FTZ R69, R69, R64 ;  /* 0x0000004045457221 */ /* 0x000fe20000010000 */
[----:B------:R-:W-:Y:S06]  /*0540*/  BRA `(.L_x_4626) ;  /* 0x0000000000107947 */ /* 0x000fec0003800000 */
.L_x_4624:
[----:B-----5:R-:W-:Y:S02]  /*0550*/  SHF.L.U32 R64, R8, 0x10, RZ ;  /* 0x0000001008407819 */ /* 0x020fe400000006ff */
[----:B------:R-:W-:-:S03]  /*0560*/  @P2 SHF.L.U32 R72, R4, 0x10, RZ ;  /* 0x0000001004482819 */ /* 0x000fc600000006ff */
[----:B------:R-:W-:-:S04]  /*0570*/  FADD.FTZ R69, R69, R64 ;  /* 0x0000004045457221 */ /* 0x000fc80000010000 */
[----:B------:R-:W-:-:S07]  /*0580*/  @P2 FADD.FTZ R69, R69, R72 ;  /* 0x0000004845452221 */ /* 0x000fce0000010000 */
.L_x_4626:
[----:B------:R-:W-:-:S04]  /*0590*/  F2FP.BF16.F32.PACK_AB R64, RZ, R69 ;  /* 0x00000045ff40723e */ /* 0x000fc800000010ff */
[----:B------:R-:W-:-:S07]  /*05a0*/  PRMT R60, R64, 0x7610, R60 ;  /* 0x00007610403c7816 */ /* 0x000fce000000003c */
.L_x_4627:
[----:B------:R-:W-:Y:S01]  /*05b0*/  SHF.L.U32 R72, R0, 0x10, RZ ;  /* 0x0000001000487819 */ /* 0x000fe200000006ff */
[----:B------:R-:W-:Y:S06]  /*05c0*/  @P3 BRA `(.L_x_4628) ;  /* 0x0000000000243947 */ /* 0x000fec0003800000 */
[----:B------:R-:W-:-:S04]  /*05d0*/  ISETP.NE.U32.AND P4, PT, RZ, UR8, PT ;  /* 0x00000008ff007c0c */ /* 0x000fc8000bf85070 */
[----:B------:R-:W-:-:S13]  /*05e0*/  ISETP.NE.AND.EX P4, PT, RZ, UR9, PT, P4 ;  /* 0x00000009ff007c0c */ /* 0x000fda000bf85340 */
[----:B------:R-:W-:Y:S05]  /*05f0*/  @P4 BRA `(.L_x_4629) ;  /* 0x0000000000084947 */ /* 0x000fea0003800000 */
[----:B------:R-:W-:Y:S05]  /*0600*/  @P0 BRA `(.L_x_4630) ;  /* 0x00000000002c0947 */ /* 0x000fea0003800000 */
[----:B------:R-:W-:Y:S05]  /*0610*/  BRA `(.L_x_4631) ;  /* 0x0000000000307947 */ /* 0x000fea0003800000 */
.L_x_4629:
[----:B-----5:R-:W-:-:S04]  /*0620*/  PRMT R0, R4, 0x7632, R0 ;  /* 0x0000763204007816 */ /* 0x020fc80000000000 */
[----:B------:R-:W-:-:S05]  /*0630*/  SHF.L.U32 R73, R0, 0x10, RZ ;  /* 0x0000001000497819 */ /* 0x000fca00000006ff */
[----:B------:R-:W-:Y:S01]  /*0640*/  FADD.FTZ R72, R72, R73 ;  /* 0x0000004948487221 */ /* 0x000fe20000010000 */
[----:B------:R-:W-:Y:S06]  /*0650*/  BRA `(.L_x_4630) ;  /* 0x0000000000187947 */ /* 0x000fec0003800000 */
.L_x_4628:
[----:B-----5:R-:W-:Y:S02]  /*0660*/  PRMT R0, R8, 0x7632, R0 ;  /* 0x0000763208007816 */ /* 0x020fe40000000000 */
[----:B------:R-:W-:-:S03]  /*0670*/  @P2 PRMT R64, R4, 0x7632, R64 ;  /* 0x0000763204402816 */ /* 0x000fc60000000040 */
[----:B------:R-:W-:Y:S01]  /*0680*/  IMAD.U32 R73, R0, 0x10000, RZ ;  /* 0x0001000000497824 */ /* 0x000fe200078e00ff */
[----:B------:R-:W-:-:S03]  /*0690*/  @P2 SHF.L.U32 R75, R64, 0x10, RZ ;  /* 0x00000010404b2819 */ /* 0x000fc600000006ff */
[----:B------:R-:W-:-:S04]  /*06a0*/  FADD.FTZ R72, R72, R73 ;  /* 0x0000004948487221 */ /* 0x000fc80000010000 */
[----:B------:R-:W-:-:S07]  /*06b0*/  @P2 FADD.FTZ R72, R72, R75 ;  /* 0x0000004b48482221 */ /* 0x000fce0000010000 */
.L_x_4630:
[----:B------:R-:W-:-:S04]  /*06c0*/  F2FP.BF16.F32.PACK_AB R0, RZ, R72 ;  /* 0x00000048ff00723e */ /* 0x000fc800000010ff */
[----:B------:R-:W-:-:S07]  /*06d0*/  PRMT R60, R60, 0x5410, R0 ;  /* 0x000054103c3c7816 */ /* 0x000fce0000000000 */
.L_x_4631:
        /* <DEDUP_REMOVED lines=8> */
.L_x_4633:
[----:B-----5:R-:W-:-:S05]  /*0760*/  SHF.L.U32 R0, R5, 0x10, RZ ;  /* 0x0000001005007819 */ /* 0x020fca00000006ff */
[----:B------:R-:W-:Y:S01]  /*0770*/  FADD.FTZ R73, R73, R0 ;  /* 0x0000000049497221 */ /* 0x000fe20000010000 */
[----:B------:R-:W-:Y:S06]  /*0780*/  BRA `(.L_x_4634) ;  /* 0x0000000000107947 */ /* 0x000fec0003800000 */
.L_x_4632:
[----:B-----5:R-:W-:Y:S02]  /*0790*/  SHF.L.U32 R0, R9, 0x10, RZ ;  /* 0x0000001009007819 */ /* 0x020fe400000006ff */
[----:B------:R-:W-:-:S03]  /*07a0*/  @P2 SHF.L.U32 R64, R5, 0x10, RZ ;  /* 0x0000001005402819 */ /* 0x000fc600000006ff */
[----:B------:R-:W-:-:S04]  /*07b0*/  FADD.FTZ R73, R73, R0 ;  /* 0x0000000049497221 */ /* 0x000fc80000010000 */
[----:B------:R-:W-:-:S07]  /*07c0*/  @P2 FADD.FTZ R73, R73, R64 ;  /* 0x0000004049492221 */ /* 0x000fce0000010000 */
.L_x_4634:
[----:B------:R-:W-:-:S04]  /*07d0*/  F2FP.BF16.F32.PACK_AB R0, RZ, R73 ;  /* 0x00000049ff00723e */ /* 0x000fc800000010ff */
[----:B------:R-:W-:-:S07]  /*07e0*/  PRMT R61, R0, 0x7610, R61 ;  /* 0x00007610003d7816 */ /* 0x000fce000000003d */
.L_x_4635:
[----:B------:R-:W-:Y:S01]  /*07f0*/  SHF.L.U32 R74, R65, 0x10, RZ ;  /* 0x00000010414a7819 */ /* 0x000fe200000006ff */
[----:B------:R-:W-:Y:S06]  /*0800*/  @P3 BRA `(.L_x_4636) ;  /* 0x0000000000243947 */ /* 0x000fec0003800000 */
[----:B------:R-:W-:-:S04]  /*0810*/  ISETP.NE.U32.AND P4, PT, RZ, UR8, PT ;  /* 0x00000008ff007c0c */ /* 0x000fc8000bf85070 */
[----:B------:R-:W-:-:S13]  /*0820*/  ISETP.NE.AND.EX P4, PT, RZ, UR9, PT, P4 ;  /* 0x00000009ff007c0c */ /* 0x000fda000bf85340 */
[----:B------:R-:W-:Y:S05]  /*0830*/  @P4 BRA `(.L_x_4637) ;  /* 0x0000000000084947 */ /* 0x000fea0003800000 */
[----:B------:R-:W-:Y:S05]  /*0840*/  @P0 BRA `(.L_x_4638) ;  /* 0x00000000002c0947 */ /* 0x000fea0003800000 */
[----:B------:R-:W-:Y:S05]  /*0850*/  BRA `(.L_x_4639) ;  /* 0x0000000000307947 */ /* 0x000fea0003800000 */
.L_x_4637:
[----:B-----5:R-:W-:-:S04]  /*0860*/  PRMT R0, R5, 0x7632, R0 ;  /* 0x0000763205007816 */ /* 0x020fc80000000000 */
[----:B------:R-:W-:-:S05]  /*0870*/  SHF.L.U32 R65, R0, 0x10, RZ ;  /* 0x0000001000417819 */ /* 0x000fca00000006ff */
[----:B------:R-:W-:Y:S01]  /*0880*/  FADD.FTZ R74, R74, R65 ;  /* 0x000000414a4a7221 */ /* 0x000fe20000010000 */
[----:B------:R-:W-:Y:S06]  /*0890*/  BRA `(.L_x_4638) ;  /* 0x0000000000187947 */ /* 0x000fec0003800000 */
.L_x_4636:
[----:B-----5:R-:W-:Y:S02]  /*08a0*/  PRMT R0, R9, 0x7632, R0 ;  /* 0x0000763209007816 */ /* 0x020fe40000000000 */
[----:B------:R-:W-:Y:S02]  /*08b0*/  @P2 PRMT R64, R5, 0x7632, R64 ;  /* 0x0000763205402816 */ /* 0x000fe40000000040 */
[----:B------:R-:W-:Y:S02]  /*08c0*/  SHF.L.U32 R65, R0, 0x10, RZ ;  /* 0x0000001000417819 */ /* 0x000fe400000006ff */
[----:B------:R-:W-:-:S03]  /*08d0*/  @P2 SHF.L.U32 R75, R64, 0x10, RZ ;  /* 0x00000010404b2819 */ /* 0x000fc600000006ff */
[----:B------:R-:W-:-:S04]  /*08e0*/  FADD.FTZ R74, R74, R65 ;  /* 0x000000414a4a7221 */ /* 0x000fc80000010000 */
[----:B------:R-:W-:-:S07]  /*08f0*/  @P2 FADD.FTZ R74, R74, R75 ;  /* 0x0000004b4a4a2221 */ /* 0x000fce0000010000 */
.L_x_4638:
[----:B------:R-:W-:-:S04]  /*0900*/  F2FP.BF16.F32.PACK_AB R0, RZ, R74 ;  /* 0x0000004aff00723e */ /* 0x000fc800000010ff */
[----:B------:R-:W-:-:S07]  /*0910*/  PRMT R61, R61, 0x5410, R0 ;  /* 0x000054103d3d7816 */ /* 0x000fce0000000000 */
.L_x_4639:
        /* <DEDUP_REMOVED lines=8> */
.L_x_4641:
[----:B-----5:R-:W-:-:S04]  /*09a0*/  IMAD.U32 R65, R6, 0x10000, RZ ;  /* 0x0001000006417824 */ /* 0x020fc800078e00ff */
[----:B------:R-:W-:Y:S01]  /*09b0*/  FADD.FTZ R76, R76, R65 ;  /* 0x000000414c4c7221 */ /* 0x000fe20000010000 */
[----:B------:R-:W-:Y:S06]  /*09c0*/  BRA `(.L_x_4642) ;  /* 0x0000000000107947 */ /* 0x000fec0003800000 */
.L_x_4640:
[----:B-----5:R-:W-:Y:S02]  /*09d0*/  SHF.L.U32 R65, R10, 0x10, RZ ;  /* 0x000000100a417819 */ /* 0x020fe400000006ff */
[----:B------:R-:W-:-:S03]  /*09e0*/  @P2 SHF.L.U32 R75, R6, 0x10, RZ ;  /* 0x00000010064b2819 */ /* 0x000fc600000006ff */
[----:B------:R-:W-:-:S04]  /*09f0*/  FADD.FTZ R76, R76, R65 ;  /* 0x000000414c4c7221 */ /* 0x000fc80000010000 */
[----:B------:R-:W-:-:S07]  /*0a00*/  @P2 FADD.FTZ R76, R76, R75 ;  /* 0x0000004b4c4c2221 */ /* 0x000fce0000010000 */
.L_x_4642:
[----:B------:R-:W-:-:S04]  /*0a10*/  F2FP.BF16.F32.PACK_AB R0, RZ, R76 ;  /* 0x0000004cff00723e */ /* 0x000fc800000010ff */
[----:B------:R-:W-:-:S07]  /*0a20*/  PRMT R62, R0, 0x7610, R62 ;  /* 0x00007610003e7816 */ /* 0x000fce000000003e */
.L_x_4643:
[----:B------:R-:W-:Y:S01]  /*0a30*/  SHF.L.U32 R77, R66, 0x10, RZ ;  /* 0x00000010424d7819 */ /* 0x000fe200000006ff */
[----:B------:R-:W-:Y:S06]  /*0a40*/  @P3 BRA `(.L_x_4644) ;  /* 0x0000000000243947 */ /* 0x000fec0003800000 */
[----:B------:R-:W-:-:S04]  /*0a50*/  ISETP.NE.U32.AND P4, PT, RZ, UR8, PT ;  /* 0x00000008ff007c0c */ /* 0x000fc8000bf85070 */
[----:B------:R-:W-:-:S13]  /*0a60*/  ISETP.NE.AND.EX P4, PT, RZ, UR9, PT, P4 ;  /* 0x00000009ff007c0c */ /* 0x000fda000bf85340 */
[----:B------:R-:W-:Y:S05]  /*0a70*/  @P4 BRA `(.L_x_4645) ;  /* 0x0000000000084947 */ /* 0x000fea0003800000 */
[----:B------:R-:W-:Y:S05]  /*0a80*/  @P0 BRA `(.L_x_4646) ;  /* 0x00000000002c0947 */ /* 0x000fea0003800000 */
[----:B------:R-:W-:Y:S05]  /*0a90*/  BRA `(.L_x_4647) ;  /* 0x0000000000307947 */ /* 0x000fea0003800000 */
.L_x_4645:
[----:B-----5:R-:W-:-:S04]  /*0aa0*/  PRMT R0, R6, 0x7632, R0 ;  /* 0x0000763206007816 */ /* 0x020fc80000000000 */
[----:B------:R-:W-:-:S05]  /*0ab0*/  SHF.L.U32 R0, R0, 0x10, RZ ;  /* 0x0000001000007819 */ /* 0x000fca00000006ff */
[----:B------:R-:W-:Y:S01]  /*0ac0*/  FADD.FTZ R77, R77, R0 ;  /* 0x000000004d4d7221 */ /* 0x000fe20000010000 */
[----:B------:R-:W-:Y:S06]  /*0ad0*/  BRA `(.L_x_4646) ;  /* 0x0000000000187947 */ /* 0x000fec0003800000 */
.L_x_4644:
[----:B-----5:R-:W-:Y:S02]  /*0ae0*/  PRMT R0, R10, 0x7632, R0 ;  /* 0x000076320a007816 */ /* 0x020fe40000000000 */
[----:B------:R-:W-:Y:S02]  /*0af0*/  @P2 PRMT R64, R6, 0x7632, R64 ;  /* 0x0000763206402816 */ /* 0x000fe40000000040 */
[----:B------:R-:W-:Y:S02]  /*0b00*/  SHF.L.U32 R0, R0, 0x10, RZ ;  /* 0x0000001000007819 */ /* 0x000fe400000006ff */
[----:B------:R-:W-:-:S03]  /*0b10*/  @P2 SHF.L.U32 R64, R64, 0x10, RZ ;  /* 0x0000001040402819 */ /* 0x000fc600000006ff */
[----:B------:R-:W-:-:S04]  /*0b20*/  FADD.FTZ R77, R77, R0 ;  /* 0x000000004d4d7221 */ /* 0x000fc80000010000 */
[----:B------:R-:W-:-:S07]  /*0b30*/  @P2 FADD.FTZ R77, R77, R64 ;  /* 0x000000404d4d2221 */ /* 0x000fce0000010000 */
.L_x_4646:
[----:B------:R-:W-:-:S04]  /*0b40*/  F2FP.BF16.F32.PACK_AB R0, RZ, R77 ;  /* 0x0000004dff00723e */ /* 0x000fc800000010ff */
[----:B------:R-:W-:-:S07]  /*0b50*/  PRMT R62, R62, 0x5410, R0 ;  /* 0x000054103e3e7816 */ /* 0x000fce0000000000 */
.L_x_4647:
        /* <DEDUP_REMOVED lines=8> */
.L_x_4649:
[----:B-----5:R-:W-:-:S05]  /*0be0*/  SHF.L.U32 R65, R7, 0x10, RZ ;  /* 0x0000001007417819 */ /* 0x020fca00000006ff */
[----:B------:R-:W-:Y:S01]  /*0bf0*/  FADD.FTZ R78, R78, R65 ;  /* 0x000000414e4e7221 */ /* 0x000fe20000010000 */
[----:B------:R-:W-:Y:S06]  /*0c00*/  BRA `(.L_x_4650) ;  /* 0x0000000000107947 */ /* 0x000fec0003800000 */
.L_x_4648:
[----:B-----5:R-:W-:Y:S02]  /*0c10*/  SHF.L.U32 R65, R11, 0x10, RZ ;  /* 0x000000100b417819 */ /* 0x020fe400000006ff */
[----:B------:R-:W-:-:S03]  /*0c20*/  @P2 SHF.L.U32 R75, R7, 0x10, RZ ;  /* 0x00000010074b2819 */ /* 0x000fc600000006ff */
[----:B------:R-:W-:-:S04]  /*0c30*/  FADD.FTZ R78, R78, R65 ;  /* 0x000000414e4e7221 */ /* 0x000fc80000010000 */
[----:B------:R-:W-:-:S07]  /*0c40*/  @P2 FADD.FTZ R78, R78, R75 ;  /* 0x0000004b4e4e2221 */ /* 0x000fce0000010000 */
.L_x_4650:
[----:B------:R-:W-:-:S04]  /*0c50*/  F2FP.BF16.F32.PACK_AB R0, RZ, R78 ;  /* 0x0000004eff00723e */ /* 0x000fc800000010ff */
[----:B------:R-:W-:-:S07]  /*0c60*/  PRMT R63, R0, 0x7610, R63 ;  /* 0x00007610003f7816 */ /* 0x000fce000000003f */
.L_x_4651:
[----:B------:R-:W-:Y:S01]  /*0c70*/  IMAD.U32 R82, R67, 0x10000, RZ ;  /* 0x0001000043527824 */ /* 0x000fe200078e00ff */
[----:B------:R-:W-:Y:S06]  /*0c80*/  @P3 BRA `(.L_x_4652) ;  /* 0x0000000000243947 */ /* 0x000fec0003800000 */
[----:B------:R-:W-:-:S04]  /*0c90*/  ISETP.NE.U32.AND P4, PT, RZ, UR8, PT ;  /* 0x00000008ff007c0c */ /* 0x000fc8000bf85070 */
[----:B------:R-:W-:-:S13]  /*0ca0*/  ISETP.NE.AND.EX P4, PT, RZ, UR9, PT, P4 ;  /* 0x00000009ff007c0c */ /* 0x000fda000bf85340 */
[----:B------:R-:W-:Y:S05]  /*0cb0*/  @P4 BRA `(.L_x_4653) ;  /* 0x0000000000084947 */ /* 0x000fea0003800000 */
[----:B------:R-:W-:Y:S05]  /*0cc0*/  @P0 BRA `(.L_x_4654) ;  /* 0x00000000002c0947 */ /* 0x000fea0003800000 */
[----:B------:R-:W-:Y:S05]  /*0cd0*/  BRA `(.L_x_4655) ;  /* 0x0000000000307947 */ /* 0x000fea0003800000 */
.L_x_4653:
[----:B-----5:R-:W-:-:S04]  /*0ce0*/  PRMT R0, R7, 0x7632, R0 ;  /* 0x0000763207007816 */ /* 0x020fc80000000000 */
[----:B------:R-:W-:-:S05]  /*0cf0*/  SHF.L.U32 R65, R0, 0x10, RZ ;  /* 0x0000001000417819 */ /* 0x000fca00000006ff */
[----:B------:R-:W-:Y:S01]  /*0d00*/  FADD.FTZ R82, R82, R65 ;  /* 0x0000004152527221 */ /* 0x000fe20000010000 */
[----:B------:R-:W-:Y:S06]  /*0d10*/  BRA `(.L_x_4654) ;  /* 0x0000000000187947 */ /* 0x000fec0003800000 */
.L_x_4652:
[----:B-----5:R-:W-:Y:S02]  /*0d20*/  PRMT R0, R11, 0x7632, R0 ;  /* 0x000076320b007816 */ /* 0x020fe40000000000 */
[----:B------:R-:W-:Y:S02]  /*0d30*/  @P2 PRMT R64, R7, 0x7632, R64 ;  /* 0x0000763207402816 */ /* 0x000fe40000000040 */
[----:B------:R-:W-:Y:S02]  /*0d40*/  SHF.L.U32 R65, R0, 0x10, RZ ;  /* 0x0000001000417819 */ /* 0x000fe400000006ff */
[----:B------:R-:W-:-:S03]  /*0d50*/  @P2 SHF.L.U32 R67, R64, 0x10, RZ ;  /* 0x0000001040432819 */ /* 0x000fc600000006ff */
[----:B------:R-:W-:-:S04]  /*0d60*/  FADD.FTZ R82, R82, R65 ;  /* 0x0000004152527221 */ /* 0x000fc80000010000 */
[----:B------:R-:W-:-:S07]  /*0d70*/  @P2 FADD.FTZ R82, R82, R67 ;  /* 0x0000004352522221 */ /* 0x000fce0000010000 */
.L_x_4654:
[----:B------:R-:W-:-:S04]  /*0d80*/  F2FP.BF16.F32.PACK_AB R0, RZ, R82 ;  /* 0x00000052ff00723e */ /* 0x000fc800000010ff */
[----:B------:R-:W-:-:S07]  /*0d90*/  PRMT R63, R63, 0x5410, R0 ;  /* 0x000054103f3f7816 */ /* 0x000fce0000000000 */
.L_x_4655:
[----:B------:R-:W0:Y:S01]  /*0da0*/  @P0 LDC.64 R84, c[0x0][0x238] ;  /* 0x00008e00ff540b82 */ /* 0x000e220000000a00 */
[----:B------:R-:W-:-:S05]  /*0db0*/  IADD3 R75, R68, 0x20, RZ ;  /* 0x00000020444b7810 */ /* 0x000fca0007ffe0ff */
[----:B------:R-:W-:Y:S02]  /*0dc0*/  IMAD.WIDE.U32 R64, R75, 0x10, R70 ;  /* 0x000000104b407825 */ /* 0x000fe400078e0046 */
[----:B------:R-:W1:Y:S08]  /*0dd0*/  @P1 LDC.64 R86, c[0x0][0x228] ;  /* 0x00008a00ff561b82 */ /* 0x000e700000000a00 */
[----:B------:R-:W2:Y:S01]  /*0de0*/  @P2 LDC.64 R88, c[0x0][0x230] ;  /* 0x00008c00ff582b82 */ /* 0x000ea20000000a00 */
[----:B0-----:R-:W-:-:S05]  /*0df0*/  @P0 IMAD.WIDE.U32 R84, R68, 0x10, R84 ;  /* 0x0000001044540825 */ /* 0x001fca00078e0054 */
[----:B------:R0:W-:Y:S01]  /*0e00*/  @P0 STG.E.128 desc[UR4][R84.64], R60 ;  /* 0x0000003c54000986 */ /* 0x0001e2000c101d04 */
[----:B-1----:R-:W-:-:S03]  /*0e10*/  @P1 IMAD.WIDE.U32 R86, R75, 0x10, R86 ;  /* 0x000000104b561825 */ /* 0x002fc600078e0056 */
[----:B------:R-:W3:Y:S04]  /*0e20*/  LDG.E.128 R64, desc[UR4][R64.64] ;  /* 0x0000000440407981 */ /* 0x000ee8000c1e1d00 */
[----:B-----5:R0:W5:Y:S01]  /*0e30*/  @P1 LDG.E.128 R8, desc[UR4][R86.64] ;  /* 0x0000000456081981 */ /* 0x020162000c1e1d00 */
[----:B--2---:R-:W-:-:S05]  /*0e40*/  @P2 IMAD.WIDE.U32 R88, R75, 0x10, R88 ;  /* 0x000000104b582825 */ /* 0x004fca00078e0058 */
[----:B------:R0:W5:Y:S01]  /*0e50*/  @P2 LDG.E.128 R4, desc[UR4][R88.64] ;  /* 0x0000000458042981 */ /* 0x000162000c1e1d00 */
[C---:B---3--:R-:W-:Y:S02]  /*0e60*/  SHF.L.U32 R81, R64.reuse, 0x10, RZ ;  /* 0x0000001040517819 */ /* 0x048fe400000006ff */
[----:B------:R-:W-:Y:S01]  /*0e70*/  PRMT R80, R64, 0x7632, R80 ;  /* 0x0000763240507816 */ /* 0x000fe20000000050 */
[----:B0-----:R-:W-:Y:S06]  /*0e80*/  @P3 BRA `(.L_x_4656) ;  /* 0x0000000000203947 */ /* 0x001fec0003800000 */
[----:B------:R-:W-:-:S04]  /*0e90*/  ISETP.NE.U32.AND P4, PT, RZ, UR8, PT ;  /* 0x00000008ff007c0c */ /* 0x000fc8000bf85070 */
[----:B------:R-:W-:-:S13]  /*0ea0*/  ISETP.NE.AND.EX P4, PT, RZ, UR9, PT, P4 ;  /* 0x00000009ff007c0c */ /* 0x000fda000bf85340 */
[----:B------:R-:W-:Y:S05]  /*0eb0*/  @P4 BRA `(.L_x_4657) ;  /* 0x0000000000084947 */ /* 0x000fea0003800000 */
[----:B------:R-:W-:Y:S05]  /*0ec0*/  @P0 BRA `(.L_x_4658) ;  /* 0x0000000000200947 */ /* 0x000fea0003800000 */
[----:B------:R-:W-:Y:S05]  /*0ed0*/  BRA `(.L_x_4659) ;  /* 0x0000000000247947 */ /* 0x000fea0003800000 */
.L_x_4657:
[----:B-----5:R-:W-:-:S05]  /*0ee0*/  SHF.L.U32 R0, R4, 0x10, RZ ;  /* 0x0000001004007819 */ /* 0x020fca00000006ff */
[----:B------:R-:W-:Y:S01]  /*0ef0*/  FADD.FTZ R81, R0, R81 ;  /* 0x0000005100517221 */ /* 0x000fe20000010000 */
[----:B------:R-:W-:Y:S06]  /*0f00*/  BRA `(.L_x_4658) ;  /* 0x0000000000107947 */ /* 0x000fec0003800000 */
.L_x_4656:
[----:B-----5:R-:W-:Y:S02]  /*0f10*/  SHF.L.U32 R0, R8, 0x10, RZ ;  /* 0x0000001008007819 */ /* 0x020fe400000006ff */
[----:B------:R-:W-:-:S03]  /*0f20*/  @P2 SHF.L.U32 R64, R4, 0x10, RZ ;  /* 0x0000001004402819 */ /* 0x000fc600000006ff */
[----:B------:R-:W-:-:S04]  /*0f30*/  FADD.FTZ R81, R0, R81 ;  /* 0x0000005100517221 */ /* 0x000fc80000010000 */
[----:B------:R-:W-:-:S07]  /*0f40*/  @P2 FADD.FTZ R81, R64, R81 ;  /* 0x0000005140512221 */ /* 0x000fce0000010000 */
.L_x_4658:
[----:B------:R-:W-:-:S04]  /*0f50*/  F2FP.BF16.F32.PACK_AB R0, RZ, R81 ;  /* 0x00000051ff00723e */ /* 0x000fc800000010ff */
[----:B------:R-:W-:-:S07]  /*0f60*/  PRMT R60, R0, 0x7610, R60 ;  /* 0x00007610003c7816 */ /* 0x000fce000000003c */
.L_x_4659:
[----:B------:R-:W-:Y:S01]  /*0f70*/  SHF.L.U32 R80, R80, 0x10, RZ ;  /* 0x0000001050507819 */ /* 0x000fe200000006ff */
[----:B------:R-:W-:Y:S06]  /*0f80*/  @P3 BRA `(.L_x_4660) ;  /* 0x0000000000243947 */ /* 0x000fec0003800000 */
[----:B------:R-:W-:-:S04]  /*0f90*/  ISETP.NE.U32.AND P4, PT, RZ, UR8, PT ;  /* 0x00000008ff007c0c */ /* 0x000fc8000bf85070 */
[----:B------:R-:W-:-:S13]  /*0fa0*/  ISETP.NE.AND.EX P4, PT, RZ, UR9, PT, P4 ;  /* 0x00000009ff007c0c */ /* 0x000fda000bf85340 */
[----:B------:R-:W-:Y:S05]  /*0fb0*/  @P4 BRA `(.L_x_4661) ;  /* 0x0000000000084947 */ /* 0x000fea0003800000 */
[----:B------:R-:W-:Y:S05]  /*0fc0*/  @P0 BRA `(.L_x_4662) ;  /* 0x00000000002c0947 */ /* 0x000fea0003800000 */
[----:B------:R-:W-:Y:S05]  /*0fd0*/  BRA `(.L_x_4663) ;  /* 0x0000000000307947 */ /* 0x000fea0003800000 */
.L_x_4661:
[----:B-----5:R-:W-:-:S04]  /*0fe0*/  PRMT R0, R4, 0x7632, R0 ;  /* 0x0000763204007816 */ /* 0x020fc80000000000 */
[----:B------:R-:W-:-:S05]  /*0ff0*/  SHF.L.U32 R79, R0, 0x10, RZ ;  /* 0x00000010004f7819 */ /* 0x000fca00000006ff */
[----:B------:R-:W-:Y:S01]  /*1000*/  FADD.FTZ R80, R80, R79 ;  /* 0x0000004f50507221 */ /* 0x000fe20000010000 */
[----:B------:R-:W-:Y:S06]  /*1010*/  BRA `(.L_x_4662) ;  /* 0x0000000000187947 */ /* 0x000fec0003800000 */
.L_x_4660:
[----:B-----5:R-:W-:Y:S02]  /*1020*/  PRMT R0, R8, 0x7632, R0 ;  /* 0x0000763208007816 */ /* 0x020fe40000000000 */
[----:B------:R-:W-:-:S03]  /*1030*/  @P2 PRMT R64, R4, 0x7632, R64 ;  /* 0x0000763204402816 */ /* 0x000fc60000000040 */
[----:B------:R-:W-:Y:S01]  /*1040*/  IMAD.U32 R79, R0, 0x10000, RZ ;  /* 0x00010000004f7824 */ /* 0x000fe200078e00ff */
[----:B------:R-:W-:-:S03]  /*1050*/  @P2 SHF.L.U32 R83, R64, 0x10, RZ ;  /* 0x0000001040532819 */ /* 0x000fc600000006ff */
[----:B------:R-:W-:-:S04]  /*1060*/  FADD.FTZ R80, R80, R79 ;  /* 0x0000004f50507221 */ /* 0x000fc80000010000 */
[----:B------:R-:W-:-:S07]  /*1070*/  @P2 FADD.FTZ R80, R80, R83 ;  /* 0x0000005350502221 */ /* 0x000fce0000010000 */
.L_x_4662:
[----:B------:R-:W-:-:S04]  /*1080*/  F2FP.BF16.F32.PACK_AB R0, RZ, R80 ;  /* 0x00000050ff00723e */ /* 0x000fc800000010ff */
[----:B------:R-:W-:-:S07]  /*1090*/  PRMT R60, R60, 0x5410, R0 ;  /* 0x000054103c3c7816 */ /* 0x000fce0000000000 */
.L_x_4663:
        /* <DEDUP_REMOVED lines=8> */
.L_x_4665:
[----:B-----5:R-:W-:-:S05]  /*1120*/  SHF.L.U32 R0, R5, 0x10, RZ ;  /* 0x0000001005007819 */ /* 0x020fca00000006ff */
[----:B------:R-:W-:Y:S01]  /*1130*/  FADD.FTZ R79, R0, R79 ;  /* 0x0000004f004f7221 */ /* 0x000fe20000010000 */
[----:B------:R-:W-:Y:S06]  /*1140*/  BRA `(.L_x_4666) ;  /* 0x0000000000107947 */ /* 0x000fec0003800000 */
.L_x_4664:
[----:B-----5:R-:W-:Y:S02]  /*1150*/  SHF.L.U32 R0, R9, 0x10, RZ ;  /* 0x0000001009007819 */ /* 0x020fe400000006ff */
[----:B------:R-:W-:-:S03]  /*1160*/  @P2 SHF.L.U32 R64, R5, 0x10, RZ ;  /* 0x0000001005402819 */ /* 0x000fc600000006ff */
[----:B------:R-:W-:-:S04]  /*1170*/  FADD.FTZ R79, R0, R79 ;  /* 0x0000004f004f7221 */ /* 0x000fc80000010000 */
[----:B------:R-:W-:-:S07]  /*1180*/  @P2 FADD.FTZ R79, R64, R79 ;  /* 0x0000004f404f2221 */ /* 0x000fce0000010000 */
.L_x_4666:
[----:B------:R-:W-:-:S04]  /*1190*/  F2FP.BF16.F32.PACK_AB R0, RZ, R79 ;  /* 0x0000004fff00723e */ /* 0x000fc800000010ff */
[----:B------:R-:W-:-:S07]  /*11a0*/  PRMT R61, R0, 0x7610, R61 ;  /* 0x00007610003d7816 */ /* 0x000fce000000003d */
.L_x_4667:
[----:B------:R-:W-:Y:S01]  /*11b0*/  SHF.L.U32 R83, R65, 0x10, RZ ;  /* 0x0000001041537819 */ /* 0x000fe200000006ff */
[----:B------:R-:W-:Y:S06]  /*11c0*/  @P3 BRA `(.L_x_4668) ;  /* 0x0000000000243947 */ /* 0x000fec0003800000 */
[----:B------:R-:W-:-:S04]  /*11d0*/  ISETP.NE.U32.AND P4, PT, RZ, UR8, PT ;  /* 0x00000008ff007c0c */ /* 0x000fc8000bf85070 */
[----:B------:R-:W-:-:S13]  /*11e0*/  ISETP.NE.AND.EX P4, PT, RZ, UR9, PT, P4 ;  /* 0x00000009ff007c0c */ /* 0x000fda000bf85340 */
[----:B------:R-:W-:Y:S05]  /*11f0*/  @P4 BRA `(.L_x_4669) ;  /* 0x0000000000084947 */ /* 0x000fea0003800000 */
[----:B------:R-:W-:Y:S05]  /*1200*/  @P0 BRA `(.L_x_4670) ;  /* 0x00000000002c0947 */ /* 0x000fea0003800000 */
[----:B------:R-:W-:Y:S05]  /*1210*/  BRA `(.L_x_4671) ;  /* 0x0000000000307947 */ /* 0x000fea0003800000 */
.L_x_4669:
[----:B-----5:R-:W-:-:S04]  /*1220*/  PRMT R0, R5, 0x7632, R0 ;  /* 0x0000763205007816 */ /* 0x020fc80000000000 */
[----:B------:R-:W-:-:S05]  /*1230*/  SHF.L.U32 R0, R0, 0x10, RZ ;  /* 0x0000001000007819 */ /* 0x000fca00000006ff */
[----:B------:R-:W-:Y:S01]  /*1240*/  FADD.FTZ R83, R83, R0 ;  /* 0x0000000053537221 */ /* 0x000fe20000010000 */
[----:B------:R-:W-:Y:S06]  /*1250*/  BRA `(.L_x_4670) ;  /* 0x0000000000187947 */ /* 0x000fec0003800000 */
.L_x_4668:
[----:B-----5:R-:W-:Y:S02]  /*1260*/  PRMT R0, R9, 0x7632, R0 ;  /* 0x0000763209007816 */ /* 0x020fe40000000000 */
[----:B------:R-:W-:Y:S02]  /*1270*/  @P2 PRMT R64, R5, 0x7632, R64 ;  /* 0x0000763205402816 */ /* 0x000fe40000000040 */
[----:B------:R-:W-:Y:S02]  /*1280*/  SHF.L.U32 R0, R0, 0x10, RZ ;  /* 0x0000001000007819 */ /* 0x000fe400000006ff */
[----:B------:R-:W-:-:S03]  /*1290*/  @P2 SHF.L.U32 R64, R64, 0x10, RZ ;  /* 0x0000001040402819 */ /* 0x000fc600000006ff */
[----:B------:R-:W-:-:S04]  /*12a0*/  FADD.FTZ R83, R83, R0 ;  /* 0x0000000053537221 */ /* 0x000fc80000010000 */
[----:B------:R-:W-:-:S07]  /*12b0*/  @P2 FADD.FTZ R83, R83, R64 ;  /* 0x0000004053532221 */ /* 0x000fce0000010000 */
.L_x_4670:
[----:B------:R-:W-:-:S04]  /*12c0*/  F2FP.BF16.F32.PACK_AB R0, RZ, R83 ;  /* 0x00000053ff00723e */ /* 0x000fc800000010ff */
[----:B------:R-:W-:-:S07]  /*12d0*/  PRMT R61, R61, 0x5410, R0 ;  /* 0x000054103d3d7816 */ /* 0x000fce0000000000 */
.L_x_4671:
        /* <DEDUP_REMOVED lines=8> */
.L_x_4673:
[----:B-----5:R-:W-:-:S04]  /*1360*/  IMAD.U32 R65, R6, 0x10000, RZ ;  /* 0x0001000006417824 */ /* 0x020fc800078e00ff */
[----:B------:R-:W-:Y:S01]  /*1370*/  FADD.FTZ R84, R65, R84 ;  /* 0x0000005441547221 */ /* 0x000fe20000010000 */
[----:B------:R-:W-:Y:S06]  /*1380*/  BRA `(.L_x_4674) ;  /* 0x0000000000107947 */ /* 0x000fec0003800000 */
.L_x_4672:
[----:B-----5:R-:W-:Y:S02]  /*1390*/  SHF.L.U32 R65, R10, 0x10, RZ ;  /* 0x000000100a417819 */ /* 0x020fe400000006ff */
[----:B------:R-:W-:-:S03]  /*13a0*/  @P2 SHF.L.U32 R85, R6, 0x10, RZ ;  /* 0x0000001006552819 */ /* 0x000fc600000006ff */
[----:B------:R-:W-:-:S04]  /*13b0*/  FADD.FTZ R84, R65, R84 ;  /* 0x0000005441547221 */ /* 0x000fc80000010000 */
[----:B------:R-:W-:-:S07]  /*13c0*/  @P2 FADD.FTZ R84, R85, R84 ;  /* 0x0000005455542221 */ /* 0x000fce0000010000 */
.L_x_4674:
[----:B------:R-:W-:-:S04]  /*13d0*/  F2FP.BF16.F32.PACK_AB R0, RZ, R84 ;  /* 0x00000054ff00723e */ /* 0x000fc800000010ff */
[----:B------:R-:W-:-:S07]  /*13e0*/  PRMT R62, R0, 0x7610, R62 ;  /* 0x00007610003e7816 */ /* 0x000fce000000003e */
.L_x_4675:
[----:B------:R-:W-:Y:S01]  /*13f0*/  SHF.L.U32 R85, R66, 0x10, RZ ;  /* 0x0000001042557819 */ /* 0x000fe200000006ff */
[----:B------:R-:W-:Y:S06]  /*1400*/  @P3 BRA `(.L_x_4676) ;  /* 0x0000000000243947 */ /* 0x000fec0003800000 */
[----:B------:R-:W-:-:S04]  /*1410*/  ISETP.NE.U32.AND P4, PT, RZ, UR8, PT ;  /* 0x00000008ff007c0c */ /* 0x000fc8000bf85070 */
[----:B------:R-:W-:-:S13]  /*1420*/  ISETP.NE.AND.EX P4, PT, RZ, UR9, PT, P4 ;  /* 0x00000009ff007c0c */ /* 0x000fda000bf85340 */
[----:B------:R-:W-:Y:S05]  /*1430*/  @P4 BRA `(.L_x_4677) ;  /* 0x0000000000084947 */ /* 0x000fea0003800000 */
[----:B------:R-:W-:Y:S05]  /*1440*/  @P0 BRA `(.L_x_4678) ;  /* 0x00000000002c0947 */ /* 0x000fea0003800000 */
[----:B------:R-:W-:Y:S05]  /*1450*/  BRA `(.L_x_4679) ;  /* 0x0000000000307947 */ /* 0x000fea0003800000 */
.L_x_4677:
[----:B-----5:R-:W-:-:S04]  /*1460*/  PRMT R0, R6, 0x7632, R0 ;  /* 0x0000763206007816 */ /* 0x020fc80000000000 */
[----:B------:R-:W-:-:S05]  /*1470*/  SHF.L.U32 R0, R0, 0x10, RZ ;  /* 0x0000001000007819 */ /* 0x000fca00000006ff */
[----:B------:R-:W-:Y:S01]  /*1480*/  FADD.FTZ R85, R85, R0 ;  /* 0x0000000055557221 */ /* 0x000fe20000010000 */
[----:B------:R-:W-:Y:S06]  /*1490*/  BRA `(.L_x_4678) ;  /* 0x0000000000187947 */ /* 0x000fec0003800000 */
.L_x_4676:
[----:B-----5:R-:W-:Y:S02]  /*14a0*/  PRMT R0, R10, 0x7632, R0 ;  /* 0x000076320a007816 */ /* 0x020fe40000000000 */
[----:B------:R-:W-:Y:S02]  /*14b0*/  @P2 PRMT R64, R6, 0x7632, R64 ;  /* 0x0000763206402816 */ /* 0x000fe40000000040 */
[----:B------:R-:W-:Y:S02]  /*14c0*/  SHF.L.U32 R0, R0, 0x10, RZ ;  /* 0x0000001000007819 */ /* 0x000fe400000006ff */
[----:B------:R-:W-:-:S03]  /*14d0*/  @P2 SHF.L.U32 R64, R64, 0x10, RZ ;  /* 0x0000001040402819 */ /* 0x000fc600000006ff */
[----:B------:R-:W-:-:S04]  /*14e0*/  FADD.FTZ R85, R85, R0 ;  /* 0x0000000055557221 */ /* 0x000fc80000010000 */
[----:B------:R-:W-:-:S07]  /*14f0*/  @P2 FADD.FTZ R85, R85, R64 ;  /* 0x0000004055552221 */ /* 0x000fce0000010000 */
.L_x_4678:
[----:B------:R-:W-:-:S04]  /*1500*/  F2FP.BF16.F32.PACK_AB R0, RZ, R85 ;  /* 0x00000055ff00723e */ /* 0x000fc800000010ff */
[----:B------:R-:W-:-:S07]  /*1510*/  PRMT R62, R62, 0x5410, R0 ;  /* 0x000054103e3e7816 */ /* 0x000fce0000000000 */
.L_x_4679:
        /* <DEDUP_REMOVED lines=8> */
.L_x_4681:
[----:B-----5:R-:W-:-:S05]  /*15a0*/  SHF.L.U32 R65, R7, 0x10, RZ ;  /* 0x0000001007417819 */ /* 0x020fca00000006ff */
[----:B------:R-:W-:Y:S01]  /*15b0*/  FADD.FTZ R86, R65, R86 ;  /* 0x0000005641567221 */ /* 0x000fe20000010000 */
[----:B------:R-:W-:Y:S06]  /*15c0*/  BRA `(.L_x_4682) ;  /* 0x0000000000107947 */ /* 0x000fec0003800000 */
.L_x_4680:
[----:B-----5:R-:W-:Y:S02]  /*15d0*/  SHF.L.U32 R65, R11, 0x10, RZ ;  /* 0x000000100b417819 */ /* 0x020fe400000006ff */
[----:B------:R-:W-:-:S03]  /*15e0*/  @P2 SHF.L.U32 R87, R7, 0x10, RZ ;  /* 0x0000001007572819 */ /* 0x000fc600000006ff */
[----:B------:R-:W-:-:S04]  /*15f0*/  FADD.FTZ R86, R65, R86 ;  /* 0x0000005641567221 */ /* 0x000fc80000010000 */
[----:B------:R-:W-:-:S07]  /*1600*/  @P2 FADD.FTZ R86, R87, R86 ;  /* 0x0000005657562221 */ /* 0x000fce0000010000 */
.L_x_4682:
[----:B------:R-:W-:-:S04]  /*1610*/  F2FP.BF16.F32.PACK_AB R0, RZ, R86 ;  /* 0x00000056ff00723e */ /* 0x000fc800000010ff */
[----:B------:R-:W-:-:S07]  /*1620*/  PRMT R63, R0, 0x7610, R63 ;  /* 0x00007610003f7816 */ /* 0x000fce000000003f */
.L_x_4683:
[----:B------:R-:W-:Y:S01]  /*1630*/  IMAD.U32 R87, R67, 0x10000, RZ ;  /* 0x0001000043577824 */ /* 0x000fe200078e00ff */
[----:B------:R-:W-:Y:S06]  /*1640*/  @P3 BRA `(.L_x_4684) ;  /* 0x0000000000243947 */ /* 0x000fec0003800000 */
[----:B------:R-:W-:-:S04]  /*1650*/  ISETP.NE.U32.AND P4, PT, RZ, UR8, PT ;  /* 0x00000008ff007c0c */ /* 0x000fc8000bf85070 */
[----:B------:R-:W-:-:S13]  /*1660*/  ISETP.NE.AND.EX P4, PT, RZ, UR9, PT, P4 ;  /* 0x00000009ff007c0c */ /* 0x000fda000bf85340 */
[----:B------:R-:W-:Y:S05]  /*1670*/  @P4 BRA `(.L_x_4685) ;  /* 0x0000000000084947 */ /* 0x000fea0003800000 */
[----:B------:R-:W-:Y:S05]  /*1680*/  @P0 BRA `(.L_x_4686) ;  /* 0x00000000002c0947 */ /* 0x000fea0003800000 */
[----:B------:R-:W-:Y:S05]  /*1690*/  BRA `(.L_x_4687) ;  /* 0x0000000000307947 */ /* 0x000fea0003800000 */
.L_x_4685:
[----:B-----5:R-:W-:-:S04]  /*16a0*/  PRMT R0, R7, 0x7632, R0 ;  /* 0x0000763207007816 */ /* 0x020fc80000000000 */
[----:B------:R-:W-:-:S05]  /*16b0*/  SHF.L.U32 R0, R0, 0x10, RZ ;  /* 0x0000001000007819 */ /* 0x000fca00000006ff */
[----:B------:R-:W-:Y:S01]  /*16c0*/  FADD.FTZ R87, R87, R0 ;  /* 0x0000000057577221 */ /* 0x000fe20000010000 */
[----:B------:R-:W-:Y:S06]  /*16d0*/  BRA `(.L_x_4686) ;  /* 0x0000000000187947 */ /* 0x000fec0003800000 */
.L_x_4684:
[----:B-----5:R-:W-:Y:S02]  /*16e0*/  PRMT R0, R11, 0x7632, R0 ;  /* 0x000076320b007816 */ /* 0x020fe40000000000 */
[----:B------:R-:W-:Y:S02]  /*16f0*/  @P2 PRMT R64, R7, 0x7632, R64 ;  /* 0x0000763207402816 */ /* 0x000fe40000000040 */
[----:B------:R-:W-:Y:S02]  /*1700*/  SHF.L.U32 R0, R0, 0x10, RZ ;  /* 0x0000001000007819 */ /* 0x000fe400000006ff */
[----:B------:R-:W-:-:S03]  /*1710*/  @P2 SHF.L.U32 R64, R64, 0x10, RZ ;  /* 0x0000001040402819 */ /* 0x000fc600000006ff */
[----:B------:R-:W-:-:S04]  /*1720*/  FADD.FTZ R87, R87, R0 ;  /* 0x0000000057577221 */ /* 0x000fc80000010000 */
[----:B------:R-:W-:-:S07]  /*1730*/  @P2 FADD.FTZ R87, R87, R64 ;  /* 0x0000004057572221 */ /* 0x000fce0000010000 */
.L_x_4686:
[----:B------:R-:W-:-:S04]  /*1740*/  F2FP.BF16.F32.PACK_AB R0, RZ, R87 ;  /* 0x00000057ff00723e */ /* 0x000fc800000010ff */
[----:B------:R-:W-:-:S07]  /*1750*/  PRMT R63, R63, 0x5410, R0 ;  /* 0x000054103f3f7816 */ /* 0x000fce0000000000 */
.L_x_4687:
[----:B------:R-:W0:Y:S01]  /*1760*/  @P0 LDC.64 R90, c[0x0][0x238] ;  /* 0x00008e00ff5a0b82 */ /* 0x000e220000000a00 */
[----:B------:R-:W-:-:S07]  /*1770*/  IADD3 R89, R68, 0x40, RZ ;  /* 0x0000004044597810 */ /* 0x000fce0007ffe0ff */
[----:B------:R-:W1:Y:S08]  /*1780*/  @P1 LDC.64 R92, c[0x0][0x228] ;  /* 0x00008a00ff5c1b82 */ /* 0x000e700000000a00 */
[----:B------:R-:W2:Y:S01]  /*1790*/  @P2 LDC.64 R94, c[0x0][0x230] ;  /* 0x00008c00ff5e2b82 */ /* 0x000ea20000000a00 */
[----:B------:R-:W-:-:S04]  /*17a0*/  IMAD.WIDE.U32 R64, R89, 0x10, R70 ;  /* 0x0000001059407825 */ /* 0x000fc800078e0046 */
        /* <DEDUP_REMOVED lines=15> */
.L_x_4689:
[----:B-----5:R-:W-:-:S05]  /*18a0*/  SHF.L.U32 R91, R4, 0x10, RZ ;  /* 0x00000010045b7819 */ /* 0x020fca00000006ff */
[----:B------:R-:W-:Y:S01]  /*18b0*/  FADD.FTZ R70, R91, R70 ;  /* 0x000000465b467221 */ /* 0x000fe20000010000 */
[----:B------:R-:W-:Y:S06]  /*18c0*/  BRA `(.L_x_4690) ;  /* 0x0000000000107947 */ /* 0x000fec0003800000 */
.L_x_4688:
[----:B-----5:R-:W-:-:S05]  /*18d0*/  SHF.L.U32 R91, R8, 0x10, RZ ;  /* 0x00000010085b7819 */ /* 0x020fca00000006ff */
[----:B------:R-:W-:Y:S01]  /*18e0*/  FADD.FTZ R70, R91, R70 ;  /* 0x000000465b467221 */ /* 0x000fe20000010000 */
[----:B------:R-:W-:-:S05]  /*18f0*/  @P2 SHF.L.U32 R91, R4, 0x10, RZ ;  /* 0x00000010045b2819 */ /* 0x000fca00000006ff */
[----:B------:R-:W-:-:S07]  /*1900*/  @P2 FADD.FTZ R70, R91, R70 ;  /* 0x000000465b462221 */ /* 0x000fce0000010000 */
.L_x_4690:
[----:B------:R-:W-:-:S04]  /*1910*/  F2FP.BF16.F32.PACK_AB R0, RZ, R70 ;  /* 0x00000046ff00723e */ /* 0x000fc800000010ff */
[----:B------:R-:W-:-:S07]  /*1920*/  PRMT R60, R0, 0x7610, R60 ;  /* 0x00007610003c7816 */ /* 0x000fce000000003c */
.L_x_4691:
[----:B------:R-:W-:Y:S01]  /*1930*/  SHF.L.U32 R71, R71, 0x10, RZ ;  /* 0x0000001047477819 */ /* 0x000fe200000006ff */
[----:B------:R-:W-:Y:S06]  /*1940*/  @P3 BRA `(.L_x_4692) ;  /* 0x0000000000243947 */ /* 0x000fec0003800000 */
[----:B------:R-:W-:-:S04]  /*1950*/  ISETP.NE.U32.AND P4, PT, RZ, UR8, PT ;  /* 0x00000008ff007c0c */ /* 0x000fc8000bf85070 */
[----:B------:R-:W-:-:S13]  /*1960*/  ISETP.NE.AND.EX P4, PT, RZ, UR9, PT, P4 ;  /* 0x00000009ff007c0c */ /* 0x000fda000bf85340 */
[----:B------:R-:W-:Y:S05]  /*1970*/  @P4 BRA `(.L_x_4693) ;  /* 0x0000000000084947 */ /* 0x000fea0003800000 */
[----:B------:R-:W-:Y:S05]  /*1980*/  @P0 BRA `(.L_x_4694) ;  /* 0x00000000002c0947 */ /* 0x000fea0003800000 */
[----:B------:R-:W-:Y:S05]  /*1990*/  BRA `(.L_x_4695) ;  /* 0x0000000000307947 */ /* 0x000fea0003800000 */
.L_x_4693:
[----:B-----5:R-:W-:-:S04]  /*19a0*/  PRMT R0, R4, 0x7632, R0 ;  /* 0x0000763204007816 */ /* 0x020fc80000000000 */
[----:B------:R-:W-:-:S05]  /*19b0*/  SHF.L.U32 R0, R0, 0x10, RZ ;  /* 0x0000001000007819 */ /* 0x000fca00000006ff */
[----:B------:R-:W-:Y:S01]  /*19c0*/  FADD.FTZ R71, R71, R0 ;  /* 0x0000000047477221 */ /* 0x000fe20000010000 */
[----:B------:R-:W-:Y:S06]  /*19d0*/  BRA `(.L_x_4694) ;  /* 0x0000000000187947 */ /* 0x000fec0003800000 */
.L_x_4692:
[----:B-----5:R-:W-:-:S05]  /*19e0*/  PRMT R0, R8, 0x7632, R0 ;  /* 0x0000763208007816 */ /* 0x020fca0000000000 */
[----:B------:R-:W-:-:S04]  /*19f0*/  IMAD.U32 R0, R0, 0x10000, RZ ;  /* 0x0001000000007824 */ /* 0x000fc800078e00ff */
[--C-:B------:R-:W-:Y:S01]  /*1a00*/  FADD.FTZ R71, R71, R0.reuse ;  /* 0x0000000047477221 */ /* 0x100fe20000010000 */
[----:B------:R-:W-:-:S04]  /*1a10*/  @P2 PRMT R0, R4, 0x7632, R0 ;  /* 0x0000763204002816 */ /* 0x000fc80000000000 */
[----:B------:R-:W-:-:S05]  /*1a20*/  @P2 SHF.L.U32 R0, R0, 0x10, RZ ;  /* 0x0000001000002819 */ /* 0x000fca00000006ff */
[----:B------:R-:W-:-:S07]  /*1a30*/  @P2 FADD.FTZ R71, R71, R0 ;  /* 0x0000000047472221 */ /* 0x000fce0000010000 */
.L_x_4694:
[----:B------:R-:W-:-:S04]  /*1a40*/  F2FP.BF16.F32.PACK_AB R0, RZ, R71 ;  /* 0x00000047ff00723e */ /* 0x000fc800000010ff */
[----:B------:R-:W-:-:S07]  /*1a50*/  PRMT R60, R60, 0x5410, R0 ;  /* 0x000054103c3c7816 */ /* 0x000fce0000000000 */
.L_x_4695:
        /* <DEDUP_REMOVED lines=8> */
.L_x_4697:
[----:B-----5:R-:W-:-:S05]  /*1ae0*/  SHF.L.U32 R91, R5, 0x10, RZ ;  /* 0x00000010055b7819 */ /* 0x020fca00000006ff */
[----:B------:R-:W-:Y:S01]  /*1af0*/  FADD.FTZ R88, R91, R88 ;  /* 0x000000585b587221 */ /* 0x000fe20000010000 */
[----:B------:R-:W-:Y:S06]  /*1b00*/  BRA `(.L_x_4698) ;  /* 0x0000000000107947 */ /* 0x000fec0003800000 */
.L_x_4696:
[----:B-----5:R-:W-:-:S05]  /*1b10*/  SHF.L.U32 R91, R9, 0x10, RZ ;  /* 0x00000010095b7819 */ /* 0x020fca00000006ff */
[----:B------:R-:W-:Y:S01]  /*1b20*/  FADD.FTZ R88, R91, R88 ;  /* 0x000000585b587221 */ /* 0x000fe20000010000 */
[----:B------:R-:W-:-:S05]  /*1b30*/  @P2 SHF.L.U32 R91, R5, 0x10, RZ ;  /* 0x00000010055b2819 */ /* 0x000fca00000006ff */
[----:B------:R-:W-:-:S07]  /*1b40*/  @P2 FADD.FTZ R88, R91, R88 ;  /* 0x000000585b582221 */ /* 0x000fce0000010000 */
.L_x_4698:
[----:B------:R-:W-:-:S04]  /*1b50*/  F2FP.BF16.F32.PACK_AB R0, RZ, R88 ;  /* 0x00000058ff00723e */ /* 0x000fc800000010ff */
[----:B------:R-:W-:-:S07]  /*1b60*/  PRMT R61, R0, 0x7610, R61 ;  /* 0x00007610003d7816 */ /* 0x000fce000000003d */
.L_x_4699:
[----:B------:R-:W-:Y:S01]  /*1b70*/  SHF.L.U32 R90, R65, 0x10, RZ ;  /* 0x00000010415a7819 */ /* 0x000fe200000006ff */
[----:B------:R-:W-:Y:S06]  /*1b80*/  @P3 BRA `(.L_x_4700) ;  /* 0x0000000000243947 */ /* 0x000fec0003800000 */
[----:B------:R-:W-:-:S04]  /*1b90*/  ISETP.NE.U32.AND P4, PT, RZ, UR8, PT ;  /* 0x00000008ff007c0c */ /* 0x000fc8000bf85070 */
[----:B------:R-:W-:-:S13]  /*1ba0*/  ISETP.NE.AND.EX P4, PT, RZ, UR9, PT, P4 ;  /* 0x00000009ff007c0c */ /* 0x000fda000bf85340 */
[----:B------:R-:W-:Y:S05]  /*1bb0*/  @P4 BRA `(.L_x_4701) ;  /* 0x0000000000084947 */ /* 0x000fea0003800000 */
[----:B------:R-:W-:Y:S05]  /*1bc0*/  @P0 BRA `(.L_x_4702) ;  /* 0x00000000002c0947 */ /* 0x000fea0003800000 */
[----:B------:R-:W-:Y:S05]  /*1bd0*/  BRA `(.L_x_4703) ;  /* 0x0000000000307947 */ /* 0x000fea0003800000 */
.L_x_4701:
[----:B-----5:R-:W-:-:S04]  /*1be0*/  PRMT R0, R5, 0x7632, R0 ;  /* 0x0000763205007816 */ /* 0x020fc80000000000 */
[----:B------:R-:W-:-:S05]  /*1bf0*/  SHF.L.U32 R65, R0, 0x10, RZ ;  /* 0x0000001000417819 */ /* 0x000fca00000006ff */
[----:B------:R-:W-:Y:S01]  /*1c00*/  FADD.FTZ R90, R90, R65 ;  /* 0x000000415a5a7221 */ /* 0x000fe20000010000 */
[----:B------:R-:W-:Y:S06]  /*1c10*/  BRA `(.L_x_4702) ;  /* 0x0000000000187947 */ /* 0x000fec0003800000 */
.L_x_4700:
[----:B-----5:R-:W-:-:S04]  /*1c20*/  PRMT R0, R9, 0x7632, R0 ;  /* 0x0000763209007816 */ /* 0x020fc80000000000 */
[----:B------:R-:W-:Y:S02]  /*1c30*/  SHF.L.U32 R65, R0, 0x10, RZ ;  /* 0x0000001000417819 */ /* 0x000fe400000006ff */
[----:B------:R-:W-:-:S03]  /*1c40*/  @P2 PRMT R0, R5, 0x7632, R0 ;  /* 0x0000763205002816 */ /* 0x000fc60000000000 */
[----:B------:R-:W-:Y:S01]  /*1c50*/  FADD.FTZ R90, R90, R65 ;  /* 0x000000415a5a7221 */ /* 0x000fe20000010000 */
[----:B------:R-:W-:-:S05]  /*1c60*/  @P2 SHF.L.U32 R65, R0, 0x10, RZ ;  /* 0x0000001000412819 */ /* 0x000fca00000006ff */
[----:B------:R-:W-:-:S07]  /*1c70*/  @P2 FADD.FTZ R90, R90, R65 ;  /* 0x000000415a5a2221 */ /* 0x000fce0000010000 */
.L_x_4702:
[----:B------:R-:W-:-:S04]  /*1c80*/  F2FP.BF16.F32.PACK_AB R0, RZ, R90 ;  /* 0x0000005aff00723e */ /* 0x000fc800000010ff */
[----:B------:R-:W-:-:S07]  /*1c90*/  PRMT R61, R61, 0x5410, R0 ;  /* 0x000054103d3d7816 */ /* 0x000fce0000000000 */
.L_x_4703:
        /* <DEDUP_REMOVED lines=8> */
.L_x_4705:
[----:B-----5:R-:W-:-:S04]  /*1d20*/  IMAD.U32 R0, R6, 0x10000, RZ ;  /* 0x0001000006007824 */ /* 0x020fc800078e00ff */
[----:B------:R-:W-:Y:S01]  /*1d30*/  FADD.FTZ R91, R0, R91 ;  /* 0x0000005b005b7221 */ /* 0x000fe20000010000 */
[----:B------:R-:W-:Y:S06]  /*1d40*/  BRA `(.L_x_4706) ;  /* 0x0000000000107947 */ /* 0x000fec0003800000 */
.L_x_4704:
[----:B-----5:R-:W-:-:S05]  /*1d50*/  SHF.L.U32 R0, R10, 0x10, RZ ;  /* 0x000000100a007819 */ /* 0x020fca00000006ff */
[----:B------:R-:W-:Y:S01]  /*1d60*/  FADD.FTZ R91, R0, R91 ;  /* 0x0000005b005b7221 */ /* 0x000fe20000010000 */
[----:B------:R-:W-:-:S05]  /*1d70*/  @P2 SHF.L.U32 R0, R6, 0x10, RZ ;  /* 0x0000001006002819 */ /* 0x000fca00000006ff */
[----:B------:R-:W-:-:S07]  /*1d80*/  @P2 FADD.FTZ R91, R0, R91 ;  /* 0x0000005b005b2221 */ /* 0x000fce0000010000 */
.L_x_4706:
[----:B------:R-:W-:-:S04]  /*1d90*/  F2FP.BF16.F32.PACK_AB R0, RZ, R91 ;  /* 0x0000005bff00723e */ /* 0x000fc800000010ff */
[----:B------:R-:W-:-:S07]  /*1da0*/  PRMT R62, R0, 0x7610, R62 ;  /* 0x00007610003e7816 */ /* 0x000fce000000003e */
.L_x_4707:
[----:B------:R-:W-:Y:S01]  /*1db0*/  SHF.L.U32 R92, R66, 0x10, RZ ;  /* 0x00000010425c7819 */ /* 0x000fe200000006ff */
[----:B------:R-:W-:Y:S06]  /*1dc0*/  @P3 BRA `(.L_x_4708) ;  /* 0x0000000000243947 */ /* 0x000fec0003800000 */
[----:B------:R-:W-:-:S04]  /*1dd0*/  ISETP.NE.U32.AND P4, PT, RZ, UR8, PT ;  /* 0x00000008ff007c0c */ /* 0x000fc8000bf85070 */
[----:B------:R-:W-:-:S13]  /*1de0*/  ISETP.NE.AND.EX P4, PT, RZ, UR9, PT, P4 ;  /* 0x00000009ff007c0c */ /* 0x000fda000bf85340 */
[----:B------:R-:W-:Y:S05]  /*1df0*/  @P4 BRA `(.L_x_4709) ;  /* 0x0000000000084947 */ /* 0x000fea0003800000 */
[----:B------:R-:W-:Y:S05]  /*1e00*/  @P0 BRA `(.L_x_4710) ;  /* 0x00000000002c0947 */ /* 0x000fea0003800000 */
[----:B------:R-:W-:Y:S05]  /*1e10*/  BRA `(.L_x_4711) ;  /* 0x0000000000307947 */ /* 0x000fea0003800000 */
.L_x_4709:
[----:B-----5:R-:W-:-:S04]  /*1e20*/  PRMT R0, R6, 0x7632, R0 ;  /* 0x0000763206007816 */ /* 0x020fc80000000000 */
[----:B------:R-:W-:-:S05]  /*1e30*/  SHF.L.U32 R65, R0, 0x10, RZ ;  /* 0x0000001000417819 */ /* 0x000fca00000006ff */
[----:B------:R-:W-:Y:S01]  /*1e40*/  FADD.FTZ R92, R92, R65 ;  /* 0x000000415c5c7221 */ /* 0x000fe20000010000 */
[----:B------:R-:W-:Y:S06]  /*1e50*/  BRA `(.L_x_4710) ;  /* 0x0000000000187947 */ /* 0x000fec0003800000 */
.L_x_4708:
[----:B-----5:R-:W-:-:S04]  /*1e60*/  PRMT R0, R10, 0x7632, R0 ;  /* 0x000076320a007816 */ /* 0x020fc80000000000 */
[----:B------:R-:W-:Y:S02]  /*1e70*/  SHF.L.U32 R65, R0, 0x10, RZ ;  /* 0x0000001000417819 */ /* 0x000fe400000006ff */
[----:B------:R-:W-:-:S03]  /*1e80*/  @P2 PRMT R0, R6, 0x7632, R0 ;  /* 0x0000763206002816 */ /* 0x000fc60000000000 */
[----:B------:R-:W-:Y:S01]  /*1e90*/  FADD.FTZ R92, R92, R65 ;  /* 0x000000415c5c7221 */ /* 0x000fe20000010000 */
[----:B------:R-:W-:-:S05]  /*1ea0*/  @P2 SHF.L.U32 R65, R0, 0x10, RZ ;  /* 0x0000001000412819 */ /* 0x000fca00000006ff */
[----:B------:R-:W-:-:S07]  /*1eb0*/  @P2 FADD.FTZ R92, R92, R65 ;  /* 0x000000415c5c2221 */ /* 0x000fce0000010000 */
.L_x_4710:
[----:B------:R-:W-:-:S04]  /*1ec0*/  F2FP.BF16.F32.PACK_AB R0, RZ, R92 ;  /* 0x0000005cff00723e */ /* 0x000fc800000010ff */
[----:B------:R-:W-:-:S07]  /*1ed0*/  PRMT R62, R62, 0x5410, R0 ;  /* 0x000054103e3e7816 */ /* 0x000fce0000000000 */
.L_x_4711:
        /* <DEDUP_REMOVED lines=8> */
.L_x_4713:
[----:B-----5:R-:W-:-:S05]  /*1f60*/  SHF.L.U32 R0, R7, 0x10, RZ ;  /* 0x0000001007007819 */ /* 0x020fca00000006ff */
[----:B------:R-:W-:Y:S01]  /*1f70*/  FADD.FTZ R93, R0, R93 ;  /* 0x0000005d005d7221 */ /* 0x000fe20000010000 */
[----:B------:R-:W-:Y:S06]  /*1f80*/  BRA `(.L_x_4714) ;  /* 0x0000000000107947 */ /* 0x000fec0003800000 */
.L_x_4712:
[----:B-----5:R-:W-:-:S05]  /*1f90*/  SHF.L.U32 R0, R11, 0x10, RZ ;  /* 0x000000100b007819 */ /* 0x020fca00000006ff */
[----:B------:R-:W-:Y:S01]  /*1fa0*/  FADD.FTZ R93, R0, R93 ;  /* 0x0000005d005d7221 */ /* 0x000fe20000010000 */
[----:B------:R-:W-:-:S05]  /*1fb0*/  @P2 SHF.L.U32 R0, R7, 0x10, RZ ;  /* 0x0000001007002819 */ /* 0x000fca00000006ff */
[----:B------:R-:W-:-:S07]  /*1fc0*/  @P2 FADD.FTZ R93, R0, R93 ;  /* 0x0000005d005d2221 */ /* 0x000fce0000010000 */
.L_x_4714:
[----:B------:R-:W-:-:S04]  /*1fd0*/  F2FP.BF16.F32.PACK_AB R0, RZ, R93 ;  /* 0x0000005dff00723e */ /* 0x000fc800000010ff */
[----:B------:R-:W-:-:S07]  /*1fe0*/  PRMT R63, R0, 0x7610, R63 ;  /* 0x00007610003f7816 */ /* 0x000fce000000003f */
.L_x_4715:
[----:B------:R-:W-:Y:S01]  /*1ff0*/  SHF.L.U32 R94, R67, 0x10, RZ ;  /* 0x00000010435e7819 */ /* 0x000fe200000006ff */
[----:B------:R-:W-:Y:S06]  /*2000*/  @P3 BRA `(.L_x_4716) ;  /* 0x0000000000243947 */ /* 0x000fec0003800000 */
[----:B------:R-:W-:-:S04]  /*2010*/  ISETP.NE.U32.AND P2, PT, RZ, UR8, PT ;  /* 0x00000008ff007c0c */ /* 0x000fc8000bf45070 */
[----:B------:R-:W-:-:S13]  /*2020*/  ISETP.NE.AND.EX P2, PT, RZ, UR9, PT, P2 ;  /* 0x00000009ff007c0c */ /* 0x000fda000bf45320 */
[----:B------:R-:W-:Y:S05]  /*2030*/  @P2 BRA `(.L_x_4717) ;  /* 0x0000000000082947 */ /* 0x000fea0003800000 */
[----:B------:R-:W-:Y:S05]  /*2040*/  @P0 BRA `(.L_x_4718) ;  /* 0x00000000002c0947 */ /* 0x000fea0003800000 */
[----:B------:R-:W-:Y:S05]  /*2050*/  BRA `(.L_x_4719) ;  /* 0x0000000000307947 */ /* 0x000fea0003800000 */
.L_x_4717:
[----:B-----5:R-:W-:-:S05]  /*2060*/  PRMT R0, R7, 0x7632, R0 ;  /* 0x0000763207007816 */ /* 0x020fca0000000000 */
[----:B------:R-:W-:-:S04]  /*2070*/  IMAD.U32 R65, R0, 0x10000, RZ ;  /* 0x0001000000417824 */ /* 0x000fc800078e00ff */
[----:B------:R-:W-:Y:S01]  /*2080*/  FADD.FTZ R94, R94, R65 ;  /* 0x000000415e5e7221 */ /* 0x000fe20000010000 */
[----:B------:R-:W-:Y:S06]  /*2090*/  BRA `(.L_x_4718) ;  /* 0x0000000000187947 */ /* 0x000fec0003800000 */
.L_x_4716:
[----:B-----5:R-:W-:-:S04]  /*20a0*/  PRMT R0, R11, 0x7632, R0 ;  /* 0x000076320b007816 */ /* 0x020fc80000000000 */
[----:B------:R-:W-:Y:S02]  /*20b0*/  SHF.L.U32 R65, R0, 0x10, RZ ;  /* 0x0000001000417819 */ /* 0x000fe400000006ff */
[----:B------:R-:W-:-:S03]  /*20c0*/  @P2 PRMT R0, R7, 0x7632, R0 ;  /* 0x0000763207002816 */ /* 0x000fc60000000000 */
[----:B------:R-:W-:Y:S01]  /*20d0*/  FADD.FTZ R94, R94, R65 ;  /* 0x000000415e5e7221 */ /* 0x000fe20000010000 */
[----:B------:R-:W-:-:S05]  /*20e0*/  @P2 SHF.L.U32 R65, R0, 0x10, RZ ;  /* 0x0000001000412819 */ /* 0x000fca00000006ff */
[----:B------:R-:W-:-:S07]  /*20f0*/  @P2 FADD.FTZ R94, R94, R65 ;  /* 0x000000415e5e2221 */ /* 0x000fce0000010000 */
.L_x_4718:
[----:B------:R-:W-:-:S04]  /*2100*/  F2FP.BF16.F32.PACK_AB R0, RZ, R94 ;  /* 0x0000005eff00723e */ /* 0x000fc800000010ff */
[----:B------:R-:W-:-:S07]  /*2110*/  PRMT R63, R63, 0x5410, R0 ;  /* 0x000054103f3f7816 */ /* 0x000fce0000000000 */
.L_x_4719:
[----:B------:R-:W-:Y:S01]  /*2120*/  FADD.FTZ R67, RZ, R69 ;  /* 0x00000045ff437221 */ /* 0x000fe20000010000 */
[----:B------:R-:W0:Y:S01]  /*2130*/  @P0 LDC.64 R64, c[0x0][0x238] ;  /* 0x00008e00ff400b82 */ /* 0x000e220000000a00 */
[----:B------:R-:W-:Y:S01]  /*2140*/  UMOV UR12, 0xffffffff ;  /* 0xffffffff000c7882 */ /* 0x000fe20000000000 */
[----:B------:R-:W-:Y:S01]  /*2150*/  ISETP.NE.AND P2, PT, R3, RZ, PT ;  /* 0x000000ff0300720c */ /* 0x000fe20003f45270 */
[----:B------:R-:W-:-:S04]  /*2160*/  FADD.FTZ R0, R67, R72 ;  /* 0x0000004843007221 */ /* 0x000fc80000010000 */
[----:B------:R-:W-:-:S04]  /*2170*/  FADD.FTZ R67, R0, R73 ;  /* 0x0000004900437221 */ /* 0x000fc80000010000 */
[----:B------:R-:W-:-:S04]  /*2180*/  FADD.FTZ R67, R67, R74 ;  /* 0x0000004a43437221 */ /* 0x000fc80000010000 */
[----:B------:R-:W-:-:S04]  /*2190*/  FADD.FTZ R0, R67, R76 ;  /* 0x0000004c43007221 */ /* 0x000fc80000010000 */
[----:B------:R-:W-:-:S04]  /*21a0*/  FADD.FTZ R67, R0, R77 ;  /* 0x0000004d00437221 */ /* 0x000fc80000010000 */
[----:B------:R-:W-:Y:S01]  /*21b0*/  FADD.FTZ R67, R67, R78 ;  /* 0x0000004e43437221 */ /* 0x000fe20000010000 */
[----:B0-----:R-:W-:-:S04]  /*21c0*/  @P0 IMAD.WIDE.U32 R64, R89, 0x10, R64 ;  /* 0x0000001059400825 */ /* 0x001fc800078e0040 */
[----:B------:R-:W-:Y:S01]  /*21d0*/  FADD.FTZ R0, R67, R82 ;  /* 0x0000005243007221 */ /* 0x000fe20000010000 */
[----:B------:R0:W-:Y:S03]  /*21e0*/  @P0 STG.E.128 desc[UR4][R64.64], R60 ;  /* 0x0000003c40000986 */ /* 0x0001e6000c101d04 */
        /* <DEDUP_REMOVED lines=30> */
[C---:B------:R-:W-:Y:S01]  /*23d0*/  FADD.FTZ R97, -R65.reuse, R72 ;  /* 0x0000004841617221 */ /* 0x040fe20000010100 */
[----:B------:R-:W-:Y:S02]  /*23e0*/  FADD.FTZ R67, -R65, R73 ;  /* 0x0000004941437221 */ /* 0x000fe40000010100 */
[----:B------:R-:W-:-:S04]  /*23f0*/  FFMA.FTZ R0, R0, R0, RZ ;  /* 0x0000000000007223 */ /* 0x000fc800000100ff */
        /* <DEDUP_REMOVED lines=53> */
.L_x_4733:
[----:B------:R-:W-:Y:S01]  /*2750*/  FMUL.FTZ R0, R65, R65 ;  /* 0x0000004141007220 */ /* 0x000fe20000410000 */
[----:B-1----:R-:W-:Y:S01]  /*2760*/  FADD.FTZ R97, R96, R97 ;  /* 0x0000006160617221 */ /* 0x002fe20000010000 */
[----:B------:R-:W1:Y:S03]  /*2770*/  @!P2 LDC.64 R66, c[0x0][0x250] ;  /* 0x00009400ff42ab82 */ /* 0x000e660000000a00 */
[----:B------:R-:W-:Y:S01]  /*2780*/  FSEL R95, R0, RZ, P5 ;  /* 0x000000ff005f7208 */ /* 0x000fe20002800000 */
[----:B------:R-:W-:-:S04]  /*2790*/  FFMA.FTZ R64, R97, R64, UR7 ;  /* 0x0000000761407e23 */ /* 0x000fc80008010040 */
[----:B------:R-:W-:Y:S01]  /*27a0*/  FADD.FTZ R0, R64, R95 ;  /* 0x0000005f40007221 */ /* 0x000fe20000010000 */
[----:B------:R-:W-:-:S05]  /*27b0*/  FSEL R95, R65, RZ, !P5 ;  /* 0x000000ff415f7208 */ /* 0x000fca0006800000 */
        /* <DEDUP_REMOVED lines=15> */
[----:B------:R1:W-:Y:S01]  /*28b0*/  @!P2 STG.E desc[UR4][R66.64], R65 ;  /* 0x000000414200a986 */ /* 0x0003e2000c101904 */
[C---:B--2---:R-:W-:Y:S01]  /*28c0*/  FMUL.FTZ R97, R0.reuse, R97 ;  /* 0x0000006100617220 */ /* 0x044fe20000410000 */
[C---:B------:R-:W-:Y:S01]  /*28d0*/  FMUL.FTZ R64, R0.reuse, R77 ;  /* 0x0000004d00407220 */ /* 0x040fe20000410000 */
[C---:B------:R-:W-:Y:S01]  /*28e0*/  FADD.FTZ R77, -R95.reuse, R73 ;  /* 0x000000495f4d7221 */ /* 0x040fe20000010100 */
[----:B------:R-:W-:Y:S01]  /*28f0*/  FADD.FTZ R73, -R95, R72 ;  /* 0x000000485f497221 */ /* 0x000fe20000010100 */
[C---:B------:R-:W-:Y:S01]  /*2900*/  FMUL.FTZ R69, R0.reuse, R69 ;  /* 0x0000004500457220 */ /* 0x040fe20000410000 */
[C---:B------:R-:W-:Y:S01]  /*2910*/  FMUL.FTZ R99, R0.reuse, R99 ;  /* 0x0000006300637220 */ /* 0x040fe20000410000 */
[C---:B------:R-:W-:Y:S01]  /*2920*/  FMUL.FTZ R76, R0.reuse, R101 ;  /* 0x00000065004c7220 */ /* 0x040fe20000410000 */
[C---:B------:R-:W-:Y:S01]  /*2930*/  FMUL.FTZ R72, R0.reuse, R73 ;  /* 0x0000004900487220 */ /* 0x040fe20000410000 */
[----:B------:R-:W-:Y:S01]  /*2940*/  FMUL.FTZ R77, R0, R77 ;  /* 0x0000004d004d7220 */ /* 0x000fe20000410000 */
[----:B------:R-:W-:Y:S01]  /*2950*/  FFMA.FTZ R69, R32, R69, R56 ;  /* 0x0000004520457223 */ /* 0x000fe20000010038 */
[----:B-1----:R-:W-:Y:S01]  /*2960*/  FFMA.FTZ R66, R28, R97, R52 ;  /* 0x000000611c427223 */ /* 0x002fe20000010034 */
[----:B------:R-:W-:Y:S01]  /*2970*/  FFMA.FTZ R65, R29, R64, R53 ;  /* 0x000000401d417223 */ /* 0x000fe20000010035 */
[----:B------:R-:W-:Y:S01]  /*2980*/  FADD.FTZ R97, -R95, R74 ;  /* 0x0000004a5f617221 */ /* 0x000fe20000010100 */
[----:B------:R-:W-:Y:S01]  /*2990*/  FFMA.FTZ R67, R30, R99, R54 ;  /* 0x000000631e437223 */ /* 0x000fe20000010036 */
[----:B------:R-:W-:Y:S01]  /*29a0*/  FFMA.FTZ R76, R31, R76, R55 ;  /* 0x0000004c1f4c7223 */ /* 0x000fe20000010037 */
[----:B------:R-:W-:Y:S01]  /*29b0*/  FFMA.FTZ R77, R34, R77, R58 ;  /* 0x0000004d224d7223 */ /* 0x000fe2000001003a */
[----:B------:R-:W-:Y:S01]  /*29c0*/  F2FP.BF16.F32.PACK_AB R66, R65, R66 ;  /* 0x000000424142723e */ /* 0x000fe200000010ff */
[----:B------:R-:W-:Y:S01]  /*29d0*/  FMUL.FTZ R74, R0, R97 ;  /* 0x00000061004a7220 */ /* 0x000fe20000410000 */
[----:B------:R-:W1:Y:S01]  /*29e0*/  @!P2 LDC.64 R64, c[0x0][0x258] ;  /* 0x00009600ff40ab82 */ /* 0x000e620000000a00 */
[----:B------:R-:W-:Y:S01]  /*29f0*/  F2FP.BF16.F32.PACK_AB R67, R76, R67 ;  /* 0x000000434c43723e */ /* 0x000fe200000010ff */
[----:B------:R-:W-:Y:S01]  /*2a00*/  FADD.FTZ R99, -R95, R86 ;  /* 0x000000565f637221 */ /* 0x000fe20000010100 */
[----:B------:R-:W-:Y:S01]  /*2a10*/  FFMA.FTZ R74, R35, R74, R59 ;  /* 0x0000004a234a7223 */ /* 0x000fe2000001003b */
[C---:B------:R-:W-:Y:S01]  /*2a20*/  FMUL.FTZ R76, R0.reuse, R71 ;  /* 0x00000047004c7220 */ /* 0x040fe20000410000 */
[C---:B------:R-:W-:Y:S01]  /*2a30*/  FADD.FTZ R97, -R95.reuse, R84 ;  /* 0x000000545f617221 */ /* 0x040fe20000010100 */
[C---:B------:R-:W-:Y:S01]  /*2a40*/  FMUL.FTZ R99, R0.reuse, R99 ;  /* 0x0000006300637220 */ /* 0x040fe20000410000 */
[C---:B------:R-:W-:Y:S01]  /*2a50*/  FMUL.FTZ R79, R0.reuse, R79 ;  /* 0x0000004f004f7220 */ /* 0x040fe20000410000 */
[----:B------:R-:W-:Y:S01]  /*2a60*/  FADD.FTZ R101, -R95, R70 ;  /* 0x000000465f657221 */ /* 0x000fe20000010100 */
        /* <DEDUP_REMOVED lines=9> */
[----:B-1----:R-:W-:-:S05]  /*2b00*/  @!P2 IMAD.WIDE R64, R2, 0x4, R64 ;  /* 0x000000040240a825 */ /* 0x002fca00078e0240 */
[----:B------:R1:W-:Y:S02]  /*2b10*/  @!P2 STG.E desc[UR4][R64.64], R0 ;  /* 0x000000004000a986 */ /* 0x0003e4000c101904 */
[----:B-1----:R-:W-:Y:S01]  /*2b20*/  FFMA.FTZ R64, R33, R72, R57 ;  /* 0x0000004821407223 */ /* 0x002fe20000010039 */
[----:B------:R-:W-:Y:S01]  /*2b30*/  F2FP.BF16.F32.PACK_AB R65, R74, R77 ;  /* 0x0000004d4a41723e */ /* 0x000fe200000010ff */
[----:B------:R-:W1:Y:S01]  /*2b40*/  LDC.64 R72, c[0x0][0x2b8] ;  /* 0x0000ae00ff487b82 */ /* 0x000e620000000a00 */
[----:B------:R-:W-:Y:S01]  /*2b50*/  FMUL.FTZ R74, R0, R87 ;  /* 0x00000057004a7220 */ /* 0x000fe20000410000 */
[----:B------:R-:W-:Y:S01]  /*2b60*/  FADD.FTZ R77, -R95, R80 ;  /* 0x000000505f4d7221 */ /* 0x000fe20000010100 */
[----:B------:R-:W-:Y:S02]  /*2b70*/  F2FP.BF16.F32.PACK_AB R64, R64, R69 ;  /* 0x000000454040723e */ /* 0x000fe400000010ff */
[----:B------:R-:W-:Y:S01]  /*2b80*/  FFMA.FTZ R74, R23, R74, R47 ;  /* 0x0000004a174a7223 */ /* 0x000fe2000001002f */
[----:B------:R-:W-:Y:S01]  /*2b90*/  FMUL.FTZ R70, R0, R77 ;  /* 0x0000004d00467220 */ /* 0x000fe20000410000 */
[----:B-1----:R-:W-:-:S05]  /*2ba0*/  IMAD.WIDE.U32 R68, R68, 0x10, R72 ;  /* 0x0000001044447825 */ /* 0x002fca00078e0048 */
[----:B------:R1:W-:Y:S02]  /*2bb0*/  STG.E.128 desc[UR4][R68.64], R64 ;  /* 0x0000004044007986 */ /* 0x0003e4000c101d04 */
[C---:B-1----:R-:W-:Y:S01]  /*2bc0*/  FADD.FTZ R67, -R95.reuse, R90 ;  /* 0x0000005a5f437221 */ /* 0x042fe20000010100 */
[C---:B------:R-:W-:Y:S01]  /*2bd0*/  FADD.FTZ R69, -R95.reuse, R92 ;  /* 0x0000005c5f457221 */ /* 0x040fe20000010100 */
[C---:B------:R-:W-:Y:S01]  /*2be0*/  FMUL.FTZ R68, R0.reuse, R85 ;  /* 0x0000005500447220 */ /* 0x040fe20000410000 */
[----:B------:R-:W-:Y:S01]  /*2bf0*/  FADD.FTZ R65, -R95, R88 ;  /* 0x000000585f417221 */ /* 0x000fe20000010100 */
[----:B------:R-:W-:Y:S01]  /*2c00*/  FMUL.FTZ R78, R0, R67 ;  /* 0x00000043004e7220 */ /* 0x000fe20000410000 */
[----:B------:R-:W-:Y:S01]  /*2c10*/  FFMA.FTZ R67, R22, R99, R46 ;  /* 0x0000006316437223 */ /* 0x000fe2000001002e */
[----:B------:R-:W-:Y:S01]  /*2c20*/  FMUL.FTZ R80, R0, R69 ;  /* 0x0000004500507220 */ /* 0x000fe20000410000 */
[----:B------:R-:W-:Y:S01]  /*2c30*/  FFMA.FTZ R71, R21, R68, R45 ;  /* 0x0000004415477223 */ /* 0x000fe2000001002d */
[----:B------:R-:W-:-:S04]  /*2c40*/  IMAD.WIDE.U32 R68, R75, 0x10, R72 ;  /* 0x000000104b447825 */ /* 0x000fc800078e0048 */
[----:B------:R-:W-:Y:S01]  /*2c50*/  FMUL.FTZ R64, R0, R83 ;  /* 0x0000005300407220 */ /* 0x000fe20000410000 */
[----:B------:R-:W-:Y:S01]  /*2c60*/  F2FP.BF16.F32.PACK_AB R67, R74, R67 ;  /* 0x000000434a43723e */ /* 0x000fe200000010ff */
[----:B------:R-:W-:Y:S01]  /*2c70*/  FADD.FTZ R95, -R95, R94 ;  /* 0x0000005e5f5f7221 */ /* 0x000fe20000010100 */
[----:B------:R-:W1:Y:S01]  /*2c80*/  LDC.64 R74, c[0x0][0x210] ;  /* 0x00008400ff4a7b82 */ /* 0x000e620000000a00 */
[----:B------:R-:W-:Y:S01]  /*2c90*/  FMUL.FTZ R77, R0, R65 ;  /* 0x00000041004d7220 */ /* 0x000fe20000410000 */
[----:B------:R-:W-:Y:S01]  /*2ca0*/  FFMA.FTZ R65, R26, R79, R50 ;  /* 0x0000004f1a417223 */ /* 0x000fe20000010032 */
[----:B------:R-:W-:Y:S01]  /*2cb0*/  FFMA.FTZ R66, R20, R97, R44 ;  /* 0x0000006114427223 */ /* 0x000fe2000001002c */
[----:B------:R-:W-:Y:S01]  /*2cc0*/  FFMA.FTZ R64, R27, R64, R51 ;  /* 0x000000401b407223 */ /* 0x000fe20000010033 */
[----:B------:R-:W-:Y:S01]  /*2cd0*/  FMUL.FTZ R0, R0, R95 ;  /* 0x0000005f00007220 */ /* 0x000fe20000410000 */
        /* <DEDUP_REMOVED lines=9> */
[----:B------:R-:W-:Y:S01]  /*2d70*/  IMAD.WIDE.U32 R72, R89, 0x10, R72 ;  /* 0x0000001059487825 */ /* 0x000fe200078e0048 */
[----:B------:R-:W-:-:S02]  /*2d80*/  F2FP.BF16.F32.PACK_AB R64, R71, R64 ;  /* 0x000000404740723e */ /* 0x000fc400000010ff */
[----:B------:R-:W-:Y:S02]  /*2d90*/  F2FP.BF16.F32.PACK_AB R83, R0, R93 ;  /* 0x0000005d0053723e */ /* 0x000fe400000010ff */
[----:B------:R-:W-:Y:S01]  /*2da0*/  F2FP.BF16.F32.PACK_AB R81, R78, R77 ;  /* 0x0000004d4e51723e */ /* 0x000fe200000010ff */
[----:B------:R2:W-:Y:S01]  /*2db0*/  STG.E.128 desc[UR4][R68.64], R64 ;  /* 0x0000004044007986 */ /* 0x0005e2000c101d04 */
[----:B------:R-:W-:Y:S02]  /*2dc0*/  F2FP.BF16.F32.PACK_AB R80, R76, R101 ;  /* 0x000000654c50723e */ /* 0x000fe400000010ff */
[----:B-1----:R-:W-:-:S03]  /*2dd0*/  LEA R2, R74, R2, 0x2 ;  /* 0x000000024a027211 */ /* 0x002fc600078e10ff */
[----:B------:R2:W-:Y:S01]  /*2de0*/  STG.E.128 desc[UR4][R72.64], R80 ;  /* 0x0000005048007986 */ /* 0x0005e2000c101d04 */
[----:B------:R-:W-:-:S13]  /*2df0*/  ISETP.GE.AND P2, PT, R2, R75, PT ;  /* 0x0000004b0200720c */ /* 0x000fda0003f46270 */
[----:B------:R-:W-:Y:S05]  /*2e00*/  @!P2 BRA `(.L_x_4721) ;  /* 0xffffffd40060a947 */ /* 0x000fea000383ffff */
[----:B------:R-:W-:Y:S05]  /*2e10*/  EXIT ;  /* 0x000000000000794d */ /* 0x000fea0003800000 */
.L_x_4720:
        /* <DEDUP_REMOVED lines=8> */
.L_x_4723:
[----:B------:R-:W-:Y:S05]  /*2ea0*/  BSYNC B0 ;  /* 0x0000000000007941 */ /* 0x000fea0003800000 */
.L_x_4722:
[----:B------:R-:W-:Y:S01]  /*2eb0*/  MOV R0, R97 ;  /* 0x0000006100007202 */ /* 0x000fe20000000f00 */
[----:B------:R-:W-:Y:S01]  /*2ec0*/  HFMA2.MMA R100, -RZ, RZ, 0, 1.1920928955078125e-07 ;  /* 0x00000002ff647435 */ /* 0x000fe200000001ff */
[----:B------:R-:W-:Y:S01]  /*2ed0*/  MOV R101, 0x1f ;  /* 0x0000001f00657802 */ /* 0x000fe20000000f00 */
[----:B------:R-:W-:Y:S01]  /*2ee0*/  IMAD.MOV.U32 R98, RZ, RZ, -0x1 ;  /* 0xffffffffff627424 */ /* 0x000fe200078e00ff */
[----:B------:R-:W0:Y:S01]  /*2ef0*/  LDC R64, c[0x0][0x290] ;  /* 0x0000a400ff407b82 */ /* 0x000e220000000800 */
[----:B------:R-:W-:-:S05]  /*2f00*/  FADD.FTZ R66, R65, R0 ;  /* 0x0000000041427221 */ /* 0x000fca0000010000 */
[----:B------:R-:W-:-:S07]  /*2f10*/  MOV R99, R66 ;  /* 0x0000004200637202 */ /* 0x000fce0000000f00 */
[----:B0-----:R-:W-:Y:S05]  /*2f20*/  WARPSYNC.COLLECTIVE R98, `(.L_x_4724) ;  /* 0x0000000062087348 */ /* 0x001fea0003c00000 */
[----:B------:R1:W2:Y:S02]  /*2f30*/  SHFL.BFLY P3, R97, R99, R100, R101 ;  /* 0x0c00006463617389 */ /* 0x0002a40000060065 */
[----:B012---:R-:W-:Y:S01]  /*2f40*/  ENDCOLLECTIVE ;  /* 0x000000000000791b */ /* 0x007fe20003800000 */
.L_x_4724:
[----:B------:R-:W-:Y:S01]  /*2f50*/  HFMA2.MMA R100, -RZ, RZ, 0, 2.384185791015625e-07 ;  /* 0x00000004ff647435 */ /* 0x000fe200000001ff */
[----:B------:R-:W-:-:S05]  /*2f60*/  MOV R67, R97 ;  /* 0x0000006100437202 */ /* 0x000fca0000000f00 */
[----:B------:R-:W-:-:S05]  /*2f70*/  FADD.FTZ R67, R66, R67 ;  /* 0x0000004342437221 */ /* 0x000fca0000010000 */
[----:B------:R-:W-:-:S07]  /*2f80*/  MOV R99, R67 ;  /* 0x0000004300637202 */ /* 0x000fce0000000f00 */
[----:B------:R-:W-:Y:S05]  /*2f90*/  WARPSYNC.COLLECTIVE R98, `(.L_x_4725) ;  /* 0x0000000062087348 */ /* 0x000fea0003c00000 */
[----:B------:R0:W1:Y:S02]  /*2fa0*/  SHFL.BFLY P3, R97, R99, R100, R101 ;  /* 0x0c00006463617389 */ /* 0x0000640000060065 */
[----:B01----:R-:W-:Y:S01]  /*2fb0*/  ENDCOLLECTIVE ;  /* 0x000000000000791b */ /* 0x003fe20003800000 */
.L_x_4725:
[----:B------:R-:W-:Y:S01]  /*2fc0*/  HFMA2.MMA R100, -RZ, RZ, 0, 4.76837158203125e-07 ;  /* 0x00000008ff647435 */ /* 0x000fe200000001ff */
[----:B------:R-:W-:-:S05]  /*2fd0*/  MOV R0, R97 ;  /* 0x0000006100007202 */ /* 0x000fca0000000f00 */
[----:B------:R-:W-:-:S05]  /*2fe0*/  FADD.FTZ R95, R67, R0 ;  /* 0x00000000435f7221 */ /* 0x000fca0000010000 */
[----:B------:R-:W-:-:S07]  /*2ff0*/  MOV R99, R95 ;  /* 0x0000005f00637202 */ /* 0x000fce0000000f00 */
[----:B------:R-:W-:Y:S05]  /*3000*/  WARPSYNC.COLLECTIVE R98, `(.L_x_4726) ;  /* 0x0000000062087348 */ /* 0x000fea0003c00000 */
[----:B------:R0:W1:Y:S02]  /*3010*/  SHFL.BFLY P3, R97, R99, R100, R101 ;  /* 0x0c00006463617389 */ /* 0x0000640000060065 */
[----:B01----:R-:W-:Y:S01]  /*3020*/  ENDCOLLECTIVE ;  /* 0x000000000000791b */ /* 0x003fe20003800000 */
.L_x_4726:
[----:B------:R-:W-:Y:S01]  /*3030*/  HFMA2.MMA R100, -RZ, RZ, 0, 9.5367431640625e-07 ;  /* 0x00000010ff647435 */ /* 0x000fe200000001ff */
[----:B------:R-:W-:-:S05]  /*3040*/  MOV R0, R97 ;  /* 0x0000006100007202 */ /* 0x000fca0000000f00 */
[----:B------:R-:W-:-:S05]  /*3050*/  FADD.FTZ R96, R95, R0 ;  /* 0x000000005f607221 */ /* 0x000fca0000010000 */
[----:B------:R-:W-:-:S07]  /*3060*/  MOV R99, R96 ;  /* 0x0000006000637202 */ /* 0x000fce0000000f00 */
[----:B------:R-:W-:Y:S05]  /*3070*/  WARPSYNC.COLLECTIVE R98, `(.L_x_4727) ;  /* 0x0000000062087348 */ /* 0x000fea0003c00000 */
[----:B------:R0:W1:Y:S02]  /*3080*/  SHFL.BFLY P3, R97, R99, R100, R101 ;  /* 0x0c00006463617389 */ /* 0x0000640000060065 */
[----:B01----:R-:W-:Y:S01]  /*3090*/  ENDCOLLECTIVE ;  /* 0x000000000000791b */ /* 0x003fe20003800000 */
.L_x_4727:
[----:B------:R-:W-:Y:S01]  /*30a0*/  HFMA2.MMA R100, -RZ, RZ, 0, 5.9604644775390625e-08 ;  /* 0x00000001ff647435 */ /* 0x000fe200000001ff */
        /* <DEDUP_REMOVED lines=54> */
.L_x_4728:
[----:B------:R-:W-:Y:S01]  /*3410*/  HFMA2.MMA R100, -RZ, RZ, 0, 1.1920928955078125e-07 ;  /* 0x00000002ff647435 */ /* 0x000fe200000001ff */
[----:B------:R-:W-:-:S04]  /*3420*/  IMAD.MOV.U32 R67, RZ, RZ, R97 ;  /* 0x000000ffff437224 */ /* 0x000fc800078e0061 */
[----:B------:R-:W-:-:S05]  /*3430*/  FADD.FTZ R67, R0, R67 ;  /* 0x0000004300437221 */ /* 0x000fca0000010000 */
[----:B------:R-:W-:-:S07]  /*3440*/  MOV R99, R67 ;  /* 0x0000004300637202 */ /* 0x000fce0000000f00 */
[----:B------:R-:W-:Y:S05]  /*3450*/  WARPSYNC.COLLECTIVE R98, `(.L_x_4729) ;  /* 0x0000000062087348 */ /* 0x000fea0003c00000 */
[----:B------:R0:W1:Y:S02]  /*3460*/  SHFL.BFLY P3, R97, R99, R100, R101 ;  /* 0x0c00006463617389 */ /* 0x0000640000060065 */
[----:B01----:R-:W-:Y:S01]  /*3470*/  ENDCOLLECTIVE ;  /* 0x000000000000791b */ /* 0x003fe20003800000 */
.L_x_4729:
[----:B------:R-:W-:Y:S01]  /*3480*/  HFMA2.MMA R100, -RZ, RZ, 0, 2.384185791015625e-07 ;  /* 0x00000004ff647435 */ /* 0x000fe200000001ff */
[----:B------:R-:W-:-:S05]  /*3490*/  MOV R66, R97 ;  /* 0x0000006100427202 */ /* 0x000fca0000000f00 */
[----:B------:R-:W-:-:S05]  /*34a0*/  FADD.FTZ R66, R67, R66 ;  /* 0x0000004243427221 */ /* 0x000fca0000010000 */
[----:B------:R-:W-:-:S07]  /*34b0*/  MOV R99, R66 ;  /* 0x0000004200637202 */ /* 0x000fce0000000f00 */
[----:B------:R-:W-:Y:S05]  /*34c0*/  WARPSYNC.COLLECTIVE R98, `(.L_x_4730) ;  /* 0x0000000062087348 */ /* 0x000fea0003c00000 */
[----:B------:R0:W1:Y:S02]  /*34d0*/  SHFL.BFLY P3, R97, R99, R100, R101 ;  /* 0x0c00006463617389 */ /* 0x0000640000060065 */
[----:B01----:R-:W-:Y:S01]  /*34e0*/  ENDCOLLECTIVE ;  /* 0x000000000000791b */ /* 0x003fe20003800000 */
.L_x_4730:
[----:B------:R-:W-:Y:S01]  /*34f0*/  HFMA2.MMA R100, -RZ, RZ, 0, 4.76837158203125e-07 ;  /* 0x00000008ff647435 */ /* 0x000fe200000001ff */
[----:B------:R-:W-:-:S05]  /*3500*/  MOV R95, R97 ;  /* 0x00000061005f7202 */ /* 0x000fca0000000f00 */
[----:B------:R-:W-:-:S05]  /*3510*/  FADD.FTZ R95, R66, R95 ;  /* 0x0000005f425f7221 */ /* 0x000fca0000010000 */
[----:B------:R-:W-:-:S07]  /*3520*/  MOV R99, R95 ;  /* 0x0000005f00637202 */ /* 0x000fce0000000f00 */
[----:B------:R-:W-:Y:S05]  /*3530*/  WARPSYNC.COLLECTIVE R98, `(.L_x_4731) ;  /* 0x0000000062087348 */ /* 0x000fea0003c00000 */
[----:B------:R0:W1:Y:S02]  /*3540*/  SHFL.BFLY P3, R97, R99, R100, R101 ;  /* 0x0c00006463617389 */ /* 0x0000640000060065 */
[----:B01----:R-:W-:Y:S01]  /*3550*/  ENDCOLLECTIVE ;  /* 0x000000000000791b */ /* 0x003fe20003800000 */
.L_x_4731:
[----:B------:R-:W-:Y:S01]  /*3560*/  HFMA2.MMA R100, -RZ, RZ, 0, 9.5367431640625e-07 ;  /* 0x00000010ff647435 */ /* 0x000fe200000001ff */
[----:B------:R-:W-:-:S05]  /*3570*/  MOV R96, R97 ;  /* 0x0000006100607202 */ /* 0x000fca0000000f00 */
[----:B------:R-:W-:-:S05]  /*3580*/  FADD.FTZ R96, R95, R96 ;  /* 0x000000605f607221 */ /* 0x000fca0000010000 */
[----:B------:R-:W-:-:S07]  /*3590*/  MOV R99, R96 ;  /* 0x0000006000637202 */ /* 0x000fce0000000f00 */
[----:B------:R-:W-:Y:S05]  /*35a0*/  WARPSYNC.COLLECTIVE R98, `(.L_x_4732) ;  /* 0x0000000062087348 */ /* 0x000fea0003c00000 */
[----:B------:R0:W1:Y:S02]  /*35b0*/  SHFL.BFLY P3, R97, R99, R100, R101 ;  /* 0x0c00006463617389 */ /* 0x0000640000060065 */
[----:B01----:R-:W-:Y:S01]  /*35c0*/  ENDCOLLECTIVE ;  /* 0x000000000000791b */ /* 0x003fe20003800000 */
.L_x_4732:
[----:B------:R-:W-:Y:S05]  /*35d0*/  BRA `(.L_x_4733) ;  /* 0xfffffff0005c7947 */ /* 0x000fea000383ffff */
.L_x_4734:
        /* <DEDUP_REMOVED lines=10> */
.L_x_20692:


//--------------------- .text._ZN10layer_norm31ln_parallel_residual_fwd_kernelINS_13Kernel_traitsIf13__nv_bfloat16S2_S2_fjLj768ELj1ELj4ELj1ELj16ENS_18Kernel_traits_baseILj768EfS2_S2_S2_fjLj128EEEEELb1ELb0ELb0EEEvNS_9FwdParamsE --------------------------
	.section	.text._ZN10layer_norm31ln_parallel_residual_fwd_kernelINS_13Kernel_traitsIf13__nv_bfloat16S2_S2_fjLj768ELj1ELj4ELj1ELj16ENS_18Kernel_traits_baseILj768EfS2_S2_S2_fjLj128EEEEELb1ELb0ELb0EEEvNS_9FwdParamsE,"ax",@progbits
	.align	128
        .global         _ZN10layer_norm31ln_parallel_residual_fwd_kernelINS_13Kernel_traitsIf13__nv_bfloat16S2_S2_fjLj768ELj1ELj4ELj1ELj16ENS_18Kernel_traits_baseILj768EfS2_S2_S2_fjLj128EEEEELb1ELb0ELb0EEEvNS_9FwdParamsE
        .type           _ZN10layer_norm31ln_parallel_residual_fwd_kernelINS_13Kernel_traitsIf13__nv_bfloat16S2_S2_fjLj768ELj1ELj4ELj1ELj16ENS_18Kernel_traits_baseILj768EfS2_S2_S2_fjLj128EEEEELb1ELb0ELb0EEEvNS_9FwdParamsE,@function
        .size           _ZN10layer_norm31ln_parallel_residual_fwd_kernelINS_13Kernel_traitsIf13__nv_bfloat16S2_S2_fjLj768ELj1ELj4ELj1ELj16ENS_18Kernel_traits_baseILj768EfS2_S2_S2_fjLj128EEEEELb1ELb0ELb0EEEvNS_9FwdParamsE,(.L_x_20693 - _ZN10layer_norm31ln_parallel_residual_fwd_kernelINS_13Kernel_traitsIf13__nv_bfloat16S2_S2_fjLj768ELj1ELj4ELj1ELj16ENS_18Kernel_traits_baseILj768EfS2_S2_S2_fjLj128EEEEELb1ELb0ELb0EEEvNS_9FwdParamsE)
        .other          _ZN10layer_norm31ln_parallel_residual_fwd_kernelINS_13Kernel_traitsIf13__nv_bfloat16S2_S2_fjLj768ELj1ELj4ELj1ELj16ENS_18Kernel_traits_baseILj768EfS2_S2_S2_fjLj128EEEEELb1ELb0ELb0EEEvNS_9FwdParamsE,@"STO_CUDA_ENTRY STV_DEFAULT"
_ZN10layer_norm31ln_parallel_residual_fwd_kernelINS_13Kernel_traitsIf13__nv_bfloat16S2_S2_fjLj768ELj1ELj4ELj1ELj16ENS_18Kernel_traits_baseILj768EfS2_S2_S2_fjLj128EEEEELb1ELb0ELb0EEEvNS_9FwdParamsE:
.text._ZN10layer_norm31ln_parallel_residual_fwd_kernelINS_13Kernel_traitsIf13__nv_bfloat16S2_S2_fjLj768ELj1ELj4ELj1ELj16ENS_18Kernel_traits_baseILj768EfS2_S2_S2_fjLj128EEEEELb1ELb0ELb0EEEvNS_9FwdParamsE:
        /* <DEDUP_REMOVED lines=64> */
[----:B----4-:R-:W-:-:S04]  /*0400*/  SHF.R.S32.HI R9, RZ, 0x1f, R18 ;  /* 0x0000001fff097819 */ /* 0x010fc80000011412 */
[----:B------:R-:W-:Y:S01]  /*0410*/  LOP3.LUT R12, R5, UR29, R12, 0x96, !PT ;  /* 0x0000001d050c7c12 */ /* 0x000fe2000f8e960c */
[----:B------:R-:W-:Y:S01]  /*0420*/  IMAD.MOV.U32 R5, RZ, RZ, R20 ;  /* 0x000000ffff057224 */ /* 0x000fe200078e0014 */
[----:B------:R-:W-:-:S04]  /*0430*/  LEA.HI R9, R9, R18, RZ, 0x3 ;  /* 0x0000001209097211 */ /* 0x000fc800078f18ff */
[----:B------:R-:W-:-:S04]  /*0440*/  LOP3.LUT R160, R5, 0x1f, RZ, 0x3c, !PT ;  /* 0x0000001f05a07812 */ /* 0x000fc800078e3cff */
[----:B------:R-:W-:Y:S01]  /*0450*/  LEA.HI.SX32 R160, R9, R160, 0x1d ;  /* 0x000000a009a07211 */ /* 0x000fe200078feaff */
[----:B------:R-:W-:-:S03]  /*0460*/  UIADD3 UR28, UR6, -0x4ab325aa, URZ ;  /* 0xb54cda56061c7890 */ /* 0x000fc6000fffe03f */
[----:B------:R-:W-:Y:S01]  /*0470*/  LOP3.LUT P2, RZ, R160, 0xffffffe0, RZ, 0xc0, !PT ;  /* 0xffffffe0a0ff7812 */ /* 0x000fe2000784c0ff */
[----:B------:R-:W-:Y:S01]  /*0480*/  IMAD.WIDE.U32 R16, R16, -0x326172a9, RZ ;  /* 0xcd9e8d5710107825 */ /* 0x000fe200078e00ff */
[----:B------:R-:W-:-:S04]  /*0490*/  ISETP.GE.U32.AND P5, PT, R160, 0x40, PT ;  /* 0x00000040a000780c */ /* 0x000fc80003fa6070 */
[----:B------:R-:W-:Y:S01]  /*04a0*/  LOP3.LUT R6, R17, UR28, R14, 0x96, !PT ;  /* 0x0000001c11067c12 */ /* 0x000fe2000f8e960e */
[----:B------:R-:W-:Y:S01]  /*04b0*/  UIADD3 UR31, UR7, 0x1fd5c5a3, URZ ;  /* 0x1fd5c5a3071f7890 */ /* 0x000fe2000fffe03f */
[----:B------:R-:W-:-:S03]  /*04c0*/  ISETP.GE.U32.AND P4, PT, R160, 0x60, PT ;  /* 0x00000060a000780c */ /* 0x000fc60003f86070 */
[----:B------:R-:W-:Y:S02]  /*04d0*/  IMAD.WIDE.U32 R6, R6, -0x2daee0ad, RZ ;  /* 0xd2511f5306067825 */ /* 0x000fe400078e00ff */
[----:B------:R-:W-:Y:S01]  /*04e0*/  @P2 LOP3.LUT R11, R11, 0x20, RZ, 0xfc, !PT ;  /* 0x000000200b0b2812 */ /* 0x000fe200078efcff */
[----:B------:R-:W-:Y:S01]  /*04f0*/  UIADD3 UR30, UR6, 0x5384540f, URZ ;  /* 0x5384540f061e7890 */ /* 0x000fe2000fffe03f */
[----:B------:R-:W-:Y:S01]  /*0500*/  IMAD.WIDE.U32 R12, R12, -0x326172a9, RZ ;  /* 0xcd9e8d570c0c7825 */ /* 0x000fe200078e00ff */
[----:B------:R-:W-:Y:S02]  /*0510*/  LOP3.LUT R21, R7, UR31, R4, 0x96, !PT ;  /* 0x0000001f07157c12 */ /* 0x000fe4000f8e9604 */
        /* <DEDUP_REMOVED lines=10> */
[----:B------:R-:W-:Y:S01]  /*05c0*/  LOP3.LUT R10, R9, UR32, R12, 0x96, !PT ;  /* 0x00000020090a7c12 */ /* 0x000fe2000f8e960c */
[----:B------:R-:W-:Y:S01]  /*05d0*/  IMAD R4, R19, 0x4, R4 ;  /* 0x0000000413047824 */ /* 0x000fe200078e0204 */
[----:B------:R-:W-:Y:S01]  /*05e0*/  @P4 LOP3.LUT R11, R11, 0x40, RZ, 0xfc, !PT ;  /* 0x000000400b0b4812 */ /* 0x000fe200078efcff */
[----:B------:R-:W-:Y:S01]  /*05f0*/  IMAD.HI.U32 R9, R20, -0x2daee0ad, RZ ;  /* 0xd2511f5314097827 */ /* 0x000fe200078e00ff */
[----:B------:R-:W-:Y:S07]  /*0600*/  @!P2 BRA `(.L_x_4736) ;  /* 0x000000000088a947 */ /* 0x000fee0003800000 */
        /* <DEDUP_REMOVED lines=34> */
.L_x_4736:
[----:B------:R-:W-:Y:S05]  /*0830*/  BSYNC B0 ;  /* 0x0000000000007941 */ /* 0x000fea0003800000 */
.L_x_4735:
        /* <DEDUP_REMOVED lines=35> */
[----:B------:R-:W-:-:S07]  /*0a70*/  VIADD R5, R5, 0x20 ;  /* 0x0000002005057836 */ /* 0x000fce0000000000 */
.L_x_4738:
[----:B------:R-:W-:Y:S05]  /*0a80*/  BSYNC B0 ;  /* 0x0000000000007941 */ /* 0x000fea0003800000 */
.L_x_4737:
        /* <DEDUP_REMOVED lines=18> */
[----:B------:R-:W-:Y:S02]  /*0bb0*/  CS2R R32, SRZ ;  /* 0x0000000000207805 */ /* 0x000fe4000001ff00 */
[----:B------:R-:W-:-:S04]  /*0bc0*/  @P0 LEA R14, P2, R5, UR8, 0x5 ;  /* 0x00000008050e0c11 */ /* 0x000fc8000f8428ff */
[C---:B------:R-:W-:Y:S01]  /*0bd0*/  @P0 LEA.HI.X R15, R5.reuse, UR9, RZ, 0x5, P2 ;  /* 0x00000009050f0c11 */ /* 0x040fe200090f2cff */
[----:B------:R-:W-:Y:S01]  /*0be0*/  ULDC.64 UR8, c[0x0][0x268] ;  /* 0x00009a0000087ab9 */ /* 0x000fe20000000a00 */
[----:B0-----:R-:W-:Y:S01]  /*0bf0*/  IMAD.WIDE.U32 R12, R5, 0x20, R12 ;  /* 0x00000020050c7825 */ /* 0x001fe200078e000c */
[C---:B------:R-:W-:Y:S02]  /*0c00*/  IADD3 R16, P2, R18.reuse, UR8, RZ ;  /* 0x0000000812107c10 */ /* 0x040fe4000ff5e0ff */
        /* <DEDUP_REMOVED lines=11> */
.L_x_4740:
[----:B------:R-:W-:Y:S05]  /*0cc0*/  BSYNC B0 ;  /* 0x0000000000007941 */ /* 0x000fea0003800000 */
.L_x_4739:
[----:B------:R-:W-:Y:S01]  /*0cd0*/  ULDC UR8, c[0x0][0x214] ;  /* 0x0000850000087ab9 */ /* 0x000fe20000000800 */
[----:B------:R-:W-:Y:S02]  /*0ce0*/  LOP3.LUT R9, R9, UR33, R6, 0x96, !PT ;  /* 0x0000002109097c12 */ /* 0x000fe4000f8e9606 */
[----:B------:R-:W-:-:S13]  /*0cf0*/  ISETP.GE.AND P0, PT, R4, UR8, PT ;  /* 0x0000000804007c0c */ /* 0x000fda000bf06270 */
[----:B------:R-:W-:Y:S05]  /*0d00*/  @P0 EXIT ;  /* 0x000000000000094d */ /* 0x000fea0003800000 */
[----:B------:R-:W-:Y:S01]  /*0d10*/  IMAD R6, R21, -0x326172a9, RZ ;  /* 0xcd9e8d5715067824 */ /* 0x000fe200078e02ff */
[----:B------:R-:W-:Y:S01]  /*0d20*/  BSSY B0, `(.L_x_4741) ;  /* 0x00012c7000007945 */ /* 0x000fe20003800000 */
[----:B------:R-:W-:Y:S01]  /*0d30*/  IMAD.HI.U32 R5, R9, -0x326172a9, RZ ;  /* 0xcd9e8d5709057827 */ /* 0x000fe200078e00ff */
[----:B------:R-:W-:Y:S01]  /*0d40*/  LOP3.LUT R8, R8, 0x3, RZ, 0xc0, !PT ;  /* 0x0000000308087812 */ /* 0x000fe200078ec0ff */
[----:B------:R-:W-:Y:S01]  /*0d50*/  ULDC.U8 UR8, c[0x0][0x2a0] ;  /* 0x0000a80000087ab9 */ /* 0x000fe20000000000 */
[----:B------:R-:W-:Y:S01]  /*0d60*/  ULDC UR36, c[0x0][0x218] ;  /* 0x0000860000247ab9 */ /* 0x000fe20000000800 */
[----:B------:R-:W-:Y:S01]  /*0d70*/  IMAD R7, R20, -0x2daee0ad, RZ ;  /* 0xd2511f5314077824 */ /* 0x000fe200078e02ff */
[----:B------:R-:W-:Y:S01]  /*0d80*/  LOP3.LUT R5, R5, UR34, R6, 0x96, !PT ;  /* 0x0000002205057c12 */ /* 0x000fe2000f8e9606 */
[----:B012---:R-:W-:Y:S01]  /*0d90*/  IMAD.WIDE.U32 R12, R10, -0x2daee0ad, RZ ;  /* 0xd2511f530a0c7825 */ /* 0x007fe200078e00ff */
[----:B------:R-:W-:Y:S01]  /*0da0*/  ULDC UR9, c[0x0][0x2d8] ;  /* 0x0000b60000097ab9 */ /* 0x000fe20000000800 */
[----:B------:R-:W-:-:S02]  /*0db0*/  UISETP.NE.AND UP0, UPT, UR8, URZ, UPT ;  /* 0x0000003f0800728c */ /* 0x000fc4000bf05270 */
[----:B------:R-:W-:Y:S01]  /*0dc0*/  IMAD R9, R9, -0x326172a9, RZ ;  /* 0xcd9e8d5709097824 */ /* 0x000fe200078e02ff */
[----:B------:R-:W-:Y:S01]  /*0dd0*/  LOP3.LUT R6, R13, UR35, R7, 0x96, !PT ;  /* 0x000000230d067c12 */ /* 0x000fe2000f8e9607 */
[----:B------:R-:W-:Y:S01]  /*0de0*/  IMAD.MOV.U32 R10, RZ, RZ, RZ ;  /* 0x000000ffff0a7224 */ /* 0x000fe200078e00ff */
[----:B------:R-:W-:Y:S01]  /*0df0*/  MOV R7, R12 ;  /* 0x0000000c00077202 */ /* 0x000fe20000000f00 */
[----:B------:R-:W-:Y:S01]  /*0e00*/  ULDC.64 UR10, c[0x0][0x230] ;  /* 0x00008c00000a7ab9 */ /* 0x000fe20000000a00 */
[----:B------:R-:W-:Y:S01]  /*0e10*/  ULDC.64 UR12, c[0x0][0x238] ;  /* 0x00008e00000c7ab9 */ /* 0x000fe20000000a00 */
[----:B------:R-:W-:Y:S01]  /*0e20*/  ULDC.64 UR14, c[0x0][0x240] ;  /* 0x00009000000e7ab9 */ /* 0x000fe20000000a00 */
[----:B------:R-:W-:-:S05]  /*0e30*/  ULDC.64 UR16, c[0x0][0x248] ;  /* 0x0000920000107ab9 */ /* 0x000fca0000000a00 */
.L_x_5141:
[----:B------:R-:W0:Y:S01]  /*0e40*/  S2R R162, SR_TID.X ;  /* 0x0000000000a27919 */ /* 0x000e220000002100 */
        /* <DEDUP_REMOVED lines=35> */
.L_x_4745:
[----:B------:R-:W-:-:S07]  /*1080*/  IMAD.MOV.U32 R21, RZ, RZ, R9 ;  /* 0x000000ffff157224 */ /* 0x000fce00078e0009 */
.L_x_4746:
[----:B------:R-:W-:Y:S05]  /*1090*/  BSYNC B2 ;  /* 0x0000000000027941 */ /* 0x000fea0003800000 */
.L_x_4744:
        /* <DEDUP_REMOVED lines=16> */
.L_x_4750:
[----:B------:R-:W-:Y:S05]  /*11a0*/  BSYNC B3 ;  /* 0x0000000000037941 */ /* 0x000fea0003800000 */
.L_x_4749:
        /* <DEDUP_REMOVED lines=44> */
.L_x_4748:
[----:B------:R-:W-:Y:S05]  /*1470*/  BSYNC B2 ;  /* 0x0000000000027941 */ /* 0x000fea0003800000 */
.L_x_4747:
[----:B------:R-:W0:Y:S01]  /*1480*/  LDC R135, c[0x0][0x294] ;  /* 0x0000a500ff877b82 */ /* 0x000e220000000800 */
[----:B------:R-:W-:Y:S01]  /*1490*/  I2FP.F32.U32 R8, R21 ;  /* 0x0000001500087245 */ /* 0x000fe20000201000 */
[----:B------:R-:W-:Y:S01]  /*14a0*/  IMAD.MOV.U32 R117, RZ, RZ, 0x2f800000 ;  /* 0x2f800000ff757424 */ /* 0x000fe200078e00ff */
[----:B------:R-:W-:Y:S01]  /*14b0*/  ISETP.NE.U32.AND P2, PT, R118, RZ, PT ;  /* 0x000000ff7600720c */ /* 0x000fe20003f45070 */
[----:B-----5:R-:W-:Y:S01]  /*14c0*/  IMAD.U32 R21, R92, 0x10000, RZ ;  /* 0x000100005c157824 */ /* 0x020fe200078e00ff */
[----:B------:R-:W-:Y:S01]  /*14d0*/  LOP3.LUT R11, R11, 0xffffffef, RZ, 0xc0, !PT ;  /* 0xffffffef0b0b7812 */ /* 0x000fe200078ec0ff */
[----:B------:R-:W-:Y:S01]  /*14e0*/  FFMA.FTZ R8, R8, R117, 1.1641532182693481445e-10 ;  /* 0x2f00000008087423 */ /* 0x000fe20000010075 */
[----:B------:R-:W-:Y:S01]  /*14f0*/  ISETP.NE.AND.EX P2, PT, R119, RZ, PT, P2 ;  /* 0x000000ff7700720c */ /* 0x000fe20003f45320 */
[----:B------:R-:W1:Y:S03]  /*1500*/  LDC R134, c[0x0][0x298] ;  /* 0x0000a600ff867b82 */ /* 0x000e660000000800 */
[----:B0-----:R-:W-:-:S02]  /*1510*/  FSETP.GTU.FTZ.AND P3, PT, R8, R135, PT ;  /* 0x000000870800720b */ /* 0x001fc40003f7c000 */
[----:B------:R-:W-:Y:S01]  /*1520*/  PRMT R8, R92, 0x7632, R8 ;  /* 0x000076325c087816 */ /* 0x000fe20000000008 */
[----:B-1----:R-:W-:-:S10]  /*1530*/  FMUL.FTZ R21, R21, R134 ;  /* 0x0000008615157220 */ /* 0x002fd40000410000 */
[----:B------:R-:W-:Y:S02]  /*1540*/  @P3 LOP3.LUT R11, R11, 0x10, RZ, 0xfc, !PT ;  /* 0x000000100b0b3812 */ /* 0x000fe400078efcff */
[----:B------:R-:W-:Y:S01]  /*1550*/  FSEL R21, R21, RZ, !P3 ;  /* 0x000000ff15157208 */ /* 0x000fe20005800000 */
[----:B------:R-:W-:Y:S06]  /*1560*/  @P2 BRA `(.L_x_4751) ;  /* 0x0000000000182947 */ /* 0x000fec0003800000 */
[----:B------:R-:W-:Y:S01]  /*1570*/  MOV R92, R22 ;  /* 0x00000016005c7202 */ /* 0x000fe20000000f00 */
[----:B------:R-:W-:Y:S06]  /*1580*/  @!P0 BRA `(.L_x_4752) ;  /* 0x0000000400688947 */ /* 0x000fec0003800000 */
[----:B------:R-:W-:-:S04]  /*1590*/  IMAD.U32 R92, R24, 0x10000, RZ ;  /* 0x00010000185c7824 */ /* 0x000fc800078e00ff */
[----:B------:R-:W-:Y:S01]  /*15a0*/  FADD.FTZ R21, R92, R21 ;  /* 0x000000155c157221 */ /* 0x000fe20000010000 */
[----:B------:R-:W-:Y:S01]  /*15b0*/  IMAD.MOV.U32 R92, RZ, RZ, R22 ;  /* 0x000000ffff5c7224 */ /* 0x000fe200078e0016 */
[----:B------:R-:W-:Y:S06]  /*15c0*/  BRA `(.L_x_4752) ;  /* 0x0000000400587947 */ /* 0x000fec0003800000 */
.L_x_4751:
        /* <DEDUP_REMOVED lines=12> */
.L_x_4754:
[----:B------:R-:W-:-:S07]  /*1690*/  IMAD.MOV.U32 R13, RZ, RZ, R9 ;  /* 0x000000ffff0d7224 */ /* 0x000fce00078e0009 */
.L_x_4755:
[----:B------:R-:W-:Y:S05]  /*16a0*/  BSYNC B2 ;  /* 0x0000000000027941 */ /* 0x000fea0003800000 */
.L_x_4753:
        /* <DEDUP_REMOVED lines=16> */
.L_x_4759:
[----:B------:R-:W-:Y:S05]  /*17b0*/  BSYNC B3 ;  /* 0x0000000000037941 */ /* 0x000fea0003800000 */
.L_x_4758:
        /* <DEDUP_REMOVED lines=42> */
[----:B------:R-:W-:Y:S02]  /*1a60*/  LOP3.LUT R6, R119, UR35, R6, 0x96, !PT ;  /* 0x0000002377067c12 */ /* 0x000fe4000f8e9606 */
[----:B------:R-:W-:-:S07]  /*1a70*/  MOV R7, R118 ;  /* 0x0000007600077202 */ /* 0x000fce0000000f00 */
.L_x_4757:
[----:B------:R-:W-:Y:S05]  /*1a80*/  BSYNC B2 ;  /* 0x0000000000027941 */ /* 0x000fea0003800000 */
.L_x_4756:
        /* <DEDUP_REMOVED lines=10> */
.L_x_4752:
        /* <DEDUP_REMOVED lines=10> */
[----:B------:R-:W-:Y:S01]  /*1bd0*/  IMAD.MOV.U32 R22, RZ, RZ, R7 ;  /* 0x000000ffff167224 */ /* 0x000fe200078e0007 */
[----:B------:R-:W-:Y:S06]  /*1be0*/  BRA `(.L_x_4762) ;  /* 0x0000000000047947 */ /* 0x000fec0003800000 */
.L_x_4761:
[----:B------:R-:W-:-:S07]  /*1bf0*/  MOV R22, R9 ;  /* 0x0000000900167202 */ /* 0x000fce0000000f00 */
.L_x_4762:
[----:B------:R-:W-:Y:S05]  /*1c00*/  BSYNC B2 ;  /* 0x0000000000027941 */ /* 0x000fea0003800000 */
.L_x_4760:
        /* <DEDUP_REMOVED lines=10> */
[----:B------:R-:W-:Y:S01]  /*1cb0*/  @!P3 VIADD R0, R0, 0x1 ;  /* 0x000000010000b836 */ /* 0x000fe20000000000 */
[----:B------:R-:W-:Y:S01]  /*1cc0*/  @!P3 IADD3 R6, R10, 0x1, RZ ;  /* 0x000000010a06b810 */ /* 0x000fe20007ffe0ff */
[----:B------:R-:W-:-:S03]  /*1cd0*/  @!P3 IMAD.MOV.U32 R3, RZ, RZ, RZ ;  /* 0x000000ffff03b224 */ /* 0x000fc600078e00ff */
[----:B------:R-:W-:-:S13]  /*1ce0*/  ISETP.NE.AND P4, PT, R0, RZ, !P3 ;  /* 0x000000ff0000720c */ /* 0x000fda0005f85270 */
[----:B------:R-:W-:-:S04]  /*1cf0*/  @P4 IMAD.MOV R6, RZ, RZ, R10 ;  /* 0x000000ffff064224 */ /* 0x000fc800078e020a */
[----:B------:R-:W-:-:S07]  /*1d00*/  @!P3 IMAD.MOV.U32 R10, RZ, RZ, R6 ;  /* 0x000000ffff0ab224 */ /* 0x000fce00078e0006 */
.L_x_4766:
[----:B------:R-:W-:Y:S05]  /*1d10*/  BSYNC B3 ;  /* 0x0000000000037941 */ /* 0x000fea0003800000 */
.L_x_4765:
        /* <DEDUP_REMOVED lines=41> */
[----:B------:R-:W-:-:S04]  /*1fb0*/  IMAD.WIDE.U32 R118, R7, -0x2daee0ad, RZ ;  /* 0xd2511f5307767825 */ /* 0x000fc800078e00ff */
[----:B------:R-:W-:Y:S01]  /*1fc0*/  IMAD.MOV.U32 R7, RZ, RZ, R118 ;  /* 0x000000ffff077224 */ /* 0x000fe200078e0076 */
[----:B------:R-:W-:-:S07]  /*1fd0*/  LOP3.LUT R6, R119, UR35, R6, 0x96, !PT ;  /* 0x0000002377067c12 */ /* 0x000fce000f8e9606 */
.L_x_4764:
[----:B------:R-:W-:Y:S05]  /*1fe0*/  BSYNC B2 ;  /* 0x0000000000027941 */ /* 0x000fea0003800000 */
.L_x_4763:
[----:B------:R-:W-:Y:S02]  /*1ff0*/  I2FP.F32.U32 R22, R22 ;  /* 0x0000001600167245 */ /* 0x000fe40000201000 */
[----:B------:R-:W-:Y:S02]  /*2000*/  SHF.L.U32 R105, R8, 0x10, RZ ;  /* 0x0000001008697819 */ /* 0x000fe400000006ff */
[----:B------:R-:W-:Y:S01]  /*2010*/  LOP3.LUT R11, R11, 0xfffffff7, RZ, 0xc0, !PT ;  /* 0xfffffff70b0b7812 */ /* 0x000fe200078ec0ff */
[----:B------:R-:W-:Y:S02]  /*2020*/  FFMA.FTZ R22, R22, R117, 1.1641532182693481445e-10 ;  /* 0x2f00000016167423 */ /* 0x000fe40000010075 */
[----:B------:R-:W-:-:S03]  /*2030*/  FMUL.FTZ R105, R105, R134 ;  /* 0x0000008669697220 */ /* 0x000fc60000410000 */
[----:B------:R-:W-:-:S04]  /*2040*/  FSETP.GTU.FTZ.AND P3, PT, R22, R135, PT ;  /* 0x000000871600720b */ /* 0x000fc80003f7c000 */
[----:B------:R-:W-:-:S09]  /*2050*/  FSEL R22, R105, RZ, !P3 ;  /* 0x000000ff69167208 */ /* 0x000fd20005800000 */
[----:B------:R-:W-:Y:S01]  /*2060*/  @P3 LOP3.LUT R11, R11, 0x8, RZ, 0xfc, !PT ;  /* 0x000000080b0b3812 */ /* 0x000fe200078efcff */
        /* <DEDUP_REMOVED lines=8> */
.L_x_4767:
        /* <DEDUP_REMOVED lines=12> */
.L_x_4770:
[----:B------:R-:W-:-:S07]  /*21b0*/  IMAD.MOV.U32 R14, RZ, RZ, R9 ;  /* 0x000000ffff0e7224 */ /* 0x000fce00078e0009 */
.L_x_4771:
[----:B------:R-:W-:Y:S05]  /*21c0*/  BSYNC B2 ;  /* 0x0000000000027941 */ /* 0x000fea0003800000 */
.L_x_4769:
        /* <DEDUP_REMOVED lines=16> */
.L_x_4775:
[----:B------:R-:W-:Y:S05]  /*22d0*/  BSYNC B3 ;  /* 0x0000000000037941 */ /* 0x000fea0003800000 */
.L_x_4774:
        /* <DEDUP_REMOVED lines=41> */
[----:B------:R-:W-:Y:S01]  /*2570*/  HFMA2.MMA R8, -RZ, RZ, 0, 0 ;  /* 0x00000000ff087435 */ /* 0x000fe200000001ff */
[----:B------:R-:W-:Y:S01]  /*2580*/  LOP3.LUT R6, R119, UR35, R6, 0x96, !PT ;  /* 0x0000002377067c12 */ /* 0x000fe2000f8e9606 */
[----:B------:R-:W-:-:S09]  /*2590*/  IMAD.MOV.U32 R7, RZ, RZ, R118 ;  /* 0x000000ffff077224 */ /* 0x000fd200078e0076 */
.L_x_4773:
[----:B------:R-:W-:Y:S05]  /*25a0*/  BSYNC B2 ;  /* 0x0000000000027941 */ /* 0x000fea0003800000 */
.L_x_4772:
[----:B------:R-:W-:Y:S02]  /*25b0*/  I2FP.F32.U32 R14, R14 ;  /* 0x0000000e000e7245 */ /* 0x000fe40000201000 */
[----:B------:R-:W-:-:S03]  /*25c0*/  PRMT R92, R88, 0x7632, R92 ;  /* 0x00007632585c7816 */ /* 0x000fc6000000005c */
[----:B------:R-:W-:Y:S02]  /*25d0*/  FFMA.FTZ R14, R14, R117, 1.1641532182693481445e-10 ;  /* 0x2f0000000e0e7423 */ /* 0x000fe40000010075 */
[----:B------:R-:W-:Y:S01]  /*25e0*/  IMAD.U32 R99, R92, 0x10000, RZ ;  /* 0x000100005c637824 */ /* 0x000fe200078e00ff */
[----:B------:R-:W-:Y:S02]  /*25f0*/  @P0 PRMT R92, R24, 0x7632, R92 ;  /* 0x00007632185c0816 */ /* 0x000fe4000000005c */
[----:B------:R-:W-:Y:S01]  /*2600*/  FSETP.GTU.FTZ.AND P3, PT, R14, R135, PT ;  /* 0x000000870e00720b */ /* 0x000fe20003f7c000 */
[----:B------:R-:W-:-:S03]  /*2610*/  FMUL.FTZ R99, R99, R134 ;  /* 0x0000008663637220 */ /* 0x000fc60000410000 */
[----:B------:R-:W-:Y:S02]  /*2620*/  SEL R14, RZ, 0x1, P3 ;  /* 0x00000001ff0e7807 */ /* 0x000fe40001800000 */
[----:B------:R-:W-:-:S05]  /*2630*/  FSEL R99, R99, RZ, !P3 ;  /* 0x000000ff63637208 */ /* 0x000fca0005800000 */
[----:B------:R-:W-:Y:S01]  /*2640*/  FADD.FTZ R22, R99, R22 ;  /* 0x0000001663167221 */ /* 0x000fe20000010000 */
[----:B------:R-:W-:-:S04]  /*2650*/  @P0 IMAD.U32 R99, R92, 0x10000, RZ ;  /* 0x000100005c630824 */ /* 0x000fc800078e00ff */
[----:B------:R-:W-:-:S07]  /*2660*/  @P0 FADD.FTZ R22, R99, R22 ;  /* 0x0000001663160221 */ /* 0x000fce0000010000 */
.L_x_4768:
        /* <DEDUP_REMOVED lines=12> */
.L_x_4777:
[----:B------:R-:W-:-:S07]  /*2730*/  IMAD.MOV.U32 R92, RZ, RZ, R9 ;  /* 0x000000ffff5c7224 */ /* 0x000fce00078e0009 */
.L_x_4778:
[----:B------:R-:W-:Y:S05]  /*2740*/  BSYNC B2 ;  /* 0x0000000000027941 */ /* 0x000fea0003800000 */
.L_x_4776:
        /* <DEDUP_REMOVED lines=16> */
.L_x_4782:
[----:B------:R-:W-:Y:S05]  /*2850*/  BSYNC B3 ;  /* 0x0000000000037941 */ /* 0x000fea0003800000 */
.L_x_4781:
        /* <DEDUP_REMOVED lines=41> */
[----:B------:R-:W-:-:S03]  /*2af0*/  MOV R9, R8 ;  /* 0x0000000800097202 */ /* 0x000fc60000000f00 */
[----:B------:R-:W-:Y:S01]  /*2b00*/  IMAD.MOV.U32 R7, RZ, RZ, R118 ;  /* 0x000000ffff077224 */ /* 0x000fe200078e0076 */
[----:B------:R-:W-:-:S07]  /*2b10*/  LOP3.LUT R6, R119, UR35, R6, 0x96, !PT ;  /* 0x0000002377067c12 */ /* 0x000fce000f8e9606 */
.L_x_4780:
[----:B------:R-:W-:Y:S05]  /*2b20*/  BSYNC B2 ;  /* 0x0000000000027941 */ /* 0x000fea0003800000 */
.L_x_4779:
        /* <DEDUP_REMOVED lines=16> */
.L_x_4783:
        /* <DEDUP_REMOVED lines=12> */
.L_x_4786:
[----:B------:R-:W-:-:S07]  /*2cf0*/  IMAD.MOV.U32 R15, RZ, RZ, R9 ;  /* 0x000000ffff0f7224 */ /* 0x000fce00078e0009 */
.L_x_4787:
[----:B------:R-:W-:Y:S05]  /*2d00*/  BSYNC B2 ;  /* 0x0000000000027941 */ /* 0x000fea0003800000 */
.L_x_4785:
        /* <DEDUP_REMOVED lines=16> */
.L_x_4791:
[----:B------:R-:W-:Y:S05]  /*2e10*/  BSYNC B3 ;  /* 0x0000000000037941 */ /* 0x000fea0003800000 */
.L_x_4790:
        /* <DEDUP_REMOVED lines=40> */
[----:B------:R-:W-:-:S04]  /*30a0*/  IMAD.WIDE.U32 R92, R7, -0x2daee0ad, RZ ;  /* 0xd2511f53075c7825 */ /* 0x000fc800078e00ff */
[----:B------:R-:W-:Y:S01]  /*30b0*/  IMAD.MOV.U32 R7, RZ, RZ, R92 ;  /* 0x000000ffff077224 */ /* 0x000fe200078e005c */
[----:B------:R-:W-:Y:S01]  /*30c0*/  HFMA2.MMA R92, -RZ, RZ, 0, 0 ;  /* 0x00000000ff5c7435 */ /* 0x000fe200000001ff */
[----:B------:R-:W-:-:S10]  /*30d0*/  LOP3.LUT R6, R93, UR35, R6, 0x96, !PT ;  /* 0x000000235d067c12 */ /* 0x000fd4000f8e9606 */
.L_x_4789:
[----:B------:R-:W-:Y:S05]  /*30e0*/  BSYNC B2 ;  /* 0x0000000000027941 */ /* 0x000fea0003800000 */
.L_x_4788:
        /* <DEDUP_REMOVED lines=10> */
.L_x_4784:
        /* <DEDUP_REMOVED lines=12> */
.L_x_4793:
[----:B------:R-:W-:-:S07]  /*3250*/  IMAD.MOV.U32 R100, RZ, RZ, R9 ;  /* 0x000000ffff647224 */ /* 0x000fce00078e0009 */
.L_x_4794:
[----:B------:R-:W-:Y:S05]  /*3260*/  BSYNC B2 ;  /* 0x0000000000027941 */ /* 0x000fea0003800000 */
.L_x_4792:
        /* <DEDUP_REMOVED lines=16> */
.L_x_4798:
[----:B------:R-:W-:Y:S05]  /*3370*/  BSYNC B3 ;  /* 0x0000000000037941 */ /* 0x000fea0003800000 */
.L_x_4797:
        /* <DEDUP_REMOVED lines=42> */
[----:B------:R-:W-:Y:S01]  /*3620*/  LOP3.LUT R6, R93, UR35, R6, 0x96, !PT ;  /* 0x000000235d067c12 */ /* 0x000fe2000f8e9606 */
[----:B------:R-:W-:-:S07]  /*3630*/  IMAD.MOV.U32 R93, RZ, RZ, RZ ;  /* 0x000000ffff5d7224 */ /* 0x000fce00078e00ff */
.L_x_4796:
[----:B------:R-:W-:Y:S05]  /*3640*/  BSYNC B2 ;  /* 0x0000000000027941 */ /* 0x000fea0003800000 */
.L_x_4795:
        /* <DEDUP_REMOVED lines=16> */
.L_x_4799:
        /* <DEDUP_REMOVED lines=12> */
.L_x_4802:
[----:B------:R-:W-:-:S07]  /*3810*/  IMAD.MOV.U32 R16, RZ, RZ, R9 ;  /* 0x000000ffff107224 */ /* 0x000fce00078e0009 */
.L_x_4803:
[----:B------:R-:W-:Y:S05]  /*3820*/  BSYNC B2 ;  /* 0x0000000000027941 */ /* 0x000fea0003800000 */
.L_x_4801:
        /* <DEDUP_REMOVED lines=16> */
.L_x_4807:
[----:B------:R-:W-:Y:S05]  /*3930*/  BSYNC B3 ;  /* 0x0000000000037941 */ /* 0x000fea0003800000 */
.L_x_4806:
        /* <DEDUP_REMOVED lines=42> */
[----:B------:R-:W-:Y:S01]  /*3be0*/  IMAD.MOV.U32 R9, RZ, RZ, R8 ;  /* 0x000000ffff097224 */ /* 0x000fe200078e0008 */
[----:B------:R-:W-:-:S09]  /*3bf0*/  LOP3.LUT R6, R93, UR35, R6, 0x96, !PT ;  /* 0x000000235d067c12 */ /* 0x000fd2000f8e9606 */
.L_x_4805:
[----:B------:R-:W-:Y:S05]  /*3c00*/  BSYNC B2 ;  /* 0x0000000000027941 */ /* 0x000fea0003800000 */
.L_x_4804:
        /* <DEDUP_REMOVED lines=12> */
.L_x_4800:
        /* <DEDUP_REMOVED lines=12> */
.L_x_4809:
[----:B------:R-:W-:-:S07]  /*3d90*/  IMAD.MOV.U32 R8, RZ, RZ, R9 ;  /* 0x000000ffff087224 */ /* 0x000fce00078e0009 */
.L_x_4810:
[----:B------:R-:W-:Y:S05]  /*3da0*/  BSYNC B2 ;  /* 0x0000000000027941 */ /* 0x000fea0003800000 */
.L_x_4808:
        /* <DEDUP_REMOVED lines=16> */
.L_x_4814:
[----:B------:R-:W-:Y:S05]  /*3eb0*/  BSYNC B3 ;  /* 0x0000000000037941 */ /* 0x000fea0003800000 */
.L_x_4813:
        /* <DEDUP_REMOVED lines=44> */
.L_x_4812:
[----:B------:R-:W-:Y:S05]  /*4180*/  BSYNC B2 ;  /* 0x0000000000027941 */ /* 0x000fea0003800000 */
.L_x_4811:
        /* <DEDUP_REMOVED lines=16> */
.L_x_4815:
        /* <DEDUP_REMOVED lines=12> */
.L_x_4818:
[----:B------:R-:W-:-:S07]  /*4350*/  IMAD.MOV.U32 R17, RZ, RZ, R9 ;  /* 0x000000ffff117224 */ /* 0x000fce00078e0009 */
.L_x_4819:
[----:B------:R-:W-:Y:S05]  /*4360*/  BSYNC B2 ;  /* 0x0000000000027941 */ /* 0x000fea0003800000 */
.L_x_4817:
        /* <DEDUP_REMOVED lines=16> */
.L_x_4823:
[----:B------:R-:W-:Y:S05]  /*4470*/  BSYNC B3 ;  /* 0x0000000000037941 */ /* 0x000fea0003800000 */
.L_x_4822:
        /* <DEDUP_REMOVED lines=44> */
.L_x_4821:
[----:B------:R-:W-:Y:S05]  /*4740*/  BSYNC B2 ;  /* 0x0000000000027941 */ /* 0x000fea0003800000 */
.L_x_4820:
        /* <DEDUP_REMOVED lines=10> */
.L_x_4816:
        /* <DEDUP_REMOVED lines=12> */
.L_x_4825:
[----:B------:R-:W-:-:S07]  /*48b0*/  IMAD.MOV.U32 R94, RZ, RZ, R9 ;  /* 0x000000ffff5e7224 */ /* 0x000fce00078e0009 */
.L_x_4826:
[----:B------:R-:W-:Y:S05]  /*48c0*/  BSYNC B2 ;  /* 0x0000000000027941 */ /* 0x000fea0003800000 */
.L_x_4824:
        /* <DEDUP_REMOVED lines=16> */
.L_x_4830:
[----:B------:R-:W-:Y:S05]  /*49d0*/  BSYNC B3 ;  /* 0x0000000000037941 */ /* 0x000fea0003800000 */
.L_x_4829:
        /* <DEDUP_REMOVED lines=44> */
.L_x_4828:
[----:B------:R-:W-:Y:S05]  /*4ca0*/  BSYNC B2 ;  /* 0x0000000000027941 */ /* 0x000fea0003800000 */
.L_x_4827:
        /* <DEDUP_REMOVED lines=14> */
.L_x_4831:
        /* <DEDUP_REMOVED lines=12> */
.L_x_4834:
[----:B------:R-:W-:-:S07]  /*4e50*/  IMAD.MOV.U32 R18, RZ, RZ, R9 ;  /* 0x000000ffff127224 */ /* 0x000fce00078e0009 */
.L_x_4835:
[----:B------:R-:W-:Y:S05]  /*4e60*/  BSYNC B2 ;  /* 0x0000000000027941 */ /* 0x000fea0003800000 */
.L_x_4833:
        /* <DEDUP_REMOVED lines=16> */
.L_x_4839:
[----:B------:R-:W-:Y:S05]  /*4f70*/  BSYNC B3 ;  /* 0x0000000000037941 */ /* 0x000fea0003800000 */
.L_x_4838:
        /* <DEDUP_REMOVED lines=44> */
.L_x_4837:
[----:B------:R-:W-:Y:S05]  /*5240*/  BSYNC B2 ;  /* 0x0000000000027941 */ /* 0x000fea0003800000 */
.L_x_4836:
        /* <DEDUP_REMOVED lines=12> */
.L_x_4832:
        /* <DEDUP_REMOVED lines=12> */
.L_x_4841:
[----:B------:R-:W-:-:S07]  /*53d0*/  IMAD.MOV.U32 R94, RZ, RZ, R9 ;  /* 0x000000ffff5e7224 */ /* 0x000fce00078e0009 */
.L_x_4842:
[----:B------:R-:W-:Y:S05]  /*53e0*/  BSYNC B2 ;  /* 0x0000000000027941 */ /* 0x000fea0003800000 */
.L_x_4840:
        /* <DEDUP_REMOVED lines=16> */
.L_x_4846:
[----:B------:R-:W-:Y:S05]  /*54f0*/  BSYNC B3 ;  /* 0x0000000000037941 */ /* 0x000fea0003800000 */
.L_x_4845:
        /* <DEDUP_REMOVED lines=42> */
[----:B------:R-:W-:Y:S01]  /*57a0*/  LOP3.LUT R6, R93, UR35, R6, 0x96, !PT ;  /* 0x000000235d067c12 */ /* 0x000fe2000f8e9606 */
[----:B------:R-:W-:-:S07]  /*57b0*/  IMAD.MOV.U32 R92, RZ, RZ, RZ ;  /* 0x000000ffff5c7224 */ /* 0x000fce00078e00ff */
.L_x_4844:
[----:B------:R-:W-:Y:S05]  /*57c0*/  BSYNC B2 ;  /* 0x0000000000027941 */ /* 0x000fea0003800000 */
.L_x_4843:
[----:B------:R-:W-:Y:S02]  /*57d0*/  I2FP.F32.U32 R8, R94 ;  /* 0x0000005e00087245 */ /* 0x000fe40000201000 */
[----:B------:R-:W-:-:S03]  /*57e0*/  SHF.L.U32 R93, R95, 0x10, RZ ;  /* 0x000000105f5d7819 */ /* 0x000fc600000006ff */
[----:B------:R-:W-:Y:S01]  /*57f0*/  FFMA.FTZ R94, R8, R117, 1.1641532182693481445e-10 ;  /* 0x2f000000085e7423 */ /* 0x000fe20000010075 */
[----:B------:R-:W-:Y:S01]  /*5800*/  PRMT R8, R95, 0x7632, R8 ;  /* 0x000076325f087816 */ /* 0x000fe20000000008 */
[----:B------:R-:W-:-:S03]  /*5810*/  FMUL.FTZ R93, R93, R134 ;  /* 0x000000865d5d7220 */ /* 0x000fc60000410000 */
[----:B------:R-:W-:-:S04]  /*5820*/  FSETP.GTU.FTZ.AND P4, PT, R94, R135, PT ;  /* 0x000000875e00720b */ /* 0x000fc80003f9c000 */
[----:B------:R-:W-:Y:S01]  /*5830*/  FSEL R111, R93, RZ, !P4 ;  /* 0x000000ff5d6f7208 */ /* 0x000fe20006000000 */
[----:B------:R-:W-:Y:S08]  /*5840*/  @P2 BRA `(.L_x_4847) ;  /* 0x0000000000182947 */ /* 0x000ff00003800000 */
[----:B------:R-:W-:Y:S01]  /*5850*/  IMAD.MOV.U32 R93, RZ, RZ, R92 ;  /* 0x000000ffff5d7224 */ /* 0x000fe200078e005c */
[----:B------:R-:W-:Y:S06]  /*5860*/  @!P0 BRA `(.L_x_4848) ;  /* 0x0000000400688947 */ /* 0x000fec0003800000 */
[----:B------:R-:W-:Y:S01]  /*5870*/  IMAD.U32 R94, R27, 0x10000, RZ ;  /* 0x000100001b5e7824 */ /* 0x000fe200078e00ff */
[----:B------:R-:W-:-:S03]  /*5880*/  MOV R93, R92 ;  /* 0x0000005c005d7202 */ /* 0x000fc60000000f00 */
[----:B------:R-:W-:Y:S01]  /*5890*/  FADD.FTZ R111, R94, R111 ;  /* 0x0000006f5e6f7221 */ /* 0x000fe20000010000 */
[----:B------:R-:W-:Y:S06]  /*58a0*/  BRA `(.L_x_4848) ;  /* 0x0000000400587947 */ /* 0x000fec0003800000 */
.L_x_4847:
        /* <DEDUP_REMOVED lines=12> */
.L_x_4850:
[----:B------:R-:W-:-:S07]  /*5970*/  IMAD.MOV.U32 R19, RZ, RZ, R9 ;  /* 0x000000ffff137224 */ /* 0x000fce00078e0009 */
.L_x_4851:
[----:B------:R-:W-:Y:S05]  /*5980*/  BSYNC B2 ;  /* 0x0000000000027941 */ /* 0x000fea0003800000 */
.L_x_4849:
        /* <DEDUP_REMOVED lines=16> */
.L_x_4855:
[----:B------:R-:W-:Y:S05]  /*5a90*/  BSYNC B3 ;  /* 0x0000000000037941 */ /* 0x000fea0003800000 */
.L_x_4854:
        /* <DEDUP_REMOVED lines=42> */
[----:B------:R-:W-:Y:S01]  /*5d40*/  LOP3.LUT R6, R93, UR35, R6, 0x96, !PT ;  /* 0x000000235d067c12 */ /* 0x000fe2000f8e9606 */
[----:B------:R-:W-:-:S11]  /*5d50*/  HFMA2.MMA R93, -RZ, RZ, 0, 0 ;  /* 0x00000000ff5d7435 */ /* 0x000fd600000001ff */
.L_x_4853:
[----:B------:R-:W-:Y:S05]  /*5d60*/  BSYNC B2 ;  /* 0x0000000000027941 */ /* 0x000fea0003800000 */
.L_x_4852:
        /* <DEDUP_REMOVED lines=10> */
.L_x_4848:
        /* <DEDUP_REMOVED lines=12> */
.L_x_4857:
[----:B------:R-:W-:-:S07]  /*5ed0*/  IMAD.MOV.U32 R112, RZ, RZ, R9 ;  /* 0x000000ffff707224 */ /* 0x000fce00078e0009 */
.L_x_4858:
[----:B------:R-:W-:Y:S05]  /*5ee0*/  BSYNC B2 ;  /* 0x0000000000027941 */ /* 0x000fea0003800000 */
.L_x_4856:
        /* <DEDUP_REMOVED lines=16> */
.L_x_4862:
[----:B------:R-:W-:Y:S05]  /*5ff0*/  BSYNC B3 ;  /* 0x0000000000037941 */ /* 0x000fea0003800000 */
.L_x_4861:
        /* <DEDUP_REMOVED lines=44> */
.L_x_4860:
[----:B------:R-:W-:Y:S05]  /*62c0*/  BSYNC B2 ;  /* 0x0000000000027941 */ /* 0x000fea0003800000 */
.L_x_4859:
        /* <DEDUP_REMOVED lines=14> */
.L_x_4863:
        /* <DEDUP_REMOVED lines=12> */
.L_x_4866:
[----:B------:R-:W-:-:S07]  /*6470*/  IMAD.MOV.U32 R20, RZ, RZ, R9 ;  /* 0x000000ffff147224 */ /* 0x000fce00078e0009 */
.L_x_4867:
[----:B------:R-:W-:Y:S05]  /*6480*/  BSYNC B2 ;  /* 0x0000000000027941 */ /* 0x000fea0003800000 */
.L_x_4865:
        /* <DEDUP_REMOVED lines=16> */
.L_x_4871:
[----:B------:R-:W-:Y:S05]  /*6590*/  BSYNC B3 ;  /* 0x0000000000037941 */ /* 0x000fea0003800000 */
.L_x_4870:
        /* <DEDUP_REMOVED lines=44> */
.L_x_4869:
[----:B------:R-:W-:Y:S05]  /*6860*/  BSYNC B2 ;  /* 0x0000000000027941 */ /* 0x000fea0003800000 */
.L_x_4868:
        /* <DEDUP_REMOVED lines=12> */
.L_x_4864:
        /* <DEDUP_REMOVED lines=54> */
.L_x_4872:
[----:B------:R-:W-:-:S07]  /*6c90*/  VIADD R117, R12, 0x20 ;  /* 0x000000200c757836 */ /* 0x000fce0000000000 */
.L_x_4743:
[----:B------:R-:W-:Y:S05]  /*6ca0*/  BSYNC B1 ;  /* 0x0000000000017941 */ /* 0x000fea0003800000 */
.L_x_4742:
        /* <DEDUP_REMOVED lines=19> */
[----:B------:R-:W-:-:S11]  /*6de0*/  IADD3 R96, R8, 0x1, RZ ;  /* 0x0000000108607810 */ /* 0x000fd60007ffe0ff */
[----:B0-----:R-:W-:Y:S05]  /*6df0*/  @!P2 BRA `(.L_x_4876) ;  /* 0x000000000020a947 */ /* 0x001fea0003800000 */
        /* <DEDUP_REMOVED lines=8> */
.L_x_4876:
[----:B------:R-:W-:-:S07]  /*6e80*/  IMAD.MOV.U32 R23, RZ, RZ, R9 ;  /* 0x000000ffff177224 */ /* 0x000fce00078e0009 */
.L_x_4877:
[----:B------:R-:W-:Y:S05]  /*6e90*/  BSYNC B2 ;  /* 0x0000000000027941 */ /* 0x000fea0003800000 */
.L_x_4875:
        /* <DEDUP_REMOVED lines=16> */
.L_x_4881:
[----:B------:R-:W-:Y:S05]  /*6fa0*/  BSYNC B3 ;  /* 0x0000000000037941 */ /* 0x000fea0003800000 */
.L_x_4880:
        /* <DEDUP_REMOVED lines=44> */
.L_x_4879:
[----:B------:R-:W-:Y:S05]  /*7270*/  BSYNC B2 ;  /* 0x0000000000027941 */ /* 0x000fea0003800000 */
.L_x_4878:
[----:B------:R-:W0:Y:S01]  /*7280*/  LDC R161, c[0x0][0x294] ;  /* 0x0000a500ffa17b82 */ /* 0x000e220000000800 */
[----:B------:R-:W-:Y:S01]  /*7290*/  HFMA2.MMA R134, -RZ, RZ, 0.1171875, 0 ;  /* 0x2f800000ff867435 */ /* 0x000fe200000001ff */
[----:B------:R-:W-:Y:S01]  /*72a0*/  I2FP.F32.U32 R23, R23 ;  /* 0x0000001700177245 */ /* 0x000fe20000201000 */
[----:B-----5:R-:W-:Y:S01]  /*72b0*/  IMAD.U32 R102, R92, 0x10000, RZ ;  /* 0x000100005c667824 */ /* 0x020fe200078e00ff */
[----:B------:R-:W-:Y:S02]  /*72c0*/  ISETP.NE.U32.AND P2, PT, R118, RZ, PT ;  /* 0x000000ff7600720c */ /* 0x000fe40003f45070 */
[----:B------:R-:W-:Y:S02]  /*72d0*/  LOP3.LUT R11, R11, 0xffffffef, RZ, 0xc0, !PT ;  /* 0xffffffef0b0b7812 */ /* 0x000fe400078ec0ff */
[----:B------:R-:W1:Y:S01]  /*72e0*/  LDC R135, c[0x0][0x298] ;  /* 0x0000a600ff877b82 */ /* 0x000e620000000800 */
[----:B------:R-:W-:Y:S02]  /*72f0*/  ISETP.NE.AND.EX P2, PT, R119, RZ, PT, P2 ;  /* 0x000000ff7700720c */ /* 0x000fe40003f45320 */
[----:B------:R-:W-:-:S05]  /*7300*/  FFMA.FTZ R8, R23, R134, 1.1641532182693481445e-10 ;  /* 0x2f00000017087423 */ /* 0x000fca0000010086 */
[----:B0-----:R-:W-:Y:S02]  /*7310*/  FSETP.GTU.FTZ.AND P3, PT, R8, R161, PT ;  /* 0x000000a10800720b */ /* 0x001fe40003f7c000 */
[----:B------:R-:W-:Y:S01]  /*7320*/  PRMT R8, R92, 0x7632, R8 ;  /* 0x000076325c087816 */ /* 0x000fe20000000008 */
[----:B-1----:R-:W-:-:S10]  /*7330*/  FMUL.FTZ R102, R102, R135 ;  /* 0x0000008766667220 */ /* 0x002fd40000410000 */
[----:B------:R-:W-:Y:S02]  /*7340*/  @P3 LOP3.LUT R11, R11, 0x10, RZ, 0xfc, !PT ;  /* 0x000000100b0b3812 */ /* 0x000fe400078efcff */
        /* <DEDUP_REMOVED lines=8> */
.L_x_4882:
        /* <DEDUP_REMOVED lines=12> */
.L_x_4885:
[----:B------:R-:W-:-:S07]  /*7490*/  MOV R13, R9 ;  /* 0x00000009000d7202 */ /* 0x000fce0000000f00 */
.L_x_4886:
[----:B------:R-:W-:Y:S05]  /*74a0*/  BSYNC B2 ;  /* 0x0000000000027941 */ /* 0x000fea0003800000 */
.L_x_4884:
        /* <DEDUP_REMOVED lines=16> */
.L_x_4890:
[----:B------:R-:W-:Y:S05]  /*75b0*/  BSYNC B3 ;  /* 0x0000000000037941 */ /* 0x000fea0003800000 */
.L_x_4889:
        /* <DEDUP_REMOVED lines=44> */
.L_x_4888:
[----:B------:R-:W-:Y:S05]  /*7880*/  BSYNC B2 ;  /* 0x0000000000027941 */ /* 0x000fea0003800000 */
.L_x_4887:
        /* <DEDUP_REMOVED lines=10> */
.L_x_4883:
        /* <DEDUP_REMOVED lines=12> */
.L_x_4892:
[----:B------:R-:W-:-:S07]  /*79f0*/  IMAD.MOV.U32 R92, RZ, RZ, R9 ;  /* 0x000000ffff5c7224 */ /* 0x000fce00078e0009 */
.L_x_4893:
[----:B------:R-:W-:Y:S05]  /*7a00*/  BSYNC B2 ;  /* 0x0000000000027941 */ /* 0x000fea0003800000 */
.L_x_4891:
        /* <DEDUP_REMOVED lines=16> */
.L_x_4897:
[----:B------:R-:W-:Y:S05]  /*7b10*/  BSYNC B3 ;  /* 0x0000000000037941 */ /* 0x000fea0003800000 */
.L_x_4896:
[----:B------:R-:W-:Y:S01]  /*7b20*/  LOP3.LUT R5, R5, UR7, R10, 0x96, !PT ;  /* 0x0000000705057c12 */ /* 0x000fe2000f8e960a */
[----:B------:R-:W-:Y:S01]  /*7b30*/  IMAD.HI.U32 R6, R0, -0x326172a9, RZ ;  /* 0xcd9e8d5700067827 */ /* 0x000fe200078e00ff */
[----:B------:R-:W-:-:S03]  /*7b40*/  HFMA2.MMA R102, -RZ, RZ, 0, 0 ;  /* 0x00000000ff667435 */ /* 0x000fc600000001ff */
        /* <DEDUP_REMOVED lines=40> */
[----:B------:R-:W-:-:S07]  /*7dd0*/  LOP3.LUT R6, R119, UR35, R6, 0x96, !PT ;  /* 0x0000002377067c12 */ /* 0x000fce000f8e9606 */
.L_x_4895:
[----:B------:R-:W-:Y:S05]  /*7de0*/  BSYNC B2 ;  /* 0x0000000000027941 */ /* 0x000fea0003800000 */
.L_x_4894:
        /* <DEDUP_REMOVED lines=16> */
.L_x_4898:
        /* <DEDUP_REMOVED lines=12> */
.L_x_4901:
[----:B------:R-:W-:-:S07]  /*7fb0*/  MOV R14, R9 ;  /* 0x00000009000e7202 */ /* 0x000fce0000000f00 */
.L_x_4902:
[----:B------:R-:W-:Y:S05]  /*7fc0*/  BSYNC B2 ;  /* 0x0000000000027941 */ /* 0x000fea0003800000 */
.L_x_4900:
        /* <DEDUP_REMOVED lines=16> */
.L_x_4906:
[----:B------:R-:W-:Y:S05]  /*80d0*/  BSYNC B3 ;  /* 0x0000000000037941 */ /* 0x000fea0003800000 */
.L_x_4905:
        /* <DEDUP_REMOVED lines=42> */
[----:B------:R-:W-:Y:S02]  /*8380*/  LOP3.LUT R6, R119, UR35, R6, 0x96, !PT ;  /* 0x0000002377067c12 */ /* 0x000fe4000f8e9606 */
[----:B------:R-:W-:-:S07]  /*8390*/  MOV R7, R118 ;  /* 0x0000007600077202 */ /* 0x000fce0000000f00 */
.L_x_4904:
[----:B------:R-:W-:Y:S05]  /*83a0*/  BSYNC B2 ;  /* 0x0000000000027941 */ /* 0x000fea0003800000 */
.L_x_4903:
[----:B------:R-:W-:Y:S02]  /*83b0*/  PRMT R8, R88, 0x7632, R8 ;  /* 0x0000763258087816 */ /* 0x000fe40000000008 */
[----:B------:R-:W-:-:S03]  /*83c0*/  I2FP.F32.U32 R101, R14 ;  /* 0x0000000e00657245 */ /* 0x000fc60000201000 */
[----:B------:R-:W-:Y:S02]  /*83d0*/  IMAD.U32 R14, R8, 0x10000, RZ ;  /* 0x00010000080e7824 */ /* 0x000fe400078e00ff */
[----:B------:R-:W-:Y:S02]  /*83e0*/  FFMA.FTZ R8, R101, R134, 1.1641532182693481445e-10 ;  /* 0x2f00000065087423 */ /* 0x000fe40000010086 */
[----:B------:R-:W-:-:S03]  /*83f0*/  FMUL.FTZ R14, R14, R135 ;  /* 0x000000870e0e7220 */ /* 0x000fc60000410000 */
[----:B------:R-:W-:Y:S02]  /*8400*/  FSETP.GTU.FTZ.AND P3, PT, R8, R161, PT ;  /* 0x000000a10800720b */ /* 0x000fe40003f7c000 */
[----:B------:R-:W-:Y:S02]  /*8410*/  @P0 PRMT R8, R24, 0x7632, R8 ;  /* 0x0000763218080816 */ /* 0x000fe40000000008 */
[----:B------:R-:W-:Y:S02]  /*8420*/  FSEL R101, R14, RZ, !P3 ;  /* 0x000000ff0e657208 */ /* 0x000fe40005800000 */
[----:B------:R-:W-:-:S03]  /*8430*/  SEL R14, RZ, 0x1, P3 ;  /* 0x00000001ff0e7807 */ /* 0x000fc60001800000 */
[----:B------:R-:W-:Y:S01]  /*8440*/  FADD.FTZ R96, R101, R96 ;  /* 0x0000006065607221 */ /* 0x000fe20000010000 */
[----:B------:R-:W-:-:S05]  /*8450*/  @P0 SHF.L.U32 R101, R8, 0x10, RZ ;  /* 0x0000001008650819 */ /* 0x000fca00000006ff */
[----:B------:R-:W-:-:S07]  /*8460*/  @P0 FADD.FTZ R96, R101, R96 ;  /* 0x0000006065600221 */ /* 0x000fce0000010000 */
.L_x_4899:
        /* <DEDUP_REMOVED lines=12> */
.L_x_4908:
[----:B------:R-:W-:-:S07]  /*8530*/  IMAD.MOV.U32 R8, RZ, RZ, R9 ;  /* 0x000000ffff087224 */ /* 0x000fce00078e0009 */
.L_x_4909:
[----:B------:R-:W-:Y:S05]  /*8540*/  BSYNC B2 ;  /* 0x0000000000027941 */ /* 0x000fea0003800000 */
.L_x_4907:
        /* <DEDUP_REMOVED lines=16> */
.L_x_4913:
[----:B------:R-:W-:Y:S05]  /*8650*/  BSYNC B3 ;  /* 0x0000000000037941 */ /* 0x000fea0003800000 */
.L_x_4912:
        /* <DEDUP_REMOVED lines=44> */
.L_x_4911:
[----:B------:R-:W-:Y:S05]  /*8920*/  BSYNC B2 ;  /* 0x0000000000027941 */ /* 0x000fea0003800000 */
.L_x_4910:
        /* <DEDUP_REMOVED lines=12> */
[----:B------:R-:W-:-:S05]  /*89f0*/  SHF.L.U32 R92, R25, 0x10, RZ ;  /* 0x00000010195c7819 */ /* 0x000fca00000006ff */
[----:B------:R-:W-:Y:S01]  /*8a00*/  FADD.FTZ R101, R92, R101 ;  /* 0x000000655c657221 */ /* 0x000fe20000010000 */
[----:B------:R-:W-:Y:S01]  /*8a10*/  IMAD.MOV.U32 R92, RZ, RZ, R102 ;  /* 0x000000ffff5c7224 */ /* 0x000fe200078e0066 */
[----:B------:R-:W-:Y:S06]  /*8a20*/  BRA `(.L_x_4915) ;  /* 0x0000000400587947 */ /* 0x000fec0003800000 */
.L_x_4914:
        /* <DEDUP_REMOVED lines=12> */
.L_x_4917:
[----:B------:R-:W-:-:S07]  /*8af0*/  MOV R15, R9 ;  /* 0x00000009000f7202 */ /* 0x000fce0000000f00 */
.L_x_4918:
[----:B------:R-:W-:Y:S05]  /*8b00*/  BSYNC B2 ;  /* 0x0000000000027941 */ /* 0x000fea0003800000 */
.L_x_4916:
        /* <DEDUP_REMOVED lines=16> */
.L_x_4922:
[----:B------:R-:W-:Y:S05]  /*8c10*/  BSYNC B3 ;  /* 0x0000000000037941 */ /* 0x000fea0003800000 */
.L_x_4921:
        /* <DEDUP_REMOVED lines=44> */
.L_x_4920:
[----:B------:R-:W-:Y:S05]  /*8ee0*/  BSYNC B2 ;  /* 0x0000000000027941 */ /* 0x000fea0003800000 */
.L_x_4919:
        /* <DEDUP_REMOVED lines=10> */
.L_x_4915:
        /* <DEDUP_REMOVED lines=12> */
.L_x_4924:
[----:B------:R-:W-:-:S07]  /*9050*/  IMAD.MOV.U32 R102, RZ, RZ, R9 ;  /* 0x000000ffff667224 */ /* 0x000fce00078e0009 */
.L_x_4925:
[----:B------:R-:W-:Y:S05]  /*9060*/  BSYNC B2 ;  /* 0x0000000000027941 */ /* 0x000fea0003800000 */
.L_x_4923:
        /* <DEDUP_REMOVED lines=16> */
.L_x_4929:
[----:B------:R-:W-:Y:S05]  /*9170*/  BSYNC B3 ;  /* 0x0000000000037941 */ /* 0x000fea0003800000 */
.L_x_4928:
        /* <DEDUP_REMOVED lines=44> */
.L_x_4927:
[----:B------:R-:W-:Y:S05]  /*9440*/  BSYNC B2 ;  /* 0x0000000000027941 */ /* 0x000fea0003800000 */
.L_x_4926:
        /* <DEDUP_REMOVED lines=16> */
.L_x_4930:
        /* <DEDUP_REMOVED lines=12> */
.L_x_4933:
[----:B------:R-:W-:-:S07]  /*9610*/  MOV R8, R9 ;  /* 0x0000000900087202 */ /* 0x000fce0000000f00 */
.L_x_4934:
[----:B------:R-:W-:Y:S05]  /*9620*/  BSYNC B2 ;  /* 0x0000000000027941 */ /* 0x000fea0003800000 */
.L_x_4932:
        /* <DEDUP_REMOVED lines=16> */
.L_x_4938:
[----:B------:R-:W-:Y:S05]  /*9730*/  BSYNC B3 ;  /* 0x0000000000037941 */ /* 0x000fea0003800000 */
.L_x_4937:
        /* <DEDUP_REMOVED lines=44> */
.L_x_4936:
[----:B------:R-:W-:Y:S05]  /*9a00*/  BSYNC B2 ;  /* 0x0000000000027941 */ /* 0x000fea0003800000 */
.L_x_4935:
[----:B------:R-:W-:Y:S02]  /*9a10*/  I2FP.F32.U32 R93, R8 ;  /* 0x00000008005d7245 */ /* 0x000fe40000201000 */
[----:B------:R-:W-:-:S05]  /*9a20*/  PRMT R8, R89, 0x7632, R8 ;  /* 0x0000763259087816 */ /* 0x000fca0000000008 */
        /* <DEDUP_REMOVED lines=10> */
.L_x_4931:
        /* <DEDUP_REMOVED lines=12> */
.L_x_4940:
[----:B------:R-:W-:-:S07]  /*9b90*/  IMAD.MOV.U32 R107, RZ, RZ, R9 ;  /* 0x000000ffff6b7224 */ /* 0x000fce00078e0009 */
.L_x_4941:
[----:B------:R-:W-:Y:S05]  /*9ba0*/  BSYNC B2 ;  /* 0x0000000000027941 */ /* 0x000fea0003800000 */
.L_x_4939:
        /* <DEDUP_REMOVED lines=16> */
.L_x_4945:
[----:B------:R-:W-:Y:S05]  /*9cb0*/  BSYNC B3 ;  /* 0x0000000000037941 */ /* 0x000fea0003800000 */
.L_x_4944:
        /* <DEDUP_REMOVED lines=42> */
[----:B------:R-:W-:Y:S01]  /*9f60*/  HFMA2.MMA R93, -RZ, RZ, 0, 0 ;  /* 0x00000000ff5d7435 */ /* 0x000fe200000001ff */
[----:B------:R-:W-:-:S10]  /*9f70*/  IMAD.MOV.U32 R7, RZ, RZ, R92 ;  /* 0x000000ffff077224 */ /* 0x000fd400078e005c */
.L_x_4943:
[----:B------:R-:W-:Y:S05]  /*9f80*/  BSYNC B2 ;  /* 0x0000000000027941 */ /* 0x000fea0003800000 */
.L_x_4942:
[----:B------:R-:W-:Y:S01]  /*9f90*/  I2FP.F32.U32 R107, R107 ;  /* 0x0000006b006b7245 */ /* 0x000fe20000201000 */
[C---:B------:R-:W-:Y:S01]  /*9fa0*/  IMAD.U32 R108, R94.reuse, 0x10000, RZ ;  /* 0x000100005e6c7824 */ /* 0x040fe200078e00ff */
        /* <DEDUP_REMOVED lines=14> */
.L_x_4946:
        /* <DEDUP_REMOVED lines=12> */
.L_x_4949:
[----:B------:R-:W-:-:S07]  /*a150*/  MOV R17, R9 ;  /* 0x0000000900117202 */ /* 0x000fce0000000f00 */
.L_x_4950:
[----:B------:R-:W-:Y:S05]  /*a160*/  BSYNC B2 ;  /* 0x0000000000027941 */ /* 0x000fea0003800000 */
.L_x_4948:
        /* <DEDUP_REMOVED lines=16> */
.L_x_4954:
[----:B------:R-:W-:Y:S05]  /*a270*/  BSYNC B3 ;  /* 0x0000000000037941 */ /* 0x000fea0003800000 */
.L_x_4953:
        /* <DEDUP_REMOVED lines=44> */
.L_x_4952:
[----:B------:R-:W-:Y:S05]  /*a540*/  BSYNC B2 ;  /* 0x0000000000027941 */ /* 0x000fea0003800000 */
.L_x_4951:
        /* <DEDUP_REMOVED lines=10> */
.L_x_4947:
        /* <DEDUP_REMOVED lines=12> */
.L_x_4956:
[----:B------:R-:W-:-:S07]  /*a6b0*/  IMAD.MOV.U32 R94, RZ, RZ, R9 ;  /* 0x000000ffff5e7224 */ /* 0x000fce00078e0009 */
.L_x_4957:
[----:B------:R-:W-:Y:S05]  /*a6c0*/  BSYNC B2 ;  /* 0x0000000000027941 */ /* 0x000fea0003800000 */
.L_x_4955:
        /* <DEDUP_REMOVED lines=16> */
.L_x_4961:
[----:B------:R-:W-:Y:S05]  /*a7d0*/  BSYNC B3 ;  /* 0x0000000000037941 */ /* 0x000fea0003800000 */
.L_x_4960:
        /* <DEDUP_REMOVED lines=44> */
.L_x_4959:
[----:B------:R-:W-:Y:S05]  /*aaa0*/  BSYNC B2 ;  /* 0x0000000000027941 */ /* 0x000fea0003800000 */
.L_x_4958:
        /* <DEDUP_REMOVED lines=14> */
.L_x_4962:
        /* <DEDUP_REMOVED lines=12> */
.L_x_4965:
[----:B------:R-:W-:-:S07]  /*ac50*/  MOV R18, R9 ;  /* 0x0000000900127202 */ /* 0x000fce0000000f00 */
.L_x_4966:
[----:B------:R-:W-:Y:S05]  /*ac60*/  BSYNC B2 ;  /* 0x0000000000027941 */ /* 0x000fea0003800000 */
.L_x_4964:
        /* <DEDUP_REMOVED lines=16> */
.L_x_4970:
[----:B------:R-:W-:Y:S05]  /*ad70*/  BSYNC B3 ;  /* 0x0000000000037941 */ /* 0x000fea0003800000 */
.L_x_4969:
        /* <DEDUP_REMOVED lines=42> */
[----:B------:R-:W-:Y:S01]  /*b020*/  IMAD.MOV.U32 R8, RZ, RZ, RZ ;  /* 0x000000ffff087224 */ /* 0x000fe200078e00ff */
[----:B------:R-:W-:-:S07]  /*b030*/  MOV R7, R92 ;  /* 0x0000005c00077202 */ /* 0x000fce0000000f00 */
.L_x_4968:
[----:B------:R-:W-:Y:S05]  /*b040*/  BSYNC B2 ;  /* 0x0000000000027941 */ /* 0x000fea0003800000 */
.L_x_4967:
[----:B------:R-:W-:Y:S02]  /*b050*/  I2FP.F32.U32 R93, R18 ;  /* 0x00000012005d7245 */ /* 0x000fe40000201000 */
[----:B------:R-:W-:-:S05]  /*b060*/  PRMT R18, R90, 0x7632, R18 ;  /* 0x000076325a127816 */ /* 0x000fca0000000012 */
[----:B------:R-:W-:Y:S02]  /*b070*/  IMAD.U32 R92, R18, 0x10000, RZ ;  /* 0x00010000125c7824 */ /* 0x000fe400078e00ff */
[----:B------:R-:W-:Y:S02]  /*b080*/  FFMA.FTZ R18, R93, R134, 1.1641532182693481445e-10 ;  /* 0x2f0000005d127423 */ /* 0x000fe40000010086 */
[----:B------:R-:W-:-:S03]  /*b090*/  FMUL.FTZ R92, R92, R135 ;  /* 0x000000875c5c7220 */ /* 0x000fc60000410000 */
[----:B------:R-:W-:-:S04]  /*b0a0*/  FSETP.GTU.FTZ.AND P4, PT, R18, R161, PT ;  /* 0x000000a11200720b */ /* 0x000fc80003f9c000 */
[----:B------:R-:W-:Y:S02]  /*b0b0*/  FSEL R93, R92, RZ, !P4 ;  /* 0x000000ff5c5d7208 */ /* 0x000fe40006000000 */
[----:B------:R-:W-:Y:S02]  /*b0c0*/  @P0 PRMT R92, R26, 0x7632, R92 ;  /* 0x000076321a5c0816 */ /* 0x000fe4000000005c */
[----:B------:R-:W-:Y:S01]  /*b0d0*/  SEL R18, RZ, 0x1, P4 ;  /* 0x00000001ff127807 */ /* 0x000fe20002000000 */
[----:B------:R-:W-:Y:S01]  /*b0e0*/  FADD.FTZ R108, R93, R108 ;  /* 0x0000006c5d6c7221 */ /* 0x000fe20000010000 */
[----:B------:R-:W-:-:S05]  /*b0f0*/  @P0 SHF.L.U32 R93, R92, 0x10, RZ ;  /* 0x000000105c5d0819 */ /* 0x000fca00000006ff */
[----:B------:R-:W-:-:S07]  /*b100*/  @P0 FADD.FTZ R108, R93, R108 ;  /* 0x0000006c5d6c0221 */ /* 0x000fce0000010000 */
.L_x_4963:
        /* <DEDUP_REMOVED lines=12> */
.L_x_4972:
[----:B------:R-:W-:-:S07]  /*b1d0*/  IMAD.MOV.U32 R94, RZ, RZ, R9 ;  /* 0x000000ffff5e7224 */ /* 0x000fce00078e0009 */
.L_x_4973:
[----:B------:R-:W-:Y:S05]  /*b1e0*/  BSYNC B2 ;  /* 0x0000000000027941 */ /* 0x000fea0003800000 */
.L_x_4971:
        /* <DEDUP_REMOVED lines=16> */
.L_x_4977:
[----:B------:R-:W-:Y:S05]  /*b2f0*/  BSYNC B3 ;  /* 0x0000000000037941 */ /* 0x000fea0003800000 */
.L_x_4976:
        /* <DEDUP_REMOVED lines=44> */
.L_x_4975:
[----:B------:R-:W-:Y:S05]  /*b5c0*/  BSYNC B2 ;  /* 0x0000000000027941 */ /* 0x000fea0003800000 */
.L_x_4974:
        /* <DEDUP_REMOVED lines=14> */
.L_x_4978:
        /* <DEDUP_REMOVED lines=12> */
.L_x_4981:
[----:B------:R-:W-:-:S07]  /*b770*/  MOV R19, R9 ;  /* 0x0000000900137202 */ /* 0x000fce0000000f00 */
.L_x_4982:
[----:B------:R-:W-:Y:S05]  /*b780*/  BSYNC B2 ;  /* 0x0000000000027941 */ /* 0x000fea0003800000 */
.L_x_4980:
        /* <DEDUP_REMOVED lines=16> */
.L_x_4986:
[----:B------:R-:W-:Y:S05]  /*b890*/  BSYNC B3 ;  /* 0x0000000000037941 */ /* 0x000fea0003800000 */
.L_x_4985:
        /* <DEDUP_REMOVED lines=44> */
.L_x_4984:
[----:B------:R-:W-:Y:S05]  /*bb60*/  BSYNC B2 ;  /* 0x0000000000027941 */ /* 0x000fea0003800000 */
.L_x_4983:
        /* <DEDUP_REMOVED lines=10> */
.L_x_4979:
        /* <DEDUP_REMOVED lines=12> */
.L_x_4988:
[----:B------:R-:W-:-:S07]  /*bcd0*/  IMAD.MOV.U32 R94, RZ, RZ, R9 ;  /* 0x000000ffff5e7224 */ /* 0x000fce00078e0009 */
.L_x_4989:
[----:B------:R-:W-:Y:S05]  /*bce0*/  BSYNC B2 ;  /* 0x0000000000027941 */ /* 0x000fea0003800000 */
.L_x_4987:
        /* <DEDUP_REMOVED lines=16> */
.L_x_4993:
[----:B------:R-:W-:Y:S05]  /*bdf0*/  BSYNC B3 ;  /* 0x0000000000037941 */ /* 0x000fea0003800000 */
.L_x_4992:
        /* <DEDUP_REMOVED lines=44> */
.L_x_4991:
[----:B------:R-:W-:Y:S05]  /*c0c0*/  BSYNC B2 ;  /* 0x0000000000027941 */ /* 0x000fea0003800000 */
.L_x_4990:
        /* <DEDUP_REMOVED lines=14> */
.L_x_4994:
        /* <DEDUP_REMOVED lines=12> */
.L_x_4997:
[----:B------:R-:W-:-:S07]  /*c270*/  MOV R20, R9 ;  /* 0x0000000900147202 */ /* 0x000fce0000000f00 */
.L_x_4998:
[----:B------:R-:W-:Y:S05]  /*c280*/  BSYNC B2 ;  /* 0x0000000000027941 */ /* 0x000fea0003800000 */
.L_x_4996:
        /* <DEDUP_REMOVED lines=16> */
.L_x_5002:
[----:B------:R-:W-:Y:S05]  /*c390*/  BSYNC B3 ;  /* 0x0000000000037941 */ /* 0x000fea0003800000 */
.L_x_5001:
        /* <DEDUP_REMOVED lines=44> */
.L_x_5000:
[----:B------:R-:W-:Y:S05]  /*c660*/  BSYNC B2 ;  /* 0x0000000000027941 */ /* 0x000fea0003800000 */
.L_x_4999:
[----:B------:R-:W-:Y:S02]  /*c670*/  I2FP.F32.U32 R93, R20 ;  /* 0x00000014005d7245 */ /* 0x000fe40000201000 */
[----:B------:R-:W-:-:S03]  /*c680*/  PRMT R20, R91, 0x7632, R20 ;  /* 0x000076325b147816 */ /* 0x000fc60000000014 */
[----:B------:R-:W-:Y:S02]  /*c690*/  FFMA.FTZ R134, R93, R134, 1.1641532182693481445e-10 ;  /* 0x2f0000005d867423 */ /* 0x000fe40000010086 */
[----:B------:R-:W-:-:S03]  /*c6a0*/  IMAD.U32 R20, R20, 0x10000, RZ ;  /* 0x0001000014147824 */ /* 0x000fc600078e00ff */
[----:B------:R-:W-:Y:S01]  /*c6b0*/  FSETP.GTU.FTZ.AND P2, PT, R134, R161, PT ;  /* 0x000000a18600720b */ /* 0x000fe20003f5c000 */
[----:B------:R-:W-:-:S05]  /*c6c0*/  FMUL.FTZ R20, R20, R135 ;  /* 0x0000008714147220 */ /* 0x000fca0000410000 */
[----:B------:R-:W-:Y:S02]  /*c6d0*/  FSEL R93, R20, RZ, !P2 ;  /* 0x000000ff145d7208 */ /* 0x000fe40005000000 */
[----:B------:R-:W-:-:S03]  /*c6e0*/  @P0 PRMT R20, R27, 0x7632, R20 ;  /* 0x000076321b140816 */ /* 0x000fc60000000014 */
[----:B------:R-:W-:Y:S01]  /*c6f0*/  FADD.FTZ R114, R93, R114 ;  /* 0x000000725d727221 */ /* 0x000fe20000010000 */
[----:B------:R-:W-:Y:S02]  /*c700*/  @P0 SHF.L.U32 R93, R20, 0x10, RZ ;  /* 0x00000010145d0819 */ /* 0x000fe400000006ff */
[----:B------:R-:W-:-:S03]  /*c710*/  SEL R20, RZ, 0x1, P2 ;  /* 0x00000001ff147807 */ /* 0x000fc60001000000 */
[----:B------:R-:W-:-:S07]  /*c720*/  @P0 FADD.FTZ R114, R93, R114 ;  /* 0x000000725d720221 */ /* 0x000fce0000010000 */
.L_x_4995:
        /* <DEDUP_REMOVED lines=26> */
[----:B------:R-:W-:Y:S02]  /*c8d0*/  LOP3.LUT R132, R92, R118, R94, 0xfe, !PT ;  /* 0x000000765c847212 */ /* 0x000fe400078efe5e */
[----:B------:R-:W-:Y:S02]  /*c8e0*/  SEL R95, RZ, 0x1, P2 ;  /* 0x00000001ff5f7807 */ /* 0x000fe40001000000 */
[----:B------:R-:W-:Y:S02]  /*c8f0*/  IADD3 R94, P0, R133, UR14, RZ ;  /* 0x0000000e855e7c10 */ /* 0x000fe4000ff1e0ff */
[----:B------:R-:W-:Y:S02]  /*c900*/  LOP3.LUT R92, R132, R95, RZ, 0xfc, !PT ;  /* 0x0000005f845c7212 */ /* 0x000fe400078efcff */
[----:B------:R-:W-:-:S04]  /*c910*/  SHF.L.U64.HI R132, R117, 0x3, RZ ;  /* 0x0000000375847819 */ /* 0x000fc800000102ff */
        /* <DEDUP_REMOVED lines=23> */
.L_x_5003:
[----:B------:R-:W-:-:S07]  /*ca90*/  IADD3 R117, R117, 0x20, RZ ;  /* 0x0000002075757810 */ /* 0x000fce0007ffe0ff */
.L_x_4874:
[----:B------:R-:W-:Y:S05]  /*caa0*/  BSYNC B1 ;  /* 0x0000000000017941 */ /* 0x000fea0003800000 */
.L_x_4873:
        /* <DEDUP_REMOVED lines=29> */
.L_x_5007:
[----:B------:R-:W-:-:S07]  /*cc80*/  IMAD.MOV.U32 R97, RZ, RZ, R9 ;  /* 0x000000ffff617224 */ /* 0x000fce00078e0009 */
.L_x_5008:
[----:B------:R-:W-:Y:S05]  /*cc90*/  BSYNC B2 ;  /* 0x0000000000027941 */ /* 0x000fea0003800000 */
.L_x_5006:
        /* <DEDUP_REMOVED lines=16> */
.L_x_5012:
[----:B------:R-:W-:Y:S05]  /*cda0*/  BSYNC B3 ;  /* 0x0000000000037941 */ /* 0x000fea0003800000 */
.L_x_5011:
        /* <DEDUP_REMOVED lines=43> */
[----:B------:R-:W-:-:S07]  /*d060*/  IMAD.MOV.U32 R7, RZ, RZ, R132 ;  /* 0x000000ffff077224 */ /* 0x000fce00078e0084 */
.L_x_5010:
[----:B------:R-:W-:Y:S05]  /*d070*/  BSYNC B2 ;  /* 0x0000000000027941 */ /* 0x000fea0003800000 */
.L_x_5009:
        /* <DEDUP_REMOVED lines=21> */
.L_x_5013:
        /* <DEDUP_REMOVED lines=12> */
.L_x_5016:
[----:B------:R-:W-:-:S07]  /*d290*/  IMAD.MOV.U32 R13, RZ, RZ, R9 ;  /* 0x000000ffff0d7224 */ /* 0x000fce00078e0009 */
.L_x_5017:
[----:B------:R-:W-:Y:S05]  /*d2a0*/  BSYNC B2 ;  /* 0x0000000000027941 */ /* 0x000fea0003800000 */
.L_x_5015:
        /* <DEDUP_REMOVED lines=16> */
.L_x_5021:
[----:B------:R-:W-:Y:S05]  /*d3b0*/  BSYNC B3 ;  /* 0x0000000000037941 */ /* 0x000fea0003800000 */
.L_x_5020:
        /* <DEDUP_REMOVED lines=44> */
.L_x_5019:
[----:B------:R-:W-:Y:S05]  /*d680*/  BSYNC B2 ;  /* 0x0000000000027941 */ /* 0x000fea0003800000 */
.L_x_5018:
        /* <DEDUP_REMOVED lines=10> */
.L_x_5014:
        /* <DEDUP_REMOVED lines=12> */
.L_x_5023:
[----:B------:R-:W-:-:S07]  /*d7f0*/  MOV R92, R9 ;  /* 0x00000009005c7202 */ /* 0x000fce0000000f00 */
.L_x_5024:
[----:B------:R-:W-:Y:S05]  /*d800*/  BSYNC B2 ;  /* 0x0000000000027941 */ /* 0x000fea0003800000 */
.L_x_5022:
        /* <DEDUP_REMOVED lines=16> */
.L_x_5028:
[----:B------:R-:W-:Y:S05]  /*d910*/  BSYNC B3 ;  /* 0x0000000000037941 */ /* 0x000fea0003800000 */
.L_x_5027:
        /* <DEDUP_REMOVED lines=44> */
.L_x_5026:
[----:B------:R-:W-:Y:S05]  /*dbe0*/  BSYNC B2 ;  /* 0x0000000000027941 */ /* 0x000fea0003800000 */
.L_x_5025:
        /* <DEDUP_REMOVED lines=16> */
.L_x_5029:
        /* <DEDUP_REMOVED lines=12> */
.L_x_5032:
[----:B------:R-:W-:-:S07]  /*ddb0*/  IMAD.MOV.U32 R14, RZ, RZ, R9 ;  /* 0x000000ffff0e7224 */ /* 0x000fce00078e0009 */
.L_x_5033:
[----:B------:R-:W-:Y:S05]  /*ddc0*/  BSYNC B2 ;  /* 0x0000000000027941 */ /* 0x000fea0003800000 */
.L_x_5031:
        /* <DEDUP_REMOVED lines=16> */
.L_x_5037:
[----:B------:R-:W-:Y:S05]  /*ded0*/  BSYNC B3 ;  /* 0x0000000000037941 */ /* 0x000fea0003800000 */
.L_x_5036:
        /* <DEDUP_REMOVED lines=44> */
.L_x_5035:
[----:B------:R-:W-:Y:S05]  /*e1a0*/  BSYNC B2 ;  /* 0x0000000000027941 */ /* 0x000fea0003800000 */
.L_x_5034:
[----:B------:R-:W-:Y:S02]  /*e1b0*/  I2FP.F32.U32 R103, R14 ;  /* 0x0000000e00677245 */ /* 0x000fe40000201000 */
[----:B------:R-:W-:-:S04]  /*e1c0*/  PRMT R8, R88, 0x7632, R8 ;  /* 0x0000763258087816 */ /* 0x000fc80000000008 */
[----:B------:R-:W-:Y:S01]  /*e1d0*/  SHF.L.U32 R14, R8, 0x10, RZ ;  /* 0x00000010080e7819 */ /* 0x000fe200000006ff */
[----:B------:R-:W-:-:S04]  /*e1e0*/  FFMA.FTZ R8, R103, R134, 1.1641532182693481445e-10 ;  /* 0x2f00000067087423 */ /* 0x000fc80000010086 */
[----:B------:R-:W-:Y:S01]  /*e1f0*/  FMUL.FTZ R14, R14, R135 ;  /* 0x000000870e0e7220 */ /* 0x000fe20000410000 */
[----:B------:R-:W-:Y:S02]  /*e200*/  FSETP.GTU.FTZ.AND P3, PT, R8, R161, PT ;  /* 0x000000a10800720b */ /* 0x000fe40003f7c000 */
[----:B------:R-:W-:Y:S02]  /*e210*/  @P0 PRMT R8, R24, 0x7632, R8 ;  /* 0x0000763218080816 */ /* 0x000fe40000000008 */
[----:B------:R-:W-:Y:S02]  /*e220*/  FSEL R103, R14, RZ, !P3 ;  /* 0x000000ff0e677208 */ /* 0x000fe40005800000 */
[----:B------:R-:W-:-:S03]  /*e230*/  SEL R14, RZ, 0x1, P3 ;  /* 0x00000001ff0e7807 */ /* 0x000fc60001800000 */
[----:B------:R-:W-:Y:S01]  /*e240*/  FADD.FTZ R98, R103, R98 ;  /* 0x0000006267627221 */ /* 0x000fe20000010000 */
[----:B------:R-:W-:-:S04]  /*e250*/  @P0 IMAD.U32 R103, R8, 0x10000, RZ ;  /* 0x0001000008670824 */ /* 0x000fc800078e00ff */
[----:B------:R-:W-:-:S07]  /*e260*/  @P0 FADD.FTZ R98, R103, R98 ;  /* 0x0000006267620221 */ /* 0x000fce0000010000 */
.L_x_5030:
        /* <DEDUP_REMOVED lines=12> */
.L_x_5039:
[----:B------:R-:W-:-:S07]  /*e330*/  MOV R8, R9 ;  /* 0x0000000900087202 */ /* 0x000fce0000000f00 */
.L_x_5040:
[----:B------:R-:W-:Y:S05]  /*e340*/  BSYNC B2 ;  /* 0x0000000000027941 */ /* 0x000fea0003800000 */
.L_x_5038:
        /* <DEDUP_REMOVED lines=16> */
.L_x_5044:
[----:B------:R-:W-:Y:S05]  /*e450*/  BSYNC B3 ;  /* 0x0000000000037941 */ /* 0x000fea0003800000 */
.L_x_5043:
        /* <DEDUP_REMOVED lines=44> */
.L_x_5042:
[----:B------:R-:W-:Y:S05]  /*e720*/  BSYNC B2 ;  /* 0x0000000000027941 */ /* 0x000fea0003800000 */
.L_x_5041:
        /* <DEDUP_REMOVED lines=16> */
.L_x_5045:
        /* <DEDUP_REMOVED lines=12> */
.L_x_5048:
[----:B------:R-:W-:-:S07]  /*e8f0*/  IMAD.MOV.U32 R15, RZ, RZ, R9 ;  /* 0x000000ffff0f7224 */ /* 0x000fce00078e0009 */
.L_x_5049:
[----:B------:R-:W-:Y:S05]  /*e900*/  BSYNC B2 ;  /* 0x0000000000027941 */ /* 0x000fea0003800000 */
.L_x_5047:
        /* <DEDUP_REMOVED lines=16> */
.L_x_5053:
[----:B------:R-:W-:Y:S05]  /*ea10*/  BSYNC B3 ;  /* 0x0000000000037941 */ /* 0x000fea0003800000 */
.L_x_5052:
        /* <DEDUP_REMOVED lines=44> */
.L_x_5051:
[----:B------:R-:W-:Y:S05]  /*ece0*/  BSYNC B2 ;  /* 0x0000000000027941 */ /* 0x000fea0003800000 */
.L_x_5050:
        /* <DEDUP_REMOVED lines=10> */
.L_x_5046:
        /* <DEDUP_REMOVED lines=12> */
.L_x_5055:
[----:B------:R-:W-:-:S07]  /*ee50*/  MOV R104, R9 ;  /* 0x0000000900687202 */ /* 0x000fce0000000f00 */
.L_x_5056:
[----:B------:R-:W-:Y:S05]  /*ee60*/  BSYNC B2 ;  /* 0x0000000000027941 */ /* 0x000fea0003800000 */
.L_x_5054:
        /* <DEDUP_REMOVED lines=16> */
.L_x_5060:
[----:B------:R-:W-:Y:S05]  /*ef70*/  BSYNC B3 ;  /* 0x0000000000037941 */ /* 0x000fea0003800000 */
.L_x_5059:
        /* <DEDUP_REMOVED lines=42> */
[----:B------:R-:W-:Y:S01]  /*f220*/  IMAD.MOV.U32 R93, RZ, RZ, RZ ;  /* 0x000000ffff5d7224 */ /* 0x000fe200078e00ff */
[----:B------:R-:W-:-:S07]  /*f230*/  MOV R7, R92 ;  /* 0x0000005c00077202 */ /* 0x000fce0000000f00 */
.L_x_5058:
[----:B------:R-:W-:Y:S05]  /*f240*/  BSYNC B2 ;  /* 0x0000000000027941 */ /* 0x000fea0003800000 */
.L_x_5057:
        /* <DEDUP_REMOVED lines=16> */
.L_x_5061:
        /* <DEDUP_REMOVED lines=12> */
.L_x_5064:
[----:B------:R-:W-:-:S07]  /*f410*/  IMAD.MOV.U32 R8, RZ, RZ, R9 ;  /* 0x000000ffff087224 */ /* 0x000fce00078e0009 */
.L_x_5065:
[----:B------:R-:W-:Y:S05]  /*f420*/  BSYNC B2 ;  /* 0x0000000000027941 */ /* 0x000fea0003800000 */
.L_x_5063:
        /* <DEDUP_REMOVED lines=16> */
.L_x_5069:
[----:B------:R-:W-:Y:S05]  /*f530*/  BSYNC B3 ;  /* 0x0000000000037941 */ /* 0x000fea0003800000 */
.L_x_5068:
        /* <DEDUP_REMOVED lines=44> */
.L_x_5067:
[----:B------:R-:W-:Y:S05]  /*f800*/  BSYNC B2 ;  /* 0x0000000000027941 */ /* 0x000fea0003800000 */
.L_x_5066:
        /* <DEDUP_REMOVED lines=12> */
.L_x_5062:
        /* <DEDUP_REMOVED lines=12> */
.L_x_5071:
[----:B------:R-:W-:-:S07]  /*f990*/  MOV R109, R9 ;  /* 0x00000009006d7202 */ /* 0x000fce0000000f00 */
.L_x_5072:
[----:B------:R-:W-:Y:S05]  /*f9a0*/  BSYNC B2 ;  /* 0x0000000000027941 */ /* 0x000fea0003800000 */
.L_x_5070:
        /* <DEDUP_REMOVED lines=16> */
.L_x_5076:
[----:B------:R-:W-:Y:S05]  /*fab0*/  BSYNC B3 ;  /* 0x0000000000037941 */ /* 0x000fea0003800000 */
.L_x_5075:
        /* <DEDUP_REMOVED lines=44> */
.L_x_5074:
[----:B------:R-:W-:Y:S05]  /*fd80*/  BSYNC B2 ;  /* 0x0000000000027941 */ /* 0x000fea0003800000 */
.L_x_5073:
        /* <DEDUP_REMOVED lines=16> */
.L_x_5077:
        /* <DEDUP_REMOVED lines=12> */
.L_x_5080:
[----:B------:R-:W-:-:S07]  /*ff50*/  IMAD.MOV.U32 R17, RZ, RZ, R9 ;  /* 0x000000ffff117224 */ /* 0x000fce00078e0009 */
.L_x_5081:
[----:B------:R-:W-:Y:S05]  /*ff60*/  BSYNC B2 ;  /* 0x0000000000027941 */ /* 0x000fea0003800000 */
.L_x_5079:
        /* <DEDUP_REMOVED lines=16> */
.L_x_5085:
[----:B------:R-:W-:Y:S05]  /*10070*/  BSYNC B3 ;  /* 0x0000000000037941 */ /* 0x000fea0003800000 */
.L_x_5084:
        /* <DEDUP_REMOVED lines=44> */
.L_x_5083:
[----:B------:R-:W-:Y:S05]  /*10340*/  BSYNC B2 ;  /* 0x0000000000027941 */ /* 0x000fea0003800000 */
.L_x_5082:
        /* <DEDUP_REMOVED lines=10> */
.L_x_5078:
        /* <DEDUP_REMOVED lines=12> */
.L_x_5087:
[----:B------:R-:W-:-:S07]  /*104b0*/  MOV R94, R9 ;  /* 0x00000009005e7202 */ /* 0x000fce0000000f00 */
.L_x_5088:
[----:B------:R-:W-:Y:S05]  /*104c0*/  BSYNC B2 ;  /* 0x0000000000027941 */ /* 0x000fea0003800000 */
.L_x_5086:
        /* <DEDUP_REMOVED lines=16> */
.L_x_5092:
[----:B------:R-:W-:Y:S05]  /*105d0*/  BSYNC B3 ;  /* 0x0000000000037941 */ /* 0x000fea0003800000 */
.L_x_5091:
        /* <DEDUP_REMOVED lines=44> */
.L_x_5090:
[----:B------:R-:W-:Y:S05]  /*108a0*/  BSYNC B2 ;  /* 0x0000000000027941 */ /* 0x000fea0003800000 */
.L_x_5089:
        /* <DEDUP_REMOVED lines=14> */
.L_x_5093:
        /* <DEDUP_REMOVED lines=12> */
.L_x_5096:
[----:B------:R-:W-:-:S07]  /*10a50*/  IMAD.MOV.U32 R18, RZ, RZ, R9 ;  /* 0x000000ffff127224 */ /* 0x000fce00078e0009 */
.L_x_5097:
[----:B------:R-:W-:Y:S05]  /*10a60*/  BSYNC B2 ;  /* 0x0000000000027941 */ /* 0x000fea0003800000 */
.L_x_5095:
        /* <DEDUP_REMOVED lines=16> */
.L_x_5101:
[----:B------:R-:W-:Y:S05]  /*10b70*/  BSYNC B3 ;  /* 0x0000000000037941 */ /* 0x000fea0003800000 */
.L_x_5100:
        /* <DEDUP_REMOVED lines=44> */
.L_x_5099:
[----:B------:R-:W-:Y:S05]  /*10e40*/  BSYNC B2 ;  /* 0x0000000000027941 */ /* 0x000fea0003800000 */
.L_x_5098:
[----:B------:R-:W-:Y:S02]  /*10e50*/  I2FP.F32.U32 R93, R18 ;  /* 0x00000012005d7245 */ /* 0x000fe40000201000 */
[----:B------:R-:W-:-:S04]  /*10e60*/  PRMT R18, R90, 0x7632, R18 ;  /* 0x000076325a127816 */ /* 0x000fc80000000012 */
[----:B------:R-:W-:Y:S01]  /*10e70*/  SHF.L.U32 R92, R18, 0x10, RZ ;  /* 0x00000010125c7819 */ /* 0x000fe200000006ff */
[----:B------:R-:W-:-:S04]  /*10e80*/  FFMA.FTZ R18, R93, R134, 1.1641532182693481445e-10 ;  /* 0x2f0000005d127423 */ /* 0x000fc80000010086 */
[----:B------:R-:W-:Y:S01]  /*10e90*/  FMUL.FTZ R92, R92, R135 ;  /* 0x000000875c5c7220 */ /* 0x000fe20000410000 */
[----:B------:R-:W-:-:S04]  /*10ea0*/  FSETP.GTU.FTZ.AND P4, PT, R18, R161, PT ;  /* 0x000000a11200720b */ /* 0x000fc80003f9c000 */
[----:B------:R-:W-:Y:S02]  /*10eb0*/  FSEL R93, R92, RZ, !P4 ;  /* 0x000000ff5c5d7208 */ /* 0x000fe40006000000 */
[----:B------:R-:W-:Y:S02]  /*10ec0*/  @P0 PRMT R92, R26, 0x7632, R92 ;  /* 0x000076321a5c0816 */ /* 0x000fe4000000005c */
[----:B------:R-:W-:Y:S01]  /*10ed0*/  SEL R18, RZ, 0x1, P4 ;  /* 0x00000001ff127807 */ /* 0x000fe20002000000 */
[----:B------:R-:W-:Y:S02]  /*10ee0*/  FADD.FTZ R110, R93, R110 ;  /* 0x0000006e5d6e7221 */ /* 0x000fe40000010000 */
[----:B------:R-:W-:-:S04]  /*10ef0*/  @P0 IMAD.U32 R93, R92, 0x10000, RZ ;  /* 0x000100005c5d0824 */ /* 0x000fc800078e00ff */
[----:B------:R-:W-:-:S07]  /*10f00*/  @P0 FADD.FTZ R110, R93, R110 ;  /* 0x0000006e5d6e0221 */ /* 0x000fce0000010000 */
.L_x_5094:
        /* <DEDUP_REMOVED lines=12> */
.L_x_5103:
[----:B------:R-:W-:-:S07]  /*10fd0*/  MOV R94, R9 ;  /* 0x00000009005e7202 */ /* 0x000fce0000000f00 */
.L_x_5104:
[----:B------:R-:W-:Y:S05]  /*10fe0*/  BSYNC B2 ;  /* 0x0000000000027941 */ /* 0x000fea0003800000 */
.L_x_5102:
        /* <DEDUP_REMOVED lines=16> */
.L_x_5108:
[----:B------:R-:W-:Y:S05]  /*110f0*/  BSYNC B3 ;  /* 0x0000000000037941 */ /* 0x000fea0003800000 */
.L_x_5107:
        /* <DEDUP_REMOVED lines=41> */
[----:B------:R-:W-:Y:S01]  /*11390*/  MOV R7, R92 ;  /* 0x0000005c00077202 */ /* 0x000fe20000000f00 */
[----:B------:R-:W-:Y:S01]  /*113a0*/  IMAD.MOV.U32 R92, RZ, RZ, RZ ;  /* 0x000000ffff5c7224 */ /* 0x000fe200078e00ff */
[----:B------:R-:W-:-:S07]  /*113b0*/  LOP3.LUT R6, R93, UR35, R6, 0x96, !PT ;  /* 0x000000235d067c12 */ /* 0x000fce000f8e9606 */
.L_x_5106:
[----:B------:R-:W-:Y:S05]  /*113c0*/  BSYNC B2 ;  /* 0x0000000000027941 */ /* 0x000fea0003800000 */
.L_x_5105:
        /* <DEDUP_REMOVED lines=14> */
.L_x_5109:
        /* <DEDUP_REMOVED lines=12> */
.L_x_5112:
[----:B------:R-:W-:-:S07]  /*11570*/  IMAD.MOV.U32 R19, RZ, RZ, R9 ;  /* 0x000000ffff137224 */ /* 0x000fce00078e0009 */
.L_x_5113:
[----:B------:R-:W-:Y:S05]  /*11580*/  BSYNC B2 ;  /* 0x0000000000027941 */ /* 0x000fea0003800000 */
.L_x_5111:
        /* <DEDUP_REMOVED lines=16> */
.L_x_5117:
[----:B------:R-:W-:Y:S05]  /*11690*/  BSYNC B3 ;  /* 0x0000000000037941 */ /* 0x000fea0003800000 */
.L_x_5116:
        /* <DEDUP_REMOVED lines=44> */
.L_x_5115:
[----:B------:R-:W-:Y:S05]  /*11960*/  BSYNC B2 ;  /* 0x0000000000027941 */ /* 0x000fea0003800000 */
.L_x_5114:
        /* <DEDUP_REMOVED lines=10> */
.L_x_5110:
        /* <DEDUP_REMOVED lines=12> */
.L_x_5119:
[----:B------:R-:W-:-:S07]  /*11ad0*/  MOV R94, R9 ;  /* 0x00000009005e7202 */ /* 0x000fce0000000f00 */
.L_x_5120:
[----:B------:R-:W-:Y:S05]  /*11ae0*/  BSYNC B2 ;  /* 0x0000000000027941 */ /* 0x000fea0003800000 */
.L_x_5118:
        /* <DEDUP_REMOVED lines=16> */
.L_x_5124:
[----:B------:R-:W-:Y:S05]  /*11bf0*/  BSYNC B3 ;  /* 0x0000000000037941 */ /* 0x000fea0003800000 */
.L_x_5123:
        /* <DEDUP_REMOVED lines=44> */
.L_x_5122:
[----:B------:R-:W-:Y:S05]  /*11ec0*/  BSYNC B2 ;  /* 0x0000000000027941 */ /* 0x000fea0003800000 */
.L_x_5121:
        /* <DEDUP_REMOVED lines=10> */
[----:B------:R-:W-:-:S04]  /*11f70*/  IMAD.U32 R8, R8, 0x10000, RZ ;  /* 0x0001000008087824 */ /* 0x000fc800078e00ff */
[----:B------:R-:W-:Y:S01]  /*11f80*/  FADD.FTZ R115, R8, R115 ;  /* 0x0000007308737221 */ /* 0x000fe20000010000 */
[----:B------:R-:W-:Y:S01]  /*11f90*/  IMAD.MOV.U32 R8, RZ, RZ, R92 ;  /* 0x000000ffff087224 */ /* 0x000fe200078e005c */
[----:B------:R-:W-:Y:S06]  /*11fa0*/  BRA `(.L_x_5126) ;  /* 0x0000000400607947 */ /* 0x000fec0003800000 */
.L_x_5125:
        /* <DEDUP_REMOVED lines=12> */
.L_x_5128:
[----:B------:R-:W-:-:S07]  /*12070*/  IMAD.MOV.U32 R20, RZ, RZ, R9 ;  /* 0x000000ffff147224 */ /* 0x000fce00078e0009 */
.L_x_5129:
[----:B------:R-:W-:Y:S05]  /*12080*/  BSYNC B2 ;  /* 0x0000000000027941 */ /* 0x000fea0003800000 */
.L_x_5127:
        /* <DEDUP_REMOVED lines=16> */
.L_x_5133:
[----:B------:R-:W-:Y:S05]  /*12190*/  BSYNC B3 ;  /* 0x0000000000037941 */ /* 0x000fea0003800000 */
.L_x_5132:
        /* <DEDUP_REMOVED lines=44> */
.L_x_5131:
[----:B------:R-:W-:Y:S05]  /*12460*/  BSYNC B2 ;  /* 0x0000000000027941 */ /* 0x000fea0003800000 */
.L_x_5130:
[----:B------:R-:W-:Y:S02]  /*12470*/  I2FP.F32.U32 R93, R20 ;  /* 0x00000014005d7245 */ /* 0x000fe40000201000 */
[----:B------:R-:W-:-:S03]  /*12480*/  PRMT R20, R91, 0x7632, R20 ;  /* 0x000076325b147816 */ /* 0x000fc60000000014 */
[----:B------:R-:W-:Y:S01]  /*12490*/  FFMA.FTZ R134, R93, R134, 1.1641532182693481445e-10 ;  /* 0x2f0000005d867423 */ /* 0x000fe20000010086 */
[----:B------:R-:W-:-:S04]  /*124a0*/  SHF.L.U32 R20, R20, 0x10, RZ ;  /* 0x0000001014147819 */ /* 0x000fc800000006ff */
[----:B------:R-:W-:Y:S01]  /*124b0*/  FSETP.GTU.FTZ.AND P2, PT, R134, R161, PT ;  /* 0x000000a18600720b */ /* 0x000fe20003f5c000 */
[----:B------:R-:W-:-:S05]  /*124c0*/  FMUL.FTZ R20, R20, R135 ;  /* 0x0000008714147220 */ /* 0x000fca0000410000 */
[----:B------:R-:W-:-:S05]  /*124d0*/  FSEL R20, R20, RZ, !P2 ;  /* 0x000000ff14147208 */ /* 0x000fca0005000000 */
[----:B------:R-:W-:Y:S01]  /*124e0*/  FADD.FTZ R115, R20, R115 ;  /* 0x0000007314737221 */ /* 0x000fe20000010000 */
[----:B------:R-:W-:-:S05]  /*124f0*/  @P0 PRMT R20, R27, 0x7632, R20 ;  /* 0x000076321b140816 */ /* 0x000fca0000000014 */
[----:B------:R-:W-:-:S04]  /*12500*/  @P0 IMAD.U32 R20, R20, 0x10000, RZ ;  /* 0x0001000014140824 */ /* 0x000fc800078e00ff */
[----:B------:R-:W-:Y:S01]  /*12510*/  @P0 FADD.FTZ R115, R20, R115 ;  /* 0x0000007314730221 */ /* 0x000fe20000010000 */
[----:B------:R-:W-:-:S07]  /*12520*/  SEL R20, RZ, 0x1, P2 ;  /* 0x00000001ff147807 */ /* 0x000fce0001000000 */
.L_x_5126:
        /* <DEDUP_REMOVED lines=23> */
[----:B------:R-:W-:-:S05]  /*126a0*/  IMAD.WIDE.U32 R92, R133, 0x100, RZ ;  /* 0x00000100855c7825 */ /* 0x000fca00078e00ff */
[----:B------:R-:W-:Y:S02]  /*126b0*/  LOP3.LUT R93, R93, R135, R95, 0xfe, !PT ;  /* 0x000000875d5d7212 */ /* 0x000fe400078efe5f */
[----:B------:R-:W-:Y:S02]  /*126c0*/  LOP3.LUT R132, R92, R118, R94, 0xfe, !PT ;  /* 0x000000765c847212 */ /* 0x000fe400078efe5e */
[----:B------:R-:W-:-:S04]  /*126d0*/  SEL R95, RZ, 0x1, P2 ;  /* 0x00000001ff5f7807 */ /* 0x000fc80001000000 */
[----:B------:R-:W-:Y:S01]  /*126e0*/  LOP3.LUT R92, R132, R95, RZ, 0xfc, !PT ;  /* 0x0000005f845c7212 */ /* 0x000fe200078efcff */
[----:B------:R-:W-:Y:S01]  /*126f0*/  IMAD.SHL.U32 R132, R117, 0x8, RZ ;  /* 0x0000000875847824 */ /* 0x000fe200078e00ff */
[----:B------:R-:W-:-:S04]  /*12700*/  SHF.R.U32.HI R117, RZ, 0x1d, R117 ;  /* 0x0000001dff757819 */ /* 0x000fc80000011675 */
[----:B------:R-:W-:-:S04]  /*12710*/  IADD3 R94, P0, R132, UR14, RZ ;  /* 0x0000000e845e7c10 */ /* 0x000fc8000ff1e0ff */
[----:B------:R-:W-:-:S05]  /*12720*/  IADD3.X R95, R117, UR15, RZ, P0, !PT ;  /* 0x0000000f755f7c10 */ /* 0x000fca00087fe4ff */
[----:B------:R2:W-:Y:S01]  /*12730*/  STG.E.64 desc[UR4][R94.64], R92 ;  /* 0x0000005c5e007986 */ /* 0x0005e2000c101b04 */
[----:B------:R-:W-:Y:S05]  /*12740*/  @!P1 BRA `(.L_x_5005) ;  /* 0x0000000000509947 */ /* 0x000fea0003800000 */
[----:B--2---:R-:W-:Y:S02]  /*12750*/  SHF.L.U32 R92, R19, 0x10, RZ ;  /* 0x00000010135c7819 */ /* 0x004fe400000006ff */
        /* <DEDUP_REMOVED lines=19> */
.L_x_5005:
[----:B------:R-:W-:Y:S05]  /*12890*/  BSYNC B1 ;  /* 0x0000000000017941 */ /* 0x000fea0003800000 */
.L_x_5004:
[----:B0123--:R-:W-:Y:S01]  /*128a0*/  FADD.FTZ R93, RZ, R21 ;  /* 0x00000015ff5d7221 */ /* 0x00ffe20000010000 */
[----:B------:R-:W-:Y:S01]  /*128b0*/  LOP3.LUT P4, RZ, R11, 0x20, RZ, 0xc0, !PT ;  /* 0x000000200bff7812 */ /* 0x000fe2000788c0ff */
        /* <DEDUP_REMOVED lines=99> */
.L_x_5153:
[----:B01----:R-:W-:Y:S01]  /*12ef0*/  FADD.FTZ R132, R132, R161 ;  /* 0x000000a184847221 */ /* 0x003fe20000010000 */
[----:B------:R-:W-:Y:S01]  /*12f00*/  FMUL.FTZ R94, R119, R119 ;  /* 0x00000077775e7220 */ /* 0x000fe20000410000 */
[----:B------:R-:W-:Y:S01]  /*12f10*/  PLOP3.LUT P1, PT, PT, PT, UP0, 0x40, 0x0 ;  /* 0x000000000000781c */ /* 0x000fe20003f2e808 */
[----:B------:R-:W-:Y:S01]  /*12f20*/  BSSY B1, `(.L_x_5135) ;  /* 0x000003d000017945 */ /* 0x000fe20003800000 */
[----:B------:R-:W-:Y:S02]  /*12f30*/  FFMA.FTZ R117, R132, R93, UR9 ;  /* 0x0000000984757e23 */ /* 0x000fe4000801005d */
[----:B------:R-:W0:Y:S01]  /*12f40*/  @!P0 LDC.64 R92, c[0x0][0x250] ;  /* 0x00009400ff5c8b82 */ /* 0x000e220000000a00 */
[----:B------:R-:W-:-:S05]  /*12f50*/  FSEL R118, R94, RZ, !P1 ;  /* 0x000000ff5e767208 */ /* 0x000fca0004800000 */
[----:B------:R-:W-:Y:S02]  /*12f60*/  FADD.FTZ R117, R117, R118 ;  /* 0x0000007675757221 */ /* 0x000fe40000010000 */
[----:B------:R-:W1:Y:S04]  /*12f70*/  @!P0 LDC.64 R94, c[0x0][0x258] ;  /* 0x00009600ff5e8b82 */ /* 0x000e680000000a00 */
[----:B------:R-:W2:Y:S01]  /*12f80*/  MUFU.RSQ R117, R117 ;  /* 0x0000007500757308 */ /* 0x000ea20000001400 */
[----:B0-----:R-:W-:-:S05]  /*12f90*/  @!P0 IMAD.WIDE R92, R4, 0x4, R92 ;  /* 0x00000004045c8825 */ /* 0x001fca00078e025c */
[----:B------:R1:W-:Y:S02]  /*12fa0*/  @!P0 STG.E desc[UR4][R92.64], R119 ;  /* 0x000000775c008986 */ /* 0x0003e4000c101904 */
[----:B-1----:R-:W-:-:S05]  /*12fb0*/  @!P0 IMAD.WIDE R92, R4, 0x4, R94 ;  /* 0x00000004045c8825 */ /* 0x002fca00078e025e */
[----:B--2---:R0:W-:Y:S01]  /*12fc0*/  @!P0 STG.E desc[UR4][R92.64], R117 ;  /* 0x000000755c008986 */ /* 0x0041e2000c101904 */
[----:B------:R-:W-:-:S04]  /*12fd0*/  PLOP3.LUT P0, PT, PT, PT, UP0, 0x40, 0x0 ;  /* 0x000000000000781c */ /* 0x000fc80003f0e808 */
[----:B------:R-:W-:Y:S01]  /*12fe0*/  FSEL R132, R119, RZ, P0 ;  /* 0x000000ff77847208 */ /* 0x000fe20000000000 */
[----:B------:R-:W-:Y:S08]  /*12ff0*/  @!P4 BRA `(.L_x_5136) ;  /* 0x0000000000bcc947 */ /* 0x000ff00003800000 */
        /* <DEDUP_REMOVED lines=8> */
[----:B-----5:R-:W-:Y:S01]  /*13080*/  FFMA.FTZ R92, R156, R163, R84 ;  /* 0x000000a39c5c7223 */ /* 0x020fe20000010054 */
[----:B------:R-:W-:Y:S01]  /*13090*/  FFMA.FTZ R93, R157, R134, R85 ;  /* 0x000000869d5d7223 */ /* 0x000fe20000010055 */
[--C-:B------:R-:W-:Y:S01]  /*130a0*/  FADD.FTZ R118, R105, -R132.reuse ;  /* 0x8000008469767221 */ /* 0x100fe20000010000 */
[--C-:B------:R-:W-:Y:S01]  /*130b0*/  FADD.FTZ R162, R106, -R132.reuse ;  /* 0x800000846aa27221 */ /* 0x100fe20000010000 */
[----:B------:R-:W-:Y:S01]  /*130c0*/  FFMA.FTZ R94, R159, R133, R87 ;  /* 0x000000859f5e7223 */ /* 0x000fe20000010057 */
[----:B------:R-:W-:Y:S01]  /*130d0*/  FADD.FTZ R164, R112, -R132 ;  /* 0x8000008470a47221 */ /* 0x000fe20000010000 */
[----:B------:R-:W-:Y:S01]  /*130e0*/  F2FP.BF16.F32.PACK_AB R92, R93, R92 ;  /* 0x0000005c5d5c723e */ /* 0x000fe200000010ff */
[----:B------:R-:W-:Y:S01]  /*130f0*/  FFMA.FTZ R93, R158, R135, R86 ;  /* 0x000000879e5d7223 */ /* 0x000fe20000010056 */
[C---:B------:R-:W-:Y:S01]  /*13100*/  FMUL.FTZ R161, R117.reuse, R118 ;  /* 0x0000007675a17220 */ /* 0x040fe20000410000 */
[----:B------:R-:W-:Y:S01]  /*13110*/  FMUL.FTZ R162, R117, R162 ;  /* 0x000000a275a27220 */ /* 0x000fe20000410000 */
[----:B------:R-:W-:Y:S01]  /*13120*/  FADD.FTZ R118, R111, -R132 ;  /* 0x800000846f767221 */ /* 0x000fe20000010000 */
[----:B------:R-:W-:Y:S01]  /*13130*/  FMUL.FTZ R164, R117, R164 ;  /* 0x000000a475a47220 */ /* 0x000fe20000410000 */
[----:B------:R-:W-:Y:S01]  /*13140*/  F2FP.BF16.F32.PACK_AB R93, R94, R93 ;  /* 0x0000005d5e5d723e */ /* 0x000fe200000010ff */
[----:B------:R-:W-:Y:S01]  /*13150*/  FFMA.FTZ R94, R152, R161, R80 ;  /* 0x000000a1985e7223 */ /* 0x000fe20000010050 */
[----:B------:R-:W-:Y:S01]  /*13160*/  FFMA.FTZ R95, R153, R162, R81 ;  /* 0x000000a2995f7223 */ /* 0x000fe20000010051 */
[----:B------:R-:W-:Y:S01]  /*13170*/  FMUL.FTZ R165, R117, R118 ;  /* 0x0000007675a57220 */ /* 0x000fe20000410000 */
[-C--:B------:R-:W-:Y:S01]  /*13180*/  FFMA.FTZ R118, R155, R164.reuse, R83 ;  /* 0x000000a49b767223 */ /* 0x080fe20000010053 */
[----:B------:R-:W-:Y:S01]  /*13190*/  FFMA.FTZ R164, R147, R164, R75 ;  /* 0x000000a493a47223 */ /* 0x000fe2000001004b */
[----:B------:R-:W-:Y:S01]  /*131a0*/  FFMA.FTZ R163, R148, R163, R76 ;  /* 0x000000a394a37223 */ /* 0x000fe2000001004c */
[----:B------:R-:W-:Y:S01]  /*131b0*/  F2FP.BF16.F32.PACK_AB R94, R95, R94 ;  /* 0x0000005e5f5e723e */ /* 0x000fe200000010ff */
[-C--:B------:R-:W-:Y:S01]  /*131c0*/  FFMA.FTZ R95, R154, R165.reuse, R82 ;  /* 0x000000a59a5f7223 */ /* 0x080fe20000010052 */
[----:B------:R-:W-:Y:S01]  /*131d0*/  FFMA.FTZ R165, R146, R165, R74 ;  /* 0x000000a592a57223 */ /* 0x000fe2000001004a */
[----:B------:R-:W-:Y:S01]  /*131e0*/  FFMA.FTZ R135, R150, R135, R78 ;  /* 0x0000008796877223 */ /* 0x000fe2000001004e */
[----:B------:R-:W-:Y:S01]  /*131f0*/  FFMA.FTZ R161, R144, R161, R72 ;  /* 0x000000a190a17223 */ /* 0x000fe20000010048 */
[----:B------:R-:W-:Y:S01]  /*13200*/  FFMA.FTZ R134, R149, R134, R77 ;  /* 0x0000008695867223 */ /* 0x000fe2000001004d */
[----:B------:R-:W-:-:S02]  /*13210*/  F2FP.BF16.F32.PACK_AB R95, R118, R95 ;  /* 0x0000005f765f723e */ /* 0x000fc400000010ff */
[----:B------:R-:W0:Y:S02]  /*13220*/  LDC.64 R118, c[0x0][0x2b8] ;  /* 0x0000ae00ff767b82 */ /* 0x000e240000000a00 */
[----:B0-----:R-:W-:-:S05]  /*13230*/  IMAD.WIDE.U32 R118, R12, 0x10, R118 ;  /* 0x000000100c767825 */ /* 0x001fca00078e0076 */
[----:B------:R0:W-:Y:S02]  /*13240*/  STG.E.128 desc[UR4][R118.64], R92 ;  /* 0x0000005c76007986 */ /* 0x0001e4000c101d04 */
[----:B0-----:R-:W0:Y:S01]  /*13250*/  LDC.64 R118, c[0x0][0x2c0] ;  /* 0x0000b000ff767b82 */ /* 0x001e220000000a00 */
[----:B------:R-:W-:Y:S01]  /*13260*/  F2FP.BF16.F32.PACK_AB R95, R164, R165 ;  /* 0x000000a5a45f723e */ /* 0x000fe200000010ff */
[----:B------:R-:W-:Y:S01]  /*13270*/  FFMA.FTZ R164, R145, R162, R73 ;  /* 0x000000a291a47223 */ /* 0x000fe20000010049 */
[----:B------:R-:W-:Y:S01]  /*13280*/  FFMA.FTZ R162, R151, R133, R79 ;  /* 0x0000008597a27223 */ /* 0x000fe2000001004f */
[----:B------:R-:W-:-:S03]  /*13290*/  F2FP.BF16.F32.PACK_AB R92, R134, R163 ;  /* 0x000000a3865c723e */ /* 0x000fc600000010ff */
[----:B------:R-:W-:Y:S02]  /*132a0*/  F2FP.BF16.F32.PACK_AB R94, R164, R161 ;  /* 0x000000a1a45e723e */ /* 0x000fe400000010ff */
[----:B------:R-:W-:Y:S01]  /*132b0*/  F2FP.BF16.F32.PACK_AB R93, R162, R135 ;  /* 0x00000087a25d723e */ /* 0x000fe200000010ff */
[----:B0-----:R-:W-:-:S04]  /*132c0*/  IMAD.WIDE.U32 R118, R12, 0x10, R118 ;  /* 0x000000100c767825 */ /* 0x001fc800078e0076 */
[----:B------:R-:W-:Y:S01]  /*132d0*/  VIADD R12, R12, 0x20 ;  /* 0x000000200c0c7836 */ /* 0x000fe20000000000 */
[----:B------:R1:W-:Y:S06]  /*132e0*/  STG.E.128 desc[UR4][R118.64], R92 ;  /* 0x0000005c76007986 */ /* 0x0003ec000c101d04 */
.L_x_5136:
[----:B------:R-:W-:Y:S05]  /*132f0*/  BSYNC B1 ;  /* 0x0000000000017941 */ /* 0x000fea0003800000 */
.L_x_5135:
[----:B------:R-:W-:Y:S01]  /*13300*/  LOP3.LUT P0, RZ, R11, 0x80, RZ, 0xc0, !PT ;  /* 0x000000800bff7812 */ /* 0x000fe2000780c0ff */
[----:B------:R-:W-:-:S12]  /*13310*/  BSSY B1, `(.L_x_5137) ;  /* 0x0000031000017945 */ /* 0x000fd80003800000 */
[----:B------:R-:W-:Y:S05]  /*13320*/  @!P0 BRA `(.L_x_5138) ;  /* 0x0000000000bc8947 */ /* 0x000fea0003800000 */
[--C-:B01----:R-:W-:Y:S01]  /*13330*/  FADD.FTZ R92, R23, -R132.reuse ;  /* 0x80000084175c7221 */ /* 0x103fe20000010000 */
        /* <DEDUP_REMOVED lines=46> */
.L_x_5138:
[----:B------:R-:W-:Y:S05]  /*13620*/  BSYNC B1 ;  /* 0x0000000000017941 */ /* 0x000fea0003800000 */
.L_x_5137:
[----:B------:R-:W-:Y:S01]  /*13630*/  LOP3.LUT P0, RZ, R11, 0x40, RZ, 0xc0, !PT ;  /* 0x000000400bff7812 */ /* 0x000fe2000780c0ff */
[----:B------:R-:W-:-:S12]  /*13640*/  BSSY B1, `(.L_x_5139) ;  /* 0x0000030000017945 */ /* 0x000fd80003800000 */
[----:B------:R-:W-:Y:S05]  /*13650*/  @!P0 BRA `(.L_x_5140) ;  /* 0x0000000000b88947 */ /* 0x000fea0003800000 */
[--C-:B012---:R-:W-:Y:S01]  /*13660*/  FADD.FTZ R92, R97, -R132.reuse ;  /* 0x80000084615c7221 */ /* 0x107fe20000010000 */
        /* <DEDUP_REMOVED lines=18> */
[----:B------:R-:W-:Y:S01]  /*13790*/  FFMA.FTZ R135, R120, R135, R36 ;  /* 0x0000008778877223 */ /* 0x000fe20000010024 */
[----:B------:R-:W-:Y:S01]  /*137a0*/  F2FP.BF16.F32.PACK_AB R93, R94, R93 ;  /* 0x0000005d5e5d723e */ /* 0x000fe200000010ff */
[----:B------:R-:W-:Y:S01]  /*137b0*/  FFMA.FTZ R94, R124, R162, R40 ;  /* 0x000000a27c5e7223 */ /* 0x000fe20000010028 */
[----:B------:R-:W-:Y:S01]  /*137c0*/  FFMA.FTZ R95, R125, R163, R41 ;  /* 0x000000a37d5f7223 */ /* 0x000fe20000010029 */
[C---:B------:R-:W-:Y:S01]  /*137d0*/  FMUL.FTZ R132, R117.reuse, R118 ;  /* 0x0000007675847220 */ /* 0x040fe20000410000 */
[----:B------:R-:W-:Y:S01]  /*137e0*/  FMUL.FTZ R117, R117, R164 ;  /* 0x000000a475757220 */ /* 0x000fe20000410000 */
[----:B------:R-:W-:Y:S01]  /*137f0*/  FFMA.FTZ R161, R122, R161, R38 ;  /* 0x000000a17aa17223 */ /* 0x000fe20000010026 */
[----:B------:R-:W-:Y:S01]  /*13800*/  FFMA.FTZ R162, R28, R162, R32 ;  /* 0x000000a21ca27223 */ /* 0x000fe20000010020 */
[----:B------:R-:W-:Y:S01]  /*13810*/  F2FP.BF16.F32.PACK_AB R94, R95, R94 ;  /* 0x0000005e5f5e723e */ /* 0x000fe200000010ff */
[-C--:B------:R-:W-:Y:S01]  /*13820*/  FFMA.FTZ R95, R126, R132.reuse, R42 ;  /* 0x000000847e5f7223 */ /* 0x080fe2000001002a */
        /* <DEDUP_REMOVED lines=12> */
[----:B------:R-:W-:Y:S02]  /*138f0*/  F2FP.BF16.F32.PACK_AB R94, R163, R162 ;  /* 0x000000a2a35e723e */ /* 0x000fe400000010ff */
[----:B------:R-:W-:Y:S02]  /*13900*/  F2FP.BF16.F32.PACK_AB R92, R134, R135 ;  /* 0x00000087865c723e */ /* 0x000fe400000010ff */
[----:B------:R-:W-:Y:S01]  /*13910*/  F2FP.BF16.F32.PACK_AB R93, R132, R161 ;  /* 0x000000a1845d723e */ /* 0x000fe200000010ff */
[----:B0-----:R-:W-:-:S05]  /*13920*/  IMAD.WIDE.U32 R118, R12, 0x10, R118 ;  /* 0x000000100c767825 */ /* 0x001fca00078e0076 */
[----:B------:R3:W-:Y:S02]  /*13930*/  STG.E.128 desc[UR4][R118.64], R92 ;  /* 0x0000005c76007986 */ /* 0x0007e4000c101d04 */
.L_x_5140:
[----:B------:R-:W-:Y:S05]  /*13940*/  BSYNC B1 ;  /* 0x0000000000017941 */ /* 0x000fea0003800000 */
.L_x_5139:
[----:B0123--:R-:W0:Y:S02]  /*13950*/  LDC.64 R92, c[0x0][0x210] ;  /* 0x00008400ff5c7b82 */ /* 0x00fe240000000a00 */
[----:B0-----:R-:W-:-:S04]  /*13960*/  LEA R4, R92, R4, 0x2 ;  /* 0x000000045c047211 */ /* 0x001fc800078e10ff */
[----:B------:R-:W-:-:S13]  /*13970*/  ISETP.GE.AND P0, PT, R4, R93, PT ;  /* 0x0000005d0400720c */ /* 0x000fda0003f06270 */
[----:B------:R-:W-:Y:S05]  /*13980*/  @!P0 BRA `(.L_x_5141) ;  /* 0xfffffed4002c8947 */ /* 0x000fea000383ffff */
[----:B------:R-:W-:Y:S05]  /*13990*/  BSYNC B0 ;  /* 0x0000000000007941 */ /* 0x000fea0003800000 */
.L_x_4741:
[----:B------:R-:W-:Y:S05]  /*139a0*/  EXIT ;  /* 0x000000000000794d */ /* 0x000fea0003800000 */
.L_x_5134:
[----:B------:R-:W-:Y:S01]  /*139b0*/  HFMA2.MMA R95, -RZ, RZ, 0, 1.847743988037109375e-06 ;  /* 0x0000001fff5f7435 */ /* 0x000fe200000001ff */
[----:B------:R-:W-:Y:S01]  /*139c0*/  BSSY B1, `(.L_x_5142) ;  /* 0x0000007000017945 */ /* 0x000fe20003800000 */
[----:B------:R-:W-:Y:S02]  /*139d0*/  IMAD.MOV.U32 R162, RZ, RZ, R92 ;  /* 0x000000ffffa27224 */ /* 0x000fe400078e005c */
[----:B------:R-:W-:Y:S02]  /*139e0*/  IMAD.MOV.U32 R94, RZ, RZ, 0x1 ;  /* 0x00000001ff5e7424 */ /* 0x000fe400078e00ff */
[----:B------:R-:W-:-:S07]  /*139f0*/  IMAD.MOV.U32 R117, RZ, RZ, -0x1 ;  /* 0xffffffffff757424 */ /* 0x000fce00078e00ff */
[----:B-----5:R-:W-:Y:S05]  /*13a00*/  WARPSYNC.COLLECTIVE R117, `(.L_x_5143) ;  /* 0x0000000075087348 */ /* 0x020fea0003c00000 */
[----:B------:R0:W1:Y:S02]  /*13a10*/  SHFL.BFLY P3, R161, R162, R94, R95 ;  /* 0x0c00005ea2a17389 */ /* 0x000064000006005f */
[----:B01---5:R-:W-:Y:S01]  /*13a20*/  ENDCOLLECTIVE ;  /* 0x000000000000791b */ /* 0x023fe20003800000 */
.L_x_5143:
[----:B------:R-:W-:Y:S05]  /*13a30*/  BSYNC B1 ;  /* 0x0000000000017941 */ /* 0x000fea0003800000 */
.L_x_5142:
[----:B------:R-:W-:Y:S01]  /*13a40*/  IMAD.MOV.U32 R93, RZ, RZ, R161 ;  /* 0x000000ffff5d7224 */ /* 0x000fe200078e00a1 */
[----:B------:R-:W-:Y:S01]  /*13a50*/  MOV R117, 0xffffffff ;  /* 0xffffffff00757802 */ /* 0x000fe20000000f00 */
[----:B------:R-:W-:Y:S02]  /*13a60*/  IMAD.MOV.U32 R94, RZ, RZ, 0x2 ;  /* 0x00000002ff5e7424 */ /* 0x000fe400078e00ff */
[----:B------:R-:W-:Y:S01]  /*13a70*/  FADD.FTZ R118, R92, R93 ;  /* 0x0000005d5c767221 */ /* 0x000fe20000010000 */
[----:B------:R-:W-:-:S04]  /*13a80*/  IMAD.MOV.U32 R95, RZ, RZ, 0x1f ;  /* 0x0000001fff5f7424 */ /* 0x000fc800078e00ff */
[----:B------:R-:W-:-:S07]  /*13a90*/  MOV R162, R118 ;  /* 0x0000007600a27202 */ /* 0x000fce0000000f00 */
[----:B------:R-:W-:Y:S05]  /*13aa0*/  WARPSYNC.COLLECTIVE R117, `(.L_x_5144) ;  /* 0x0000000075087348 */ /* 0x000fea0003c00000 */
[----:B------:R0:W1:Y:S02]  /*13ab0*/  SHFL.BFLY P3, R161, R162, R94, R95 ;  /* 0x0c00005ea2a17389 */ /* 0x000064000006005f */
[----:B01----:R-:W-:Y:S01]  /*13ac0*/  ENDCOLLECTIVE ;  /* 0x000000000000791b */ /* 0x003fe20003800000 */
.L_x_5144:
[----:B------:R-:W-:Y:S01]  /*13ad0*/  HFMA2.MMA R94, -RZ, RZ, 0, 2.384185791015625e-07 ;  /* 0x00000004ff5e7435 */ /* 0x000fe200000001ff */
[----:B------:R-:W-:-:S04]  /*13ae0*/  IMAD.MOV.U32 R93, RZ, RZ, R161 ;  /* 0x000000ffff5d7224 */ /* 0x000fc800078e00a1 */
[----:B------:R-:W-:-:S04]  /*13af0*/  FADD.FTZ R132, R118, R93 ;  /* 0x0000005d76847221 */ /* 0x000fc80000010000 */
[----:B------:R-:W-:-:S07]  /*13b00*/  IMAD.MOV.U32 R162, RZ, RZ, R132 ;  /* 0x000000ffffa27224 */ /* 0x000fce00078e0084 */
[----:B------:R-:W-:Y:S05]  /*13b10*/  WARPSYNC.COLLECTIVE R117, `(.L_x_5145) ;  /* 0x0000000075087348 */ /* 0x000fea0003c00000 */
[----:B------:R0:W1:Y:S02]  /*13b20*/  SHFL.BFLY P3, R161, R162, R94, R95 ;  /* 0x0c00005ea2a17389 */ /* 0x000064000006005f */
[----:B01----:R-:W-:Y:S01]  /*13b30*/  ENDCOLLECTIVE ;  /* 0x000000000000791b */ /* 0x003fe20003800000 */
.L_x_5145:
[----:B------:R-:W-:Y:S01]  /*13b40*/  MOV R94, 0x8 ;  /* 0x00000008005e7802 */ /* 0x000fe20000000f00 */
[----:B------:R-:W-:-:S04]  /*13b50*/  IMAD.MOV.U32 R93, RZ, RZ, R161 ;  /* 0x000000ffff5d7224 */ /* 0x000fc800078e00a1 */
[----:B------:R-:W-:Y:S02]  /*13b60*/  FADD.FTZ R133, R132, R93 ;  /* 0x0000005d84857221 */ /* 0x000fe40000010000 */
[----:B------:R-:W0:Y:S02]  /*13b70*/  LDC R93, c[0x0][0x290] ;  /* 0x0000a400ff5d7b82 */ /* 0x000e240000000800 */
[----:B------:R-:W-:-:S07]  /*13b80*/  IMAD.MOV.U32 R162, RZ, RZ, R133 ;  /* 0x000000ffffa27224 */ /* 0x000fce00078e0085 */
[----:B0-----:R-:W-:Y:S05]  /*13b90*/  WARPSYNC.COLLECTIVE R117, `(.L_x_5146) ;  /* 0x0000000075087348 */ /* 0x001fea0003c00000 */
[----:B------:R1:W2:Y:S02]  /*13ba0*/  SHFL.BFLY P3, R161, R162, R94, R95 ;  /* 0x0c00005ea2a17389 */ /* 0x0002a4000006005f */
[----:B012---:R-:W-:Y:S01]  /*13bb0*/  ENDCOLLECTIVE ;  /* 0x000000000000791b */ /* 0x007fe20003800000 */
.L_x_5146:
[----:B------:R-:W-:Y:S01]  /*13bc0*/  HFMA2.MMA R94, -RZ, RZ, 0, 9.5367431640625e-07 ;  /* 0x00000010ff5e7435 */ /* 0x000fe200000001ff */
[----:B------:R-:W-:-:S04]  /*13bd0*/  IMAD.MOV.U32 R134, RZ, RZ, R161 ;  /* 0x000000ffff867224 */ /* 0x000fc800078e00a1 */
[----:B------:R-:W-:-:S04]  /*13be0*/  FADD.FTZ R134, R133, R134 ;  /* 0x0000008685867221 */ /* 0x000fc80000010000 */
[----:B------:R-:W-:-:S07]  /*13bf0*/  IMAD.MOV.U32 R162, RZ, RZ, R134 ;  /* 0x000000ffffa27224 */ /* 0x000fce00078e0086 */
[----:B------:R-:W-:Y:S05]  /*13c00*/  WARPSYNC.COLLECTIVE R117, `(.L_x_5147) ;  /* 0x0000000075087348 */ /* 0x000fea0003c00000 */
[----:B------:R0:W1:Y:S02]  /*13c10*/  SHFL.BFLY P3, R161, R162, R94, R95 ;  /* 0x0c00005ea2a17389 */ /* 0x000064000006005f */
[----:B01----:R-:W-:Y:S01]  /*13c20*/  ENDCOLLECTIVE ;  /* 0x000000000000791b */ /* 0x003fe20003800000 */
.L_x_5147:
[----:B------:R-:W-:-:S04]  /*13c30*/  IMAD.MOV.U32 R119, RZ, RZ, R161 ;  /* 0x000000ffff777224 */ /* 0x000fc800078e00a1 */
        /* <DEDUP_REMOVED lines=57> */
.L_x_5148:
[----:B------:R-:W-:Y:S02]  /*13fd0*/  IMAD.MOV.U32 R94, RZ, RZ, 0x2 ;  /* 0x00000002ff5e7424 */ /* 0x000fe400078e00ff */
[----:B------:R-:W-:-:S04]  /*13fe0*/  IMAD.MOV.U32 R133, RZ, RZ, R161 ;  /* 0x000000ffff857224 */ /* 0x000fc800078e00a1 */
[----:B------:R-:W-:-:S05]  /*13ff0*/  FADD.FTZ R133, R92, R133 ;  /* 0x000000855c857221 */ /* 0x000fca0000010000 */
[----:B------:R-:W-:-:S07]  /*14000*/  MOV R162, R133 ;  /* 0x0000008500a27202 */ /* 0x000fce0000000f00 */
[----:B------:R-:W-:Y:S05]  /*14010*/  WARPSYNC.COLLECTIVE R117, `(.L_x_5149) ;  /* 0x0000000075087348 */ /* 0x000fea0003c00000 */
[----:B------:R0:W1:Y:S02]  /*14020*/  SHFL.BFLY P3, R161, R162, R94, R95 ;  /* 0x0c00005ea2a17389 */ /* 0x000064000006005f */
[----:B01----:R-:W-:Y:S01]  /*14030*/  ENDCOLLECTIVE ;  /* 0x000000000000791b */ /* 0x003fe20003800000 */
.L_x_5149:
[----:B------:R-:W-:Y:S02]  /*14040*/  IMAD.MOV.U32 R94, RZ, RZ, 0x4 ;  /* 0x00000004ff5e7424 */ /* 0x000fe400078e00ff */
[----:B------:R-:W-:-:S04]  /*14050*/  IMAD.MOV.U32 R118, RZ, RZ, R161 ;  /* 0x000000ffff767224 */ /* 0x000fc800078e00a1 */
[----:B------:R-:W-:-:S05]  /*14060*/  FADD.FTZ R118, R133, R118 ;  /* 0x0000007685767221 */ /* 0x000fca0000010000 */
[----:B------:R-:W-:-:S07]  /*14070*/  MOV R162, R118 ;  /* 0x0000007600a27202 */ /* 0x000fce0000000f00 */
[----:B------:R-:W-:Y:S05]  /*14080*/  WARPSYNC.COLLECTIVE R117, `(.L_x_5150) ;  /* 0x0000000075087348 */ /* 0x000fea0003c00000 */
[----:B------:R0:W1:Y:S02]  /*14090*/  SHFL.BFLY P3, R161, R162, R94, R95 ;  /* 0x0c00005ea2a17389 */ /* 0x000064000006005f */
[----:B01----:R-:W-:Y:S01]  /*140a0*/  ENDCOLLECTIVE ;  /* 0x000000000000791b */ /* 0x003fe20003800000 */
.L_x_5150:
[----:B------:R-:W-:Y:S02]  /*140b0*/  IMAD.MOV.U32 R94, RZ, RZ, 0x8 ;  /* 0x00000008ff5e7424 */ /* 0x000fe400078e00ff */
[----:B------:R-:W-:-:S04]  /*140c0*/  IMAD.MOV.U32 R135, RZ, RZ, R161 ;  /* 0x000000ffff877224 */ /* 0x000fc800078e00a1 */
[----:B------:R-:W-:-:S05]  /*140d0*/  FADD.FTZ R135, R118, R135 ;  /* 0x0000008776877221 */ /* 0x000fca0000010000 */
[----:B------:R-:W-:-:S07]  /*140e0*/  MOV R162, R135 ;  /* 0x0000008700a27202 */ /* 0x000fce0000000f00 */
[----:B------:R-:W-:Y:S05]  /*140f0*/  WARPSYNC.COLLECTIVE R117, `(.L_x_5151) ;  /* 0x0000000075087348 */ /* 0x000fea0003c00000 */
[----:B------:R0:W1:Y:S02]  /*14100*/  SHFL.BFLY P3, R161, R162, R94, R95 ;  /* 0x0c00005ea2a17389 */ /* 0x000064000006005f */
[----:B01----:R-:W-:Y:S01]  /*14110*/  ENDCOLLECTIVE ;  /* 0x000000000000791b */ /* 0x003fe20003800000 */
.L_x_5151:
[----:B------:R-:W-:Y:S02]  /*14120*/  IMAD.MOV.U32 R94, RZ, RZ, 0x10 ;  /* 0x00000010ff5e7424 */ /* 0x000fe400078e00ff */
[----:B------:R-:W-:-:S04]  /*14130*/  IMAD.MOV.U32 R132, RZ, RZ, R161 ;  /* 0x000000ffff847224 */ /* 0x000fc800078e00a1 */
[----:B------:R-:W-:-:S05]  /*14140*/  FADD.FTZ R132, R135, R132 ;  /* 0x0000008487847221 */ /* 0x000fca0000010000 */
[----:B------:R-:W-:-:S07]  /*14150*/  MOV R162, R132 ;  /* 0x0000008400a27202 */ /* 0x000fce0000000f00 */
[----:B------:R-:W-:Y:S05]  /*14160*/  WARPSYNC.COLLECTIVE R117, `(.L_x_5152) ;  /* 0x0000000075087348 */ /* 0x000fea0003c00000 */
[----:B------:R0:W1:Y:S02]  /*14170*/  SHFL.BFLY P3, R161, R162, R94, R95 ;  /* 0x0c00005ea2a17389 */ /* 0x000064000006005f */
[----:B01----:R-:W-:Y:S01]  /*14180*/  ENDCOLLECTIVE ;  /* 0x000000000000791b */ /* 0x003fe20003800000 */
.L_x_5152:
[----:B------:R-:W-:Y:S05]  /*14190*/  BRA `(.L_x_5153) ;  /* 0xffffffec00547947 */ /* 0x000fea000383ffff */
.L_x_5154:
        /* <DEDUP_REMOVED lines=14> */
.L_x_20693:


//--------------------- .text._ZN10layer_norm31ln_parallel_residual_fwd_kernelINS_13Kernel_traitsIf13__nv_bfloat16S2_S2_fjLj768ELj1ELj4ELj1ELj16ENS_18Kernel_traits_baseILj768EfS2_S2_S2_fjLj128EEEEELb1ELb0ELb1EEEvNS_9FwdParamsE --------------------------
	.section	.text._ZN10layer_norm31ln_parallel_residual_fwd_kernelINS_13Kernel_traitsIf13__nv_bfloat16S2_S2_fjLj768ELj1ELj4ELj1ELj16ENS_18Kernel_traits_baseILj768EfS2_S2_S2_fjLj128EEEEELb1ELb0ELb1EEEvNS_9FwdParamsE,"ax",@progbits
	.align	128
        .global         _ZN10layer_norm31ln_parallel_residual_fwd_kernelINS_13Kernel_traitsIf13__nv_bfloat16S2_S2_fjLj768ELj1ELj4ELj1ELj16ENS_18Kernel_traits_baseILj768EfS2_S2_S2_fjLj128EEEEELb1ELb0ELb1EEEvNS_9FwdParamsE
        .type           _ZN10layer_norm31ln_parallel_residual_fwd_kernelINS_13Kernel_traitsIf13__nv_bfloat16S2_S2_fjLj768ELj1ELj4ELj1ELj16ENS_18Kernel_traits_baseILj768EfS2_S2_S2_fjLj128EEEEELb1ELb0ELb1EEEvNS_9FwdParamsE,@function
        .size           _ZN10layer_norm31ln_parallel_residual_fwd_kernelINS_13Kernel_traitsIf13__nv_bfloat16S2_S2_fjLj768ELj1ELj4ELj1ELj16ENS_18Kernel_traits_baseILj768EfS2_S2_S2_fjLj128EEEEELb1ELb0ELb1EEEvNS_9FwdParamsE,(.L_x_20694 - _ZN10layer_norm31ln_parallel_residual_fwd_kernelINS_13Kernel_traitsIf13__nv_bfloat16S2_S2_fjLj768ELj1ELj4ELj1ELj16ENS_18Kernel_traits_baseILj768EfS2_S2_S2_fjLj128EEEEELb1ELb0ELb1EEEvNS_9FwdParamsE)
        .other          _ZN10layer_norm31ln_parallel_residual_fwd_kernelINS_13Kernel_traitsIf13__nv_bfloat16S2_S2_fjLj768ELj1ELj4ELj1ELj16ENS_18Kernel_traits_baseILj768EfS2_S2_S2_fjLj128EEEEELb1ELb0ELb1EEEvNS_9FwdParamsE,@"STO_CUDA_ENTRY STV_DEFAULT"
_ZN10layer_norm31ln_parallel_residual_fwd_kernelINS_13Kernel_traitsIf13__nv_bfloat16S2_S2_fjLj768ELj1ELj4ELj1ELj16ENS_18Kernel_traits_baseILj768EfS2_S2_S2_fjLj128EEEEELb1ELb0ELb1EEEvNS_9FwdParamsE:
.text._ZN10layer_norm31ln_parallel_residual_fwd_kernelINS_13Kernel_traitsIf13__nv_bfloat16S2_S2_fjLj768ELj1ELj4ELj1ELj16ENS_18Kernel_traits_baseILj768EfS2_S2_S2_fjLj128EEEEELb1ELb0ELb1EEEvNS_9FwdParamsE:
[----:B------:R-:W-:Y:S08]  /*0000*/  LDC R1, c[0x0][0x28] ;  /* 0x00000a00ff017b82 */ /* 0x000ff00000000800 */
[----:B------:R-:W0:Y:S01]  /*0010*/  LDC R18, c[0x0][0x2e8] ;  /* 0x0000ba00ff127b82 */ /* 0x000e220000000800 */
[----:B------:R-:W-:Y:S01]  /*0020*/  ULDC.U8 UR4, c[0x0][0x2f4] ;  /* 0x0000bd0000047ab9 */ /* 0x000fe20000000000 */
[----:B------:R-:W-:Y:S01]  /*0030*/  ULDC.64 UR6, c[0x0][0x2e0] ;  /* 0x0000b80000067ab9 */ /* 0x000fe20000000a00 */
[----:B------:R-:W-:Y:S01]  /*0040*/  ISETP.NE.AND P0, PT, RZ, UR4, PT ;  /* 0x00000004ff007c0c */ /* 0x000fe2000bf05270 */
[----:B------:R-:W-:Y:S01]  /*0050*/  IMAD.U32 R2, RZ, RZ, UR6 ;  /* 0x00000006ff027e24 */ /* 0x000fe2000f8e00ff */
[----:B------:R-:W-:Y:S01]  /*0060*/  ULDC.64 UR4, c[0x0][0x208] ;  /* 0x0000820000047ab9 */ /* 0x000fe20000000a00 */
[----:B------:R-:W-:-:S02]  /*0070*/  IMAD.U32 R3, RZ, RZ, UR7 ;  /* 0x00000007ff037e24 */ /* 0x000fc4000f8e00ff */
[----:B------:R-:W1:Y:S01]  /*0080*/  LDC R19, c[0x0][0x2ec] ;  /* 0x0000bb00ff137b82 */ /* 0x000e620000000800 */
[----:B------:R-:W2:Y:S01]  /*0090*/  S2R R10, SR_TID.X ;  /* 0x00000000000a7919 */ /* 0x000ea20000002100 */
[----:B------:R-:W2:Y:S01]  /*00a0*/  S2R R11, SR_CTAID.X ;  /* 0x00000000000b7919 */ /* 0x000ea20000002500 */
[----:B------:R-:W-:Y:S01]  /*00b0*/  ULDC UR8, c[0x0][0x0] ;  /* 0x0000000000087ab9 */ /* 0x000fe20000000800 */
[----:B------:R-:W-:-:S04]  /*00c0*/  ULDC.64 UR12, c[0x0][0x2d0] ;  /* 0x0000b400000c7ab9 */ /* 0x000fc80000000a00 */
[----:B------:R-:W3:Y:S01]  /*00d0*/  @P0 LDC R7, c[0x0][0x2f0] ;  /* 0x0000bc00ff070b82 */ /* 0x000ee20000000800 */
[----:B------:R-:W4:Y:S01]  /*00e0*/  @P0 LDG.E.64 R2, desc[UR4][R2.64] ;  /* 0x0000000402020981 */ /* 0x000f22000c1e1b00 */
[----:B------:R-:W-:Y:S01]  /*00f0*/  ULDC.64 UR10, c[0x0][0x268] ;  /* 0x00009a00000a7ab9 */ /* 0x000fe20000000a00 */
[----:B0-----:R-:W-:Y:S01]  /*0100*/  @P0 MOV R4, R18 ;  /* 0x0000001200040202 */ /* 0x001fe20000000f00 */
[----:B-1----:R-:W-:-:S06]  /*0110*/  @P0 IMAD.MOV.U32 R5, RZ, RZ, R19 ;  /* 0x000000ffff050224 */ /* 0x002fcc00078e0013 */
[----:B------:R-:W3:Y:S01]  /*0120*/  @P0 LDG.E.64 R4, desc[UR4][R4.64] ;  /* 0x0000000404040981 */ /* 0x000ee2000c1e1b00 */
[--C-:B--2---:R-:W-:Y:S01]  /*0130*/  IMAD R14, R11, UR8, R10.reuse ;  /* 0x000000080b0e7c24 */ /* 0x104fe2000f8e020a */
[----:B------:R-:W-:Y:S02]  /*0140*/  LOP3.LUT R20, R10, 0x1f, RZ, 0xc0, !PT ;  /* 0x0000001f0a147812 */ /* 0x000fe400078ec0ff */
[----:B------:R-:W-:Y:S02]  /*0150*/  CS2R R66, SRZ ;  /* 0x0000000000427805 */ /* 0x000fe4000001ff00 */
[----:B------:R-:W-:Y:S02]  /*0160*/  SHF.R.U32.HI R17, RZ, 0x5, R10 ;  /* 0x00000005ff117819 */ /* 0x000fe4000001160a */
[----:B------:R-:W-:Y:S02]  /*0170*/  CS2R R64, SRZ ;  /* 0x0000000000407805 */ /* 0x000fe4000001ff00 */
[----:B------:R-:W-:-:S02]  /*0180*/  CS2R R62, SRZ ;  /* 0x00000000003e7805 */ /* 0x000fc4000001ff00 */
[----:B------:R-:W-:Y:S02]  /*0190*/  CS2R R60, SRZ ;  /* 0x00000000003c7805 */ /* 0x000fe4000001ff00 */
[----:B------:R-:W-:Y:S01]  /*01a0*/  CS2R R58, SRZ ;  /* 0x00000000003a7805 */ /* 0x000fe2000001ff00 */
[----:B------:R-:W-:Y:S01]  /*01b0*/  IMAD R17, R11, 0x4, R17 ;  /* 0x000000040b117824 */ /* 0x000fe200078e0211 */
[----:B------:R-:W-:Y:S02]  /*01c0*/  CS2R R56, SRZ ;  /* 0x0000000000387805 */ /* 0x000fe4000001ff00 */
[----:B------:R-:W-:Y:S02]  /*01d0*/  CS2R R54, SRZ ;  /* 0x0000000000367805 */ /* 0x000fe4000001ff00 */
[----:B------:R-:W-:Y:S02]  /*01e0*/  CS2R R52, SRZ ;  /* 0x0000000000347805 */ /* 0x000fe4000001ff00 */
[----:B------:R-:W-:-:S02]  /*01f0*/  CS2R R50, SRZ ;  /* 0x0000000000327805 */ /* 0x000fc4000001ff00 */
[----:B------:R-:W-:Y:S02]  /*0200*/  CS2R R48, SRZ ;  /* 0x0000000000307805 */ /* 0x000fe4000001ff00 */
[----:B------:R-:W-:Y:S02]  /*0210*/  CS2R R46, SRZ ;  /* 0x00000000002e7805 */ /* 0x000fe4000001ff00 */
[----:B------:R-:W-:Y:S02]  /*0220*/  CS2R R44, SRZ ;  /* 0x00000000002c7805 */ /* 0x000fe4000001ff00 */
[----:B------:R-:W-:Y:S01]  /*0230*/  SHF.L.U32 R0, R10, 0x5, RZ ;  /* 0x000000050a007819 */ /* 0x000fe200000006ff */
[----:B------:R-:W-:Y:S01]  /*0240*/  ULDC.64 UR8, c[0x0][0x260] ;  /* 0x0000980000087ab9 */ /* 0x000fe20000000a00 */
[----:B----4-:R-:W-:Y:S02]  /*0250*/  @P0 R2UR UR6, R2 ;  /* 0x00000000020602ca */ /* 0x010fe400000e0000 */
[----:B------:R-:W-:-:S02]  /*0260*/  @P0 R2UR UR7, R3 ;  /* 0x00000000030702ca */ /* 0x000fc400000e0000 */
        /* <DEDUP_REMOVED lines=49> */
[----:B------:R-:W-:-:S03]  /*0580*/  UIADD3 UR32, UR6, -0xe443238, URZ ;  /* 0xf1bbcdc806207890 */ /* 0x000fc6000fffe03f */
[----:B------:R-:W-:Y:S01]  /*0590*/  LOP3.LUT R15, R9, UR30, R4, 0x96, !PT ;  /* 0x0000001e090f7c12 */ /* 0x000fe2000f8e9604 */
[----:B------:R-:W-:Y:S01]  /*05a0*/  IMAD.HI.U32 R5, R16, -0x326172a9, RZ ;  /* 0xcd9e8d5710057827 */ /* 0x000fe200078e00ff */
[----:B------:R-:W-:Y:S01]  /*05b0*/  UIADD3 UR33, UR7, -0x24c28bd8, URZ ;  /* 0xdb3d742807217890 */ /* 0x000fe2000fffe03f */
[----:B------:R-:W-:Y:S02]  /*05c0*/  ISETP.NE.U32.AND P1, PT, RZ, UR12, PT ;  /* 0x0000000cff007c0c */ /* 0x000fe4000bf25070 */
[----:B------:R-:W-:Y:S01]  /*05d0*/  IMAD.HI.U32 R3, R15, -0x2daee0ad, RZ ;  /* 0xd2511f530f037827 */ /* 0x000fe200078e00ff */
[----:B------:R-:W-:Y:S02]  /*05e0*/  LOP3.LUT R19, R5, UR32, R8, 0x96, !PT ;  /* 0x0000002005137c12 */ /* 0x000fe4000f8e9608 */
[----:B------:R-:W-:Y:S02]  /*05f0*/  SHF.L.U32 R8, R20, 0x5, RZ ;  /* 0x0000000514087819 */ /* 0x000fe400000006ff */
[----:B------:R-:W-:-:S02]  /*0600*/  ISETP.NE.AND.EX P1, PT, RZ, UR13, PT, P1 ;  /* 0x0000000dff007c0c */ /* 0x000fc4000bf25310 */
[----:B------:R-:W-:Y:S02]  /*0610*/  LOP3.LUT R11, R3, UR33, R6, 0x96, !PT ;  /* 0x00000021030b7c12 */ /* 0x000fe4000f8e9606 */
[C---:B------:R-:W-:Y:S02]  /*0620*/  IADD3 R6, P3, R8.reuse, UR10, RZ ;  /* 0x0000000a08067c10 */ /* 0x040fe4000ff7e0ff */
[----:B------:R-:W-:-:S04]  /*0630*/  IADD3 R8, P4, R8, UR12, RZ ;  /* 0x0000000c08087c10 */ /* 0x000fc8000ff9e0ff */
[----:B------:R-:W-:-:S05]  /*0640*/  IADD3.X R9, RZ, UR13, RZ, P4, !PT ;  /* 0x0000000dff097c10 */ /* 0x000fca000a7fe4ff */
[----:B------:R0:W5:Y:S04]  /*0650*/  @P1 LDG.E.128 R64, desc[UR4][R8.64] ;  /* 0x0000000408401981 */ /* 0x000168000c1e1d00 */
[----:B------:R0:W5:Y:S04]  /*0660*/  @P1 LDG.E.128 R60, desc[UR4][R8.64+0x10] ;  /* 0x00001004083c1981 */ /* 0x000168000c1e1d00 */
[----:B------:R0:W5:Y:S04]  /*0670*/  @P1 LDG.E.128 R56, desc[UR4][R8.64+0x400] ;  /* 0x0004000408381981 */ /* 0x000168000c1e1d00 */
[----:B------:R0:W5:Y:S04]  /*0680*/  @P1 LDG.E.128 R52, desc[UR4][R8.64+0x410] ;  /* 0x0004100408341981 */ /* 0x000168000c1e1d00 */
[----:B------:R0:W5:Y:S04]  /*0690*/  @P1 LDG.E.128 R48, desc[UR4][R8.64+0x800] ;  /* 0x0008000408301981 */ /* 0x000168000c1e1d00 */
[----:B------:R0:W5:Y:S01]  /*06a0*/  @P1 LDG.E.128 R44, desc[UR4][R8.64+0x810] ;  /* 0x00081004082c1981 */ /* 0x000162000c1e1d00 */
[----:B------:R-:W-:-:S04]  /*06b0*/  LOP3.LUT R0, R0, 0x3e0, RZ, 0xc0, !PT ;  /* 0x000003e000007812 */ /* 0x000fc800078ec0ff */
[----:B------:R-:W-:-:S05]  /*06c0*/  IADD3 R2, P0, R0, UR8, RZ ;  /* 0x0000000800027c10 */ /* 0x000fca000ff1e0ff */
[----:B------:R-:W-:Y:S01]  /*06d0*/  IMAD.X R3, RZ, RZ, UR9, P0 ;  /* 0x00000009ff037e24 */ /* 0x000fe200080e06ff */
[----:B------:R-:W-:Y:S02]  /*06e0*/  ULDC.64 UR8, c[0x0][0x2c8] ;  /* 0x0000b20000087ab9 */ /* 0x000fe40000000a00 */
[----:B------:R-:W-:-:S04]  /*06f0*/  ISETP.NE.U32.AND P0, PT, RZ, UR8, PT ;  /* 0x00000008ff007c0c */ /* 0x000fc8000bf05070 */
[----:B------:R-:W-:Y:S02]  /*0700*/  ISETP.NE.AND.EX P0, PT, RZ, UR9, PT, P0 ;  /* 0x00000009ff007c0c */ /* 0x000fe4000bf05300 */
[----:B------:R-:W-:Y:S02]  /*0710*/  IADD3 R4, P2, R0, UR8, RZ ;  /* 0x0000000800047c10 */ /* 0x000fe4000ff5e0ff */
        /* <DEDUP_REMOVED lines=11> */
[----:B------:R-:W-:Y:S01]  /*07d0*/  CS2R R70, SRZ ;  /* 0x0000000000467805 */ /* 0x000fe2000001ff00 */
[----:B------:R-:W-:Y:S01]  /*07e0*/  IMAD.X R5, RZ, RZ, UR9, P2 ;  /* 0x00000009ff057e24 */ /* 0x000fe200090e06ff */
[----:B------:R-:W-:-:S04]  /*07f0*/  ULDC UR8, c[0x0][0x214] ;  /* 0x0000850000087ab9 */ /* 0x000fc80000000800 */
[----:B------:R0:W5:Y:S04]  /*0800*/  @P0 LDG.E.128 R88, desc[UR4][R4.64] ;  /* 0x0000000404580981 */ /* 0x000168000c1e1d00 */
[----:B------:R0:W5:Y:S04]  /*0810*/  @P0 LDG.E.128 R84, desc[UR4][R4.64+0x10] ;  /* 0x0000100404540981 */ /* 0x000168000c1e1d00 */
[----:B------:R0:W5:Y:S04]  /*0820*/  @P0 LDG.E.128 R80, desc[UR4][R4.64+0x400] ;  /* 0x0004000404500981 */ /* 0x000168000c1e1d00 */
[----:B------:R0:W5:Y:S04]  /*0830*/  @P0 LDG.E.128 R76, desc[UR4][R4.64+0x410] ;  /* 0x00041004044c0981 */ /* 0x000168000c1e1d00 */
[----:B------:R0:W5:Y:S04]  /*0840*/  @P0 LDG.E.128 R72, desc[UR4][R4.64+0x800] ;  /* 0x0008000404480981 */ /* 0x000168000c1e1d00 */
[----:B------:R0:W5:Y:S01]  /*0850*/  @P0 LDG.E.128 R68, desc[UR4][R4.64+0x810] ;  /* 0x0008100404440981 */ /* 0x000162000c1e1d00 */
[----:B------:R-:W-:Y:S01]  /*0860*/  ISETP.GE.AND P0, PT, R17, UR8, PT ;  /* 0x0000000811007c0c */ /* 0x000fe2000bf06270 */
[----:B------:R-:W-:-:S12]  /*0870*/  IMAD.X R7, RZ, RZ, UR11, P3 ;  /* 0x0000000bff077e24 */ /* 0x000fd800098e06ff */
[----:B0-----:R-:W-:Y:S05]  /*0880*/  @P0 EXIT ;  /* 0x000000000000094d */ /* 0x001fea0003800000 */
[----:B------:R-:W5:Y:S04]  /*0890*/  LDG.E.128 R148, desc[UR4][R6.64] ;  /* 0x0000000406947981 */ /* 0x000f68000c1e1d00 */
[----:B------:R-:W5:Y:S04]  /*08a0*/  LDG.E.128 R144, desc[UR4][R6.64+0x10] ;  /* 0x0000100406907981 */ /* 0x000f68000c1e1d00 */
[----:B------:R-:W5:Y:S04]  /*08b0*/  LDG.E.128 R32, desc[UR4][R6.64+0x400] ;  /* 0x0004000406207981 */ /* 0x000f68000c1e1d00 */
[----:B------:R-:W5:Y:S04]  /*08c0*/  LDG.E.128 R28, desc[UR4][R6.64+0x410] ;  /* 0x00041004061c7981 */ /* 0x000f68000c1e1d00 */
[----:B------:R-:W5:Y:S04]  /*08d0*/  LDG.E.128 R24, desc[UR4][R6.64+0x800] ;  /* 0x0008000406187981 */ /* 0x000f68000c1e1d00 */
[----:B------:R-:W5:Y:S01]  /*08e0*/  LDG.E.128 R20, desc[UR4][R6.64+0x810] ;  /* 0x0008100406147981 */ /* 0x000f62000c1e1d00 */
[----:B------:R-:W-:Y:S01]  /*08f0*/  UIADD3 UR13, UR6, -0x700cb87f, URZ ;  /* 0x8ff34781060d7890 */ /* 0x000fe2000fffe03f */
[----:B------:R-:W-:Y:S01]  /*0900*/  IMAD R15, R15, -0x2daee0ad, RZ ;  /* 0xd2511f530f0f7824 */ /* 0x000fe200078e02ff */
[----:B------:R-:W-:Y:S01]  /*0910*/  UIADD3 UR34, UR7, -0x695add53, URZ ;  /* 0x96a522ad07227890 */ /* 0x000fe2000fffe03f */
[----:B------:R-:W5:Y:S01]  /*0920*/  LDG.E.128 R160, desc[UR4][R2.64] ;  /* 0x0000000402a07981 */ /* 0x000f62000c1e1d00 */
[----:B------:R-:W-:Y:S01]  /*0930*/  IMAD R16, R16, -0x326172a9, RZ ;  /* 0xcd9e8d5710107824 */ /* 0x000fe200078e02ff */
[----:B------:R-:W-:Y:S01]  /*0940*/  ULDC.64 UR8, c[0x0][0x228] ;  /* 0x00008a0000087ab9 */ /* 0x000fe20000000a00 */
[C---:B------:R-:W-:Y:S01]  /*0950*/  IMAD.HI.U32 R0, R19.reuse, -0x2daee0ad, RZ ;  /* 0xd2511f5313007827 */ /* 0x040fe200078e00ff */
[----:B------:R-:W5:Y:S04]  /*0960*/  LDG.E.128 R152, desc[UR4][R2.64+0x10] ;  /* 0x0000100402987981 */ /* 0x000f68000c1e1d00 */
[----:B------:R-:W5:Y:S04]  /*0970*/  LDG.E.128 R136, desc[UR4][R2.64+0x400] ;  /* 0x0004000402887981 */ /* 0x000f68000c1e1d00 */
[----:B------:R-:W5:Y:S04]  /*0980*/  LDG.E.128 R132, desc[UR4][R2.64+0x410] ;  /* 0x0004100402847981 */ /* 0x000f68000c1e1d00 */
[----:B------:R-:W5:Y:S04]  /*0990*/  LDG.E.128 R40, desc[UR4][R2.64+0x800] ;  /* 0x0008000402287981 */ /* 0x000f68000c1e1d00 */
[----:B------:R0:W5:Y:S01]  /*09a0*/  LDG.E.128 R36, desc[UR4][R2.64+0x810] ;  /* 0x0008100402247981 */ /* 0x000162000c1e1d00 */
[----:B------:R-:W-:Y:S01]  /*09b0*/  ISETP.NE.U32.AND P0, PT, RZ, UR8, PT ;  /* 0x00000008ff007c0c */ /* 0x000fe2000bf05070 */
[----:B------:R-:W-:Y:S01]  /*09c0*/  BSSY B0, `(.L_x_5155) ;  /* 0x0001283000007945 */ /* 0x000fe20003800000 */
[----:B------:R-:W-:Y:S01]  /*09d0*/  LOP3.LUT R15, R0, UR34, R15, 0x96, !PT ;  /* 0x00000022000f7c12 */ /* 0x000fe2000f8e960f */
[----:B------:R-:W-:Y:S01]  /*09e0*/  IMAD R10, R19, -0x2daee0ad, RZ ;  /* 0xd2511f53130a7824 */ /* 0x000fe200078e02ff */
[----:B------:R-:W-:Y:S01]  /*09f0*/  LOP3.LUT R18, R18, 0x3, RZ, 0xc0, !PT ;  /* 0x0000000312127812 */ /* 0x000fe200078ec0ff */
[----:B------:R-:W-:Y:S01]  /*0a00*/  IMAD.MOV.U32 R9, RZ, RZ, RZ ;  /* 0x000000ffff097224 */ /* 0x000fe200078e00ff */
[----:B------:R-:W-:Y:S01]  /*0a10*/  ULDC.U8 UR8, c[0x0][0x2a0] ;  /* 0x0000a80000087ab9 */ /* 0x000fe20000000000 */
[----:B------:R-:W-:Y:S01]  /*0a20*/  ULDC UR12, c[0x0][0x2d8] ;  /* 0x0000b600000c7ab9 */ /* 0x000fe20000000800 */
[----:B------:R-:W-:Y:S01]  /*0a30*/  ULDC.64 UR36, c[0x0][0x228] ;  /* 0x00008a0000247ab9 */ /* 0x000fe20000000a00 */
[C---:B0-----:R-:W-:Y:S01]  /*0a40*/  IMAD.HI.U32 R3, R11.reuse, -0x326172a9, RZ ;  /* 0xcd9e8d570b037827 */ /* 0x041fe200078e00ff */
[----:B------:R-:W-:Y:S01]  /*0a50*/  ISETP.NE.AND.EX P0, PT, RZ, UR9, PT, P0 ;  /* 0x00000009ff007c0c */ /* 0x000fe2000bf05300 */
[----:B------:R-:W-:Y:S01]  /*0a60*/  ULDC UR9, c[0x0][0x218] ;  /* 0x0000860000097ab9 */ /* 0x000fe20000000800 */
[----:B------:R-:W-:Y:S01]  /*0a70*/  ULDC.64 UR10, c[0x0][0x230] ;  /* 0x00008c00000a7ab9 */ /* 0x000fe20000000a00 */
[----:B------:R-:W-:Y:S01]  /*0a80*/  IMAD R11, R11, -0x326172a9, RZ ;  /* 0xcd9e8d570b0b7824 */ /* 0x000fe200078e02ff */
[----:B------:R-:W-:Y:S01]  /*0a90*/  LOP3.LUT R16, R3, UR13, R16, 0x96, !PT ;  /* 0x0000000d03107c12 */ /* 0x000fe2000f8e9610 */
[----:B------:R-:W-:Y:S01]  /*0aa0*/  UISETP.NE.AND UP0, UPT, UR8, URZ, UPT ;  /* 0x0000003f0800728c */ /* 0x000fe2000bf05270 */
[----:B------:R-:W-:Y:S01]  /*0ab0*/  ULDC.64 UR14, c[0x0][0x2b8] ;  /* 0x0000ae00000e7ab9 */ /* 0x000fe20000000a00 */
[----:B------:R-:W-:-:S09]  /*0ac0*/  ULDC.64 UR16, c[0x0][0x2c0] ;  /* 0x0000b00000107ab9 */ /* 0x000fd20000000a00 */
.L_x_5544:
[----:B0-2---:R-:W0:Y:S01]  /*0ad0*/  S2R R101, SR_TID.X ;  /* 0x0000000000657919 */ /* 0x005e220000002100 */
[----:B------:R-:W-:Y:S01]  /*0ae0*/  ISETP.NE.U32.AND P1, PT, RZ, UR10, PT ;  /* 0x0000000aff007c0c */ /* 0x000fe2000bf25070 */
[----:B------:R-:W1:Y:S01]  /*0af0*/  LDC.64 R126, c[0x0][0x220] ;  /* 0x00008800ff7e7b82 */ /* 0x000e620000000a00 */
[----:B------:R-:W-:Y:S02]  /*0b00*/  IMAD R19, R17, UR9, RZ ;  /* 0x0000000911137c24 */ /* 0x000fe4000f8e02ff */
[----:B------:R-:W-:-:S03]  /*0b10*/  ISETP.NE.AND.EX P1, PT, RZ, UR11, PT, P1 ;  /* 0x0000000bff007c0c */ /* 0x000fc6000bf25310 */
[----:B------:R-:W-:Y:S02]  /*0b20*/  SHF.R.S32.HI R100, RZ, 0x1f, R19 ;  /* 0x0000001fff647819 */ /* 0x000fe40000011413 */
[----:B------:R-:W2:Y:S02]  /*0b30*/  @P0 LDC.64 R104, c[0x0][0x228] ;  /* 0x00008a00ff680b82 */ /* 0x000ea40000000a00 */
[----:B------:R-:W-:-:S06]  /*0b40*/  LEA.HI R100, R100, R19, RZ, 0x3 ;  /* 0x0000001364647211 */ /* 0x000fcc00078f18ff */
[----:B------:R-:W3:Y:S01]  /*0b50*/  @P1 LDC.64 R108, c[0x0][0x230] ;  /* 0x00008c00ff6c1b82 */ /* 0x000ee20000000a00 */
[----:B0-----:R-:W-:-:S04]  /*0b60*/  LOP3.LUT R101, R101, 0x1f, RZ, 0xc0, !PT ;  /* 0x0000001f65657812 */ /* 0x001fc800078ec0ff */
[----:B------:R-:W-:-:S05]  /*0b70*/  LEA.HI.SX32 R107, R100, R101, 0x1d ;  /* 0x00000065646b7211 */ /* 0x000fca00078feaff */
[----:B-1----:R-:W-:-:S04]  /*0b80*/  IMAD.WIDE.U32 R100, R107, 0x10, R126 ;  /* 0x000000106b647825 */ /* 0x002fc800078e007e */
[C---:B--2---:R-:W-:Y:S02]  /*0b90*/  @P0 IMAD.WIDE.U32 R104, R107.reuse, 0x10, R104 ;  /* 0x000000106b680825 */ /* 0x044fe400078e0068 */
[----:B-----5:R-:W5:Y:S02]  /*0ba0*/  LDG.E.128 R100, desc[UR4][R100.64] ;  /* 0x0000000464647981 */ /* 0x020f64000c1e1d00 */
[----:B---3--:R-:W-:Y:S02]  /*0bb0*/  @P1 IMAD.WIDE.U32 R108, R107, 0x10, R108 ;  /* 0x000000106b6c1825 */ /* 0x008fe400078e006c */
[----:B------:R0:W5:Y:S04]  /*0bc0*/  @P0 LDG.E.128 R92, desc[UR4][R104.64] ;  /* 0x00000004685c0981 */ /* 0x000168000c1e1d00 */
        /* <DEDUP_REMOVED lines=13> */
.L_x_5157:
[----:B------:R-:W-:-:S07]  /*0ca0*/  MOV R19, R11 ;  /* 0x0000000b00137202 */ /* 0x000fce0000000f00 */
.L_x_5158:
[----:B------:R-:W-:Y:S05]  /*0cb0*/  BSYNC B1 ;  /* 0x0000000000017941 */ /* 0x000fea0003800000 */
.L_x_5156:
        /* <DEDUP_REMOVED lines=16> */
.L_x_5162:
[----:B------:R-:W-:Y:S05]  /*0dc0*/  BSYNC B2 ;  /* 0x0000000000027941 */ /* 0x000fea0003800000 */
.L_x_5161:
        /* <DEDUP_REMOVED lines=44> */
.L_x_5160:
[----:B------:R-:W-:Y:S05]  /*1090*/  BSYNC B1 ;  /* 0x0000000000017941 */ /* 0x000fea0003800000 */
.L_x_5159:
[----:B------:R-:W0:Y:S01]  /*10a0*/  LDC R157, c[0x0][0x298] ;  /* 0x0000a600ff9d7b82 */ /* 0x000e220000000800 */
[----:B------:R-:W-:Y:S01]  /*10b0*/  ISETP.NE.U32.AND P2, PT, RZ, UR36, PT ;  /* 0x00000024ff007c0c */ /* 0x000fe2000bf45070 */
[----:B------:R-:W-:Y:S01]  /*10c0*/  IMAD.MOV.U32 R159, RZ, RZ, 0x2f800000 ;  /* 0x2f800000ff9f7424 */ /* 0x000fe200078e00ff */
[----:B------:R-:W-:Y:S02]  /*10d0*/  I2FP.F32.U32 R18, R19 ;  /* 0x0000001300127245 */ /* 0x000fe40000201000 */
[----:B------:R-:W-:-:S03]  /*10e0*/  ISETP.NE.AND.EX P2, PT, RZ, UR37, PT, P2 ;  /* 0x00000025ff007c0c */ /* 0x000fc6000bf45320 */
[----:B------:R-:W1:Y:S01]  /*10f0*/  LDC R158, c[0x0][0x294] ;  /* 0x0000a500ff9e7b82 */ /* 0x000e620000000800 */
[----:B------:R-:W-:Y:S01]  /*1100*/  FFMA.FTZ R19, R18, R159, 1.1641532182693481445e-10 ;  /* 0x2f00000012137423 */ /* 0x000fe2000001009f */
[C---:B-----5:R-:W-:Y:S02]  /*1110*/  SHF.L.U32 R18, R100.reuse, 0x10, RZ ;  /* 0x0000001064127819 */ /* 0x060fe400000006ff */
[----:B------:R-:W-:-:S03]  /*1120*/  PRMT R100, R100, 0x7632, R100 ;  /* 0x0000763264647816 */ /* 0x000fc60000000064 */
[----:B0-----:R-:W-:Y:S01]  /*1130*/  FMUL.FTZ R108, R18, R157 ;  /* 0x0000009d126c7220 */ /* 0x001fe20000410000 */
        /* <DEDUP_REMOVED lines=10> */
.L_x_5163:
        /* <DEDUP_REMOVED lines=12> */
.L_x_5166:
[----:B------:R-:W-:-:S07]  /*12a0*/  IMAD.MOV.U32 R8, RZ, RZ, R11 ;  /* 0x000000ffff087224 */ /* 0x000fce00078e000b */
.L_x_5167:
[----:B------:R-:W-:Y:S05]  /*12b0*/  BSYNC B1 ;  /* 0x0000000000017941 */ /* 0x000fea0003800000 */
.L_x_5165:
        /* <DEDUP_REMOVED lines=16> */
.L_x_5171:
[----:B------:R-:W-:Y:S05]  /*13c0*/  BSYNC B2 ;  /* 0x0000000000027941 */ /* 0x000fea0003800000 */
.L_x_5170:
        /* <DEDUP_REMOVED lines=42> */
[----:B------:R-:W-:Y:S01]  /*1670*/  IMAD.MOV.U32 R10, RZ, RZ, R104 ;  /* 0x000000ffff0a7224 */ /* 0x000fe200078e0068 */
[----:B------:R-:W-:-:S11]  /*1680*/  HFMA2.MMA R104, -RZ, RZ, 0, 0 ;  /* 0x00000000ff687435 */ /* 0x000fd600000001ff */
.L_x_5169:
[----:B------:R-:W-:Y:S05]  /*1690*/  BSYNC B1 ;  /* 0x0000000000017941 */ /* 0x000fea0003800000 */
.L_x_5168:
        /* <DEDUP_REMOVED lines=10> */
.L_x_5164:
        /* <DEDUP_REMOVED lines=12> */
.L_x_5173:
[----:B------:R-:W-:-:S07]  /*1800*/  IMAD.MOV.U32 R19, RZ, RZ, R11 ;  /* 0x000000ffff137224 */ /* 0x000fce00078e000b */
.L_x_5174:
[----:B------:R-:W-:Y:S05]  /*1810*/  BSYNC B1 ;  /* 0x0000000000017941 */ /* 0x000fea0003800000 */
.L_x_5172:
        /* <DEDUP_REMOVED lines=16> */
.L_x_5178:
[----:B------:R-:W-:Y:S05]  /*1920*/  BSYNC B2 ;  /* 0x0000000000027941 */ /* 0x000fea0003800000 */
.L_x_5177:
        /* <DEDUP_REMOVED lines=42> */
[----:B------:R-:W-:Y:S02]  /*1bd0*/  IMAD.MOV.U32 R10, RZ, RZ, R104 ;  /* 0x000000ffff0a7224 */ /* 0x000fe400078e0068 */
[----:B------:R-:W-:-:S07]  /*1be0*/  IMAD.MOV.U32 R105, RZ, RZ, RZ ;  /* 0x000000ffff697224 */ /* 0x000fce00078e00ff */
.L_x_5176:
[----:B------:R-:W-:Y:S05]  /*1bf0*/  BSYNC B1 ;  /* 0x0000000000017941 */ /* 0x000fea0003800000 */
.L_x_5175:
        /* <DEDUP_REMOVED lines=15> */
.L_x_5179:
        /* <DEDUP_REMOVED lines=12> */
.L_x_5182:
[----:B------:R-:W-:-:S07]  /*1db0*/  IMAD.MOV.U32 R7, RZ, RZ, R11 ;  /* 0x000000ffff077224 */ /* 0x000fce00078e000b */
.L_x_5183:
[----:B------:R-:W-:Y:S05]  /*1dc0*/  BSYNC B1 ;  /* 0x0000000000017941 */ /* 0x000fea0003800000 */
.L_x_5181:
        /* <DEDUP_REMOVED lines=16> */
.L_x_5187:
[----:B------:R-:W-:Y:S05]  /*1ed0*/  BSYNC B2 ;  /* 0x0000000000027941 */ /* 0x000fea0003800000 */
.L_x_5186:
        /* <DEDUP_REMOVED lines=44> */
.L_x_5185:
[----:B------:R-:W-:Y:S05]  /*21a0*/  BSYNC B1 ;  /* 0x0000000000017941 */ /* 0x000fea0003800000 */
.L_x_5184:
[----:B------:R-:W-:Y:S02]  /*21b0*/  I2FP.F32.U32 R100, R7 ;  /* 0x0000000700647245 */ /* 0x000fe40000201000 */
[----:B------:R-:W-:-:S05]  /*21c0*/  PRMT R7, R92, 0x7632, R7 ;  /* 0x000076325c077816 */ /* 0x000fca0000000007 */
[----:B------:R-:W-:Y:S02]  /*21d0*/  IMAD.U32 R106, R7, 0x10000, RZ ;  /* 0x00010000076a7824 */ /* 0x000fe400078e00ff */
[----:B------:R-:W-:Y:S02]  /*21e0*/  FFMA.FTZ R7, R100, R159, 1.1641532182693481445e-10 ;  /* 0x2f00000064077423 */ /* 0x000fe4000001009f */
[----:B------:R-:W-:-:S03]  /*21f0*/  FMUL.FTZ R106, R106, R157 ;  /* 0x0000009d6a6a7220 */ /* 0x000fc60000410000 */
[----:B------:R-:W-:Y:S02]  /*2200*/  FSETP.GTU.FTZ.AND P3, PT, R7, R158, PT ;  /* 0x0000009e0700720b */ /* 0x000fe40003f7c000 */
[----:B------:R-:W-:Y:S02]  /*2210*/  @P1 PRMT R7, R96, 0x7632, R7 ;  /* 0x0000763260071816 */ /* 0x000fe40000000007 */
[----:B------:R-:W-:-:S03]  /*2220*/  FSEL R105, R106, RZ, !P3 ;  /* 0x000000ff6a697208 */ /* 0x000fc60005800000 */
[----:B------:R-:W-:Y:S01]  /*2230*/  @P1 IMAD.U32 R109, R7, 0x10000, RZ ;  /* 0x00010000076d1824 */ /* 0x000fe200078e00ff */
[----:B------:R-:W-:Y:S01]  /*2240*/  SEL R7, RZ, 0x1, P3 ;  /* 0x00000001ff077807 */ /* 0x000fe20001800000 */
[----:B------:R-:W-:-:S04]  /*2250*/  FADD.FTZ R110, R110, R105 ;  /* 0x000000696e6e7221 */ /* 0x000fc80000010000 */
[----:B------:R-:W-:-:S07]  /*2260*/  @P1 FADD.FTZ R110, R110, R109 ;  /* 0x0000006d6e6e1221 */ /* 0x000fce0000010000 */
.L_x_5180:
        /* <DEDUP_REMOVED lines=12> */
.L_x_5189:
[----:B------:R-:W-:-:S07]  /*2330*/  IMAD.MOV.U32 R100, RZ, RZ, R11 ;  /* 0x000000ffff647224 */ /* 0x000fce00078e000b */
.L_x_5190:
[----:B------:R-:W-:Y:S05]  /*2340*/  BSYNC B1 ;  /* 0x0000000000017941 */ /* 0x000fea0003800000 */
.L_x_5188:
        /* <DEDUP_REMOVED lines=16> */
.L_x_5194:
[----:B------:R-:W-:Y:S05]  /*2450*/  BSYNC B2 ;  /* 0x0000000000027941 */ /* 0x000fea0003800000 */
.L_x_5193:
        /* <DEDUP_REMOVED lines=44> */
.L_x_5192:
[----:B------:R-:W-:Y:S05]  /*2720*/  BSYNC B1 ;  /* 0x0000000000017941 */ /* 0x000fea0003800000 */
.L_x_5191:
[----:B------:R-:W-:-:S05]  /*2730*/  I2FP.F32.U32 R100, R100 ;  /* 0x0000006400647245 */ /* 0x000fca0000201000 */
[----:B------:R-:W-:Y:S01]  /*2740*/  FFMA.FTZ R109, R100, R159, 1.1641532182693481445e-10 ;  /* 0x2f000000646d7423 */ /* 0x000fe2000001009f */
[C---:B------:R-:W-:Y:S02]  /*2750*/  SHF.L.U32 R100, R101.reuse, 0x10, RZ ;  /* 0x0000001065647819 */ /* 0x040fe400000006ff */
[----:B------:R-:W-:Y:S02]  /*2760*/  PRMT R101, R101, 0x7632, R101 ;  /* 0x0000763265657816 */ /* 0x000fe40000000065 */
[----:B------:R-:W-:Y:S01]  /*2770*/  FSETP.GTU.FTZ.AND P3, PT, R109, R158, PT ;  /* 0x0000009e6d00720b */ /* 0x000fe20003f7c000 */
[----:B------:R-:W-:-:S03]  /*2780*/  FMUL.FTZ R117, R100, R157 ;  /* 0x0000009d64757220 */ /* 0x000fc60000410000 */
        /* <DEDUP_REMOVED lines=9> */
.L_x_5195:
        /* <DEDUP_REMOVED lines=12> */
.L_x_5198:
[----:B------:R-:W-:-:S07]  /*28e0*/  IMAD.MOV.U32 R6, RZ, RZ, R11 ;  /* 0x000000ffff067224 */ /* 0x000fce00078e000b */
.L_x_5199:
[----:B------:R-:W-:Y:S05]  /*28f0*/  BSYNC B1 ;  /* 0x0000000000017941 */ /* 0x000fea0003800000 */
.L_x_5197:
        /* <DEDUP_REMOVED lines=16> */
.L_x_5203:
[----:B------:R-:W-:Y:S05]  /*2a00*/  BSYNC B2 ;  /* 0x0000000000027941 */ /* 0x000fea0003800000 */
.L_x_5202:
        /* <DEDUP_REMOVED lines=44> */
.L_x_5201:
[----:B------:R-:W-:Y:S05]  /*2cd0*/  BSYNC B1 ;  /* 0x0000000000017941 */ /* 0x000fea0003800000 */
.L_x_5200:
        /* <DEDUP_REMOVED lines=10> */
.L_x_5196:
        /* <DEDUP_REMOVED lines=12> */
.L_x_5205:
[----:B------:R-:W-:-:S07]  /*2e40*/  IMAD.MOV.U32 R104, RZ, RZ, R11 ;  /* 0x000000ffff687224 */ /* 0x000fce00078e000b */
.L_x_5206:
[----:B------:R-:W-:Y:S05]  /*2e50*/  BSYNC B1 ;  /* 0x0000000000017941 */ /* 0x000fea0003800000 */
.L_x_5204:
        /* <DEDUP_REMOVED lines=16> */
.L_x_5210:
[----:B------:R-:W-:Y:S05]  /*2f60*/  BSYNC B2 ;  /* 0x0000000000027941 */ /* 0x000fea0003800000 */
.L_x_5209:
        /* <DEDUP_REMOVED lines=43> */
[----:B------:R-:W-:-:S07]  /*3220*/  IMAD.MOV.U32 R10, RZ, RZ, R112 ;  /* 0x000000ffff0a7224 */ /* 0x000fce00078e0070 */
.L_x_5208:
[----:B------:R-:W-:Y:S05]  /*3230*/  BSYNC B1 ;  /* 0x0000000000017941 */ /* 0x000fea0003800000 */
.L_x_5207:
[----:B------:R-:W-:-:S05]  /*3240*/  I2FP.F32.U32 R104, R104 ;  /* 0x0000006800687245 */ /* 0x000fca0000201000 */
[----:B------:R-:W-:Y:S01]  /*3250*/  FFMA.FTZ R109, R104, R159, 1.1641532182693481445e-10 ;  /* 0x2f000000686d7423 */ /* 0x000fe2000001009f */
[----:B------:R-:W-:-:S04]  /*3260*/  SHF.L.U32 R104, R101, 0x10, RZ ;  /* 0x0000001065687819 */ /* 0x000fc800000006ff */
[----:B------:R-:W-:Y:S01]  /*3270*/  FSETP.GTU.FTZ.AND P3, PT, R109, R158, PT ;  /* 0x0000009e6d00720b */ /* 0x000fe20003f7c000 */
[----:B------:R-:W-:-:S03]  /*3280*/  FMUL.FTZ R104, R104, R157 ;  /* 0x0000009d68687220 */ /* 0x000fc60000410000 */
        /* <DEDUP_REMOVED lines=10> */
.L_x_5211:
        /* <DEDUP_REMOVED lines=12> */
.L_x_5214:
[----:B------:R-:W-:-:S07]  /*33f0*/  IMAD.MOV.U32 R5, RZ, RZ, R11 ;  /* 0x000000ffff057224 */ /* 0x000fce00078e000b */
.L_x_5215:
[----:B------:R-:W-:Y:S05]  /*3400*/  BSYNC B1 ;  /* 0x0000000000017941 */ /* 0x000fea0003800000 */
.L_x_5213:
        /* <DEDUP_REMOVED lines=16> */
.L_x_5219:
[----:B------:R-:W-:Y:S05]  /*3510*/  BSYNC B2 ;  /* 0x0000000000027941 */ /* 0x000fea0003800000 */
.L_x_5218:
        /* <DEDUP_REMOVED lines=44> */
.L_x_5217:
[----:B------:R-:W-:Y:S05]  /*37e0*/  BSYNC B1 ;  /* 0x0000000000017941 */ /* 0x000fea0003800000 */
.L_x_5216:
[----:B------:R-:W-:Y:S02]  /*37f0*/  I2FP.F32.U32 R104, R5 ;  /* 0x0000000500687245 */ /* 0x000fe40000201000 */
[----:B------:R-:W-:-:S05]  /*3800*/  PRMT R5, R93, 0x7632, R5 ;  /* 0x000076325d057816 */ /* 0x000fca0000000005 */
        /* <DEDUP_REMOVED lines=10> */
.L_x_5212:
        /* <DEDUP_REMOVED lines=12> */
.L_x_5221:
[----:B------:R-:W-:-:S07]  /*3970*/  IMAD.MOV.U32 R104, RZ, RZ, R11 ;  /* 0x000000ffff687224 */ /* 0x000fce00078e000b */
.L_x_5222:
[----:B------:R-:W-:Y:S05]  /*3980*/  BSYNC B1 ;  /* 0x0000000000017941 */ /* 0x000fea0003800000 */
.L_x_5220:
        /* <DEDUP_REMOVED lines=16> */
.L_x_5226:
[----:B------:R-:W-:Y:S05]  /*3a90*/  BSYNC B2 ;  /* 0x0000000000027941 */ /* 0x000fea0003800000 */
.L_x_5225:
        /* <DEDUP_REMOVED lines=44> */
.L_x_5224:
[----:B------:R-:W-:Y:S05]  /*3d60*/  BSYNC B1 ;  /* 0x0000000000017941 */ /* 0x000fea0003800000 */
.L_x_5223:
        /* <DEDUP_REMOVED lines=15> */
.L_x_5227:
        /* <DEDUP_REMOVED lines=12> */
.L_x_5230:
[----:B------:R-:W-:-:S07]  /*3f20*/  IMAD.MOV.U32 R4, RZ, RZ, R11 ;  /* 0x000000ffff047224 */ /* 0x000fce00078e000b */
.L_x_5231:
[----:B------:R-:W-:Y:S05]  /*3f30*/  BSYNC B1 ;  /* 0x0000000000017941 */ /* 0x000fea0003800000 */
.L_x_5229:
        /* <DEDUP_REMOVED lines=16> */
.L_x_5235:
[----:B------:R-:W-:Y:S05]  /*4040*/  BSYNC B2 ;  /* 0x0000000000027941 */ /* 0x000fea0003800000 */
.L_x_5234:
        /* <DEDUP_REMOVED lines=44> */
.L_x_5233:
[----:B------:R-:W-:Y:S05]  /*4310*/  BSYNC B1 ;  /* 0x0000000000017941 */ /* 0x000fea0003800000 */
.L_x_5232:
        /* <DEDUP_REMOVED lines=10> */
.L_x_5228:
        /* <DEDUP_REMOVED lines=12> */
.L_x_5237:
[----:B------:R-:W-:-:S07]  /*4480*/  IMAD.MOV.U32 R105, RZ, RZ, R11 ;  /* 0x000000ffff697224 */ /* 0x000fce00078e000b */
.L_x_5238:
[----:B------:R-:W-:Y:S05]  /*4490*/  BSYNC B1 ;  /* 0x0000000000017941 */ /* 0x000fea0003800000 */
.L_x_5236:
        /* <DEDUP_REMOVED lines=16> */
.L_x_5242:
[----:B------:R-:W-:Y:S05]  /*45a0*/  BSYNC B2 ;  /* 0x0000000000027941 */ /* 0x000fea0003800000 */
.L_x_5241:
        /* <DEDUP_REMOVED lines=44> */
.L_x_5240:
[----:B------:R-:W-:Y:S05]  /*4870*/  BSYNC B1 ;  /* 0x0000000000017941 */ /* 0x000fea0003800000 */
.L_x_5239:
        /* <DEDUP_REMOVED lines=14> */
.L_x_5243:
        /* <DEDUP_REMOVED lines=12> */
.L_x_5246:
[----:B------:R-:W-:-:S07]  /*4a20*/  IMAD.MOV.U32 R3, RZ, RZ, R11 ;  /* 0x000000ffff037224 */ /* 0x000fce00078e000b */
.L_x_5247:
[----:B------:R-:W-:Y:S05]  /*4a30*/  BSYNC B1 ;  /* 0x0000000000017941 */ /* 0x000fea0003800000 */
.L_x_5245:
        /* <DEDUP_REMOVED lines=16> */
.L_x_5251:
[----:B------:R-:W-:Y:S05]  /*4b40*/  BSYNC B2 ;  /* 0x0000000000027941 */ /* 0x000fea0003800000 */
.L_x_5250:
        /* <DEDUP_REMOVED lines=44> */
.L_x_5249:
[----:B------:R-:W-:Y:S05]  /*4e10*/  BSYNC B1 ;  /* 0x0000000000017941 */ /* 0x000fea0003800000 */
.L_x_5248:
        /* <DEDUP_REMOVED lines=12> */
.L_x_5244:
        /* <DEDUP_REMOVED lines=12> */
.L_x_5253:
[----:B------:R-:W-:-:S07]  /*4fa0*/  IMAD.MOV.U32 R104, RZ, RZ, R11 ;  /* 0x000000ffff687224 */ /* 0x000fce00078e000b */
.L_x_5254:
[----:B------:R-:W-:Y:S05]  /*4fb0*/  BSYNC B1 ;  /* 0x0000000000017941 */ /* 0x000fea0003800000 */
.L_x_5252:
        /* <DEDUP_REMOVED lines=16> */
.L_x_5258:
[----:B------:R-:W-:Y:S05]  /*50c0*/  BSYNC B2 ;  /* 0x0000000000027941 */ /* 0x000fea0003800000 */
.L_x_5257:
        /* <DEDUP_REMOVED lines=44> */
.L_x_5256:
[----:B------:R-:W-:Y:S05]  /*5390*/  BSYNC B1 ;  /* 0x0000000000017941 */ /* 0x000fea0003800000 */
.L_x_5255:
        /* <DEDUP_REMOVED lines=14> */
.L_x_5259:
        /* <DEDUP_REMOVED lines=12> */
.L_x_5262:
[----:B------:R-:W-:-:S07]  /*5540*/  IMAD.MOV.U32 R2, RZ, RZ, R11 ;  /* 0x000000ffff027224 */ /* 0x000fce00078e000b */
.L_x_5263:
[----:B------:R-:W-:Y:S05]  /*5550*/  BSYNC B1 ;  /* 0x0000000000017941 */ /* 0x000fea0003800000 */
.L_x_5261:
        /* <DEDUP_REMOVED lines=16> */
.L_x_5267:
[----:B------:R-:W-:Y:S05]  /*5660*/  BSYNC B2 ;  /* 0x0000000000027941 */ /* 0x000fea0003800000 */
.L_x_5266:
        /* <DEDUP_REMOVED lines=44> */
.L_x_5265:
[----:B------:R-:W-:Y:S05]  /*5930*/  BSYNC B1 ;  /* 0x0000000000017941 */ /* 0x000fea0003800000 */
.L_x_5264:
        /* <DEDUP_REMOVED lines=10> */
.L_x_5260:
        /* <DEDUP_REMOVED lines=12> */
.L_x_5269:
[----:B------:R-:W-:-:S07]  /*5aa0*/  IMAD.MOV.U32 R104, RZ, RZ, R11 ;  /* 0x000000ffff687224 */ /* 0x000fce00078e000b */
.L_x_5270:
[----:B------:R-:W-:Y:S05]  /*5ab0*/  BSYNC B1 ;  /* 0x0000000000017941 */ /* 0x000fea0003800000 */
.L_x_5268:
        /* <DEDUP_REMOVED lines=16> */
.L_x_5274:
[----:B------:R-:W-:Y:S05]  /*5bc0*/  BSYNC B2 ;  /* 0x0000000000027941 */ /* 0x000fea0003800000 */
.L_x_5273:
        /* <DEDUP_REMOVED lines=44> */
.L_x_5272:
[----:B------:R-:W-:Y:S05]  /*5e90*/  BSYNC B1 ;  /* 0x0000000000017941 */ /* 0x000fea0003800000 */
.L_x_5271:
        /* <DEDUP_REMOVED lines=14> */
.L_x_5275:
        /* <DEDUP_REMOVED lines=12> */
.L_x_5278:
[----:B------:R-:W-:-:S07]  /*6040*/  IMAD.MOV.U32 R0, RZ, RZ, R11 ;  /* 0x000000ffff007224 */ /* 0x000fce00078e000b */
.L_x_5279:
[----:B------:R-:W-:Y:S05]  /*6050*/  BSYNC B1 ;  /* 0x0000000000017941 */ /* 0x000fea0003800000 */
.L_x_5277:
        /* <DEDUP_REMOVED lines=18> */
.L_x_5283:
[----:B------:R-:W-:Y:S05]  /*6180*/  BSYNC B2 ;  /* 0x0000000000027941 */ /* 0x000fea0003800000 */
.L_x_5282:
        /* <DEDUP_REMOVED lines=44> */
.L_x_5281:
[----:B------:R-:W-:Y:S05]  /*6450*/  BSYNC B1 ;  /* 0x0000000000017941 */ /* 0x000fea0003800000 */
.L_x_5280:
[----:B------:R-:W-:Y:S02]  /*6460*/  PRMT R103, R95, 0x7632, R103 ;  /* 0x000076325f677816 */ /* 0x000fe40000000067 */
[----:B------:R-:W-:-:S03]  /*6470*/  I2FP.F32.U32 R0, R0 ;  /* 0x0000000000007245 */ /* 0x000fc60000201000 */
[----:B------:R-:W-:Y:S02]  /*6480*/  IMAD.U32 R104, R103, 0x10000, RZ ;  /* 0x0001000067687824 */ /* 0x000fe400078e00ff */
[----:B------:R-:W-:Y:S02]  /*6490*/  FFMA.FTZ R103, R0, R159, 1.1641532182693481445e-10 ;  /* 0x2f00000000677423 */ /* 0x000fe4000001009f */
[----:B------:R-:W-:-:S03]  /*64a0*/  FMUL.FTZ R104, R104, R157 ;  /* 0x0000009d68687220 */ /* 0x000fc60000410000 */
[----:B------:R-:W-:-:S04]  /*64b0*/  FSETP.GTU.FTZ.AND P6, PT, R103, R158, PT ;  /* 0x0000009e6700720b */ /* 0x000fc80003fdc000 */
[----:B------:R-:W-:Y:S02]  /*64c0*/  FSEL R103, R104, RZ, !P6 ;  /* 0x000000ff68677208 */ /* 0x000fe40007000000 */
[----:B------:R-:W-:Y:S02]  /*64d0*/  @P1 PRMT R104, R99, 0x7632, R104 ;  /* 0x0000763263681816 */ /* 0x000fe40000000068 */
[----:B------:R-:W-:Y:S01]  /*64e0*/  SEL R0, RZ, 0x1, P6 ;  /* 0x00000001ff007807 */ /* 0x000fe20003000000 */
[----:B------:R-:W-:Y:S02]  /*64f0*/  FADD.FTZ R114, R114, R103 ;  /* 0x0000006772727221 */ /* 0x000fe40000010000 */
[----:B------:R-:W-:-:S04]  /*6500*/  @P1 IMAD.U32 R113, R104, 0x10000, RZ ;  /* 0x0001000068711824 */ /* 0x000fc800078e00ff */
[----:B------:R-:W-:-:S07]  /*6510*/  @P1 FADD.FTZ R114, R114, R113 ;  /* 0x0000007172721221 */ /* 0x000fce0000010000 */
.L_x_5276:
[----:B------:R-:W0:Y:S01]  /*6520*/  LDC.64 R164, c[0x0][0x238] ;  /* 0x00008e00ffa47b82 */ /* 0x000e220000000a00 */
[----:B------:R-:W-:Y:S02]  /*6530*/  ISETP.NE.AND P6, PT, R18, RZ, PT ;  /* 0x000000ff1200720c */ /* 0x000fe40003fc5270 */
[----:B------:R-:W-:Y:S02]  /*6540*/  SEL R18, RZ, 0x1000000, P5 ;  /* 0x01000000ff127807 */ /* 0x000fe40002800000 */
[----:B------:R-:W-:Y:S02]  /*6550*/  ISETP.NE.AND P5, PT, R19, RZ, PT ;  /* 0x000000ff1300720c */ /* 0x000fe40003fa5270 */
[----:B------:R-:W-:Y:S01]  /*6560*/  P2R R103, PR, RZ, 0x4 ;  /* 0x00000004ff677803 */ /* 0x000fe20000000000 */
[----:B------:R-:W1:Y:S01]  /*6570*/  LDC.64 R130, c[0x0][0x240] ;  /* 0x00009000ff827b82 */ /* 0x000e620000000a00 */
[----:B------:R-:W-:Y:S02]  /*6580*/  SEL R19, RZ, 0x10000, P4 ;  /* 0x00010000ff137807 */ /* 0x000fe40002000000 */
[----:B------:R-:W-:-:S02]  /*6590*/  SEL R104, RZ, 0x100, P3 ;  /* 0x00000100ff687807 */ /* 0x000fc40001800000 */
[----:B------:R-:W-:Y:S02]  /*65a0*/  ISETP.NE.AND P2, PT, R102, RZ, PT ;  /* 0x000000ff6600720c */ /* 0x000fe40003f45270 */
[----:B------:R-:W-:Y:S02]  /*65b0*/  ISETP.NE.AND P3, PT, R101, RZ, PT ;  /* 0x000000ff6500720c */ /* 0x000fe40003f65270 */
[----:B------:R-:W-:Y:S02]  /*65c0*/  LOP3.LUT R104, R104, R18, R19, 0xfe, !PT ;  /* 0x0000001268687212 */ /* 0x000fe400078efe13 */
[----:B------:R-:W-:Y:S02]  /*65d0*/  SEL R121, RZ, 0x1, P2 ;  /* 0x00000001ff797807 */ /* 0x000fe40001000000 */
[----:B------:R-:W-:Y:S02]  /*65e0*/  SEL R18, RZ, 0x1, P3 ;  /* 0x00000001ff127807 */ /* 0x000fe40001800000 */
[----:B------:R-:W-:Y:S01]  /*65f0*/  ISETP.NE.AND P4, PT, R100, RZ, PT ;  /* 0x000000ff6400720c */ /* 0x000fe20003f85270 */
[----:B0-----:R-:W-:Y:S01]  /*6600*/  IMAD.WIDE.U32 R112, R107, 0x10, R164 ;  /* 0x000000106b707825 */ /* 0x001fe200078e00a4 */
[----:B------:R-:W-:-:S02]  /*6610*/  ISETP.NE.AND P2, PT, R103, RZ, PT ;  /* 0x000000ff6700720c */ /* 0x000fc40003f45270 */
        /* <DEDUP_REMOVED lines=8> */
[----:B------:R-:W-:-:S02]  /*66a0*/  SEL R118, RZ, 0x1, P5 ;  /* 0x00000001ff767807 */ /* 0x000fc40002800000 */
[----:B------:R-:W-:-:S03]  /*66b0*/  IADD3 R104, R107, 0x20, RZ ;  /* 0x000000206b687810 */ /* 0x000fc60007ffe0ff */
[----:B------:R-:W-:Y:S01]  /*66c0*/  IMAD.WIDE.U32 R118, R118, 0x100, RZ ;  /* 0x0000010076767825 */ /* 0x000fe200078e00ff */
[----:B0-----:R-:W0:Y:S03]  /*66d0*/  @P0 LDC.64 R100, c[0x0][0x228] ;  /* 0x00008a00ff640b82 */ /* 0x001e260000000a00 */
[----:B------:R-:W-:-:S05]  /*66e0*/  IMAD.WIDE.U32 R112, R19, 0x10000, RZ ;  /* 0x0001000013707825 */ /* 0x000fca00078e00ff */
[----:B------:R-:W-:Y:S01]  /*66f0*/  LOP3.LUT R19, R119, R121, R113, 0xfe, !PT ;  /* 0x0000007977137212 */ /* 0x000fe200078efe71 */
[----:B------:R-:W2:Y:S01]  /*6700*/  @P1 LDC.64 R102, c[0x0][0x230] ;  /* 0x00008c00ff661b82 */ /* 0x000ea20000000a00 */
[----:B------:R-:W-:Y:S01]  /*6710*/  LOP3.LUT R18, R118, R18, R112, 0xfe, !PT ;  /* 0x0000001276127212 */ /* 0x000fe200078efe70 */
[----:B-1----:R-:W-:Y:S01]  /*6720*/  IMAD.WIDE.U32 R112, R107, 0x8, R130 ;  /* 0x000000086b707825 */ /* 0x002fe200078e0082 */
[----:B------:R-:W-:-:S04]  /*6730*/  SEL R119, RZ, 0x1, P6 ;  /* 0x00000001ff777807 */ /* 0x000fc80003000000 */
[----:B------:R-:W-:-:S05]  /*6740*/  LOP3.LUT R18, R18, R119, RZ, 0xfc, !PT ;  /* 0x0000007712127212 */ /* 0x000fca00078efcff */
[----:B------:R1:W-:Y:S01]  /*6750*/  STG.E.64 desc[UR4][R112.64], R18 ;  /* 0x0000001270007986 */ /* 0x0003e2000c101b04 */
[----:B0-----:R-:W-:-:S04]  /*6760*/  @P0 IMAD.WIDE.U32 R100, R104, 0x10, R100 ;  /* 0x0000001068640825 */ /* 0x001fc800078e0064 */
[----:B--2---:R-:W-:-:S04]  /*6770*/  @P1 IMAD.WIDE.U32 R102, R104, 0x10, R102 ;  /* 0x0000001068661825 */ /* 0x004fc800078e0066 */
[----:B-1----:R-:W-:Y:S01]  /*6780*/  IMAD.WIDE.U32 R18, R104, 0x10, R126 ;  /* 0x0000001068127825 */ /* 0x002fe200078e007e */
        /* <DEDUP_REMOVED lines=13> */
[----:B------:R-:W-:-:S04]  /*6860*/  LOP3.LUT R125, R125, 0xff00, R106, 0xf8, !PT ;  /* 0x0000ff007d7d7812 */ /* 0x000fc800078ef86a */
[----:B------:R-:W-:-:S04]  /*6870*/  LOP3.LUT R125, R125, 0xff, R4, 0xf8, !PT ;  /* 0x000000ff7d7d7812 */ /* 0x000fc800078ef804 */
[----:B------:R-:W-:Y:S02]  /*6880*/  LOP3.LUT R113, R119, R125, R113, 0xfe, !PT ;  /* 0x0000007d77717212 */ /* 0x000fe400078efe71 */
[----:B------:R-:W-:Y:S02]  /*6890*/  LOP3.LUT R119, R120, R112, R118, 0xfe, !PT ;  /* 0x0000007078777212 */ /* 0x000fe400078efe76 */
[----:B------:R-:W-:Y:S02]  /*68a0*/  LOP3.LUT R113, R113, R121, RZ, 0xfc, !PT ;  /* 0x0000007971717212 */ /* 0x000fe400078efcff */
[----:B------:R-:W-:Y:S01]  /*68b0*/  LOP3.LUT R112, R119, 0xff, R8, 0xf8, !PT ;  /* 0x000000ff77707812 */ /* 0x000fe200078ef808 */
[----:B0-----:R-:W-:-:S05]  /*68c0*/  IMAD.WIDE.U32 R118, R107, 0x8, R122 ;  /* 0x000000086b767825 */ /* 0x001fca00078e007a */
[----:B------:R0:W-:Y:S02]  /*68d0*/  STG.E.64 desc[UR4][R118.64], R112 ;  /* 0x0000007076007986 */ /* 0x0001e4000c101b04 */
.L_x_5284:
[----:B------:R1:W5:Y:S04]  /*68e0*/  @P0 LDG.E.128 R92, desc[UR4][R100.64] ;  /* 0x00000004645c0981 */ /* 0x000368000c1e1d00 */
[----:B------:R1:W5:Y:S04]  /*68f0*/  @P1 LDG.E.128 R96, desc[UR4][R102.64] ;  /* 0x0000000466601981 */ /* 0x000368000c1e1d00 */
[----:B------:R1:W5:Y:S01]  /*6900*/  LDG.E.128 R100, desc[UR4][R18.64] ;  /* 0x0000000412647981 */ /* 0x000362000c1e1d00 */
[C---:B------:R-:W-:Y:S01]  /*6910*/  ISETP.NE.AND P3, PT, R105.reuse, 0x1, PT ;  /* 0x000000016900780c */ /* 0x040fe20003f65270 */
[----:B------:R-:W-:Y:S01]  /*6920*/  BSSY B1, `(.L_x_5285) ;  /* 0x000000c000017945 */ /* 0x000fe20003800000 */
[----:B0-----:R-:W-:-:S11]  /*6930*/  VIADD R112, R105, 0x1 ;  /* 0x0000000169707836 */ /* 0x001fd60000000000 */
[----:B-1----:R-:W-:Y:S05]  /*6940*/  @!P3 BRA `(.L_x_5286) ;  /* 0x000000000020b947 */ /* 0x002fea0003800000 */
        /* <DEDUP_REMOVED lines=8> */
.L_x_5286:
[----:B------:R-:W-:-:S07]  /*69d0*/  MOV R18, R11 ;  /* 0x0000000b00127202 */ /* 0x000fce0000000f00 */
.L_x_5287:
[----:B------:R-:W-:Y:S05]  /*69e0*/  BSYNC B1 ;  /* 0x0000000000017941 */ /* 0x000fea0003800000 */
.L_x_5285:
        /* <DEDUP_REMOVED lines=16> */
.L_x_5291:
[----:B------:R-:W-:Y:S05]  /*6af0*/  BSYNC B2 ;  /* 0x0000000000027941 */ /* 0x000fea0003800000 */
.L_x_5290:
        /* <DEDUP_REMOVED lines=42> */
[----:B------:R-:W-:Y:S01]  /*6da0*/  MOV R10, R112 ;  /* 0x00000070000a7202 */ /* 0x000fe20000000f00 */
[----:B------:R-:W-:-:S07]  /*6db0*/  IMAD.MOV.U32 R112, RZ, RZ, RZ ;  /* 0x000000ffff707224 */ /* 0x000fce00078e00ff */
.L_x_5289:
[----:B------:R-:W-:Y:S05]  /*6dc0*/  BSYNC B1 ;  /* 0x0000000000017941 */ /* 0x000fea0003800000 */
.L_x_5288:
[----:B------:R-:W-:-:S05]  /*6dd0*/  I2FP.F32.U32 R18, R18 ;  /* 0x0000001200127245 */ /* 0x000fca0000201000 */
[----:B------:R-:W-:Y:S01]  /*6de0*/  FFMA.FTZ R19, R18, R159, 1.1641532182693481445e-10 ;  /* 0x2f00000012137423 */ /* 0x000fe2000001009f */
[----:B-----5:R-:W-:-:S04]  /*6df0*/  IMAD.U32 R18, R100, 0x10000, RZ ;  /* 0x0001000064127824 */ /* 0x020fc800078e00ff */
[----:B------:R-:W-:Y:S01]  /*6e00*/  FMUL.FTZ R18, R18, R157 ;  /* 0x0000009d12127220 */ /* 0x000fe20000410000 */
[----:B------:R-:W-:Y:S02]  /*6e10*/  FSETP.GTU.FTZ.AND P3, PT, R19, R158, PT ;  /* 0x0000009e1300720b */ /* 0x000fe40003f7c000 */
        /* <DEDUP_REMOVED lines=10> */
.L_x_5292:
        /* <DEDUP_REMOVED lines=12> */
.L_x_5295:
[----:B------:R-:W-:-:S07]  /*6f80*/  IMAD.MOV.U32 R8, RZ, RZ, R11 ;  /* 0x000000ffff087224 */ /* 0x000fce00078e000b */
.L_x_5296:
[----:B------:R-:W-:Y:S05]  /*6f90*/  BSYNC B1 ;  /* 0x0000000000017941 */ /* 0x000fea0003800000 */
.L_x_5294:
        /* <DEDUP_REMOVED lines=16> */
.L_x_5300:
[----:B------:R-:W-:Y:S05]  /*70a0*/  BSYNC B2 ;  /* 0x0000000000027941 */ /* 0x000fea0003800000 */
.L_x_5299:
        /* <DEDUP_REMOVED lines=44> */
.L_x_5298:
[----:B------:R-:W-:Y:S05]  /*7370*/  BSYNC B1 ;  /* 0x0000000000017941 */ /* 0x000fea0003800000 */
.L_x_5297:
        /* <DEDUP_REMOVED lines=10> */
.L_x_5293:
        /* <DEDUP_REMOVED lines=12> */
.L_x_5302:
[----:B------:R-:W-:-:S07]  /*74e0*/  MOV R18, R11 ;  /* 0x0000000b00127202 */ /* 0x000fce0000000f00 */
.L_x_5303:
[----:B------:R-:W-:Y:S05]  /*74f0*/  BSYNC B1 ;  /* 0x0000000000017941 */ /* 0x000fea0003800000 */
.L_x_5301:
        /* <DEDUP_REMOVED lines=16> */
.L_x_5307:
[----:B------:R-:W-:Y:S05]  /*7600*/  BSYNC B2 ;  /* 0x0000000000027941 */ /* 0x000fea0003800000 */
.L_x_5306:
        /* <DEDUP_REMOVED lines=44> */
.L_x_5305:
[----:B------:R-:W-:Y:S05]  /*78d0*/  BSYNC B1 ;  /* 0x0000000000017941 */ /* 0x000fea0003800000 */
.L_x_5304:
[----:B------:R-:W-:-:S05]  /*78e0*/  I2FP.F32.U32 R18, R18 ;  /* 0x0000001200127245 */ /* 0x000fca0000201000 */
[----:B------:R-:W-:Y:S01]  /*78f0*/  FFMA.FTZ R105, R18, R159, 1.1641532182693481445e-10 ;  /* 0x2f00000012697423 */ /* 0x000fe2000001009f */
[----:B------:R-:W-:-:S04]  /*7900*/  IMAD.U32 R18, R19, 0x10000, RZ ;  /* 0x0001000013127824 */ /* 0x000fc800078e00ff */
[----:B------:R-:W-:Y:S01]  /*7910*/  FSETP.GTU.FTZ.AND P3, PT, R105, R158, PT ;  /* 0x0000009e6900720b */ /* 0x000fe20003f7c000 */
[----:B------:R-:W-:-:S03]  /*7920*/  FMUL.FTZ R105, R18, R157 ;  /* 0x0000009d12697220 */ /* 0x000fc60000410000 */
        /* <DEDUP_REMOVED lines=10> */
.L_x_5308:
        /* <DEDUP_REMOVED lines=12> */
.L_x_5311:
[----:B------:R-:W-:-:S07]  /*7a90*/  IMAD.MOV.U32 R7, RZ, RZ, R11 ;  /* 0x000000ffff077224 */ /* 0x000fce00078e000b */
.L_x_5312:
[----:B------:R-:W-:Y:S05]  /*7aa0*/  BSYNC B1 ;  /* 0x0000000000017941 */ /* 0x000fea0003800000 */
.L_x_5310:
        /* <DEDUP_REMOVED lines=16> */
.L_x_5316:
[----:B------:R-:W-:Y:S05]  /*7bb0*/  BSYNC B2 ;  /* 0x0000000000027941 */ /* 0x000fea0003800000 */
.L_x_5315:
        /* <DEDUP_REMOVED lines=44> */
.L_x_5314:
[----:B------:R-:W-:Y:S05]  /*7e80*/  BSYNC B1 ;  /* 0x0000000000017941 */ /* 0x000fea0003800000 */
.L_x_5313:
[----:B------:R-:W-:Y:S02]  /*7e90*/  I2FP.F32.U32 R112, R7 ;  /* 0x0000000700707245 */ /* 0x000fe40000201000 */
[----:B------:R-:W-:-:S04]  /*7ea0*/  PRMT R7, R92, 0x7632, R7 ;  /* 0x000076325c077816 */ /* 0x000fc80000000007 */
[----:B------:R-:W-:Y:S01]  /*7eb0*/  SHF.L.U32 R118, R7, 0x10, RZ ;  /* 0x0000001007767819 */ /* 0x000fe200000006ff */
[----:B------:R-:W-:-:S04]  /*7ec0*/  FFMA.FTZ R7, R112, R159, 1.1641532182693481445e-10 ;  /* 0x2f00000070077423 */ /* 0x000fc8000001009f */
[----:B------:R-:W-:Y:S01]  /*7ed0*/  FMUL.FTZ R118, R118, R157 ;  /* 0x0000009d76767220 */ /* 0x000fe20000410000 */
[----:B------:R-:W-:Y:S02]  /*7ee0*/  FSETP.GTU.FTZ.AND P3, PT, R7, R158, PT ;  /* 0x0000009e0700720b */ /* 0x000fe40003f7c000 */
[----:B------:R-:W-:Y:S02]  /*7ef0*/  @P1 PRMT R7, R96, 0x7632, R7 ;  /* 0x0000763260071816 */ /* 0x000fe40000000007 */
[----:B------:R-:W-:-:S03]  /*7f00*/  FSEL R118, R118, RZ, !P3 ;  /* 0x000000ff76767208 */ /* 0x000fc60005800000 */
[----:B------:R-:W-:Y:S01]  /*7f10*/  @P1 IMAD.U32 R112, R7, 0x10000, RZ ;  /* 0x0001000007701824 */ /* 0x000fe200078e00ff */
[----:B------:R-:W-:Y:S01]  /*7f20*/  SEL R7, RZ, 0x1, P3 ;  /* 0x00000001ff077807 */ /* 0x000fe20001800000 */
[----:B------:R-:W-:-:S04]  /*7f30*/  FADD.FTZ R105, R105, R118 ;  /* 0x0000007669697221 */ /* 0x000fc80000010000 */
[----:B------:R-:W-:-:S07]  /*7f40*/  @P1 FADD.FTZ R105, R105, R112 ;  /* 0x0000007069691221 */ /* 0x000fce0000010000 */
.L_x_5309:
        /* <DEDUP_REMOVED lines=12> */
.L_x_5318:
[----:B------:R-:W-:-:S07]  /*8010*/  MOV R19, R11 ;  /* 0x0000000b00137202 */ /* 0x000fce0000000f00 */
.L_x_5319:
[----:B------:R-:W-:Y:S05]  /*8020*/  BSYNC B1 ;  /* 0x0000000000017941 */ /* 0x000fea0003800000 */
.L_x_5317:
        /* <DEDUP_REMOVED lines=16> */
.L_x_5323:
[----:B------:R-:W-:Y:S05]  /*8130*/  BSYNC B2 ;  /* 0x0000000000027941 */ /* 0x000fea0003800000 */
.L_x_5322:
        /* <DEDUP_REMOVED lines=44> */
.L_x_5321:
[----:B------:R-:W-:Y:S05]  /*8400*/  BSYNC B1 ;  /* 0x0000000000017941 */ /* 0x000fea0003800000 */
.L_x_5320:
[----:B------:R-:W-:-:S05]  /*8410*/  I2FP.F32.U32 R100, R19 ;  /* 0x0000001300647245 */ /* 0x000fca0000201000 */
[----:B------:R-:W-:Y:S01]  /*8420*/  FFMA.FTZ R19, R100, R159, 1.1641532182693481445e-10 ;  /* 0x2f00000064137423 */ /* 0x000fe2000001009f */
[C---:B------:R-:W-:Y:S01]  /*8430*/  IMAD.U32 R100, R101.reuse, 0x10000, RZ ;  /* 0x0001000065647824 */ /* 0x040fe200078e00ff */
[----:B------:R-:W-:-:S03]  /*8440*/  PRMT R101, R101, 0x7632, R101 ;  /* 0x0000763265657816 */ /* 0x000fc60000000065 */
[----:B------:R-:W-:Y:S01]  /*8450*/  FMUL.FTZ R100, R100, R157 ;  /* 0x0000009d64647220 */ /* 0x000fe20000410000 */
        /* <DEDUP_REMOVED lines=10> */
.L_x_5324:
        /* <DEDUP_REMOVED lines=12> */
.L_x_5327:
[----:B------:R-:W-:-:S07]  /*85c0*/  IMAD.MOV.U32 R6, RZ, RZ, R11 ;  /* 0x000000ffff067224 */ /* 0x000fce00078e000b */
.L_x_5328:
[----:B------:R-:W-:Y:S05]  /*85d0*/  BSYNC B1 ;  /* 0x0000000000017941 */ /* 0x000fea0003800000 */
.L_x_5326:
        /* <DEDUP_REMOVED lines=16> */
.L_x_5332:
[----:B------:R-:W-:Y:S05]  /*86e0*/  BSYNC B2 ;  /* 0x0000000000027941 */ /* 0x000fea0003800000 */
.L_x_5331:
        /* <DEDUP_REMOVED lines=44> */
.L_x_5330:
[----:B------:R-:W-:Y:S05]  /*89b0*/  BSYNC B1 ;  /* 0x0000000000017941 */ /* 0x000fea0003800000 */
.L_x_5329:
[----:B------:R-:W-:Y:S02]  /*89c0*/  I2FP.F32.U32 R6, R6 ;  /* 0x0000000600067245 */ /* 0x000fe40000201000 */
[----:B------:R-:W-:-:S03]  /*89d0*/  SHF.L.U32 R100, R93, 0x10, RZ ;  /* 0x000000105d647819 */ /* 0x000fc600000006ff */
[----:B------:R-:W-:Y:S02]  /*89e0*/  FFMA.FTZ R119, R6, R159, 1.1641532182693481445e-10 ;  /* 0x2f00000006777423 */ /* 0x000fe4000001009f */
[----:B------:R-:W-:Y:S01]  /*89f0*/  FMUL.FTZ R6, R100, R157 ;  /* 0x0000009d64067220 */ /* 0x000fe20000410000 */
[----:B------:R-:W-:Y:S02]  /*8a00*/  @P1 IMAD.U32 R100, R97, 0x10000, RZ ;  /* 0x0001000061641824 */ /* 0x000fe400078e00ff */
[----:B------:R-:W-:-:S04]  /*8a10*/  FSETP.GTU.FTZ.AND P3, PT, R119, R158, PT ;  /* 0x0000009e7700720b */ /* 0x000fc80003f7c000 */
[----:B------:R-:W-:-:S05]  /*8a20*/  FSEL R6, R6, RZ, !P3 ;  /* 0x000000ff06067208 */ /* 0x000fca0005800000 */
[----:B------:R-:W-:Y:S01]  /*8a30*/  FADD.FTZ R113, R113, R6 ;  /* 0x0000000671717221 */ /* 0x000fe20000010000 */
[----:B------:R-:W-:-:S03]  /*8a40*/  SEL R6, RZ, 0x1, P3 ;  /* 0x00000001ff067807 */ /* 0x000fc60001800000 */
[----:B------:R-:W-:-:S07]  /*8a50*/  @P1 FADD.FTZ R113, R100, R113 ;  /* 0x0000007164711221 */ /* 0x000fce0000010000 */
.L_x_5325:
        /* <DEDUP_REMOVED lines=12> */
.L_x_5334:
[----:B------:R-:W-:-:S07]  /*8b20*/  MOV R100, R11 ;  /* 0x0000000b00647202 */ /* 0x000fce0000000f00 */
.L_x_5335:
[----:B------:R-:W-:Y:S05]  /*8b30*/  BSYNC B1 ;  /* 0x0000000000017941 */ /* 0x000fea0003800000 */
.L_x_5333:
        /* <DEDUP_REMOVED lines=16> */
.L_x_5339:
[----:B------:R-:W-:Y:S05]  /*8c40*/  BSYNC B2 ;  /* 0x0000000000027941 */ /* 0x000fea0003800000 */
.L_x_5338:
        /* <DEDUP_REMOVED lines=44> */
.L_x_5337:
[----:B------:R-:W-:Y:S05]  /*8f10*/  BSYNC B1 ;  /* 0x0000000000017941 */ /* 0x000fea0003800000 */
.L_x_5336:
[----:B------:R-:W-:-:S05]  /*8f20*/  I2FP.F32.U32 R100, R100 ;  /* 0x0000006400647245 */ /* 0x000fca0000201000 */
[----:B------:R-:W-:Y:S01]  /*8f30*/  FFMA.FTZ R121, R100, R159, 1.1641532182693481445e-10 ;  /* 0x2f00000064797423 */ /* 0x000fe2000001009f */
[----:B------:R-:W-:-:S04]  /*8f40*/  IMAD.U32 R100, R101, 0x10000, RZ ;  /* 0x0001000065647824 */ /* 0x000fc800078e00ff */
[----:B------:R-:W-:Y:S01]  /*8f50*/  FMUL.FTZ R112, R100, R157 ;  /* 0x0000009d64707220 */ /* 0x000fe20000410000 */
        /* <DEDUP_REMOVED lines=11> */
.L_x_5340:
        /* <DEDUP_REMOVED lines=12> */
.L_x_5343:
[----:B------:R-:W-:-:S07]  /*90d0*/  IMAD.MOV.U32 R5, RZ, RZ, R11 ;  /* 0x000000ffff057224 */ /* 0x000fce00078e000b */
.L_x_5344:
[----:B------:R-:W-:Y:S05]  /*90e0*/  BSYNC B1 ;  /* 0x0000000000017941 */ /* 0x000fea0003800000 */
.L_x_5342:
        /* <DEDUP_REMOVED lines=16> */
.L_x_5348:
[----:B------:R-:W-:Y:S05]  /*91f0*/  BSYNC B2 ;  /* 0x0000000000027941 */ /* 0x000fea0003800000 */
.L_x_5347:
        /* <DEDUP_REMOVED lines=44> */
.L_x_5346:
[----:B------:R-:W-:Y:S05]  /*94c0*/  BSYNC B1 ;  /* 0x0000000000017941 */ /* 0x000fea0003800000 */
.L_x_5345:
[----:B------:R-:W-:Y:S02]  /*94d0*/  I2FP.F32.U32 R120, R5 ;  /* 0x0000000500787245 */ /* 0x000fe40000201000 */
[----:B------:R-:W-:Y:S02]  /*94e0*/  PRMT R5, R93, 0x7632, R5 ;  /* 0x000076325d057816 */ /* 0x000fe40000000005 */
[----:B------:R-:W-:Y:S02]  /*94f0*/  @P1 PRMT R119, R97, 0x7632, R119 ;  /* 0x0000763261771816 */ /* 0x000fe40000000077 */
[----:B------:R-:W-:Y:S01]  /*9500*/  SHF.L.U32 R122, R5, 0x10, RZ ;  /* 0x00000010057a7819 */ /* 0x000fe200000006ff */
[----:B------:R-:W-:Y:S02]  /*9510*/  FFMA.FTZ R5, R120, R159, 1.1641532182693481445e-10 ;  /* 0x2f00000078057423 */ /* 0x000fe4000001009f */
[----:B------:R-:W-:Y:S02]  /*9520*/  @P1 IMAD.U32 R119, R119, 0x10000, RZ ;  /* 0x0001000077771824 */ /* 0x000fe400078e00ff */
[----:B------:R-:W-:Y:S01]  /*9530*/  FMUL.FTZ R122, R122, R157 ;  /* 0x0000009d7a7a7220 */ /* 0x000fe20000410000 */
[----:B------:R-:W-:-:S04]  /*9540*/  FSETP.GTU.FTZ.AND P3, PT, R5, R158, PT ;  /* 0x0000009e0500720b */ /* 0x000fc80003f7c000 */
[----:B------:R-:W-:Y:S02]  /*9550*/  FSEL R101, R122, RZ, !P3 ;  /* 0x000000ff7a657208 */ /* 0x000fe40005800000 */
[----:B------:R-:W-:-:S03]  /*9560*/  SEL R5, RZ, 0x1, P3 ;  /* 0x00000001ff057807 */ /* 0x000fc60001800000 */
[----:B------:R-:W-:-:S04]  /*9570*/  FADD.FTZ R112, R112, R101 ;  /* 0x0000006570707221 */ /* 0x000fc80000010000 */
[----:B------:R-:W-:-:S07]  /*9580*/  @P1 FADD.FTZ R112, R112, R119 ;  /* 0x0000007770701221 */ /* 0x000fce0000010000 */
.L_x_5341:
        /* <DEDUP_REMOVED lines=12> */
.L_x_5350:
[----:B------:R-:W-:-:S07]  /*9650*/  MOV R101, R11 ;  /* 0x0000000b00657202 */ /* 0x000fce0000000f00 */
.L_x_5351:
[----:B------:R-:W-:Y:S05]  /*9660*/  BSYNC B1 ;  /* 0x0000000000017941 */ /* 0x000fea0003800000 */
.L_x_5349:
        /* <DEDUP_REMOVED lines=16> */
.L_x_5355:
[----:B------:R-:W-:Y:S05]  /*9770*/  BSYNC B2 ;  /* 0x0000000000027941 */ /* 0x000fea0003800000 */
.L_x_5354:
        /* <DEDUP_REMOVED lines=44> */
.L_x_5353:
[----:B------:R-:W-:Y:S05]  /*9a40*/  BSYNC B1 ;  /* 0x0000000000017941 */ /* 0x000fea0003800000 */
.L_x_5352:
        /* <DEDUP_REMOVED lines=15> */
.L_x_5356:
        /* <DEDUP_REMOVED lines=12> */
.L_x_5359:
[----:B------:R-:W-:-:S07]  /*9c00*/  IMAD.MOV.U32 R4, RZ, RZ, R11 ;  /* 0x000000ffff047224 */ /* 0x000fce00078e000b */
.L_x_5360:
[----:B------:R-:W-:Y:S05]  /*9c10*/  BSYNC B1 ;  /* 0x0000000000017941 */ /* 0x000fea0003800000 */
.L_x_5358:
        /* <DEDUP_REMOVED lines=16> */
.L_x_5364:
[----:B------:R-:W-:Y:S05]  /*9d20*/  BSYNC B2 ;  /* 0x0000000000027941 */ /* 0x000fea0003800000 */
.L_x_5363:
        /* <DEDUP_REMOVED lines=40> */
[----:B------:R-:W-:-:S04]  /*9fb0*/  MOV R11, R122 ;  /* 0x0000007a000b7202 */ /* 0x000fc80000000f00 */
[----:B------:R-:W-:Y:S01]  /*9fc0*/  LOP3.LUT R15, R121, UR34, R10, 0x96, !PT ;  /* 0x00000022790f7c12 */ /* 0x000fe2000f8e960a */
[----:B------:R-:W-:Y:S02]  /*9fd0*/  IMAD.MOV.U32 R10, RZ, RZ, R120 ;  /* 0x000000ffff0a7224 */ /* 0x000fe400078e0078 */
[----:B------:R-:W-:-:S07]  /*9fe0*/  IMAD.MOV.U32 R120, RZ, RZ, RZ ;  /* 0x000000ffff787224 */ /* 0x000fce00078e00ff */
.L_x_5362:
[----:B------:R-:W-:Y:S05]  /*9ff0*/  BSYNC B1 ;  /* 0x0000000000017941 */ /* 0x000fea0003800000 */
.L_x_5361:
        /* <DEDUP_REMOVED lines=10> */
.L_x_5357:
        /* <DEDUP_REMOVED lines=12> */
.L_x_5366:
[----:B------:R-:W-:-:S07]  /*a160*/  MOV R119, R11 ;  /* 0x0000000b00777202 */ /* 0x000fce0000000f00 */
.L_x_5367:
[----:B------:R-:W-:Y:S05]  /*a170*/  BSYNC B1 ;  /* 0x0000000000017941 */ /* 0x000fea0003800000 */
.L_x_5365:
        /* <DEDUP_REMOVED lines=16> */
.L_x_5371:
[----:B------:R-:W-:Y:S05]  /*a280*/  BSYNC B2 ;  /* 0x0000000000027941 */ /* 0x000fea0003800000 */
.L_x_5370:
        /* <DEDUP_REMOVED lines=44> */
.L_x_5369:
[----:B------:R-:W-:Y:S05]  /*a550*/  BSYNC B1 ;  /* 0x0000000000017941 */ /* 0x000fea0003800000 */
.L_x_5368:
        /* <DEDUP_REMOVED lines=14> */
.L_x_5372:
        /* <DEDUP_REMOVED lines=12> */
.L_x_5375:
[----:B------:R-:W-:-:S07]  /*a700*/  IMAD.MOV.U32 R3, RZ, RZ, R11 ;  /* 0x000000ffff037224 */ /* 0x000fce00078e000b */
.L_x_5376:
[----:B------:R-:W-:Y:S05]  /*a710*/  BSYNC B1 ;  /* 0x0000000000017941 */ /* 0x000fea0003800000 */
.L_x_5374:
        /* <DEDUP_REMOVED lines=16> */
.L_x_5380:
[----:B------:R-:W-:Y:S05]  /*a820*/  BSYNC B2 ;  /* 0x0000000000027941 */ /* 0x000fea0003800000 */
.L_x_5379:
        /* <DEDUP_REMOVED lines=44> */
.L_x_5378:
[----:B------:R-:W-:Y:S05]  /*aaf0*/  BSYNC B1 ;  /* 0x0000000000017941 */ /* 0x000fea0003800000 */
.L_x_5377:
        /* <DEDUP_REMOVED lines=12> */
.L_x_5373:
        /* <DEDUP_REMOVED lines=12> */
.L_x_5382:
[----:B------:R-:W-:-:S07]  /*ac80*/  MOV R102, R11 ;  /* 0x0000000b00667202 */ /* 0x000fce0000000f00 */
.L_x_5383:
[----:B------:R-:W-:Y:S05]  /*ac90*/  BSYNC B1 ;  /* 0x0000000000017941 */ /* 0x000fea0003800000 */
.L_x_5381:
        /* <DEDUP_REMOVED lines=16> */
.L_x_5387:
[----:B------:R-:W-:Y:S05]  /*ada0*/  BSYNC B2 ;  /* 0x0000000000027941 */ /* 0x000fea0003800000 */
.L_x_5386:
        /* <DEDUP_REMOVED lines=41> */
[----:B------:R-:W-:Y:S01]  /*b040*/  IMAD.MOV.U32 R122, RZ, RZ, RZ ;  /* 0x000000ffff7a7224 */ /* 0x000fe200078e00ff */
[----:B------:R-:W-:Y:S02]  /*b050*/  LOP3.LUT R15, R121, UR34, R10, 0x96, !PT ;  /* 0x00000022790f7c12 */ /* 0x000fe4000f8e960a */
[----:B------:R-:W-:-:S07]  /*b060*/  MOV R10, R120 ;  /* 0x00000078000a7202 */ /* 0x000fce0000000f00 */
.L_x_5385:
[----:B------:R-:W-:Y:S05]  /*b070*/  BSYNC B1 ;  /* 0x0000000000017941 */ /* 0x000fea0003800000 */
.L_x_5384:
[----:B------:R-:W-:Y:S02]  /*b080*/  I2FP.F32.U32 R102, R102 ;  /* 0x0000006600667245 */ /* 0x000fe40000201000 */
[----:B------:R-:W-:-:S03]  /*b090*/  PRMT R121, R103, 0x7632, R121 ;  /* 0x0000763267797816 */ /* 0x000fc60000000079 */
[----:B------:R-:W-:Y:S01]  /*b0a0*/  FFMA.FTZ R123, R102, R159, 1.1641532182693481445e-10 ;  /* 0x2f000000667b7423 */ /* 0x000fe2000001009f */
[----:B------:R-:W-:-:S04]  /*b0b0*/  IMAD.U32 R102, R103, 0x10000, RZ ;  /* 0x0001000067667824 */ /* 0x000fc800078e00ff */
[----:B------:R-:W-:Y:S01]  /*b0c0*/  FMUL.FTZ R102, R102, R157 ;  /* 0x0000009d66667220 */ /* 0x000fe20000410000 */
[----:B------:R-:W-:-:S04]  /*b0d0*/  FSETP.GTU.FTZ.AND P4, PT, R123, R158, PT ;  /* 0x0000009e7b00720b */ /* 0x000fc80003f9c000 */
[----:B------:R-:W-:Y:S01]  /*b0e0*/  FSEL R120, R102, RZ, !P4 ;  /* 0x000000ff66787208 */ /* 0x000fe20006000000 */
[----:B------:R-:W-:Y:S08]  /*b0f0*/  @P2 BRA `(.L_x_5388) ;  /* 0x0000000000182947 */ /* 0x000ff00003800000 */
[----:B------:R-:W-:Y:S01]  /*b100*/  MOV R103, R122 ;  /* 0x0000007a00677202 */ /* 0x000fe20000000f00 */
[----:B------:R-:W-:Y:S06]  /*b110*/  @!P1 BRA `(.L_x_5389) ;  /* 0x0000000400689947 */ /* 0x000fec0003800000 */
[----:B------:R-:W-:-:S04]  /*b120*/  IMAD.U32 R103, R99, 0x10000, RZ ;  /* 0x0001000063677824 */ /* 0x000fc800078e00ff */
[----:B------:R-:W-:Y:S01]  /*b130*/  FADD.FTZ R120, R103, R120 ;  /* 0x0000007867787221 */ /* 0x000fe20000010000 */
[----:B------:R-:W-:Y:S01]  /*b140*/  IMAD.MOV.U32 R103, RZ, RZ, R122 ;  /* 0x000000ffff677224 */ /* 0x000fe200078e007a */
[----:B------:R-:W-:Y:S06]  /*b150*/  BRA `(.L_x_5389) ;  /* 0x0000000400587947 */ /* 0x000fec0003800000 */
.L_x_5388:
        /* <DEDUP_REMOVED lines=12> */
.L_x_5391:
[----:B------:R-:W-:-:S07]  /*b220*/  IMAD.MOV.U32 R2, RZ, RZ, R11 ;  /* 0x000000ffff027224 */ /* 0x000fce00078e000b */
.L_x_5392:
[----:B------:R-:W-:Y:S05]  /*b230*/  BSYNC B1 ;  /* 0x0000000000017941 */ /* 0x000fea0003800000 */
.L_x_5390:
        /* <DEDUP_REMOVED lines=16> */
.L_x_5396:
[----:B------:R-:W-:Y:S05]  /*b340*/  BSYNC B2 ;  /* 0x0000000000027941 */ /* 0x000fea0003800000 */
.L_x_5395:
        /* <DEDUP_REMOVED lines=42> */
[----:B------:R-:W-:Y:S02]  /*b5f0*/  IMAD.MOV.U32 R10, RZ, RZ, R102 ;  /* 0x000000ffff0a7224 */ /* 0x000fe400078e0066 */
[----:B------:R-:W-:-:S07]  /*b600*/  IMAD.MOV.U32 R103, RZ, RZ, RZ ;  /* 0x000000ffff677224 */ /* 0x000fce00078e00ff */
.L_x_5394:
[----:B------:R-:W-:Y:S05]  /*b610*/  BSYNC B1 ;  /* 0x0000000000017941 */ /* 0x000fea0003800000 */
.L_x_5393:
[----:B------:R-:W-:-:S05]  /*b620*/  I2FP.F32.U32 R2, R2 ;  /* 0x0000000200027245 */ /* 0x000fca0000201000 */
[----:B------:R-:W-:Y:S01]  /*b630*/  FFMA.FTZ R123, R2, R159, 1.1641532182693481445e-10 ;  /* 0x2f000000027b7423 */ /* 0x000fe2000001009f */
[----:B------:R-:W-:-:S04]  /*b640*/  SHF.L.U32 R2, R95, 0x10, RZ ;  /* 0x000000105f027819 */ /* 0x000fc800000006ff */
[----:B------:R-:W-:Y:S01]  /*b650*/  FSETP.GTU.FTZ.AND P5, PT, R123, R158, PT ;  /* 0x0000009e7b00720b */ /* 0x000fe20003fbc000 */
[----:B------:R-:W-:-:S05]  /*b660*/  FMUL.FTZ R2, R2, R157 ;  /* 0x0000009d02027220 */ /* 0x000fca0000410000 */
[----:B------:R-:W-:Y:S02]  /*b670*/  FSEL R123, R2, RZ, !P5 ;  /* 0x000000ff027b7208 */ /* 0x000fe40006800000 */
[----:B------:R-:W-:-:S03]  /*b680*/  SEL R2, RZ, 0x1, P5 ;  /* 0x00000001ff027807 */ /* 0x000fc60002800000 */
[----:B------:R-:W-:Y:S01]  /*b690*/  FADD.FTZ R120, R120, R123 ;  /* 0x0000007b78787221 */ /* 0x000fe20000010000 */
[----:B------:R-:W-:-:S04]  /*b6a0*/  @P1 IMAD.U32 R123, R99, 0x10000, RZ ;  /* 0x00010000637b1824 */ /* 0x000fc800078e00ff */
[----:B------:R-:W-:-:S07]  /*b6b0*/  @P1 FADD.FTZ R120, R123, R120 ;  /* 0x000000787b781221 */ /* 0x000fce0000010000 */
.L_x_5389:
        /* <DEDUP_REMOVED lines=12> */
.L_x_5398:
[----:B------:R-:W-:-:S07]  /*b780*/  MOV R124, R11 ;  /* 0x0000000b007c7202 */ /* 0x000fce0000000f00 */
.L_x_5399:
[----:B------:R-:W-:Y:S05]  /*b790*/  BSYNC B1 ;  /* 0x0000000000017941 */ /* 0x000fea0003800000 */
.L_x_5397:
        /* <DEDUP_REMOVED lines=16> */
.L_x_5403:
[----:B------:R-:W-:Y:S05]  /*b8a0*/  BSYNC B2 ;  /* 0x0000000000027941 */ /* 0x000fea0003800000 */
.L_x_5402:
        /* <DEDUP_REMOVED lines=42> */
[----:B------:R-:W-:Y:S01]  /*bb50*/  MOV R10, R102 ;  /* 0x00000066000a7202 */ /* 0x000fe20000000f00 */
[----:B------:R-:W-:-:S07]  /*bb60*/  IMAD.MOV.U32 R102, RZ, RZ, RZ ;  /* 0x000000ffff667224 */ /* 0x000fce00078e00ff */
.L_x_5401:
[----:B------:R-:W-:Y:S05]  /*bb70*/  BSYNC B1 ;  /* 0x0000000000017941 */ /* 0x000fea0003800000 */
.L_x_5400:
        /* <DEDUP_REMOVED lines=14> */
.L_x_5404:
        /* <DEDUP_REMOVED lines=12> */
.L_x_5407:
[----:B------:R-:W-:-:S07]  /*bd20*/  IMAD.MOV.U32 R0, RZ, RZ, R11 ;  /* 0x000000ffff007224 */ /* 0x000fce00078e000b */
.L_x_5408:
[----:B------:R-:W-:Y:S05]  /*bd30*/  BSYNC B1 ;  /* 0x0000000000017941 */ /* 0x000fea0003800000 */
.L_x_5406:
        /* <DEDUP_REMOVED lines=18> */
.L_x_5412:
[----:B------:R-:W-:Y:S05]  /*be60*/  BSYNC B2 ;  /* 0x0000000000027941 */ /* 0x000fea0003800000 */
.L_x_5411:
        /* <DEDUP_REMOVED lines=39> */
[----:B------:R-:W-:Y:S01]  /*c0e0*/  IMAD.MOV.U32 R122, RZ, RZ, RZ ;  /* 0x000000ffff7a7224 */ /* 0x000fe200078e00ff */
[----:B------:R-:W-:Y:S01]  /*c0f0*/  MOV R11, R102 ;  /* 0x00000066000b7202 */ /* 0x000fe20000000f00 */
[----:B------:R-:W-:-:S05]  /*c100*/  IMAD.WIDE.U32 R102, R15, -0x2daee0ad, RZ ;  /* 0xd2511f530f667825 */ /* 0x000fca00078e00ff */
[----:B------:R-:W-:Y:S01]  /*c110*/  LOP3.LUT R15, R103, UR34, R10, 0x96, !PT ;  /* 0x00000022670f7c12 */ /* 0x000fe2000f8e960a */
[----:B------:R-:W-:-:S07]  /*c120*/  IMAD.MOV.U32 R10, RZ, RZ, R102 ;  /* 0x000000ffff0a7224 */ /* 0x000fce00078e0066 */
.L_x_5410:
[----:B------:R-:W-:Y:S05]  /*c130*/  BSYNC B1 ;  /* 0x0000000000017941 */ /* 0x000fea0003800000 */
.L_x_5409:
        /* <DEDUP_REMOVED lines=12> */
.L_x_5405:
[----:B------:R-:W-:Y:S02]  /*c200*/  P2R R102, PR, RZ, 0x2 ;  /* 0x00000002ff667803 */ /* 0x000fe40000000000 */
[----:B------:R-:W-:Y:S02]  /*c210*/  ISETP.NE.AND P1, PT, R100, RZ, PT ;  /* 0x000000ff6400720c */ /* 0x000fe40003f25270 */
[----:B------:R-:W-:Y:S02]  /*c220*/  ISETP.NE.AND P6, PT, R125, RZ, PT ;  /* 0x000000ff7d00720c */ /* 0x000fe40003fc5270 */
[----:B------:R-:W-:Y:S02]  /*c230*/  SEL R128, RZ, 0x1000000, P5 ;  /* 0x01000000ff807807 */ /* 0x000fe40002800000 */
[----:B------:R-:W-:Y:S02]  /*c240*/  SEL R125, RZ, 0x10000, P4 ;  /* 0x00010000ff7d7807 */ /* 0x000fe40002000000 */
[----:B------:R-:W-:-:S02]  /*c250*/  SEL R124, RZ, 0x100, P3 ;  /* 0x00000100ff7c7807 */ /* 0x000fc40001800000 */
[----:B------:R-:W-:Y:S02]  /*c260*/  SEL R123, RZ, 0x1, P1 ;  /* 0x00000001ff7b7807 */ /* 0x000fe40000800000 */
[----:B------:R-:W-:Y:S02]  /*c270*/  ISETP.NE.AND P5, PT, R18, RZ, PT ;  /* 0x000000ff1200720c */ /* 0x000fe40003fa5270 */
[----:B------:R-:W-:Y:S01]  /*c280*/  ISETP.NE.AND P4, PT, R19, RZ, PT ;  /* 0x000000ff1300720c */ /* 0x000fe20003f85270 */
[----:B------:R-:W-:Y:S01]  /*c290*/  IMAD.WIDE.U32 R18, R104, 0x10, R164 ;  /* 0x0000001068127825 */ /* 0x000fe200078e00a4 */
[----:B------:R-:W-:Y:S02]  /*c2a0*/  ISETP.NE.AND P3, PT, R101, RZ, PT ;  /* 0x000000ff6500720c */ /* 0x000fe40003f65270 */
        /* <DEDUP_REMOVED lines=16> */
[----:B------:R-:W-:Y:S01]  /*c3b0*/  LOP3.LUT R19, R103, R125, R101, 0xfe, !PT ;  /* 0x0000007d67137212 */ /* 0x000fe200078efe65 */
[----:B------:R-:W-:Y:S01]  /*c3c0*/  IMAD.WIDE.U32 R100, R104, 0x8, R130 ;  /* 0x0000000868647825 */ /* 0x000fe200078e0082 */
[----:B------:R-:W-:-:S05]  /*c3d0*/  LOP3.LUT R18, R123, R18, RZ, 0xfc, !PT ;  /* 0x000000127b127212 */ /* 0x000fca00078efcff */
        /* <DEDUP_REMOVED lines=18> */
[----:B------:R-:W-:Y:S02]  /*c500*/  LOP3.LUT R19, R123, R103, RZ, 0xfc, !PT ;  /* 0x000000677b137212 */ /* 0x000fe400078efcff */
[----:B------:R-:W-:Y:S01]  /*c510*/  LOP3.LUT R18, R101, 0xff, R8, 0xf8, !PT ;  /* 0x000000ff65127812 */ /* 0x000fe200078ef808 */
[----:B0-----:R-:W-:-:S05]  /*c520*/  IMAD.WIDE.U32 R100, R104, 0x8, R124 ;  /* 0x0000000868647825 */ /* 0x001fca00078e007c */
[----:B------:R1:W-:Y:S02]  /*c530*/  STG.E.64 desc[UR4][R100.64], R18 ;  /* 0x0000001264007986 */ /* 0x0003e4000c101b04 */
.L_x_5413:
[----:B01----:R-:W0:Y:S01]  /*c540*/  @P1 LDC.64 R100, c[0x0][0x230] ;  /* 0x00008c00ff641b82 */ /* 0x003e220000000a00 */
[----:B------:R-:W-:-:S07]  /*c550*/  IADD3 R19, R107, 0x40, RZ ;  /* 0x000000406b137810 */ /* 0x000fce0007ffe0ff */
        /* <DEDUP_REMOVED lines=19> */
.L_x_5415:
[----:B------:R-:W-:-:S07]  /*c690*/  IMAD.MOV.U32 R18, RZ, RZ, R11 ;  /* 0x000000ffff127224 */ /* 0x000fce00078e000b */
.L_x_5416:
[----:B------:R-:W-:Y:S05]  /*c6a0*/  BSYNC B1 ;  /* 0x0000000000017941 */ /* 0x000fea0003800000 */
.L_x_5414:
        /* <DEDUP_REMOVED lines=16> */
.L_x_5420:
[----:B------:R-:W-:Y:S05]  /*c7b0*/  BSYNC B2 ;  /* 0x0000000000027941 */ /* 0x000fea0003800000 */
.L_x_5419:
        /* <DEDUP_REMOVED lines=40> */
[----:B------:R-:W-:Y:S01]  /*ca40*/  IMAD.WIDE.U32 R122, R15, -0x2daee0ad, RZ ;  /* 0xd2511f530f7a7825 */ /* 0x000fe200078e00ff */
[----:B------:R-:W-:-:S04]  /*ca50*/  HFMA2.MMA R124, -RZ, RZ, 0, 0 ;  /* 0x00000000ff7c7435 */ /* 0x000fc800000001ff */
[----:B------:R-:W-:Y:S01]  /*ca60*/  LOP3.LUT R15, R123, UR34, R10, 0x96, !PT ;  /* 0x000000227b0f7c12 */ /* 0x000fe2000f8e960a */
[----:B------:R-:W-:-:S07]  /*ca70*/  IMAD.MOV.U32 R10, RZ, RZ, R122 ;  /* 0x000000ffff0a7224 */ /* 0x000fce00078e007a */
.L_x_5418:
[----:B------:R-:W-:Y:S05]  /*ca80*/  BSYNC B1 ;  /* 0x0000000000017941 */ /* 0x000fea0003800000 */
.L_x_5417:
        /* <DEDUP_REMOVED lines=15> */
.L_x_5421:
        /* <DEDUP_REMOVED lines=12> */
.L_x_5424:
[----:B------:R-:W-:-:S07]  /*cc40*/  MOV R8, R11 ;  /* 0x0000000b00087202 */ /* 0x000fce0000000f00 */
.L_x_5425:
[----:B------:R-:W-:Y:S05]  /*cc50*/  BSYNC B1 ;  /* 0x0000000000017941 */ /* 0x000fea0003800000 */
.L_x_5423:
        /* <DEDUP_REMOVED lines=16> */
.L_x_5429:
[----:B------:R-:W-:Y:S05]  /*cd60*/  BSYNC B2 ;  /* 0x0000000000027941 */ /* 0x000fea0003800000 */
.L_x_5428:
        /* <DEDUP_REMOVED lines=9> */
[----:B------:R-:W-:Y:S01]  /*ce00*/  LOP3.LUT R15, R127, UR19, R15, 0x96, !PT ;  /* 0x000000137f0f7c12 */ /* 0x000fe2000f8e960f */
[----:B------:R-:W-:Y:S01]  /*ce10*/  IMAD.MOV.U32 R123, RZ, RZ, RZ ;  /* 0x000000ffff7b7224 */ /* 0x000fe200078e00ff */
        /* <DEDUP_REMOVED lines=33> */
.L_x_5427:
[----:B------:R-:W-:Y:S05]  /*d030*/  BSYNC B1 ;  /* 0x0000000000017941 */ /* 0x000fea0003800000 */
.L_x_5426:
        /* <DEDUP_REMOVED lines=10> */
.L_x_5422:
        /* <DEDUP_REMOVED lines=12> */
.L_x_5431:
[----:B------:R-:W-:-:S07]  /*d1a0*/  IMAD.MOV.U32 R100, RZ, RZ, R11 ;  /* 0x000000ffff647224 */ /* 0x000fce00078e000b */
.L_x_5432:
[----:B------:R-:W-:Y:S05]  /*d1b0*/  BSYNC B1 ;  /* 0x0000000000017941 */ /* 0x000fea0003800000 */
.L_x_5430:
        /* <DEDUP_REMOVED lines=16> */
.L_x_5436:
[----:B------:R-:W-:Y:S05]  /*d2c0*/  BSYNC B2 ;  /* 0x0000000000027941 */ /* 0x000fea0003800000 */
.L_x_5435:
        /* <DEDUP_REMOVED lines=42> */
[----:B------:R-:W-:Y:S01]  /*d570*/  IMAD.MOV.U32 R10, RZ, RZ, R124 ;  /* 0x000000ffff0a7224 */ /* 0x000fe200078e007c */
[----:B------:R-:W-:-:S11]  /*d580*/  HFMA2.MMA R124, -RZ, RZ, 0, 0 ;  /* 0x00000000ff7c7435 */ /* 0x000fd600000001ff */
.L_x_5434:
[----:B------:R-:W-:Y:S05]  /*d590*/  BSYNC B1 ;  /* 0x0000000000017941 */ /* 0x000fea0003800000 */
.L_x_5433:
        /* <DEDUP_REMOVED lines=15> */
.L_x_5437:
        /* <DEDUP_REMOVED lines=12> */
.L_x_5440:
[----:B------:R-:W-:-:S07]  /*d750*/  MOV R7, R11 ;  /* 0x0000000b00077202 */ /* 0x000fce0000000f00 */
.L_x_5441:
[----:B------:R-:W-:Y:S05]  /*d760*/  BSYNC B1 ;  /* 0x0000000000017941 */ /* 0x000fea0003800000 */
.L_x_5439:
        /* <DEDUP_REMOVED lines=16> */
.L_x_5445:
[----:B------:R-:W-:Y:S05]  /*d870*/  BSYNC B2 ;  /* 0x0000000000027941 */ /* 0x000fea0003800000 */
.L_x_5444:
        /* <DEDUP_REMOVED lines=44> */
.L_x_5443:
[----:B------:R-:W-:Y:S05]  /*db40*/  BSYNC B1 ;  /* 0x0000000000017941 */ /* 0x000fea0003800000 */
.L_x_5442:
[----:B------:R-:W-:Y:S02]  /*db50*/  I2FP.F32.U32 R18, R7 ;  /* 0x0000000700127245 */ /* 0x000fe40000201000 */
[----:B------:R-:W-:-:S03]  /*db60*/  PRMT R124, R92, 0x7632, R124 ;  /* 0x000076325c7c7816 */ /* 0x000fc6000000007c */
[----:B------:R-:W-:Y:S01]  /*db70*/  FFMA.FTZ R7, R18, R159, 1.1641532182693481445e-10 ;  /* 0x2f00000012077423 */ /* 0x000fe2000001009f */
[----:B------:R-:W-:-:S04]  /*db80*/  SHF.L.U32 R124, R124, 0x10, RZ ;  /* 0x000000107c7c7819 */ /* 0x000fc800000006ff */
[----:B------:R-:W-:Y:S01]  /*db90*/  FSETP.GTU.FTZ.AND P3, PT, R7, R158, PT ;  /* 0x0000009e0700720b */ /* 0x000fe20003f7c000 */
[----:B------:R-:W-:Y:S01]  /*dba0*/  FMUL.FTZ R124, R124, R157 ;  /* 0x0000009d7c7c7220 */ /* 0x000fe20000410000 */
[----:B------:R-:W-:-:S04]  /*dbb0*/  @P1 PRMT R7, R96, 0x7632, R7 ;  /* 0x0000763260071816 */ /* 0x000fc80000000007 */
[----:B------:R-:W-:Y:S01]  /*dbc0*/  FSEL R124, R124, RZ, !P3 ;  /* 0x000000ff7c7c7208 */ /* 0x000fe20005800000 */
[----:B------:R-:W-:Y:S01]  /*dbd0*/  @P1 IMAD.U32 R18, R7, 0x10000, RZ ;  /* 0x0001000007121824 */ /* 0x000fe200078e00ff */
[----:B------:R-:W-:-:S03]  /*dbe0*/  SEL R7, RZ, 0x1, P3 ;  /* 0x00000001ff077807 */ /* 0x000fc60001800000 */
[----:B------:R-:W-:-:S04]  /*dbf0*/  FADD.FTZ R123, R123, R124 ;  /* 0x0000007c7b7b7221 */ /* 0x000fc80000010000 */
[----:B------:R-:W-:-:S07]  /*dc00*/  @P1 FADD.FTZ R123, R123, R18 ;  /* 0x000000127b7b1221 */ /* 0x000fce0000010000 */
.L_x_5438:
        /* <DEDUP_REMOVED lines=12> */
.L_x_5447:
[----:B------:R-:W-:-:S07]  /*dcd0*/  MOV R18, R11 ;  /* 0x0000000b00127202 */ /* 0x000fce0000000f00 */
.L_x_5448:
[----:B------:R-:W-:Y:S05]  /*dce0*/  BSYNC B1 ;  /* 0x0000000000017941 */ /* 0x000fea0003800000 */
.L_x_5446:
        /* <DEDUP_REMOVED lines=16> */
.L_x_5452:
[----:B------:R-:W-:Y:S05]  /*ddf0*/  BSYNC B2 ;  /* 0x0000000000027941 */ /* 0x000fea0003800000 */
.L_x_5451:
        /* <DEDUP_REMOVED lines=42> */
[----:B------:R-:W-:Y:S01]  /*e0a0*/  IMAD.MOV.U32 R10, RZ, RZ, R124 ;  /* 0x000000ffff0a7224 */ /* 0x000fe200078e007c */
[----:B------:R-:W-:-:S11]  /*e0b0*/  HFMA2.MMA R124, -RZ, RZ, 0, 0 ;  /* 0x00000000ff7c7435 */ /* 0x000fd600000001ff */
.L_x_5450:
[----:B------:R-:W-:Y:S05]  /*e0c0*/  BSYNC B1 ;  /* 0x0000000000017941 */ /* 0x000fea0003800000 */
.L_x_5449:
[----:B------:R-:W-:-:S05]  /*e0d0*/  I2FP.F32.U32 R18, R18 ;  /* 0x0000001200127245 */ /* 0x000fca0000201000 */
[----:B------:R-:W-:Y:S01]  /*e0e0*/  FFMA.FTZ R125, R18, R159, 1.1641532182693481445e-10 ;  /* 0x2f000000127d7423 */ /* 0x000fe2000001009f */
[----:B------:R-:W-:-:S04]  /*e0f0*/  IMAD.U32 R18, R101, 0x10000, RZ ;  /* 0x0001000065127824 */ /* 0x000fc800078e00ff */
        /* <DEDUP_REMOVED lines=12> */
.L_x_5453:
        /* <DEDUP_REMOVED lines=12> */
.L_x_5456:
[----:B------:R-:W-:-:S07]  /*e280*/  IMAD.MOV.U32 R6, RZ, RZ, R11 ;  /* 0x000000ffff067224 */ /* 0x000fce00078e000b */
.L_x_5457:
[----:B------:R-:W-:Y:S05]  /*e290*/  BSYNC B1 ;  /* 0x0000000000017941 */ /* 0x000fea0003800000 */
.L_x_5455:
        /* <DEDUP_REMOVED lines=16> */
.L_x_5461:
[----:B------:R-:W-:Y:S05]  /*e3a0*/  BSYNC B2 ;  /* 0x0000000000027941 */ /* 0x000fea0003800000 */
.L_x_5460:
        /* <DEDUP_REMOVED lines=44> */
.L_x_5459:
[----:B------:R-:W-:Y:S05]  /*e670*/  BSYNC B1 ;  /* 0x0000000000017941 */ /* 0x000fea0003800000 */
.L_x_5458:
        /* <DEDUP_REMOVED lines=10> */
.L_x_5454:
        /* <DEDUP_REMOVED lines=12> */
.L_x_5463:
[----:B------:R-:W-:-:S07]  /*e7e0*/  MOV R127, R11 ;  /* 0x0000000b007f7202 */ /* 0x000fce0000000f00 */
.L_x_5464:
[----:B------:R-:W-:Y:S05]  /*e7f0*/  BSYNC B1 ;  /* 0x0000000000017941 */ /* 0x000fea0003800000 */
.L_x_5462:
        /* <DEDUP_REMOVED lines=16> */
.L_x_5468:
[----:B------:R-:W-:Y:S05]  /*e900*/  BSYNC B2 ;  /* 0x0000000000027941 */ /* 0x000fea0003800000 */
.L_x_5467:
        /* <DEDUP_REMOVED lines=42> */
[----:B------:R-:W-:Y:S01]  /*ebb0*/  HFMA2.MMA R101, -RZ, RZ, 0, 0 ;  /* 0x00000000ff657435 */ /* 0x000fe200000001ff */
[----:B------:R-:W-:-:S10]  /*ebc0*/  IMAD.MOV.U32 R10, RZ, RZ, R100 ;  /* 0x000000ffff0a7224 */ /* 0x000fd400078e0064 */
.L_x_5466:
[----:B------:R-:W-:Y:S05]  /*ebd0*/  BSYNC B1 ;  /* 0x0000000000017941 */ /* 0x000fea0003800000 */
.L_x_5465:
        /* <DEDUP_REMOVED lines=10> */
[----:B------:R-:W-:Y:S02]  /*ec80*/  PRMT R18, R97, 0x7632, R18 ;  /* 0x0000763261127816 */ /* 0x000fe40000000012 */
[----:B------:R-:W-:-:S03]  /*ec90*/  MOV R124, R101 ;  /* 0x00000065007c7202 */ /* 0x000fc60000000f00 */
[----:B------:R-:W-:-:S04]  /*eca0*/  IMAD.U32 R18, R18, 0x10000, RZ ;  /* 0x0001000012127824 */ /* 0x000fc800078e00ff */
[----:B------:R-:W-:Y:S01]  /*ecb0*/  FADD.FTZ R127, R127, R18 ;  /* 0x000000127f7f7221 */ /* 0x000fe20000010000 */
[----:B------:R-:W-:Y:S06]  /*ecc0*/  BRA `(.L_x_5470) ;  /* 0x0000000400607947 */ /* 0x000fec0003800000 */
.L_x_5469:
        /* <DEDUP_REMOVED lines=12> */
.L_x_5472:
[----:B------:R-:W-:-:S07]  /*ed90*/  IMAD.MOV.U32 R5, RZ, RZ, R11 ;  /* 0x000000ffff057224 */ /* 0x000fce00078e000b */
.L_x_5473:
[----:B------:R-:W-:Y:S05]  /*eda0*/  BSYNC B1 ;  /* 0x0000000000017941 */ /* 0x000fea0003800000 */
.L_x_5471:
        /* <DEDUP_REMOVED lines=16> */
.L_x_5477:
[----:B------:R-:W-:Y:S05]  /*eeb0*/  BSYNC B2 ;  /* 0x0000000000027941 */ /* 0x000fea0003800000 */
.L_x_5476:
        /* <DEDUP_REMOVED lines=44> */
.L_x_5475:
[----:B------:R-:W-:Y:S05]  /*f180*/  BSYNC B1 ;  /* 0x0000000000017941 */ /* 0x000fea0003800000 */
.L_x_5474:
        /* <DEDUP_REMOVED lines=12> */
.L_x_5470:
        /* <DEDUP_REMOVED lines=12> */
.L_x_5479:
[----:B------:R-:W-:-:S07]  /*f310*/  MOV R18, R11 ;  /* 0x0000000b00127202 */ /* 0x000fce0000000f00 */
.L_x_5480:
[----:B------:R-:W-:Y:S05]  /*f320*/  BSYNC B1 ;  /* 0x0000000000017941 */ /* 0x000fea0003800000 */
.L_x_5478:
        /* <DEDUP_REMOVED lines=16> */
.L_x_5484:
[----:B------:R-:W-:Y:S05]  /*f430*/  BSYNC B2 ;  /* 0x0000000000027941 */ /* 0x000fea0003800000 */
.L_x_5483:
        /* <DEDUP_REMOVED lines=44> */
.L_x_5482:
[----:B------:R-:W-:Y:S05]  /*f700*/  BSYNC B1 ;  /* 0x0000000000017941 */ /* 0x000fea0003800000 */
.L_x_5481:
        /* <DEDUP_REMOVED lines=15> */
.L_x_5485:
        /* <DEDUP_REMOVED lines=12> */
.L_x_5488:
[----:B------:R-:W-:-:S07]  /*f8c0*/  IMAD.MOV.U32 R4, RZ, RZ, R11 ;  /* 0x000000ffff047224 */ /* 0x000fce00078e000b */
.L_x_5489:
[----:B------:R-:W-:Y:S05]  /*f8d0*/  BSYNC B1 ;  /* 0x0000000000017941 */ /* 0x000fea0003800000 */
.L_x_5487:
        /* <DEDUP_REMOVED lines=16> */
.L_x_5493:
[----:B------:R-:W-:Y:S05]  /*f9e0*/  BSYNC B2 ;  /* 0x0000000000027941 */ /* 0x000fea0003800000 */
.L_x_5492:
        /* <DEDUP_REMOVED lines=44> */
.L_x_5491:
[----:B------:R-:W-:Y:S05]  /*fcb0*/  BSYNC B1 ;  /* 0x0000000000017941 */ /* 0x000fea0003800000 */
.L_x_5490:
        /* <DEDUP_REMOVED lines=10> */
.L_x_5486:
        /* <DEDUP_REMOVED lines=12> */
.L_x_5495:
[----:B------:R-:W-:-:S07]  /*fe20*/  MOV R102, R11 ;  /* 0x0000000b00667202 */ /* 0x000fce0000000f00 */
.L_x_5496:
[----:B------:R-:W-:Y:S05]  /*fe30*/  BSYNC B1 ;  /* 0x0000000000017941 */ /* 0x000fea0003800000 */
.L_x_5494:
        /* <DEDUP_REMOVED lines=16> */
.L_x_5500:
[----:B------:R-:W-:Y:S05]  /*ff40*/  BSYNC B2 ;  /* 0x0000000000027941 */ /* 0x000fea0003800000 */
.L_x_5499:
        /* <DEDUP_REMOVED lines=44> */
.L_x_5498:
[----:B------:R-:W-:Y:S05]  /*10210*/  BSYNC B1 ;  /* 0x0000000000017941 */ /* 0x000fea0003800000 */
.L_x_5497:
        /* <DEDUP_REMOVED lines=14> */
.L_x_5501:
        /* <DEDUP_REMOVED lines=12> */
.L_x_5504:
[----:B------:R-:W-:-:S07]  /*103c0*/  IMAD.MOV.U32 R3, RZ, RZ, R11 ;  /* 0x000000ffff037224 */ /* 0x000fce00078e000b */
.L_x_5505:
[----:B------:R-:W-:Y:S05]  /*103d0*/  BSYNC B1 ;  /* 0x0000000000017941 */ /* 0x000fea0003800000 */
.L_x_5503:
        /* <DEDUP_REMOVED lines=16> */
.L_x_5509:
[----:B------:R-:W-:Y:S05]  /*104e0*/  BSYNC B2 ;  /* 0x0000000000027941 */ /* 0x000fea0003800000 */
.L_x_5508:
        /* <DEDUP_REMOVED lines=44> */
.L_x_5507:
[----:B------:R-:W-:Y:S05]  /*107b0*/  BSYNC B1 ;  /* 0x0000000000017941 */ /* 0x000fea0003800000 */
.L_x_5506:
        /* <DEDUP_REMOVED lines=12> */
.L_x_5502:
        /* <DEDUP_REMOVED lines=12> */
.L_x_5511:
[----:B------:R-:W-:-:S07]  /*10940*/  MOV R18, R11 ;  /* 0x0000000b00127202 */ /* 0x000fce0000000f00 */
.L_x_5512:
[----:B------:R-:W-:Y:S05]  /*10950*/  BSYNC B1 ;  /* 0x0000000000017941 */ /* 0x000fea0003800000 */
.L_x_5510:
        /* <DEDUP_REMOVED lines=16> */
.L_x_5516:
[----:B------:R-:W-:Y:S05]  /*10a60*/  BSYNC B2 ;  /* 0x0000000000027941 */ /* 0x000fea0003800000 */
.L_x_5515:
        /* <DEDUP_REMOVED lines=44> */
.L_x_5514:
[----:B------:R-:W-:Y:S05]  /*10d30*/  BSYNC B1 ;  /* 0x0000000000017941 */ /* 0x000fea0003800000 */
.L_x_5513:
[----:B------:R-:W-:Y:S01]  /*10d40*/  I2FP.F32.U32 R18, R18 ;  /* 0x0000001200127245 */ /* 0x000fe20000201000 */
[----:B------:R-:W-:-:S04]  /*10d50*/  IMAD.U32 R102, R103, 0x10000, RZ ;  /* 0x0001000067667824 */ /* 0x000fc800078e00ff */
[----:B------:R-:W-:Y:S01]  /*10d60*/  FFMA.FTZ R101, R18, R159, 1.1641532182693481445e-10 ;  /* 0x2f00000012657423 */ /* 0x000fe2000001009f */
[----:B------:R-:W-:Y:S01]  /*10d70*/  FMUL.FTZ R102, R102, R157 ;  /* 0x0000009d66667220 */ /* 0x000fe20000410000 */
[----:B------:R-:W-:-:S03]  /*10d80*/  PRMT R18, R103, 0x7632, R18 ;  /* 0x0000763267127816 */ /* 0x000fc60000000012 */
[----:B------:R-:W-:-:S04]  /*10d90*/  FSETP.GTU.FTZ.AND P4, PT, R101, R158, PT ;  /* 0x0000009e6500720b */ /* 0x000fc80003f9c000 */
[----:B------:R-:W-:Y:S01]  /*10da0*/  FSEL R130, R102, RZ, !P4 ;  /* 0x000000ff66827208 */ /* 0x000fe20006000000 */
[----:B------:R-:W-:Y:S08]  /*10db0*/  @P2 BRA `(.L_x_5517) ;  /* 0x0000000000182947 */ /* 0x000ff00003800000 */
[----:B------:R-:W-:Y:S01]  /*10dc0*/  MOV R101, R100 ;  /* 0x0000006400657202 */ /* 0x000fe20000000f00 */
[----:B------:R-:W-:Y:S06]  /*10dd0*/  @!P1 BRA `(.L_x_5518) ;  /* 0x0000000400689947 */ /* 0x000fec0003800000 */
[----:B------:R-:W-:-:S04]  /*10de0*/  IMAD.U32 R101, R99, 0x10000, RZ ;  /* 0x0001000063657824 */ /* 0x000fc800078e00ff */
[----:B------:R-:W-:Y:S01]  /*10df0*/  FADD.FTZ R130, R101, R130 ;  /* 0x0000008265827221 */ /* 0x000fe20000010000 */
[----:B------:R-:W-:Y:S01]  /*10e00*/  MOV R101, R100 ;  /* 0x0000006400657202 */ /* 0x000fe20000000f00 */
[----:B------:R-:W-:Y:S06]  /*10e10*/  BRA `(.L_x_5518) ;  /* 0x0000000400587947 */ /* 0x000fec0003800000 */
.L_x_5517:
        /* <DEDUP_REMOVED lines=12> */
.L_x_5520:
[----:B------:R-:W-:-:S07]  /*10ee0*/  IMAD.MOV.U32 R2, RZ, RZ, R11 ;  /* 0x000000ffff027224 */ /* 0x000fce00078e000b */
.L_x_5521:
[----:B------:R-:W-:Y:S05]  /*10ef0*/  BSYNC B1 ;  /* 0x0000000000017941 */ /* 0x000fea0003800000 */
.L_x_5519:
        /* <DEDUP_REMOVED lines=16> */
.L_x_5525:
[----:B------:R-:W-:Y:S05]  /*11000*/  BSYNC B2 ;  /* 0x0000000000027941 */ /* 0x000fea0003800000 */
.L_x_5524:
        /* <DEDUP_REMOVED lines=44> */
.L_x_5523:
[----:B------:R-:W-:Y:S05]  /*112d0*/  BSYNC B1 ;  /* 0x0000000000017941 */ /* 0x000fea0003800000 */
.L_x_5522:
        /* <DEDUP_REMOVED lines=10> */
.L_x_5518:
        /* <DEDUP_REMOVED lines=12> */
.L_x_5527:
[----:B------:R-:W-:-:S07]  /*11440*/  MOV R124, R11 ;  /* 0x0000000b007c7202 */ /* 0x000fce0000000f00 */
.L_x_5528:
[----:B------:R-:W-:Y:S05]  /*11450*/  BSYNC B1 ;  /* 0x0000000000017941 */ /* 0x000fea0003800000 */
.L_x_5526:
        /* <DEDUP_REMOVED lines=16> */
.L_x_5532:
[----:B------:R-:W-:Y:S05]  /*11560*/  BSYNC B2 ;  /* 0x0000000000027941 */ /* 0x000fea0003800000 */
.L_x_5531:
        /* <DEDUP_REMOVED lines=39> */
[----:B------:R-:W-:-:S03]  /*117e0*/  IMAD.WIDE.U32 R100, R101, -0x326172a9, RZ ;  /* 0xcd9e8d5765647825 */ /* 0x000fc600078e00ff */
[----:B------:R-:W-:Y:S01]  /*117f0*/  MOV R11, R100 ;  /* 0x00000064000b7202 */ /* 0x000fe20000000f00 */
[----:B------:R-:W-:Y:S01]  /*11800*/  IMAD.MOV.U32 R100, RZ, RZ, RZ ;  /* 0x000000ffff647224 */ /* 0x000fe200078e00ff */
[----:B------:R-:W-:-:S07]  /*11810*/  LOP3.LUT R16, R101, UR13, R102, 0x96, !PT ;  /* 0x0000000d65107c12 */ /* 0x000fce000f8e9666 */
.L_x_5530:
[----:B------:R-:W-:Y:S05]  /*11820*/  BSYNC B1 ;  /* 0x0000000000017941 */ /* 0x000fea0003800000 */
.L_x_5529:
        /* <DEDUP_REMOVED lines=10> */
[----:B------:R-:W-:-:S05]  /*118d0*/  SHF.L.U32 R18, R18, 0x10, RZ ;  /* 0x0000001012127819 */ /* 0x000fca00000006ff */
[----:B------:R-:W-:Y:S01]  /*118e0*/  FADD.FTZ R131, R131, R18 ;  /* 0x0000001283837221 */ /* 0x000fe20000010000 */
[----:B------:R-:W-:Y:S01]  /*118f0*/  IMAD.MOV.U32 R18, RZ, RZ, R100 ;  /* 0x000000ffff127224 */ /* 0x000fe200078e0064 */
[----:B------:R-:W-:Y:S06]  /*11900*/  BRA `(.L_x_5534) ;  /* 0x0000000400607947 */ /* 0x000fec0003800000 */
.L_x_5533:
        /* <DEDUP_REMOVED lines=12> */
.L_x_5536:
[----:B------:R-:W-:-:S07]  /*119d0*/  MOV R0, R11 ;  /* 0x0000000b00007202 */ /* 0x000fce0000000f00 */
.L_x_5537:
[----:B------:R-:W-:Y:S05]  /*119e0*/  BSYNC B1 ;  /* 0x0000000000017941 */ /* 0x000fea0003800000 */
.L_x_5535:
        /* <DEDUP_REMOVED lines=16> */
.L_x_5541:
[----:B------:R-:W-:Y:S05]  /*11af0*/  BSYNC B2 ;  /* 0x0000000000027941 */ /* 0x000fea0003800000 */
.L_x_5540:
[----:B------:R-:W-:Y:S01]  /*11b00*/  LOP3.LUT R10, R10, UR7, R9, 0x96, !PT ;  /* 0x000000070a0a7c12 */ /* 0x000fe2000f8e9609 */
[----:B------:R-:W-:Y:S01]  /*11b10*/  IMAD.HI.U32 R11, R14, -0x326172a9, RZ ;  /* 0xcd9e8d570e0b7827 */ /* 0x000fe200078e00ff */
[----:B------:R-:W-:-:S03]  /*11b20*/  HFMA2.MMA R18, -RZ, RZ, 0, 0 ;  /* 0x00000000ff127435 */ /* 0x000fc600000001ff */
        /* <DEDUP_REMOVED lines=40> */
[----:B------:R-:W-:-:S07]  /*11db0*/  IMAD.MOV.U32 R10, RZ, RZ, R100 ;  /* 0x000000ffff0a7224 */ /* 0x000fce00078e0064 */
.L_x_5539:
[----:B------:R-:W-:Y:S05]  /*11dc0*/  BSYNC B1 ;  /* 0x0000000000017941 */ /* 0x000fea0003800000 */
.L_x_5538:
[----:B------:R-:W-:-:S05]  /*11dd0*/  I2FP.F32.U32 R0, R0 ;  /* 0x0000000000007245 */ /* 0x000fca0000201000 */
[----:B------:R-:W-:Y:S01]  /*11de0*/  FFMA.FTZ R159, R0, R159, 1.1641532182693481445e-10 ;  /* 0x2f000000009f7423 */ /* 0x000fe2000001009f */
[----:B------:R-:W-:-:S04]  /*11df0*/  PRMT R0, R95, 0x7632, R0 ;  /* 0x000076325f007816 */ /* 0x000fc80000000000 */
[----:B------:R-:W-:Y:S01]  /*11e00*/  FSETP.GTU.FTZ.AND P2, PT, R159, R158, PT ;  /* 0x0000009e9f00720b */ /* 0x000fe20003f5c000 */
[----:B------:R-:W-:-:S04]  /*11e10*/  IMAD.U32 R0, R0, 0x10000, RZ ;  /* 0x0001000000007824 */ /* 0x000fc800078e00ff */
[----:B------:R-:W-:-:S05]  /*11e20*/  FMUL.FTZ R0, R0, R157 ;  /* 0x0000009d00007220 */ /* 0x000fca0000410000 */
[----:B------:R-:W-:-:S05]  /*11e30*/  FSEL R0, R0, RZ, !P2 ;  /* 0x000000ff00007208 */ /* 0x000fca0005000000 */
[--C-:B------:R-:W-:Y:S01]  /*11e40*/  FADD.FTZ R131, R131, R0.reuse ;  /* 0x0000000083837221 */ /* 0x100fe20000010000 */
[----:B------:R-:W-:-:S04]  /*11e50*/  @P1 PRMT R0, R99, 0x7632, R0 ;  /* 0x0000763263001816 */ /* 0x000fc80000000000 */
[----:B------:R-:W-:-:S05]  /*11e60*/  @P1 SHF.L.U32 R0, R0, 0x10, RZ ;  /* 0x0000001000001819 */ /* 0x000fca00000006ff */
[----:B------:R-:W-:Y:S01]  /*11e70*/  @P1 FADD.FTZ R131, R131, R0 ;  /* 0x0000000083831221 */ /* 0x000fe20000010000 */
[----:B------:R-:W-:-:S07]  /*11e80*/  SEL R0, RZ, 0x1, P2 ;  /* 0x00000001ff007807 */ /* 0x000fce0001000000 */
.L_x_5534:
[----:B------:R-:W-:Y:S01]  /*11e90*/  ISETP.NE.AND P6, PT, R142, RZ, PT ;  /* 0x000000ff8e00720c */ /* 0x000fe20003fc5270 */
[----:B------:R-:W-:Y:S01]  /*11ea0*/  IMAD.WIDE.U32 R124, R19, 0x10, R164 ;  /* 0x00000010137c7825 */ /* 0x000fe200078e00a4 */
[----:B------:R-:W-:Y:S01]  /*11eb0*/  SEL R142, RZ, 0x1000000, P5 ;  /* 0x01000000ff8e7807 */ /* 0x000fe20002800000 */
[----:B------:R-:W0:Y:S01]  /*11ec0*/  LDC.64 R158, c[0x0][0x240] ;  /* 0x00009000ff9e7b82 */ /* 0x000e220000000a00 */
[----:B------:R-:W-:Y:S01]  /*11ed0*/  ISETP.NE.AND P5, PT, R140, RZ, PT ;  /* 0x000000ff8c00720c */ /* 0x000fe20003fa5270 */
[----:B------:R-:W1:Y:S01]  /*11ee0*/  S2R R157, SR_TID.X ;  /* 0x00000000009d7919 */ /* 0x000e620000002100 */
[----:B------:R-:W-:Y:S02]  /*11ef0*/  SEL R140, RZ, 0x10000, P4 ;  /* 0x00010000ff8c7807 */ /* 0x000fe40002000000 */
[----:B------:R-:W-:Y:S02]  /*11f00*/  ISETP.NE.AND P4, PT, R141, RZ, PT ;  /* 0x000000ff8d00720c */ /* 0x000fe40003f85270 */
[----:B------:R-:W-:-:S02]  /*11f10*/  SEL R141, RZ, 0x100, P3 ;  /* 0x00000100ff8d7807 */ /* 0x000fc40001800000 */
[----:B------:R-:W-:Y:S02]  /*11f20*/  F2FP.BF16.F32.PACK_AB R103, R131, R130 ;  /* 0x000000828367723e */ /* 0x000fe400000010ff */
[----:B------:R-:W-:Y:S02]  /*11f30*/  F2FP.BF16.F32.PACK_AB R102, R129, R128 ;  /* 0x000000808166723e */ /* 0x000fe400000010ff */
[----:B------:R-:W-:Y:S02]  /*11f40*/  F2FP.BF16.F32.PACK_AB R101, R127, R126 ;  /* 0x0000007e7f65723e */ /* 0x000fe400000010ff */
[----:B------:R-:W-:Y:S02]  /*11f50*/  F2FP.BF16.F32.PACK_AB R100, R123, R122 ;  /* 0x0000007a7b64723e */ /* 0x000fe400000010ff */
[----:B------:R-:W-:Y:S02]  /*11f60*/  LOP3.LUT R141, R141, R142, R140, 0xfe, !PT ;  /* 0x0000008e8d8d7212 */ /* 0x000fe400078efe8c */
[----:B------:R-:W-:Y:S01]  /*11f70*/  SEL R140, RZ, 0x1, P4 ;  /* 0x00000001ff8c7807 */ /* 0x000fe20002000000 */
[----:B------:R2:W-:Y:S01]  /*11f80*/  STG.E.128 desc[UR4][R124.64], R100 ;  /* 0x000000647c007986 */ /* 0x0005e2000c101d04 */
[----:B------:R-:W-:-:S02]  /*11f90*/  ISETP.NE.AND P2, PT, R143, RZ, PT ;  /* 0x000000ff8f00720c */ /* 0x000fc40003f45270 */
[----:B------:R-:W-:Y:S02]  /*11fa0*/  SEL R143, RZ, 0x1, P5 ;  /* 0x00000001ff8f7807 */ /* 0x000fe40002800000 */
[----:B------:R-:W-:Y:S02]  /*11fb0*/  ISETP.NE.AND P1, PT, R156, RZ, PT ;  /* 0x000000ff9c00720c */ /* 0x000fe40003f25270 */
[----:B-1----:R-:W-:Y:S01]  /*11fc0*/  LOP3.LUT R157, R157, 0x1f, RZ, 0xc0, !PT ;  /* 0x0000001f9d9d7812 */ /* 0x002fe200078ec0ff */
[----:B--2---:R-:W-:Y:S01]  /*11fd0*/  IMAD.WIDE.U32 R124, R140, 0x1000000, RZ ;  /* 0x010000008c7c7825 */ /* 0x004fe200078e00ff */
[----:B------:R-:W-:-:S04]  /*11fe0*/  SEL R140, RZ, 0x1, P6 ;  /* 0x00000001ff8c7807 */ /* 0x000fc80003000000 */
[----:B------:R-:W-:Y:S01]  /*11ff0*/  LOP3.LUT R143, R125, R141, R143, 0xfe, !PT ;  /* 0x0000008d7d8f7212 */ /* 0x000fe200078efe8f */
[----:B------:R-:W-:Y:S01]  /*12000*/  IMAD.WIDE.U32 R102, R140, 0x10000, RZ ;  /* 0x000100008c667825 */ /* 0x000fe200078e00ff */
[----:B------:R-:W-:-:S03]  /*12010*/  SEL R141, RZ, 0x1, P2 ;  /* 0x00000001ff8d7807 */ /* 0x000fc60001000000 */
[----:B------:R-:W-:Y:S02]  /*12020*/  FADD.FTZ R125, RZ, R108 ;  /* 0x0000006cff7d7221 */ /* 0x000fe40000010000 */
[----:B------:R-:W-:-:S05]  /*12030*/  IMAD.WIDE.U32 R100, R141, 0x100, RZ ;  /* 0x000001008d647825 */ /* 0x000fca00078e00ff */
[----:B------:R-:W-:Y:S02]  /*12040*/  LOP3.LUT R101, R101, R143, R103, 0xfe, !PT ;  /* 0x0000008f65657212 */ /* 0x000fe400078efe67 */
[----:B------:R-:W-:Y:S02]  /*12050*/  LOP3.LUT R124, R100, R124, R102, 0xfe, !PT ;  /* 0x0000007c647c7212 */ /* 0x000fe400078efe66 */
[----:B------:R-:W-:Y:S02]  /*12060*/  SEL R103, RZ, 0x1, P1 ;  /* 0x00000001ff677807 */ /* 0x000fe40000800000 */
[----:B------:R-:W-:Y:S02]  /*12070*/  ISETP.NE.AND P1, PT, R157, RZ, PT ;  /* 0x000000ff9d00720c */ /* 0x000fe40003f25270 */
        /* <DEDUP_REMOVED lines=26> */
[----:B------:R-:W-:Y:S01]  /*12220*/  IMAD.U32 R100, R2, 0x10000, RZ ;  /* 0x0001000002647824 */ /* 0x000fe200078e00ff */
        /* <DEDUP_REMOVED lines=19> */
.L_x_5542:
        /* <DEDUP_REMOVED lines=72> */
.L_x_5556:
[----:B-1----:R-:W-:Y:S01]  /*127e0*/  FADD.FTZ R124, R142, R157 ;  /* 0x0000009d8e7c7221 */ /* 0x002fe20000010000 */
[----:B------:R-:W-:Y:S01]  /*127f0*/  FMUL.FTZ R102, R141, R141 ;  /* 0x0000008d8d667220 */ /* 0x000fe20000410000 */
[----:B------:R-:W-:Y:S02]  /*12800*/  PLOP3.LUT P2, PT, PT, PT, UP0, 0x40, 0x0 ;  /* 0x000000000000781c */ /* 0x000fe40003f4e808 */
[----:B------:R-:W-:Y:S02]  /*12810*/  FFMA.FTZ R124, R124, R101, UR12 ;  /* 0x0000000c7c7c7e23 */ /* 0x000fe40008010065 */
[----:B------:R-:W1:Y:S01]  /*12820*/  @!P1 LDC.64 R100, c[0x0][0x250] ;  /* 0x00009400ff649b82 */ /* 0x000e620000000a00 */
[----:B------:R-:W-:-:S05]  /*12830*/  FSEL R125, R102, RZ, !P2 ;  /* 0x000000ff667d7208 */ /* 0x000fca0005000000 */
[----:B------:R-:W-:Y:S02]  /*12840*/  FADD.FTZ R124, R124, R125 ;  /* 0x0000007d7c7c7221 */ /* 0x000fe40000010000 */
[----:B------:R-:W2:Y:S04]  /*12850*/  @!P1 LDC.64 R102, c[0x0][0x258] ;  /* 0x00009600ff669b82 */ /* 0x000ea80000000a00 */
[----:B------:R-:W3:Y:S01]  /*12860*/  MUFU.RSQ R124, R124 ;  /* 0x0000007c007c7308 */ /* 0x000ee20000001400 */
[----:B-1----:R-:W-:-:S05]  /*12870*/  @!P1 IMAD.WIDE R100, R17, 0x4, R100 ;  /* 0x0000000411649825 */ /* 0x002fca00078e0264 */
[----:B------:R2:W-:Y:S02]  /*12880*/  @!P1 STG.E desc[UR4][R100.64], R141 ;  /* 0x0000008d64009986 */ /* 0x0005e4000c101904 */
[----:B--2---:R-:W-:-:S05]  /*12890*/  @!P1 IMAD.WIDE R100, R17, 0x4, R102 ;  /* 0x0000000411649825 */ /* 0x004fca00078e0266 */
[----:B---3--:R1:W-:Y:S01]  /*128a0*/  @!P1 STG.E desc[UR4][R100.64], R124 ;  /* 0x0000007c64009986 */ /* 0x0083e2000c101904 */
        /* <DEDUP_REMOVED lines=9> */
[----:B------:R-:W-:Y:S01]  /*12940*/  FMUL.FTZ R116, R124, R159 ;  /* 0x0000009f7c747220 */ /* 0x000fe20000410000 */
[----:B-1----:R-:W-:Y:S01]  /*12950*/  FFMA.FTZ R100, R160, R117, R88 ;  /* 0x00000075a0647223 */ /* 0x002fe20000010058 */
[----:B------:R-:W-:Y:S01]  /*12960*/  FFMA.FTZ R101, R161, R110, R89 ;  /* 0x0000006ea1657223 */ /* 0x000fe20000010059 */
[----:B------:R-:W-:Y:S01]  /*12970*/  FFMA.FTZ R102, R162, R141, R90 ;  /* 0x0000008da2667223 */ /* 0x000fe2000001005a */
[----:B------:R-:W-:Y:S01]  /*12980*/  FFMA.FTZ R103, R163, R116, R91 ;  /* 0x00000074a3677223 */ /* 0x000fe2000001005b */
[C---:B------:R-:W-:Y:S01]  /*12990*/  FADD.FTZ R109, -R125.reuse, R109 ;  /* 0x0000006d7d6d7221 */ /* 0x040fe20000010100 */
[----:B------:R-:W-:Y:S01]  /*129a0*/  FADD.FTZ R111, -R125, R111 ;  /* 0x0000006f7d6f7221 */ /* 0x000fe20000010100 */
[----:B------:R-:W-:Y:S01]  /*129b0*/  F2FP.BF16.F32.PACK_AB R100, R101, R100 ;  /* 0x000000646564723e */ /* 0x000fe200000010ff */
[----:B------:R-:W-:Y:S01]  /*129c0*/  FADD.FTZ R143, -R125, R115 ;  /* 0x000000737d8f7221 */ /* 0x000fe20000010100 */
        /* <DEDUP_REMOVED lines=10> */
[----:B------:R-:W-:Y:S01]  /*12a70*/  SHF.L.U32 R111, R107, 0x4, RZ ;  /* 0x000000046b6f7819 */ /* 0x000fe200000006ff */
[----:B------:R-:W-:Y:S01]  /*12a80*/  FFMA.FTZ R141, R150, R141, R66 ;  /* 0x0000008d968d7223 */ /* 0x000fe20000010042 */
[----:B------:R-:W-:Y:S01]  /*12a90*/  F2FP.BF16.F32.PACK_AB R102, R103, R102 ;  /* 0x000000666766723e */ /* 0x000fe200000010ff */
[----:B------:R-:W-:Y:S01]  /*12aa0*/  FFMA.FTZ R115, R144, R115, R60 ;  /* 0x0000007390737223 */ /* 0x000fe2000001003c */
[----:B------:R-:W-:Y:S01]  /*12ab0*/  F2FP.BF16.F32.PACK_AB R103, R109, R108 ;  /* 0x0000006c6d67723e */ /* 0x000fe200000010ff */
[----:B------:R-:W-:Y:S01]  /*12ac0*/  FFMA.FTZ R143, R146, R143, R62 ;  /* 0x0000008f928f7223 */ /* 0x000fe2000001003e */
[----:B------:R-:W-:Y:S01]  /*12ad0*/  SHF.R.U32.HI R107, RZ, 0x1c, R107 ;  /* 0x0000001cff6b7819 */ /* 0x000fe2000001166b */
        /* <DEDUP_REMOVED lines=12> */
[C---:B------:R-:W-:Y:S01]  /*12ba0*/  FADD.FTZ R127, -R125.reuse, R127 ;  /* 0x0000007f7d7f7221 */ /* 0x040fe20000010100 */
[----:B------:R-:W-:-:S02]  /*12bb0*/  FADD.FTZ R129, -R125, R129 ;  /* 0x000000817d817221 */ /* 0x000fc40000010100 */
[----:B------:R-:W-:Y:S01]  /*12bc0*/  FMUL.FTZ R119, R124, R119 ;  /* 0x000000777c777220 */ /* 0x000fe20000410000 */
[----:B-1----:R-:W-:Y:S01]  /*12bd0*/  FFMA.FTZ R100, R149, R110, R65 ;  /* 0x0000006e95647223 */ /* 0x002fe20000010041 */
[----:B------:R-:W-:Y:S01]  /*12be0*/  IADD3 R108, P1, R111, UR16, RZ ;  /* 0x000000106f6c7c10 */ /* 0x000fe2000ff3e0ff */
[C---:B------:R-:W-:Y:S01]  /*12bf0*/  FADD.FTZ R111, -R125.reuse, R118 ;  /* 0x000000767d6f7221 */ /* 0x040fe20000010100 */
[----:B------:R-:W-:Y:S01]  /*12c00*/  F2FP.BF16.F32.PACK_AB R103, R140, R143 ;  /* 0x0000008f8c67723e */ /* 0x000fe200000010ff */
[C---:B------:R-:W-:Y:S01]  /*12c10*/  FADD.FTZ R143, -R125.reuse, R120 ;  /* 0x000000787d8f7221 */ /* 0x040fe20000010100 */
[----:B------:R-:W-:Y:S01]  /*12c20*/  F2FP.BF16.F32.PACK_AB R102, R114, R115 ;  /* 0x000000737266723e */ /* 0x000fe200000010ff */
[C---:B------:R-:W-:Y:S01]  /*12c30*/  FADD.FTZ R115, -R125.reuse, R105 ;  /* 0x000000697d737221 */ /* 0x040fe20000010100 */
[----:B------:R-:W-:Y:S01]  /*12c40*/  F2FP.BF16.F32.PACK_AB R101, R116, R141 ;  /* 0x0000008d7465723e */ /* 0x000fe200000010ff */
[----:B------:R-:W-:Y:S01]  /*12c50*/  FADD.FTZ R141, -R125, R121 ;  /* 0x000000797d8d7221 */ /* 0x000fe20000010100 */
[----:B------:R-:W-:Y:S01]  /*12c60*/  F2FP.BF16.F32.PACK_AB R100, R100, R117 ;  /* 0x000000756464723e */ /* 0x000fe200000010ff */
[C---:B------:R-:W-:Y:S01]  /*12c70*/  FMUL.FTZ R114, R124.reuse, R115 ;  /* 0x000000737c727220 */ /* 0x040fe20000410000 */
[----:B------:R-:W-:Y:S01]  /*12c80*/  IADD3.X R109, R107, UR17, RZ, P1, !PT ;  /* 0x000000116b6d7c10 */ /* 0x000fe20008ffe4ff */
[C---:B------:R-:W-:Y:S01]  /*12c90*/  FADD.FTZ R107, -R125.reuse, R106 ;  /* 0x0000006a7d6b7221 */ /* 0x040fe20000010100 */
[C---:B------:R-:W-:Y:S01]  /*12ca0*/  FMUL.FTZ R106, R124.reuse, R159 ;  /* 0x0000009f7c6a7220 */ /* 0x040fe20000410000 */
[C---:B------:R-:W-:Y:S01]  /*12cb0*/  FMUL.FTZ R111, R124.reuse, R111 ;  /* 0x0000006f7c6f7220 */ /* 0x040fe20000410000 */
[C---:B------:R-:W-:Y:S01]  /*12cc0*/  FMUL.FTZ R116, R124.reuse, R157 ;  /* 0x0000009d7c747220 */ /* 0x040fe20000410000 */
[----:B------:R1:W-:Y:S01]  /*12cd0*/  STG.E.128 desc[UR4][R108.64], R100 ;  /* 0x000000646c007986 */ /* 0x0003e2000c101d04 */
[C---:B------:R-:W-:Y:S01]  /*12ce0*/  FMUL.FTZ R105, R124.reuse, R107 ;  /* 0x0000006b7c697220 */ /* 0x040fe20000410000 */
[C---:B------:R-:W-:Y:S01]  /*12cf0*/  FMUL.FTZ R107, R124.reuse, R113 ;  /* 0x000000717c6b7220 */ /* 0x040fe20000410000 */
[C---:B------:R-:W-:Y:S01]  /*12d00*/  FMUL.FTZ R143, R124.reuse, R143 ;  /* 0x0000008f7c8f7220 */ /* 0x040fe20000410000 */
[----:B------:R-:W2:Y:S01]  /*12d10*/  LDC.64 R112, c[0x0][0x2c0] ;  /* 0x0000b000ff707b82 */ /* 0x000ea20000000a00 */
[----:B------:R-:W-:Y:S01]  /*12d20*/  FMUL.FTZ R118, R124, R141 ;  /* 0x0000008d7c767220 */ /* 0x000fe20000410000 */
[C---:B------:R-:W-:Y:S01]  /*12d30*/  FADD.FTZ R117, -R125.reuse, R122 ;  /* 0x0000007a7d757221 */ /* 0x040fe20000010100 */
[C---:B------:R-:W-:Y:S01]  /*12d40*/  FADD.FTZ R121, -R125.reuse, R128 ;  /* 0x000000807d797221 */ /* 0x040fe20000010100 */
[C---:B------:R-:W-:Y:S01]  /*12d50*/  FADD.FTZ R115, -R125.reuse, R130 ;  /* 0x000000827d737221 */ /* 0x040fe20000010100 */
[----:B------:R-:W-:Y:S01]  /*12d60*/  FADD.FTZ R125, -R125, R131 ;  /* 0x000000837d7d7221 */ /* 0x000fe20000010100 */
[----:B------:R-:W-:Y:S01]  /*12d70*/  FFMA.FTZ R110, R134, R143, R78 ;  /* 0x0000008f866e7223 */ /* 0x000fe2000001004e */
[----:B------:R-:W-:Y:S01]  /*12d80*/  FFMA.FTZ R131, R135, R118, R79 ;  /* 0x0000007687837223 */ /* 0x000fe2000001004f */
[C---:B------:R-:W-:Y:S01]  /*12d90*/  FMUL.FTZ R117, R124.reuse, R117 ;  /* 0x000000757c757220 */ /* 0x040fe20000410000 */
[C---:B------:R-:W-:Y:S01]  /*12da0*/  FMUL.FTZ R120, R124.reuse, R127 ;  /* 0x0000007f7c787220 */ /* 0x040fe20000410000 */
[C---:B------:R-:W-:Y:S01]  /*12db0*/  FMUL.FTZ R121, R124.reuse, R121 ;  /* 0x000000797c797220 */ /* 0x040fe20000410000 */
[C---:B------:R-:W-:Y:S01]  /*12dc0*/  FMUL.FTZ R122, R124.reuse, R129 ;  /* 0x000000817c7a7220 */ /* 0x040fe20000410000 */
[----:B------:R-:W-:Y:S01]  /*12dd0*/  FMUL.FTZ R115, R124, R115 ;  /* 0x000000737c737220 */ /* 0x000fe20000410000 */
[----:B------:R-:W-:Y:S01]  /*12de0*/  FFMA.FTZ R143, R30, R143, R54 ;  /* 0x0000008f1e8f7223 */ /* 0x000fe20000010036 */
[----:B-1----:R-:W1:Y:S01]  /*12df0*/  LDC.64 R108, c[0x0][0x2b8] ;  /* 0x0000ae00ff6c7b82 */ /* 0x002e620000000a00 */
        /* <DEDUP_REMOVED lines=12> */
[----:B--2---:R-:W-:-:S04]  /*12ec0*/  IMAD.WIDE.U32 R112, R104, 0x10, R112 ;  /* 0x0000001068707825 */ /* 0x004fc800078e0070 */
[----:B------:R-:W-:Y:S01]  /*12ed0*/  FFMA.FTZ R111, R28, R111, R52 ;  /* 0x0000006f1c6f7223 */ /* 0x000fe20000010034 */
[----:B------:R-:W-:Y:S01]  /*12ee0*/  FFMA.FTZ R116, R29, R116, R53 ;  /* 0x000000741d747223 */ /* 0x000fe20000010035 */
[----:B------:R-:W-:Y:S01]  /*12ef0*/  F2FP.BF16.F32.PACK_AB R102, R103, R102 ;  /* 0x000000666766723e */ /* 0x000fe200000010ff */
[----:B------:R-:W-:Y:S01]  /*12f00*/  FFMA.FTZ R118, R31, R118, R55 ;  /* 0x000000761f767223 */ /* 0x000fe20000010037 */
[----:B------:R-:W-:Y:S01]  /*12f10*/  F2FP.BF16.F32.PACK_AB R103, R131, R110 ;  /* 0x0000006e8367723e */ /* 0x000fe200000010ff */
[C---:B------:R-:W-:Y:S01]  /*12f20*/  FMUL.FTZ R110, R124.reuse, R123 ;  /* 0x0000007b7c6e7220 */ /* 0x040fe20000410000 */
[----:B------:R-:W-:Y:S01]  /*12f30*/  FMUL.FTZ R124, R124, R125 ;  /* 0x0000007d7c7c7220 */ /* 0x000fe20000410000 */
[----:B------:R-:W-:Y:S01]  /*12f40*/  SHF.R.U32.HI R123, RZ, 0x1c, R19 ;  /* 0x0000001cff7b7819 */ /* 0x000fe20000011613 */
[----:B-1----:R-:W-:-:S04]  /*12f50*/  IMAD.WIDE.U32 R108, R104, 0x10, R108 ;  /* 0x00000010686c7825 */ /* 0x002fc800078e006c */
[----:B------:R-:W-:Y:S01]  /*12f60*/  FFMA.FTZ R104, R40, R117, R72 ;  /* 0x0000007528687223 */ /* 0x000fe20000010048 */
[----:B------:R1:W-:Y:S02]  /*12f70*/  STG.E.128 desc[UR4][R108.64], R100 ;  /* 0x000000646c007986 */ /* 0x0003e4000c101d04 */
[----:B-1----:R-:W-:Y:S01]  /*12f80*/  FFMA.FTZ R109, R41, R110, R73 ;  /* 0x0000006e296d7223 */ /* 0x002fe20000010049 */
        /* <DEDUP_REMOVED lines=8> */
[-C--:B------:R-:W-:Y:S01]  /*13010*/  FFMA.FTZ R114, R39, R124.reuse, R71 ;  /* 0x0000007c27727223 */ /* 0x080fe20000010047 */
        /* <DEDUP_REMOVED lines=8> */
[----:B------:R-:W1:Y:S01]  /*130a0*/  LDC.64 R114, c[0x0][0x210] ;  /* 0x00008400ff727b82 */ /* 0x000e620000000a00 */
[----:B------:R-:W-:Y:S01]  /*130b0*/  F2FP.BF16.F32.PACK_AB R103, R118, R143 ;  /* 0x0000008f7667723e */ /* 0x000fe200000010ff */
[----:B------:R-:W-:-:S02]  /*130c0*/  IMAD.SHL.U32 R118, R19, 0x10, RZ ;  /* 0x0000001013767824 */ /* 0x000fc400078e00ff */
[----:B------:R-:W-:Y:S01]  /*130d0*/  FFMA.FTZ R109, R26, R119, R50 ;  /* 0x000000771a6d7223 */ /* 0x000fe20000010032 */
[----:B------:R-:W-:Y:S01]  /*130e0*/  FFMA.FTZ R120, R27, R120, R51 ;  /* 0x000000781b787223 */ /* 0x000fe20000010033 */
[----:B------:R-:W-:Y:S01]  /*130f0*/  FFMA.FTZ R108, R24, R117, R48 ;  /* 0x00000075186c7223 */ /* 0x000fe20000010030 */
[----:B------:R-:W-:Y:S01]  /*13100*/  FFMA.FTZ R19, R25, R110, R49 ;  /* 0x0000006e19137223 */ /* 0x000fe20000010031 */
[C---:B------:R-:W-:Y:S01]  /*13110*/  IADD3 R116, P1, R118.reuse, UR14, RZ ;  /* 0x0000000e76747c10 */ /* 0x040fe2000ff3e0ff */
[----:B------:R2:W-:Y:S01]  /*13120*/  STG.E.128 desc[UR4][R112.64], R100 ;  /* 0x0000006470007986 */ /* 0x0005e2000c101d04 */
[----:B------:R-:W-:Y:S02]  /*13130*/  IADD3 R118, P2, R118, UR16, RZ ;  /* 0x0000001076767c10 */ /* 0x000fe4000ff5e0ff */
[----:B------:R-:W-:Y:S02]  /*13140*/  IADD3.X R117, R123, UR15, RZ, P1, !PT ;  /* 0x0000000f7b757c10 */ /* 0x000fe40008ffe4ff */
[----:B------:R-:W-:-:S02]  /*13150*/  F2FP.BF16.F32.PACK_AB R111, R124, R111 ;  /* 0x0000006f7c6f723e */ /* 0x000fc400000010ff */
[----:B------:R-:W-:Y:S01]  /*13160*/  F2FP.BF16.F32.PACK_AB R110, R122, R121 ;  /* 0x000000797a6e723e */ /* 0x000fe200000010ff */
[----:B------:R2:W-:Y:S01]  /*13170*/  STG.E.128 desc[UR4][R116.64], R104 ;  /* 0x0000006874007986 */ /* 0x0005e2000c101d04 */
[----:B------:R-:W-:Y:S02]  /*13180*/  F2FP.BF16.F32.PACK_AB R109, R120, R109 ;  /* 0x0000006d786d723e */ /* 0x000fe400000010ff */
[----:B------:R-:W-:Y:S02]  /*13190*/  IADD3.X R119, R123, UR17, RZ, P2, !PT ;  /* 0x000000117b777c10 */ /* 0x000fe400097fe4ff */
[----:B------:R-:W-:Y:S02]  /*131a0*/  F2FP.BF16.F32.PACK_AB R108, R19, R108 ;  /* 0x0000006c136c723e */ /* 0x000fe400000010ff */
[----:B-1----:R-:W-:-:S03]  /*131b0*/  LEA R17, R114, R17, 0x2 ;  /* 0x0000001172117211 */ /* 0x002fc600078e10ff */
[----:B------:R2:W-:Y:S01]  /*131c0*/  STG.E.128 desc[UR4][R118.64], R108 ;  /* 0x0000006c76007986 */ /* 0x0005e2000c101d04 */
[----:B------:R-:W-:-:S13]  /*131d0*/  ISETP.GE.AND P1, PT, R17, R115, PT ;  /* 0x000000731100720c */ /* 0x000fda0003f26270 */
[----:B------:R-:W-:Y:S05]  /*131e0*/  @!P1 BRA `(.L_x_5544) ;  /* 0xfffffed800389947 */ /* 0x000fea000383ffff */
[----:B------:R-:W-:Y:S05]  /*131f0*/  BSYNC B0 ;  /* 0x0000000000007941 */ /* 0x000fea0003800000 */
.L_x_5155:
[----:B------:R-:W-:Y:S05]  /*13200*/  EXIT ;  /* 0x000000000000794d */ /* 0x000fea0003800000 */
.L_x_5543:
[----:B0-----:R-:W-:Y:S01]  /*13210*/  HFMA2.MMA R102, -RZ, RZ, 0, 5.9604644775390625e-08 ;  /* 0x00000001ff667435 */ /* 0x001fe200000001ff */
[----:B------:R-:W-:Y:S01]  /*13220*/  BSSY B1, `(.L_x_5545) ;  /* 0x0000007000017945 */ /* 0x000fe20003800000 */
[----:B------:R-:W-:Y:S01]  /*13230*/  IMAD.MOV.U32 R159, RZ, RZ, R142 ;  /* 0x000000ffff9f7224 */ /* 0x000fe200078e008e */
[----:B------:R-:W-:Y:S01]  /*13240*/  MOV R124, 0xffffffff ;  /* 0xffffffff007c7802 */ /* 0x000fe20000000f00 */
[----:B------:R-:W-:-:S07]  /*13250*/  IMAD.MOV.U32 R103, RZ, RZ, 0x1f ;  /* 0x0000001fff677424 */ /* 0x000fce00078e00ff */
[----:B------:R-:W-:Y:S05]  /*13260*/  WARPSYNC.COLLECTIVE R124, `(.L_x_5546) ;  /* 0x000000007c087348 */ /* 0x000fea0003c00000 */
[----:B------:R0:W1:Y:S02]  /*13270*/  SHFL.BFLY P2, R157, R159, R102, R103 ;  /* 0x0c0000669f9d7389 */ /* 0x0000640000040067 */
[----:B01----:R-:W-:Y:S01]  /*13280*/  ENDCOLLECTIVE ;  /* 0x000000000000791b */ /* 0x003fe20003800000 */
.L_x_5546:
[----:B------:R-:W-:Y:S05]  /*13290*/  BSYNC B1 ;  /* 0x0000000000017941 */ /* 0x000fea0003800000 */
.L_x_5545:
        /* <DEDUP_REMOVED lines=9> */
.L_x_5547:
[----:B------:R-:W-:Y:S01]  /*13330*/  HFMA2.MMA R102, -RZ, RZ, 0, 2.384185791015625e-07 ;  /* 0x00000004ff667435 */ /* 0x000fe200000001ff */
[----:B------:R-:W-:-:S05]  /*13340*/  MOV R100, R157 ;  /* 0x0000009d00647202 */ /* 0x000fca0000000f00 */
[----:B------:R-:W-:-:S04]  /*13350*/  FADD.FTZ R140, R125, R100 ;  /* 0x000000647d8c7221 */ /* 0x000fc80000010000 */
[----:B------:R-:W-:-:S07]  /*13360*/  IMAD.MOV.U32 R159, RZ, RZ, R140 ;  /* 0x000000ffff9f7224 */ /* 0x000fce00078e008c */
[----:B------:R-:W-:Y:S05]  /*13370*/  WARPSYNC.COLLECTIVE R124, `(.L_x_5548) ;  /* 0x000000007c087348 */ /* 0x000fea0003c00000 */
[----:B------:R0:W1:Y:S02]  /*13380*/  SHFL.BFLY P2, R157, R159, R102, R103 ;  /* 0x0c0000669f9d7389 */ /* 0x0000640000040067 */
[----:B01----:R-:W-:Y:S01]  /*13390*/  ENDCOLLECTIVE ;  /* 0x000000000000791b */ /* 0x003fe20003800000 */
.L_x_5548:
        /* <DEDUP_REMOVED lines=8> */
.L_x_5549:
[----:B------:R-:W-:Y:S01]  /*13420*/  HFMA2.MMA R102, -RZ, RZ, 0, 9.5367431640625e-07 ;  /* 0x00000010ff667435 */ /* 0x000fe200000001ff */
[----:B------:R-:W-:-:S05]  /*13430*/  MOV R100, R157 ;  /* 0x0000009d00647202 */ /* 0x000fca0000000f00 */
[----:B------:R-:W-:-:S04]  /*13440*/  FADD.FTZ R156, R143, R100 ;  /* 0x000000648f9c7221 */ /* 0x000fc80000010000 */
[----:B------:R-:W-:-:S07]  /*13450*/  IMAD.MOV.U32 R159, RZ, RZ, R156 ;  /* 0x000000ffff9f7224 */ /* 0x000fce00078e009c */
[----:B------:R-:W-:Y:S05]  /*13460*/  WARPSYNC.COLLECTIVE R124, `(.L_x_5550) ;  /* 0x000000007c087348 */ /* 0x000fea0003c00000 */
[----:B------:R0:W1:Y:S02]  /*13470*/  SHFL.BFLY P2, R157, R159, R102, R103 ;  /* 0x0c0000669f9d7389 */ /* 0x0000640000040067 */
[----:B01----:R-:W-:Y:S01]  /*13480*/  ENDCOLLECTIVE ;  /* 0x000000000000791b */ /* 0x003fe20003800000 */
.L_x_5550:
        /* <DEDUP_REMOVED lines=57> */
.L_x_5551:
[----:B------:R-:W-:Y:S02]  /*13820*/  IMAD.MOV.U32 R102, RZ, RZ, 0x2 ;  /* 0x00000002ff667424 */ /* 0x000fe400078e00ff */
[----:B------:R-:W-:-:S04]  /*13830*/  IMAD.MOV.U32 R125, RZ, RZ, R157 ;  /* 0x000000ffff7d7224 */ /* 0x000fc800078e009d */
[----:B------:R-:W-:-:S05]  /*13840*/  FADD.FTZ R125, R100, R125 ;  /* 0x0000007d647d7221 */ /* 0x000fca0000010000 */
[----:B------:R-:W-:-:S07]  /*13850*/  MOV R159, R125 ;  /* 0x0000007d009f7202 */ /* 0x000fce0000000f00 */
[----:B------:R-:W-:Y:S05]  /*13860*/  WARPSYNC.COLLECTIVE R124, `(.L_x_5552) ;  /* 0x000000007c087348 */ /* 0x000fea0003c00000 */
[----:B------:R0:W1:Y:S02]  /*13870*/  SHFL.BFLY P2, R157, R159, R102, R103 ;  /* 0x0c0000669f9d7389 */ /* 0x0000640000040067 */
[----:B01----:R-:W-:Y:S01]  /*13880*/  ENDCOLLECTIVE ;  /* 0x000000000000791b */ /* 0x003fe20003800000 */
.L_x_5552:
[----:B------:R-:W-:Y:S01]  /*13890*/  HFMA2.MMA R102, -RZ, RZ, 0, 2.384185791015625e-07 ;  /* 0x00000004ff667435 */ /* 0x000fe200000001ff */
[----:B------:R-:W-:-:S05]  /*138a0*/  MOV R140, R157 ;  /* 0x0000009d008c7202 */ /* 0x000fca0000000f00 */
[----:B------:R-:W-:-:S04]  /*138b0*/  FADD.FTZ R140, R125, R140 ;  /* 0x0000008c7d8c7221 */ /* 0x000fc80000010000 */
[----:B------:R-:W-:-:S07]  /*138c0*/  IMAD.MOV.U32 R159, RZ, RZ, R140 ;  /* 0x000000ffff9f7224 */ /* 0x000fce00078e008c */
[----:B------:R-:W-:Y:S05]  /*138d0*/  WARPSYNC.COLLECTIVE R124, `(.L_x_5553) ;  /* 0x000000007c087348 */ /* 0x000fea0003c00000 */
[----:B------:R0:W1:Y:S02]  /*138e0*/  SHFL.BFLY P2, R157, R159, R102, R103 ;  /* 0x0c0000669f9d7389 */ /* 0x0000640000040067 */
[----:B01----:R-:W-:Y:S01]  /*138f0*/  ENDCOLLECTIVE ;  /* 0x000000000000791b */ /* 0x003fe20003800000 */
.L_x_5553:
[----:B------:R-:W-:Y:S02]  /*13900*/  IMAD.MOV.U32 R102, RZ, RZ, 0x8 ;  /* 0x00000008ff667424 */ /* 0x000fe400078e00ff */
[----:B------:R-:W-:-:S04]  /*13910*/  IMAD.MOV.U32 R143, RZ, RZ, R157 ;  /* 0x000000ffff8f7224 */ /* 0x000fc800078e009d */
[----:B------:R-:W-:-:S05]  /*13920*/  FADD.FTZ R143, R140, R143 ;  /* 0x0000008f8c8f7221 */ /* 0x000fca0000010000 */
[----:B------:R-:W-:-:S07]  /*13930*/  MOV R159, R143 ;  /* 0x0000008f009f7202 */ /* 0x000fce0000000f00 */
[----:B------:R-:W-:Y:S05]  /*13940*/  WARPSYNC.COLLECTIVE R124, `(.L_x_5554) ;  /* 0x000000007c087348 */ /* 0x000fea0003c00000 */
[----:B------:R0:W1:Y:S02]  /*13950*/  SHFL.BFLY P2, R157, R159, R102, R103 ;  /* 0x0c0000669f9d7389 */ /* 0x0000640000040067 */
[----:B01----:R-:W-:Y:S01]  /*13960*/  ENDCOLLECTIVE ;  /* 0x000000000000791b */ /* 0x003fe20003800000 */
.L_x_5554:
[----:B------:R-:W-:Y:S01]  /*13970*/  HFMA2.MMA R102, -RZ, RZ, 0, 9.5367431640625e-07 ;  /* 0x00000010ff667435 */ /* 0x000fe200000001ff */
[----:B------:R-:W-:-:S05]  /*13980*/  MOV R142, R157 ;  /* 0x0000009d008e7202 */ /* 0x000fca0000000f00 */
[----:B------:R-:W-:-:S04]  /*13990*/  FADD.FTZ R142, R143, R142 ;  /* 0x0000008e8f8e7221 */ /* 0x000fc80000010000 */
[----:B------:R-:W-:-:S07]  /*139a0*/  IMAD.MOV.U32 R159, RZ, RZ, R142 ;  /* 0x000000ffff9f7224 */ /* 0x000fce00078e008e */
[----:B------:R-:W-:Y:S05]  /*139b0*/  WARPSYNC.COLLECTIVE R124, `(.L_x_5555) ;  /* 0x000000007c087348 */ /* 0x000fea0003c00000 */
[----:B------:R0:W1:Y:S02]  /*139c0*/  SHFL.BFLY P2, R157, R159, R102, R103 ;  /* 0x0c0000669f9d7389 */ /* 0x0000640000040067 */
[----:B01----:R-:W-:Y:S01]  /*139d0*/  ENDCOLLECTIVE ;  /* 0x000000000000791b */ /* 0x003fe20003800000 */
.L_x_5555:
[----:B------:R-:W-:Y:S05]  /*139e0*/  BRA `(.L_x_5556) ;  /* 0xffffffec007c7947 */ /* 0x000fea000383ffff */
.L_x_5557:
        /* <DEDUP_REMOVED lines=9> */
.L_x_20694:


//--------------------- .text._ZN10layer_norm31ln_parallel_residual_fwd_kernelINS_13Kernel_traitsIf13__nv_bfloat16S2_S2_fjLj768ELj1ELj4ELj1ELj16ENS_18Kernel_traits_baseILj768EfS2_S2_S2_fjLj128EEEEELb1ELb1ELb0EEEvNS_9FwdParamsE --------------------------
	.section	.text._ZN10layer_norm31ln_parallel_residual_fwd_kernelINS_13Kernel_traitsIf13__nv_bfloat16S2_S2_fjLj768ELj1ELj4ELj1ELj16ENS_18Kernel_traits_baseILj768EfS2_S2_S2_fjLj128EEEEELb1ELb1ELb0EEEvNS_9FwdParamsE,"ax",@progbits
	.align	128
        .global         _ZN10layer_norm31ln_parallel_residual_fwd_kernelINS_13Kernel_traitsIf13__nv_bfloat16S2_S2_fjLj768ELj1ELj4ELj1ELj16ENS_18Kernel_traits_baseILj768EfS2_S2_S2_fjLj128EEEEELb1ELb1ELb0EEEvNS_9FwdParamsE
        .type           _ZN10layer_norm31ln_parallel_residual_fwd_kernelINS_13Kernel_traitsIf13__nv_bfloat16S2_S2_fjLj768ELj1ELj4ELj1ELj16ENS_18Kernel_traits_baseILj768EfS2_S2_S2_fjLj128EEEEELb1ELb1ELb0EEEvNS_9FwdParamsE,@function
        .size           _ZN10layer_norm31ln_parallel_residual_fwd_kernelINS_13Kernel_traitsIf13__nv_bfloat16S2_S2_fjLj768ELj1ELj4ELj1ELj16ENS_18Kernel_traits_baseILj768EfS2_S2_S2_fjLj128EEEEELb1ELb1ELb0EEEvNS_9FwdParamsE,(.L_x_20695 - _ZN10layer_norm31ln_parallel_residual_fwd_kernelINS_13Kernel_traitsIf13__nv_bfloat16S2_S2_fjLj768ELj1ELj4ELj1ELj16ENS_18Kernel_traits_baseILj768EfS2_S2_S2_fjLj128EEEEELb1ELb1ELb0EEEvNS_9FwdParamsE)
        .other          _ZN10layer_norm31ln_parallel_residual_fwd_kernelINS_13Kernel_traitsIf13__nv_bfloat16S2_S2_fjLj768ELj1ELj4ELj1ELj16ENS_18Kernel_traits_baseILj768EfS2_S2_S2_fjLj128EEEEELb1ELb1ELb0EEEvNS_9FwdParamsE,@"STO_CUDA_ENTRY STV_DEFAULT"
_ZN10layer_norm31ln_parallel_residual_fwd_kernelINS_13Kernel_traitsIf13__nv_bfloat16S2_S2_fjLj768ELj1ELj4ELj1ELj16ENS_18Kernel_traits_baseILj768EfS2_S2_S2_fjLj128EEEEELb1ELb1ELb0EEEvNS_9FwdParamsE:
.text._ZN10layer_norm31ln_parallel_residual_fwd_kernelINS_13Kernel_traitsIf13__nv_bfloat16S2_S2_fjLj768ELj1ELj4ELj1ELj16ENS_18Kernel_traits_baseILj768EfS2_S2_S2_fjLj128EEEEELb1ELb1ELb0EEEvNS_9FwdParamsE:
        /* <DEDUP_REMOVED lines=21> */
[----:B------:R-:W-:Y:S01]  /*0150*/  SHF.R.U32.HI R12, RZ, 0x5, R12 ;  /* 0x00000005ff0c7819 */ /* 0x000fe2000001160c */
[----:B------:R-:W-:Y:S04]  /*0160*/  BSSY B0, `(.L_x_5558) ;  /* 0x0000058000007945 */ /* 0x000fe80003800000 */
[----:B------:R-:W-:Y:S01]  /*0170*/  IMAD R12, R17, 0x4, R12 ;  /* 0x00000004110c7824 */ /* 0x000fe200078e020c */
[----:B--2---:R-:W-:Y:S02]  /*0180*/  @P0 R2UR UR6, R2 ;  /* 0x00000000020602ca */ /* 0x004fe400000e0000 */
[----:B------:R-:W-:-:S02]  /*0190*/  @P0 R2UR UR7, R3 ;  /* 0x00000000030702ca */ /* 0x000fc400000e0000 */
        /* <DEDUP_REMOVED lines=40> */
[----:B------:R-:W-:-:S04]  /*0420*/  UIADD3 UR28, UR6, -0x4ab325aa, URZ ;  /* 0xb54cda56061c7890 */ /* 0x000fc8000fffe03f */
[----:B------:R-:W-:Y:S02]  /*0430*/  LOP3.LUT R6, R3, UR29, R6, 0x96, !PT ;  /* 0x0000001d03067c12 */ /* 0x000fe4000f8e9606 */
[----:B----4-:R-:W-:Y:S01]  /*0440*/  SHF.R.S32.HI R3, RZ, 0x1f, R10 ;  /* 0x0000001fff037819 */ /* 0x010fe2000001140a */
[----:B------:R-:W-:-:S03]  /*0450*/  IMAD.WIDE.U32 R4, R5, -0x326172a9, RZ ;  /* 0xcd9e8d5705047825 */ /* 0x000fc600078e00ff */
[----:B------:R-:W-:Y:S02]  /*0460*/  LEA.HI R3, R3, R10, RZ, 0x3 ;  /* 0x0000000a03037211 */ /* 0x000fe400078f18ff */
        /* <DEDUP_REMOVED lines=39> */
.L_x_5559:
[----:B------:R-:W-:Y:S05]  /*06e0*/  BSYNC B0 ;  /* 0x0000000000007941 */ /* 0x000fea0003800000 */
.L_x_5558:
        /* <DEDUP_REMOVED lines=18> */
.L_x_5561:
[----:B------:R-:W-:Y:S05]  /*0810*/  BSYNC B0 ;  /* 0x0000000000007941 */ /* 0x000fea0003800000 */
.L_x_5560:
        /* <DEDUP_REMOVED lines=17> */
.L_x_5563:
[----:B------:R-:W-:Y:S05]  /*0930*/  BSYNC B0 ;  /* 0x0000000000007941 */ /* 0x000fea0003800000 */
.L_x_5562:
[----:B------:R-:W-:Y:S01]  /*0940*/  ULDC UR8, c[0x0][0x214] ;  /* 0x0000850000087ab9 */ /* 0x000fe20000000800 */
[----:B------:R-:W-:Y:S02]  /*0950*/  LOP3.LUT R8, R17, UR33, R8, 0x96, !PT ;  /* 0x0000002111087c12 */ /* 0x000fe4000f8e9608 */
[----:B------:R-:W-:-:S13]  /*0960*/  ISETP.GE.AND P0, PT, R12, UR8, PT ;  /* 0x000000080c007c0c */ /* 0x000fda000bf06270 */
[----:B------:R-:W-:Y:S05]  /*0970*/  @P0 EXIT ;  /* 0x000000000000094d */ /* 0x000fea0003800000 */
[----:B------:R-:W-:Y:S01]  /*0980*/  IMAD R9, R4, -0x2daee0ad, RZ ;  /* 0xd2511f5304097824 */ /* 0x000fe200078e02ff */
[----:B------:R-:W-:Y:S01]  /*0990*/  BSSY B0, `(.L_x_5564) ;  /* 0x0001259000007945 */ /* 0x000fe20003800000 */
[----:B------:R-:W-:Y:S01]  /*09a0*/  IMAD R4, R16, -0x326172a9, RZ ;  /* 0xcd9e8d5710047824 */ /* 0x000fe200078e02ff */
[----:B012---:R-:W-:Y:S01]  /*09b0*/  LOP3.LUT R7, R0, 0x3, RZ, 0xc0, !PT ;  /* 0x0000000300077812 */ /* 0x007fe200078ec0ff */
[----:B------:R-:W-:Y:S01]  /*09c0*/  IMAD.HI.U32 R11, R8, -0x326172a9, RZ ;  /* 0xcd9e8d57080b7827 */ /* 0x000fe200078e00ff */
[----:B------:R-:W-:Y:S01]  /*09d0*/  ULDC.U8 UR8, c[0x0][0x2a0] ;  /* 0x0000a80000087ab9 */ /* 0x000fe20000000000 */
[----:B------:R-:W-:Y:S01]  /*09e0*/  ULDC UR36, c[0x0][0x218] ;  /* 0x0000860000247ab9 */ /* 0x000fe20000000800 */
[----:B------:R-:W-:Y:S01]  /*09f0*/  ULDC UR9, c[0x0][0x2d8] ;  /* 0x0000b60000097ab9 */ /* 0x000fe20000000800 */
[----:B------:R-:W-:Y:S01]  /*0a00*/  IMAD.WIDE.U32 R2, R10, -0x2daee0ad, RZ ;  /* 0xd2511f530a027825 */ /* 0x000fe200078e00ff */
[----:B------:R-:W-:Y:S01]  /*0a10*/  LOP3.LUT R11, R11, UR34, R4, 0x96, !PT ;  /* 0x000000220b0b7c12 */ /* 0x000fe2000f8e9604 */
        /* <DEDUP_REMOVED lines=9> */
.L_x_5964:
        /* <DEDUP_REMOVED lines=34> */
.L_x_5568:
[----:B------:R-:W-:-:S07]  /*0cd0*/  IMAD.MOV.U32 R102, RZ, RZ, R8 ;  /* 0x000000ffff667224 */ /* 0x000fce00078e0008 */
.L_x_5569:
[----:B------:R-:W-:Y:S05]  /*0ce0*/  BSYNC B2 ;  /* 0x0000000000027941 */ /* 0x000fea0003800000 */
.L_x_5567:
        /* <DEDUP_REMOVED lines=16> */
.L_x_5573:
[----:B------:R-:W-:Y:S05]  /*0df0*/  BSYNC B3 ;  /* 0x0000000000037941 */ /* 0x000fea0003800000 */
.L_x_5572:
        /* <DEDUP_REMOVED lines=41> */
[----:B------:R-:W-:Y:S02]  /*1090*/  LOP3.LUT R9, R89, UR35, R10, 0x96, !PT ;  /* 0x0000002359097c12 */ /* 0x000fe4000f8e960a */
[----:B------:R-:W-:-:S07]  /*10a0*/  MOV R10, R88 ;  /* 0x00000058000a7202 */ /* 0x000fce0000000f00 */
.L_x_5571:
[----:B------:R-:W-:Y:S05]  /*10b0*/  BSYNC B2 ;  /* 0x0000000000027941 */ /* 0x000fea0003800000 */
.L_x_5570:
[----:B------:R-:W0:Y:S01]  /*10c0*/  LDC R110, c[0x0][0x298] ;  /* 0x0000a600ff6e7b82 */ /* 0x000e220000000800 */
[----:B------:R-:W-:Y:S01]  /*10d0*/  ISETP.NE.U32.AND P2, PT, R84, RZ, PT ;  /* 0x000000ff5400720c */ /* 0x000fe20003f45070 */
[----:B------:R-:W-:Y:S01]  /*10e0*/  IMAD.MOV.U32 R109, RZ, RZ, 0x2f800000 ;  /* 0x2f800000ff6d7424 */ /* 0x000fe200078e00ff */
[----:B------:R-:W-:Y:S02]  /*10f0*/  I2FP.F32.U32 R88, R102 ;  /* 0x0000006600587245 */ /* 0x000fe40000201000 */
[----:B------:R-:W-:Y:S02]  /*1100*/  ISETP.NE.AND.EX P2, PT, R85, RZ, PT, P2 ;  /* 0x000000ff5500720c */ /* 0x000fe40003f45320 */
[----:B-----5:R-:W-:Y:S01]  /*1110*/  SHF.L.U32 R7, R72, 0x10, RZ ;  /* 0x0000001048077819 */ /* 0x020fe200000006ff */
        /* <DEDUP_REMOVED lines=14> */
.L_x_5574:
        /* <DEDUP_REMOVED lines=12> */
.L_x_5577:
[----:B------:R-:W-:-:S07]  /*12c0*/  IMAD.MOV.U32 R4, RZ, RZ, R8 ;  /* 0x000000ffff047224 */ /* 0x000fce00078e0008 */
.L_x_5578:
[----:B------:R-:W-:Y:S05]  /*12d0*/  BSYNC B2 ;  /* 0x0000000000027941 */ /* 0x000fea0003800000 */
.L_x_5576:
        /* <DEDUP_REMOVED lines=16> */
.L_x_5582:
[----:B------:R-:W-:Y:S05]  /*13e0*/  BSYNC B3 ;  /* 0x0000000000037941 */ /* 0x000fea0003800000 */
.L_x_5581:
        /* <DEDUP_REMOVED lines=42> */
[----:B------:R-:W-:-:S07]  /*1690*/  IMAD.MOV.U32 R10, RZ, RZ, R88 ;  /* 0x000000ffff0a7224 */ /* 0x000fce00078e0058 */
.L_x_5580:
[----:B------:R-:W-:Y:S05]  /*16a0*/  BSYNC B2 ;  /* 0x0000000000027941 */ /* 0x000fea0003800000 */
.L_x_5579:
        /* <DEDUP_REMOVED lines=10> */
.L_x_5575:
        /* <DEDUP_REMOVED lines=12> */
.L_x_5584:
[----:B------:R-:W-:-:S07]  /*1810*/  MOV R7, R8 ;  /* 0x0000000800077202 */ /* 0x000fce0000000f00 */
.L_x_5585:
[----:B------:R-:W-:Y:S05]  /*1820*/  BSYNC B2 ;  /* 0x0000000000027941 */ /* 0x000fea0003800000 */
.L_x_5583:
        /* <DEDUP_REMOVED lines=16> */
.L_x_5589:
[----:B------:R-:W-:Y:S05]  /*1930*/  BSYNC B3 ;  /* 0x0000000000037941 */ /* 0x000fea0003800000 */
.L_x_5588:
        /* <DEDUP_REMOVED lines=41> */
[----:B------:R-:W-:Y:S01]  /*1bd0*/  IMAD.MOV.U32 R10, RZ, RZ, R88 ;  /* 0x000000ffff0a7224 */ /* 0x000fe200078e0058 */
[----:B------:R-:W-:-:S11]  /*1be0*/  HFMA2.MMA R88, -RZ, RZ, 0, 0 ;  /* 0x00000000ff587435 */ /* 0x000fd600000001ff */
.L_x_5587:
[----:B------:R-:W-:Y:S05]  /*1bf0*/  BSYNC B2 ;  /* 0x0000000000027941 */ /* 0x000fea0003800000 */
.L_x_5586:
        /* <DEDUP_REMOVED lines=15> */
.L_x_5590:
        /* <DEDUP_REMOVED lines=12> */
.L_x_5593:
[----:B------:R-:W-:-:S07]  /*1db0*/  MOV R3, R8 ;  /* 0x0000000800037202 */ /* 0x000fce0000000f00 */
.L_x_5594:
[----:B------:R-:W-:Y:S05]  /*1dc0*/  BSYNC B2 ;  /* 0x0000000000027941 */ /* 0x000fea0003800000 */
.L_x_5592:
        /* <DEDUP_REMOVED lines=16> */
.L_x_5598:
[----:B------:R-:W-:Y:S05]  /*1ed0*/  BSYNC B3 ;  /* 0x0000000000037941 */ /* 0x000fea0003800000 */
.L_x_5597:
        /* <DEDUP_REMOVED lines=43> */
.L_x_5596:
[----:B------:R-:W-:Y:S05]  /*2190*/  BSYNC B2 ;  /* 0x0000000000027941 */ /* 0x000fea0003800000 */
.L_x_5595:
[----:B------:R-:W-:Y:S02]  /*21a0*/  I2FP.F32.U32 R88, R3 ;  /* 0x0000000300587245 */ /* 0x000fe40000201000 */
[----:B------:R-:W-:-:S03]  /*21b0*/  PRMT R3, R16, 0x7632, R3 ;  /* 0x0000763210037816 */ /* 0x000fc60000000003 */
[----:B------:R-:W-:Y:S02]  /*21c0*/  FFMA.FTZ R88, R88, R109, 1.1641532182693481445e-10 ;  /* 0x2f00000058587423 */ /* 0x000fe4000001006d */
[----:B------:R-:W-:-:S03]  /*21d0*/  IMAD.U32 R3, R3, 0x10000, RZ ;  /* 0x0001000003037824 */ /* 0x000fc600078e00ff */
        /* <DEDUP_REMOVED lines=8> */
.L_x_5591:
        /* <DEDUP_REMOVED lines=12> */
.L_x_5600:
[----:B------:R-:W-:-:S07]  /*2320*/  IMAD.MOV.U32 R7, RZ, RZ, R8 ;  /* 0x000000ffff077224 */ /* 0x000fce00078e0008 */
.L_x_5601:
[----:B------:R-:W-:Y:S05]  /*2330*/  BSYNC B2 ;  /* 0x0000000000027941 */ /* 0x000fea0003800000 */
.L_x_5599:
        /* <DEDUP_REMOVED lines=16> */
.L_x_5605:
[----:B------:R-:W-:Y:S05]  /*2440*/  BSYNC B3 ;  /* 0x0000000000037941 */ /* 0x000fea0003800000 */
.L_x_5604:
        /* <DEDUP_REMOVED lines=43> */
.L_x_5603:
[----:B------:R-:W-:Y:S05]  /*2700*/  BSYNC B2 ;  /* 0x0000000000027941 */ /* 0x000fea0003800000 */
.L_x_5602:
        /* <DEDUP_REMOVED lines=15> */
.L_x_5606:
        /* <DEDUP_REMOVED lines=12> */
.L_x_5609:
[----:B------:R-:W-:-:S07]  /*28c0*/  IMAD.MOV.U32 R2, RZ, RZ, R8 ;  /* 0x000000ffff027224 */ /* 0x000fce00078e0008 */
.L_x_5610:
[----:B------:R-:W-:Y:S05]  /*28d0*/  BSYNC B2 ;  /* 0x0000000000027941 */ /* 0x000fea0003800000 */
.L_x_5608:
        /* <DEDUP_REMOVED lines=16> */
.L_x_5614:
[----:B------:R-:W-:Y:S05]  /*29e0*/  BSYNC B3 ;  /* 0x0000000000037941 */ /* 0x000fea0003800000 */
.L_x_5613:
        /* <DEDUP_REMOVED lines=41> */
[----:B------:R-:W-:Y:S01]  /*2c80*/  MOV R10, R72 ;  /* 0x00000048000a7202 */ /* 0x000fe20000000f00 */
[----:B------:R-:W-:-:S07]  /*2c90*/  IMAD.MOV.U32 R72, RZ, RZ, RZ ;  /* 0x000000ffff487224 */ /* 0x000fce00078e00ff */
.L_x_5612:
[----:B------:R-:W-:Y:S05]  /*2ca0*/  BSYNC B2 ;  /* 0x0000000000027941 */ /* 0x000fea0003800000 */
.L_x_5611:
        /* <DEDUP_REMOVED lines=10> */
.L_x_5607:
        /* <DEDUP_REMOVED lines=12> */
.L_x_5616:
[----:B------:R-:W-:-:S07]  /*2e10*/  IMAD.MOV.U32 R89, RZ, RZ, R8 ;  /* 0x000000ffff597224 */ /* 0x000fce00078e0008 */
.L_x_5617:
[----:B------:R-:W-:Y:S05]  /*2e20*/  BSYNC B2 ;  /* 0x0000000000027941 */ /* 0x000fea0003800000 */
.L_x_5615:
        /* <DEDUP_REMOVED lines=16> */
.L_x_5621:
[----:B------:R-:W-:Y:S05]  /*2f30*/  BSYNC B3 ;  /* 0x0000000000037941 */ /* 0x000fea0003800000 */
.L_x_5620:
        /* <DEDUP_REMOVED lines=41> */
[----:B------:R-:W-:Y:S02]  /*31d0*/  IMAD.MOV.U32 R10, RZ, RZ, R72 ;  /* 0x000000ffff0a7224 */ /* 0x000fe400078e0048 */
[----:B------:R-:W-:-:S07]  /*31e0*/  IMAD.MOV.U32 R73, RZ, RZ, RZ ;  /* 0x000000ffff497224 */ /* 0x000fce00078e00ff */
.L_x_5619:
[----:B------:R-:W-:Y:S05]  /*31f0*/  BSYNC B2 ;  /* 0x0000000000027941 */ /* 0x000fea0003800000 */
.L_x_5618:
        /* <DEDUP_REMOVED lines=15> */
.L_x_5622:
        /* <DEDUP_REMOVED lines=12> */
.L_x_5625:
[----:B------:R-:W-:-:S07]  /*33b0*/  IMAD.MOV.U32 R0, RZ, RZ, R8 ;  /* 0x000000ffff007224 */ /* 0x000fce00078e0008 */
.L_x_5626:
[----:B------:R-:W-:Y:S05]  /*33c0*/  BSYNC B2 ;  /* 0x0000000000027941 */ /* 0x000fea0003800000 */
.L_x_5624:
        /* <DEDUP_REMOVED lines=16> */
.L_x_5630:
[----:B------:R-:W-:Y:S05]  /*34d0*/  BSYNC B3 ;  /* 0x0000000000037941 */ /* 0x000fea0003800000 */
.L_x_5629:
        /* <DEDUP_REMOVED lines=43> */
.L_x_5628:
[----:B------:R-:W-:Y:S05]  /*3790*/  BSYNC B2 ;  /* 0x0000000000027941 */ /* 0x000fea0003800000 */
.L_x_5627:
        /* <DEDUP_REMOVED lines=12> */
.L_x_5623:
        /* <DEDUP_REMOVED lines=12> */
.L_x_5632:
[----:B------:R-:W-:-:S07]  /*3920*/  MOV R7, R8 ;  /* 0x0000000800077202 */ /* 0x000fce0000000f00 */
.L_x_5633:
[----:B------:R-:W-:Y:S05]  /*3930*/  BSYNC B2 ;  /* 0x0000000000027941 */ /* 0x000fea0003800000 */
.L_x_5631:
        /* <DEDUP_REMOVED lines=16> */
.L_x_5637:
[----:B------:R-:W-:Y:S05]  /*3a40*/  BSYNC B3 ;  /* 0x0000000000037941 */ /* 0x000fea0003800000 */
.L_x_5636:
        /* <DEDUP_REMOVED lines=41> */
[----:B------:R-:W-:Y:S01]  /*3ce0*/  HFMA2.MMA R73, -RZ, RZ, 0, 0 ;  /* 0x00000000ff497435 */ /* 0x000fe200000001ff */
[----:B------:R-:W-:-:S10]  /*3cf0*/  IMAD.MOV.U32 R10, RZ, RZ, R72 ;  /* 0x000000ffff0a7224 */ /* 0x000fd400078e0048 */
.L_x_5635:
[----:B------:R-:W-:Y:S05]  /*3d00*/  BSYNC B2 ;  /* 0x0000000000027941 */ /* 0x000fea0003800000 */
.L_x_5634:
        /* <DEDUP_REMOVED lines=15> */
.L_x_5638:
        /* <DEDUP_REMOVED lines=12> */
.L_x_5641:
[----:B------:R-:W-:-:S07]  /*3ec0*/  MOV R7, R8 ;  /* 0x0000000800077202 */ /* 0x000fce0000000f00 */
.L_x_5642:
[----:B------:R-:W-:Y:S05]  /*3ed0*/  BSYNC B2 ;  /* 0x0000000000027941 */ /* 0x000fea0003800000 */
.L_x_5640:
        /* <DEDUP_REMOVED lines=16> */
.L_x_5646:
[----:B------:R-:W-:Y:S05]  /*3fe0*/  BSYNC B3 ;  /* 0x0000000000037941 */ /* 0x000fea0003800000 */
.L_x_5645:
        /* <DEDUP_REMOVED lines=43> */
.L_x_5644:
[----:B------:R-:W-:Y:S05]  /*42a0*/  BSYNC B2 ;  /* 0x0000000000027941 */ /* 0x000fea0003800000 */
.L_x_5643:
        /* <DEDUP_REMOVED lines=10> */
.L_x_5639:
        /* <DEDUP_REMOVED lines=12> */
.L_x_5648:
[----:B------:R-:W-:-:S07]  /*4410*/  IMAD.MOV.U32 R7, RZ, RZ, R8 ;  /* 0x000000ffff077224 */ /* 0x000fce00078e0008 */
.L_x_5649:
[----:B------:R-:W-:Y:S05]  /*4420*/  BSYNC B2 ;  /* 0x0000000000027941 */ /* 0x000fea0003800000 */
.L_x_5647:
        /* <DEDUP_REMOVED lines=16> */
.L_x_5653:
[----:B------:R-:W-:Y:S05]  /*4530*/  BSYNC B3 ;  /* 0x0000000000037941 */ /* 0x000fea0003800000 */
.L_x_5652:
        /* <DEDUP_REMOVED lines=43> */
.L_x_5651:
[----:B------:R-:W-:Y:S05]  /*47f0*/  BSYNC B2 ;  /* 0x0000000000027941 */ /* 0x000fea0003800000 */
.L_x_5650:
        /* <DEDUP_REMOVED lines=14> */
.L_x_5654:
        /* <DEDUP_REMOVED lines=12> */
.L_x_5657:
[----:B------:R-:W-:-:S07]  /*49a0*/  IMAD.MOV.U32 R7, RZ, RZ, R8 ;  /* 0x000000ffff077224 */ /* 0x000fce00078e0008 */
.L_x_5658:
[----:B------:R-:W-:Y:S05]  /*49b0*/  BSYNC B2 ;  /* 0x0000000000027941 */ /* 0x000fea0003800000 */
.L_x_5656:
        /* <DEDUP_REMOVED lines=16> */
.L_x_5662:
[----:B------:R-:W-:Y:S05]  /*4ac0*/  BSYNC B3 ;  /* 0x0000000000037941 */ /* 0x000fea0003800000 */
.L_x_5661:
        /* <DEDUP_REMOVED lines=43> */
.L_x_5660:
[----:B------:R-:W-:Y:S05]  /*4d80*/  BSYNC B2 ;  /* 0x0000000000027941 */ /* 0x000fea0003800000 */
.L_x_5659:
        /* <DEDUP_REMOVED lines=12> */
.L_x_5655:
        /* <DEDUP_REMOVED lines=12> */
.L_x_5664:
[----:B------:R-:W-:-:S07]  /*4f10*/  IMAD.MOV.U32 R7, RZ, RZ, R8 ;  /* 0x000000ffff077224 */ /* 0x000fce00078e0008 */
.L_x_5665:
[----:B------:R-:W-:Y:S05]  /*4f20*/  BSYNC B2 ;  /* 0x0000000000027941 */ /* 0x000fea0003800000 */
.L_x_5663:
        /* <DEDUP_REMOVED lines=16> */
.L_x_5669:
[----:B------:R-:W-:Y:S05]  /*5030*/  BSYNC B3 ;  /* 0x0000000000037941 */ /* 0x000fea0003800000 */
.L_x_5668:
        /* <DEDUP_REMOVED lines=43> */
.L_x_5667:
[----:B------:R-:W-:Y:S05]  /*52f0*/  BSYNC B2 ;  /* 0x0000000000027941 */ /* 0x000fea0003800000 */
.L_x_5666:
        /* <DEDUP_REMOVED lines=14> */
.L_x_5670:
        /* <DEDUP_REMOVED lines=12> */
.L_x_5673:
[----:B------:R-:W-:-:S07]  /*54a0*/  IMAD.MOV.U32 R80, RZ, RZ, R8 ;  /* 0x000000ffff507224 */ /* 0x000fce00078e0008 */
.L_x_5674:
[----:B------:R-:W-:Y:S05]  /*54b0*/  BSYNC B2 ;  /* 0x0000000000027941 */ /* 0x000fea0003800000 */
.L_x_5672:
        /* <DEDUP_REMOVED lines=16> */
.L_x_5678:
[----:B------:R-:W-:Y:S05]  /*55c0*/  BSYNC B3 ;  /* 0x0000000000037941 */ /* 0x000fea0003800000 */
.L_x_5677:
        /* <DEDUP_REMOVED lines=43> */
.L_x_5676:
[----:B------:R-:W-:Y:S05]  /*5880*/  BSYNC B2 ;  /* 0x0000000000027941 */ /* 0x000fea0003800000 */
.L_x_5675:
        /* <DEDUP_REMOVED lines=10> */
.L_x_5671:
        /* <DEDUP_REMOVED lines=12> */
.L_x_5680:
[----:B------:R-:W-:-:S07]  /*59f0*/  MOV R103, R8 ;  /* 0x0000000800677202 */ /* 0x000fce0000000f00 */
.L_x_5681:
[----:B------:R-:W-:Y:S05]  /*5a00*/  BSYNC B2 ;  /* 0x0000000000027941 */ /* 0x000fea0003800000 */
.L_x_5679:
        /* <DEDUP_REMOVED lines=16> */
.L_x_5685:
[----:B------:R-:W-:Y:S05]  /*5b10*/  BSYNC B3 ;  /* 0x0000000000037941 */ /* 0x000fea0003800000 */
.L_x_5684:
        /* <DEDUP_REMOVED lines=43> */
.L_x_5683:
[----:B------:R-:W-:Y:S05]  /*5dd0*/  BSYNC B2 ;  /* 0x0000000000027941 */ /* 0x000fea0003800000 */
.L_x_5682:
        /* <DEDUP_REMOVED lines=14> */
.L_x_5686:
        /* <DEDUP_REMOVED lines=12> */
.L_x_5689:
[----:B------:R-:W-:-:S07]  /*5f80*/  MOV R81, R8 ;  /* 0x0000000800517202 */ /* 0x000fce0000000f00 */
.L_x_5690:
[----:B------:R-:W-:Y:S05]  /*5f90*/  BSYNC B2 ;  /* 0x0000000000027941 */ /* 0x000fea0003800000 */
.L_x_5688:
        /* <DEDUP_REMOVED lines=16> */
.L_x_5694:
[----:B------:R-:W-:Y:S05]  /*60a0*/  BSYNC B3 ;  /* 0x0000000000037941 */ /* 0x000fea0003800000 */
.L_x_5693:
        /* <DEDUP_REMOVED lines=43> */
.L_x_5692:
[----:B------:R-:W-:Y:S05]  /*6360*/  BSYNC B2 ;  /* 0x0000000000027941 */ /* 0x000fea0003800000 */
.L_x_5691:
        /* <DEDUP_REMOVED lines=12> */
.L_x_5687:
[----:B------:R-:W-:Y:S02]  /*6430*/  SEL R73, RZ, 0x10000, P4 ;  /* 0x00010000ff497807 */ /* 0x000fe40002000000 */
[----:B------:R-:W-:Y:S02]  /*6440*/  ISETP.NE.AND P4, PT, R115, RZ, PT ;  /* 0x000000ff7300720c */ /* 0x000fe40003f85270 */
[----:B------:R-:W-:Y:S02]  /*6450*/  SEL R75, RZ, 0x1000000, P5 ;  /* 0x01000000ff4b7807 */ /* 0x000fe40002800000 */
[----:B------:R-:W-:Y:S02]  /*6460*/  SEL R110, RZ, 0x100, P3 ;  /* 0x00000100ff6e7807 */ /* 0x000fe40001800000 */
[----:B------:R-:W-:Y:S02]  /*6470*/  SEL R74, RZ, 0x1, P4 ;  /* 0x00000001ff4a7807 */ /* 0x000fe40002000000 */
[----:B------:R-:W-:-:S02]  /*6480*/  ISETP.NE.AND P6, PT, R113, RZ, PT ;  /* 0x000000ff7100720c */ /* 0x000fc40003fc5270 */
[----:B------:R-:W-:Y:S02]  /*6490*/  ISETP.NE.AND P5, PT, R114, RZ, PT ;  /* 0x000000ff7200720c */ /* 0x000fe40003fa5270 */
[----:B------:R-:W-:Y:S02]  /*64a0*/  ISETP.NE.AND P0, PT, R116, RZ, PT ;  /* 0x000000ff7400720c */ /* 0x000fe40003f05270 */
[----:B------:R-:W-:Y:S02]  /*64b0*/  ISETP.NE.AND P2, PT, R112, RZ, PT ;  /* 0x000000ff7000720c */ /* 0x000fe40003f45270 */
[----:B------:R-:W-:Y:S01]  /*64c0*/  LOP3.LUT R110, R110, R75, R73, 0xfe, !PT ;  /* 0x0000004b6e6e7212 */ /* 0x000fe200078efe49 */
[----:B------:R-:W-:Y:S01]  /*64d0*/  IMAD.WIDE.U32 R74, R74, 0x1000000, RZ ;  /* 0x010000004a4a7825 */ /* 0x000fe200078e00ff */
[----:B------:R-:W-:Y:S02]  /*64e0*/  SEL R72, RZ, 0x1, P5 ;  /* 0x00000001ff487807 */ /* 0x000fe40002800000 */
[----:B------:R-:W-:-:S02]  /*64f0*/  SEL R112, RZ, 0x1, P6 ;  /* 0x00000001ff707807 */ /* 0x000fc40003000000 */
[----:B------:R-:W-:Y:S01]  /*6500*/  SEL R109, RZ, 0x1, P0 ;  /* 0x00000001ff6d7807 */ /* 0x000fe20000000000 */
[----:B------:R-:W-:Y:S01]  /*6510*/  IMAD.WIDE.U32 R72, R72, 0x10000, RZ ;  /* 0x0001000048487825 */ /* 0x000fe200078e00ff */
[----:B------:R-:W-:Y:S02]  /*6520*/  LEA R114, P0, R108, UR12, 0x4 ;  /* 0x0000000c6c727c11 */ /* 0x000fe4000f8020ff */
[----:B------:R-:W-:Y:S01]  /*6530*/  LOP3.LUT R75, R75, R110, R109, 0xfe, !PT ;  /* 0x0000006e4b4b7212 */ /* 0x000fe200078efe6d */
[----:B------:R-:W-:Y:S01]  /*6540*/  IMAD.WIDE.U32 R112, R112, 0x100, RZ ;  /* 0x0000010070707825 */ /* 0x000fe200078e00ff */
[----:B------:R-:W-:Y:S02]  /*6550*/  SHF.L.U32 R109, R108, 0x3, RZ ;  /* 0x000000036c6d7819 */ /* 0x000fe400000006ff */
[----:B------:R-:W-:Y:S02]  /*6560*/  SEL R117, RZ, 0x1, P2 ;  /* 0x00000001ff757807 */ /* 0x000fe40001000000 */
[----:B------:R-:W-:-:S02]  /*6570*/  LOP3.LUT R112, R112, R74, R72, 0xfe, !PT ;  /* 0x0000004a70707212 */ /* 0x000fc400078efe48 */
[----:B------:R-:W-:Y:S02]  /*6580*/  SHF.L.U64.HI R116, R108, 0x3, RZ ;  /* 0x000000036c747819 */ /* 0x000fe400000102ff */
[----:B------:R-:W-:Y:S02]  /*6590*/  IADD3 R110, P2, R109, UR14, RZ ;  /* 0x0000000e6d6e7c10 */ /* 0x000fe4000ff5e0ff */
[----:B------:R-:W-:Y:S02]  /*65a0*/  LOP3.LUT R113, R113, R75, R73, 0xfe, !PT ;  /* 0x0000004b71717212 */ /* 0x000fe400078efe49 */
[----:B------:R-:W-:Y:S02]  /*65b0*/  F2FP.BF16.F32.PACK_AB R75, R103, R102 ;  /* 0x00000066674b723e */ /* 0x000fe400000010ff */
[----:B------:R-:W-:Y:S02]  /*65c0*/  F2FP.BF16.F32.PACK_AB R74, R95, R94 ;  /* 0x0000005e5f4a723e */ /* 0x000fe400000010ff */
[----:B------:R-:W-:-:S02]  /*65d0*/  F2FP.BF16.F32.PACK_AB R73, R89, R88 ;  /* 0x000000585949723e */ /* 0x000fc400000010ff */
[----:B------:R-:W-:Y:S02]  /*65e0*/  LEA.HI.X R115, R108, UR13, RZ, 0x4, P0 ;  /* 0x0000000d6c737c11 */ /* 0x000fe400080f24ff */
[----:B------:R-:W-:Y:S02]  /*65f0*/  F2FP.BF16.F32.PACK_AB R72, R84, R85 ;  /* 0x000000555448723e */ /* 0x000fe400000010ff */
[----:B------:R-:W-:Y:S02]  /*6600*/  IADD3.X R111, R116, UR15, RZ, P2, !PT ;  /* 0x0000000f746f7c10 */ /* 0x000fe400097fe4ff */
[----:B------:R-:W-:Y:S01]  /*6610*/  LOP3.LUT R112, R112, R117, RZ, 0xfc, !PT ;  /* 0x0000007570707212 */ /* 0x000fe200078efcff */
[----:B------:R0:W-:Y:S04]  /*6620*/  STG.E.128 desc[UR4][R114.64], R72 ;  /* 0x0000004872007986 */ /* 0x0001e8000c101d04 */
[----:B------:R0:W-:Y:S01]  /*6630*/  STG.E.64 desc[UR4][R110.64], R112 ;  /* 0x000000706e007986 */ /* 0x0001e2000c101b04 */
[----:B------:R-:W-:Y:S05]  /*6640*/  @!P1 BRA `(.L_x_5695) ;  /* 0x0000000000509947 */ /* 0x000fea0003800000 */
[----:B0-----:R-:W-:Y:S01]  /*6650*/  IMAD.U32 R73, R80, 0x10000, RZ ;  /* 0x0001000050497824 */ /* 0x001fe200078e00ff */
[----:B------:R-:W-:Y:S02]  /*6660*/  LOP3.LUT R72, R81, 0xffff, RZ, 0xc0, !PT ;  /* 0x0000ffff51487812 */ /* 0x000fe400078ec0ff */
[----:B------:R-:W-:Y:S02]  /*6670*/  LOP3.LUT R112, R0, 0xff, RZ, 0xc0, !PT ;  /* 0x000000ff00707812 */ /* 0x000fe400078ec0ff */
[----:B------:R-:W-:Y:S02]  /*6680*/  LOP3.LUT R75, R73, 0xff0000, RZ, 0xc0, !PT ;  /* 0x00ff0000494b7812 */ /* 0x000fe400078ec0ff */
[----:B------:R-:W-:Y:S01]  /*6690*/  PRMT R73, R79, 0x7104, RZ ;  /* 0x000071044f497816 */ /* 0x000fe200000000ff */
[----:B------:R-:W-:Y:S01]  /*66a0*/  IMAD.WIDE.U32 R112, R112, 0x1000000, RZ ;  /* 0x0100000070707825 */ /* 0x000fe200078e00ff */
[----:B------:R-:W-:Y:S02]  /*66b0*/  PRMT R72, R75, 0x4210, R72 ;  /* 0x000042104b487816 */ /* 0x000fe40000000048 */
[----:B------:R-:W-:-:S02]  /*66c0*/  LOP3.LUT R110, R2, 0xff, RZ, 0xc0, !PT ;  /* 0x000000ff026e7812 */ /* 0x000fc400078ec0ff */
[----:B------:R-:W-:Y:S02]  /*66d0*/  LOP3.LUT R74, R3, 0xff, RZ, 0xc0, !PT ;  /* 0x000000ff034a7812 */ /* 0x000fe400078ec0ff */
        /* <DEDUP_REMOVED lines=11> */
.L_x_5695:
[----:B------:R-:W-:-:S07]  /*6790*/  VIADD R109, R108, 0x20 ;  /* 0x000000206c6d7836 */ /* 0x000fce0000000000 */
.L_x_5566:
[----:B------:R-:W-:Y:S05]  /*67a0*/  BSYNC B1 ;  /* 0x0000000000017941 */ /* 0x000fea0003800000 */
.L_x_5565:
[----:B------:R-:W-:Y:S01]  /*67b0*/  ISETP.NE.AND P0, PT, R82, RZ, PT ;  /* 0x000000ff5200720c */ /* 0x000fe20003f05270 */
[----:B------:R-:W-:-:S12]  /*67c0*/  BSSY B1, `(.L_x_5696) ;  /* 0x00005c9000017945 */ /* 0x000fd80003800000 */
[----:B------:R-:W-:Y:S05]  /*67d0*/  @!P0 BRA `(.L_x_5697) ;  /* 0x0000005c001c8947 */ /* 0x000fea0003800000 */
[----:B------:R-:W2:Y:S01]  /*67e0*/  LDC.64 R86, c[0x0][0x228] ;  /* 0x00008a00ff567b82 */ /* 0x000ea20000000a00 */
[----:B------:R-:W-:-:S04]  /*67f0*/  ISETP.NE.U32.AND P0, PT, RZ, UR10, PT ;  /* 0x0000000aff007c0c */ /* 0x000fc8000bf05070 */
[----:B------:R-:W-:-:S03]  /*6800*/  ISETP.NE.AND.EX P0, PT, RZ, UR11, PT, P0 ;  /* 0x0000000bff007c0c */ /* 0x000fc6000bf05300 */
[----:B01----:R-:W0:Y:S10]  /*6810*/  LDC.64 R72, c[0x0][0x220] ;  /* 0x00008800ff487b82 */ /* 0x003e340000000a00 */
[----:B------:R-:W-:-:S04]  /*6820*/  @P0 LEA R90, P3, R109, UR10, 0x4 ;  /* 0x0000000a6d5a0c11 */ /* 0x000fc8000f8620ff */
[----:B------:R-:W-:Y:S02]  /*6830*/  @P0 LEA.HI.X R91, R109, UR11, RZ, 0x4, P3 ;  /* 0x0000000b6d5b0c11 */ /* 0x000fe400098f24ff */
[----:B--2---:R-:W-:-:S03]  /*6840*/  ISETP.NE.U32.AND P1, PT, R86, RZ, PT ;  /* 0x000000ff5600720c */ /* 0x004fc60003f25070 */
[----:B------:R1:W5:Y:S01]  /*6850*/  @P0 LDG.E.128 R20, desc[UR4][R90.64] ;  /* 0x000000045a140981 */ /* 0x000362000c1e1d00 */
[----:B------:R-:W-:Y:S01]  /*6860*/  ISETP.NE.AND.EX P1, PT, R87, RZ, PT, P1 ;  /* 0x000000ff5700720c */ /* 0x000fe20003f25310 */
[----:B0-----:R-:W-:-:S06]  /*6870*/  IMAD.WIDE.U32 R72, R109, 0x10, R72 ;  /* 0x000000106d487825 */ /* 0x001fcc00078e0048 */
[----:B------:R-:W5:Y:S06]  /*6880*/  LDG.E.128 R72, desc[UR4][R72.64] ;  /* 0x0000000448487981 */ /* 0x000f6c000c1e1d00 */
[----:B------:R-:W-:-:S04]  /*6890*/  @P1 LEA R98, P2, R109, R86, 0x4 ;  /* 0x000000566d621211 */ /* 0x000fc800078420ff */
[----:B------:R-:W-:-:S05]  /*68a0*/  @P1 LEA.HI.X R99, R109, R87, RZ, 0x4, P2 ;  /* 0x000000576d631211 */ /* 0x000fca00010f24ff */
[----:B------:R1:W5:Y:S01]  /*68b0*/  @P1 LDG.E.128 R16, desc[UR4][R98.64] ;  /* 0x0000000462101981 */ /* 0x000362000c1e1d00 */
        /* <DEDUP_REMOVED lines=12> */
.L_x_5699:
[----:B------:R-:W-:-:S07]  /*6980*/  IMAD.MOV.U32 R104, RZ, RZ, R8 ;  /* 0x000000ffff687224 */ /* 0x000fce00078e0008 */
.L_x_5700:
[----:B------:R-:W-:Y:S05]  /*6990*/  BSYNC B2 ;  /* 0x0000000000027941 */ /* 0x000fea0003800000 */
.L_x_5698:
        /* <DEDUP_REMOVED lines=16> */
.L_x_5704:
[----:B------:R-:W-:Y:S05]  /*6aa0*/  BSYNC B3 ;  /* 0x0000000000037941 */ /* 0x000fea0003800000 */
.L_x_5703:
        /* <DEDUP_REMOVED lines=43> */
.L_x_5702:
[----:B------:R-:W-:Y:S05]  /*6d60*/  BSYNC B2 ;  /* 0x0000000000027941 */ /* 0x000fea0003800000 */
.L_x_5701:
[----:B------:R-:W0:Y:S01]  /*6d70*/  LDC R111, c[0x0][0x298] ;  /* 0x0000a600ff6f7b82 */ /* 0x000e220000000800 */
[----:B------:R-:W-:Y:S01]  /*6d80*/  ISETP.NE.U32.AND P2, PT, R86, RZ, PT ;  /* 0x000000ff5600720c */ /* 0x000fe20003f45070 */
[----:B------:R-:W-:Y:S01]  /*6d90*/  IMAD.MOV.U32 R110, RZ, RZ, 0x2f800000 ;  /* 0x2f800000ff6e7424 */ /* 0x000fe200078e00ff */
[----:B------:R-:W-:Y:S02]  /*6da0*/  I2FP.F32.U32 R7, R104 ;  /* 0x0000006800077245 */ /* 0x000fe40000201000 */
[----:B------:R-:W-:Y:S02]  /*6db0*/  ISETP.NE.AND.EX P2, PT, R87, RZ, PT, P2 ;  /* 0x000000ff5700720c */ /* 0x000fe40003f45320 */
        /* <DEDUP_REMOVED lines=15> */
.L_x_5705:
        /* <DEDUP_REMOVED lines=12> */
.L_x_5708:
[----:B------:R-:W-:-:S07]  /*6f70*/  IMAD.MOV.U32 R4, RZ, RZ, R8 ;  /* 0x000000ffff047224 */ /* 0x000fce00078e0008 */
.L_x_5709:
[----:B------:R-:W-:Y:S05]  /*6f80*/  BSYNC B2 ;  /* 0x0000000000027941 */ /* 0x000fea0003800000 */
.L_x_5707:
        /* <DEDUP_REMOVED lines=16> */
.L_x_5713:
[----:B------:R-:W-:Y:S05]  /*7090*/  BSYNC B3 ;  /* 0x0000000000037941 */ /* 0x000fea0003800000 */
.L_x_5712:
        /* <DEDUP_REMOVED lines=43> */
.L_x_5711:
[----:B------:R-:W-:Y:S05]  /*7350*/  BSYNC B2 ;  /* 0x0000000000027941 */ /* 0x000fea0003800000 */
.L_x_5710:
        /* <DEDUP_REMOVED lines=10> */
.L_x_5706:
        /* <DEDUP_REMOVED lines=12> */
.L_x_5715:
[----:B------:R-:W-:-:S07]  /*74c0*/  MOV R7, R8 ;  /* 0x0000000800077202 */ /* 0x000fce0000000f00 */
.L_x_5716:
[----:B------:R-:W-:Y:S05]  /*74d0*/  BSYNC B2 ;  /* 0x0000000000027941 */ /* 0x000fea0003800000 */
.L_x_5714:
        /* <DEDUP_REMOVED lines=16> */
.L_x_5720:
[----:B------:R-:W-:Y:S05]  /*75e0*/  BSYNC B3 ;  /* 0x0000000000037941 */ /* 0x000fea0003800000 */
.L_x_5719:
        /* <DEDUP_REMOVED lines=43> */
.L_x_5718:
[----:B------:R-:W-:Y:S05]  /*78a0*/  BSYNC B2 ;  /* 0x0000000000027941 */ /* 0x000fea0003800000 */
.L_x_5717:
        /* <DEDUP_REMOVED lines=15> */
.L_x_5721:
        /* <DEDUP_REMOVED lines=12> */
.L_x_5724:
[----:B------:R-:W-:-:S07]  /*7a60*/  MOV R3, R8 ;  /* 0x0000000800037202 */ /* 0x000fce0000000f00 */
.L_x_5725:
[----:B------:R-:W-:Y:S05]  /*7a70*/  BSYNC B2 ;  /* 0x0000000000027941 */ /* 0x000fea0003800000 */
.L_x_5723:
        /* <DEDUP_REMOVED lines=16> */
.L_x_5729:
[----:B------:R-:W-:Y:S05]  /*7b80*/  BSYNC B3 ;  /* 0x0000000000037941 */ /* 0x000fea0003800000 */
.L_x_5728:
        /* <DEDUP_REMOVED lines=43> */
.L_x_5727:
[----:B------:R-:W-:Y:S05]  /*7e40*/  BSYNC B2 ;  /* 0x0000000000027941 */ /* 0x000fea0003800000 */
.L_x_5726:
[----:B------:R-:W-:Y:S02]  /*7e50*/  I2FP.F32.U32 R3, R3 ;  /* 0x0000000300037245 */ /* 0x000fe40000201000 */
[----:B------:R-:W-:-:S03]  /*7e60*/  PRMT R7, R16, 0x7632, R7 ;  /* 0x0000763210077816 */ /* 0x000fc60000000007 */
[----:B------:R-:W-:Y:S02]  /*7e70*/  FFMA.FTZ R3, R3, R110, 1.1641532182693481445e-10 ;  /* 0x2f00000003037423 */ /* 0x000fe4000001006e */
[----:B------:R-:W-:Y:S01]  /*7e80*/  IMAD.U32 R90, R7, 0x10000, RZ ;  /* 0x00010000075a7824 */ /* 0x000fe200078e00ff */
[----:B------:R-:W-:Y:S02]  /*7e90*/  @P0 PRMT R7, R20, 0x7632, R7 ;  /* 0x0000763214070816 */ /* 0x000fe40000000007 */
[----:B------:R-:W-:Y:S01]  /*7ea0*/  FSETP.GTU.FTZ.AND P3, PT, R3, R112, PT ;  /* 0x000000700300720b */ /* 0x000fe20003f7c000 */
[----:B------:R-:W-:Y:S02]  /*7eb0*/  FMUL.FTZ R90, R90, R111 ;  /* 0x0000006f5a5a7220 */ /* 0x000fe40000410000 */
[----:B------:R-:W-:Y:S01]  /*7ec0*/  @P0 IMAD.U32 R98, R7, 0x10000, RZ ;  /* 0x0001000007620824 */ /* 0x000fe200078e00ff */
[----:B------:R-:W-:Y:S02]  /*7ed0*/  SEL R3, RZ, 0x1, P3 ;  /* 0x00000001ff037807 */ /* 0x000fe40001800000 */
[----:B------:R-:W-:-:S05]  /*7ee0*/  FSEL R90, R90, RZ, !P3 ;  /* 0x000000ff5a5a7208 */ /* 0x000fca0005800000 */
[----:B------:R-:W-:-:S04]  /*7ef0*/  FADD.FTZ R87, R90, R87 ;  /* 0x000000575a577221 */ /* 0x000fc80000010000 */
[----:B------:R-:W-:-:S07]  /*7f00*/  @P0 FADD.FTZ R87, R98, R87 ;  /* 0x0000005762570221 */ /* 0x000fce0000010000 */
.L_x_5722:
        /* <DEDUP_REMOVED lines=12> */
.L_x_5731:
[----:B------:R-:W-:-:S07]  /*7fd0*/  IMAD.MOV.U32 R7, RZ, RZ, R8 ;  /* 0x000000ffff077224 */ /* 0x000fce00078e0008 */
.L_x_5732:
[----:B------:R-:W-:Y:S05]  /*7fe0*/  BSYNC B2 ;  /* 0x0000000000027941 */ /* 0x000fea0003800000 */
.L_x_5730:
        /* <DEDUP_REMOVED lines=16> */
.L_x_5736:
[----:B------:R-:W-:Y:S05]  /*80f0*/  BSYNC B3 ;  /* 0x0000000000037941 */ /* 0x000fea0003800000 */
.L_x_5735:
        /* <DEDUP_REMOVED lines=43> */
.L_x_5734:
[----:B------:R-:W-:Y:S05]  /*83b0*/  BSYNC B2 ;  /* 0x0000000000027941 */ /* 0x000fea0003800000 */
.L_x_5733:
        /* <DEDUP_REMOVED lines=15> */
.L_x_5737:
        /* <DEDUP_REMOVED lines=12> */
.L_x_5740:
[----:B------:R-:W-:-:S07]  /*8570*/  IMAD.MOV.U32 R2, RZ, RZ, R8 ;  /* 0x000000ffff027224 */ /* 0x000fce00078e0008 */
.L_x_5741:
[----:B------:R-:W-:Y:S05]  /*8580*/  BSYNC B2 ;  /* 0x0000000000027941 */ /* 0x000fea0003800000 */
.L_x_5739:
        /* <DEDUP_REMOVED lines=16> */
.L_x_5745:
[----:B------:R-:W-:Y:S05]  /*8690*/  BSYNC B3 ;  /* 0x0000000000037941 */ /* 0x000fea0003800000 */
.L_x_5744:
        /* <DEDUP_REMOVED lines=43> */
.L_x_5743:
[----:B------:R-:W-:Y:S05]  /*8950*/  BSYNC B2 ;  /* 0x0000000000027941 */ /* 0x000fea0003800000 */
.L_x_5742:
        /* <DEDUP_REMOVED lines=10> */
.L_x_5738:
        /* <DEDUP_REMOVED lines=12> */
.L_x_5747:
[----:B------:R-:W-:-:S07]  /*8ac0*/  IMAD.MOV.U32 R91, RZ, RZ, R8 ;  /* 0x000000ffff5b7224 */ /* 0x000fce00078e0008 */
.L_x_5748:
[----:B------:R-:W-:Y:S05]  /*8ad0*/  BSYNC B2 ;  /* 0x0000000000027941 */ /* 0x000fea0003800000 */
.L_x_5746:
        /* <DEDUP_REMOVED lines=16> */
.L_x_5752:
[----:B------:R-:W-:Y:S05]  /*8be0*/  BSYNC B3 ;  /* 0x0000000000037941 */ /* 0x000fea0003800000 */
.L_x_5751:
        /* <DEDUP_REMOVED lines=43> */
.L_x_5750:
[----:B------:R-:W-:Y:S05]  /*8ea0*/  BSYNC B2 ;  /* 0x0000000000027941 */ /* 0x000fea0003800000 */
.L_x_5749:
        /* <DEDUP_REMOVED lines=15> */
.L_x_5753:
        /* <DEDUP_REMOVED lines=12> */
.L_x_5756:
[----:B------:R-:W-:-:S07]  /*9060*/  IMAD.MOV.U32 R0, RZ, RZ, R8 ;  /* 0x000000ffff007224 */ /* 0x000fce00078e0008 */
.L_x_5757:
[----:B------:R-:W-:Y:S05]  /*9070*/  BSYNC B2 ;  /* 0x0000000000027941 */ /* 0x000fea0003800000 */
.L_x_5755:
        /* <DEDUP_REMOVED lines=16> */
.L_x_5761:
[----:B------:R-:W-:Y:S05]  /*9180*/  BSYNC B3 ;  /* 0x0000000000037941 */ /* 0x000fea0003800000 */
.L_x_5760:
        /* <DEDUP_REMOVED lines=43> */
.L_x_5759:
[----:B------:R-:W-:Y:S05]  /*9440*/  BSYNC B2 ;  /* 0x0000000000027941 */ /* 0x000fea0003800000 */
.L_x_5758:
        /* <DEDUP_REMOVED lines=12> */
.L_x_5754:
        /* <DEDUP_REMOVED lines=12> */
.L_x_5763:
[----:B------:R-:W-:-:S07]  /*95d0*/  MOV R7, R8 ;  /* 0x0000000800077202 */ /* 0x000fce0000000f00 */
.L_x_5764:
[----:B------:R-:W-:Y:S05]  /*95e0*/  BSYNC B2 ;  /* 0x0000000000027941 */ /* 0x000fea0003800000 */
.L_x_5762:
        /* <DEDUP_REMOVED lines=16> */
.L_x_5768:
[----:B------:R-:W-:Y:S05]  /*96f0*/  BSYNC B3 ;  /* 0x0000000000037941 */ /* 0x000fea0003800000 */
.L_x_5767:
        /* <DEDUP_REMOVED lines=43> */
.L_x_5766:
[----:B------:R-:W-:Y:S05]  /*99b0*/  BSYNC B2 ;  /* 0x0000000000027941 */ /* 0x000fea0003800000 */
.L_x_5765:
        /* <DEDUP_REMOVED lines=15> */
.L_x_5769:
        /* <DEDUP_REMOVED lines=12> */
.L_x_5772:
[----:B------:R-:W-:-:S07]  /*9b70*/  MOV R7, R8 ;  /* 0x0000000800077202 */ /* 0x000fce0000000f00 */
.L_x_5773:
[----:B------:R-:W-:Y:S05]  /*9b80*/  BSYNC B2 ;  /* 0x0000000000027941 */ /* 0x000fea0003800000 */
.L_x_5771:
        /* <DEDUP_REMOVED lines=16> */
.L_x_5777:
[----:B------:R-:W-:Y:S05]  /*9c90*/  BSYNC B3 ;  /* 0x0000000000037941 */ /* 0x000fea0003800000 */
.L_x_5776:
        /* <DEDUP_REMOVED lines=43> */
.L_x_5775:
[----:B------:R-:W-:Y:S05]  /*9f50*/  BSYNC B2 ;  /* 0x0000000000027941 */ /* 0x000fea0003800000 */
.L_x_5774:
        /* <DEDUP_REMOVED lines=10> */
.L_x_5770:
        /* <DEDUP_REMOVED lines=12> */
.L_x_5779:
[----:B------:R-:W-:-:S07]  /*a0c0*/  IMAD.MOV.U32 R7, RZ, RZ, R8 ;  /* 0x000000ffff077224 */ /* 0x000fce00078e0008 */
.L_x_5780:
[----:B------:R-:W-:Y:S05]  /*a0d0*/  BSYNC B2 ;  /* 0x0000000000027941 */ /* 0x000fea0003800000 */
.L_x_5778:
        /* <DEDUP_REMOVED lines=16> */
.L_x_5784:
[----:B------:R-:W-:Y:S05]  /*a1e0*/  BSYNC B3 ;  /* 0x0000000000037941 */ /* 0x000fea0003800000 */
.L_x_5783:
        /* <DEDUP_REMOVED lines=43> */
.L_x_5782:
[----:B------:R-:W-:Y:S05]  /*a4a0*/  BSYNC B2 ;  /* 0x0000000000027941 */ /* 0x000fea0003800000 */
.L_x_5781:
        /* <DEDUP_REMOVED lines=14> */
.L_x_5785:
        /* <DEDUP_REMOVED lines=12> */
.L_x_5788:
[----:B------:R-:W-:-:S07]  /*a650*/  IMAD.MOV.U32 R7, RZ, RZ, R8 ;  /* 0x000000ffff077224 */ /* 0x000fce00078e0008 */
.L_x_5789:
[----:B------:R-:W-:Y:S05]  /*a660*/  BSYNC B2 ;  /* 0x0000000000027941 */ /* 0x000fea0003800000 */
.L_x_5787:
        /* <DEDUP_REMOVED lines=16> */
.L_x_5793:
[----:B------:R-:W-:Y:S05]  /*a770*/  BSYNC B3 ;  /* 0x0000000000037941 */ /* 0x000fea0003800000 */
.L_x_5792:
        /* <DEDUP_REMOVED lines=43> */
.L_x_5791:
[----:B------:R-:W-:Y:S05]  /*aa30*/  BSYNC B2 ;  /* 0x0000000000027941 */ /* 0x000fea0003800000 */
.L_x_5790:
        /* <DEDUP_REMOVED lines=12> */
.L_x_5786:
        /* <DEDUP_REMOVED lines=12> */
.L_x_5795:
[----:B------:R-:W-:-:S07]  /*abc0*/  IMAD.MOV.U32 R7, RZ, RZ, R8 ;  /* 0x000000ffff077224 */ /* 0x000fce00078e0008 */
.L_x_5796:
[----:B------:R-:W-:Y:S05]  /*abd0*/  BSYNC B2 ;  /* 0x0000000000027941 */ /* 0x000fea0003800000 */
.L_x_5794:
        /* <DEDUP_REMOVED lines=16> */
.L_x_5800:
[----:B------:R-:W-:Y:S05]  /*ace0*/  BSYNC B3 ;  /* 0x0000000000037941 */ /* 0x000fea0003800000 */
.L_x_5799:
        /* <DEDUP_REMOVED lines=43> */
.L_x_5798:
[----:B------:R-:W-:Y:S05]  /*afa0*/  BSYNC B2 ;  /* 0x0000000000027941 */ /* 0x000fea0003800000 */
.L_x_5797:
        /* <DEDUP_REMOVED lines=14> */
.L_x_5801:
        /* <DEDUP_REMOVED lines=12> */
.L_x_5804:
[----:B------:R-:W-:-:S07]  /*b150*/  IMAD.MOV.U32 R80, RZ, RZ, R8 ;  /* 0x000000ffff507224 */ /* 0x000fce00078e0008 */
.L_x_5805:
[----:B------:R-:W-:Y:S05]  /*b160*/  BSYNC B2 ;  /* 0x0000000000027941 */ /* 0x000fea0003800000 */
.L_x_5803:
        /* <DEDUP_REMOVED lines=16> */
.L_x_5809:
[----:B------:R-:W-:Y:S05]  /*b270*/  BSYNC B3 ;  /* 0x0000000000037941 */ /* 0x000fea0003800000 */
.L_x_5808:
        /* <DEDUP_REMOVED lines=43> */
.L_x_5807:
[----:B------:R-:W-:Y:S05]  /*b530*/  BSYNC B2 ;  /* 0x0000000000027941 */ /* 0x000fea0003800000 */
.L_x_5806:
        /* <DEDUP_REMOVED lines=10> */
.L_x_5802:
        /* <DEDUP_REMOVED lines=12> */
.L_x_5811:
[----:B------:R-:W-:-:S07]  /*b6a0*/  MOV R105, R8 ;  /* 0x0000000800697202 */ /* 0x000fce0000000f00 */
.L_x_5812:
[----:B------:R-:W-:Y:S05]  /*b6b0*/  BSYNC B2 ;  /* 0x0000000000027941 */ /* 0x000fea0003800000 */
.L_x_5810:
        /* <DEDUP_REMOVED lines=16> */
.L_x_5816:
[----:B------:R-:W-:Y:S05]  /*b7c0*/  BSYNC B3 ;  /* 0x0000000000037941 */ /* 0x000fea0003800000 */
.L_x_5815:
        /* <DEDUP_REMOVED lines=43> */
.L_x_5814:
[----:B------:R-:W-:Y:S05]  /*ba80*/  BSYNC B2 ;  /* 0x0000000000027941 */ /* 0x000fea0003800000 */
.L_x_5813:
        /* <DEDUP_REMOVED lines=14> */
.L_x_5817:
        /* <DEDUP_REMOVED lines=12> */
.L_x_5820:
[----:B------:R-:W-:-:S07]  /*bc30*/  MOV R81, R8 ;  /* 0x0000000800517202 */ /* 0x000fce0000000f00 */
.L_x_5821:
[----:B------:R-:W-:Y:S05]  /*bc40*/  BSYNC B2 ;  /* 0x0000000000027941 */ /* 0x000fea0003800000 */
.L_x_5819:
        /* <DEDUP_REMOVED lines=16> */
.L_x_5825:
[----:B------:R-:W-:Y:S05]  /*bd50*/  BSYNC B3 ;  /* 0x0000000000037941 */ /* 0x000fea0003800000 */
.L_x_5824:
        /* <DEDUP_REMOVED lines=43> */
.L_x_5823:
[----:B------:R-:W-:Y:S05]  /*c010*/  BSYNC B2 ;  /* 0x0000000000027941 */ /* 0x000fea0003800000 */
.L_x_5822:
        /* <DEDUP_REMOVED lines=12> */
.L_x_5818:
        /* <DEDUP_REMOVED lines=25> */
[----:B------:R-:W-:Y:S02]  /*c270*/  F2FP.BF16.F32.PACK_AB R75, R105, R104 ;  /* 0x00000068694b723e */ /* 0x000fe400000010ff */
[----:B------:R-:W-:-:S02]  /*c280*/  F2FP.BF16.F32.PACK_AB R74, R99, R98 ;  /* 0x00000062634a723e */ /* 0x000fc400000010ff */
[----:B------:R-:W-:Y:S02]  /*c290*/  F2FP.BF16.F32.PACK_AB R73, R91, R90 ;  /* 0x0000005a5b49723e */ /* 0x000fe400000010ff */
[----:B------:R-:W-:Y:S02]  /*c2a0*/  LEA.HI.X R115, R109, UR13, RZ, 0x4, P0 ;  /* 0x0000000d6d737c11 */ /* 0x000fe400080f24ff */
[----:B------:R-:W-:Y:S02]  /*c2b0*/  F2FP.BF16.F32.PACK_AB R72, R87, R86 ;  /* 0x000000565748723e */ /* 0x000fe400000010ff */
        /* <DEDUP_REMOVED lines=24> */
.L_x_5826:
[----:B------:R-:W-:-:S07]  /*c440*/  VIADD R109, R109, 0x20 ;  /* 0x000000206d6d7836 */ /* 0x000fce0000000000 */
.L_x_5697:
[----:B------:R-:W-:Y:S05]  /*c450*/  BSYNC B1 ;  /* 0x0000000000017941 */ /* 0x000fea0003800000 */
.L_x_5696:
        /* <DEDUP_REMOVED lines=29> */
.L_x_5830:
[----:B------:R-:W-:-:S07]  /*c630*/  IMAD.MOV.U32 R106, RZ, RZ, R8 ;  /* 0x000000ffff6a7224 */ /* 0x000fce00078e0008 */
.L_x_5831:
[----:B------:R-:W-:Y:S05]  /*c640*/  BSYNC B2 ;  /* 0x0000000000027941 */ /* 0x000fea0003800000 */
.L_x_5829:
        /* <DEDUP_REMOVED lines=16> */
.L_x_5835:
[----:B------:R-:W-:Y:S05]  /*c750*/  BSYNC B3 ;  /* 0x0000000000037941 */ /* 0x000fea0003800000 */
.L_x_5834:
        /* <DEDUP_REMOVED lines=43> */
.L_x_5833:
[----:B------:R-:W-:Y:S05]  /*ca10*/  BSYNC B2 ;  /* 0x0000000000027941 */ /* 0x000fea0003800000 */
.L_x_5832:
        /* <DEDUP_REMOVED lines=20> */
.L_x_5836:
        /* <DEDUP_REMOVED lines=12> */
.L_x_5839:
[----:B------:R-:W-:-:S07]  /*cc20*/  IMAD.MOV.U32 R4, RZ, RZ, R8 ;  /* 0x000000ffff047224 */ /* 0x000fce00078e0008 */
.L_x_5840:
[----:B------:R-:W-:Y:S05]  /*cc30*/  BSYNC B2 ;  /* 0x0000000000027941 */ /* 0x000fea0003800000 */
.L_x_5838:
        /* <DEDUP_REMOVED lines=16> */
.L_x_5844:
[----:B------:R-:W-:Y:S05]  /*cd40*/  BSYNC B3 ;  /* 0x0000000000037941 */ /* 0x000fea0003800000 */
.L_x_5843:
        /* <DEDUP_REMOVED lines=43> */
.L_x_5842:
[----:B------:R-:W-:Y:S05]  /*d000*/  BSYNC B2 ;  /* 0x0000000000027941 */ /* 0x000fea0003800000 */
.L_x_5841:
        /* <DEDUP_REMOVED lines=10> */
.L_x_5837:
        /* <DEDUP_REMOVED lines=12> */
.L_x_5846:
[----:B------:R-:W-:-:S07]  /*d170*/  MOV R7, R8 ;  /* 0x0000000800077202 */ /* 0x000fce0000000f00 */
.L_x_5847:
[----:B------:R-:W-:Y:S05]  /*d180*/  BSYNC B2 ;  /* 0x0000000000027941 */ /* 0x000fea0003800000 */
.L_x_5845:
        /* <DEDUP_REMOVED lines=16> */
.L_x_5851:
[----:B------:R-:W-:Y:S05]  /*d290*/  BSYNC B3 ;  /* 0x0000000000037941 */ /* 0x000fea0003800000 */
.L_x_5850:
        /* <DEDUP_REMOVED lines=43> */
.L_x_5849:
[----:B------:R-:W-:Y:S05]  /*d550*/  BSYNC B2 ;  /* 0x0000000000027941 */ /* 0x000fea0003800000 */
.L_x_5848:
        /* <DEDUP_REMOVED lines=15> */
.L_x_5852:
        /* <DEDUP_REMOVED lines=12> */
.L_x_5855:
[----:B------:R-:W-:-:S07]  /*d710*/  MOV R3, R8 ;  /* 0x0000000800037202 */ /* 0x000fce0000000f00 */
.L_x_5856:
[----:B------:R-:W-:Y:S05]  /*d720*/  BSYNC B2 ;  /* 0x0000000000027941 */ /* 0x000fea0003800000 */
.L_x_5854:
        /* <DEDUP_REMOVED lines=16> */
.L_x_5860:
[----:B------:R-:W-:Y:S05]  /*d830*/  BSYNC B3 ;  /* 0x0000000000037941 */ /* 0x000fea0003800000 */
.L_x_5859:
        /* <DEDUP_REMOVED lines=43> */
.L_x_5858:
[----:B------:R-:W-:Y:S05]  /*daf0*/  BSYNC B2 ;  /* 0x0000000000027941 */ /* 0x000fea0003800000 */
.L_x_5857:
        /* <DEDUP_REMOVED lines=12> */
.L_x_5853:
        /* <DEDUP_REMOVED lines=12> */
.L_x_5862:
[----:B------:R-:W-:-:S07]  /*dc80*/  IMAD.MOV.U32 R7, RZ, RZ, R8 ;  /* 0x000000ffff077224 */ /* 0x000fce00078e0008 */
.L_x_5863:
[----:B------:R-:W-:Y:S05]  /*dc90*/  BSYNC B2 ;  /* 0x0000000000027941 */ /* 0x000fea0003800000 */
.L_x_5861:
        /* <DEDUP_REMOVED lines=16> */
.L_x_5867:
[----:B------:R-:W-:Y:S05]  /*dda0*/  BSYNC B3 ;  /* 0x0000000000037941 */ /* 0x000fea0003800000 */
.L_x_5866:
        /* <DEDUP_REMOVED lines=43> */
.L_x_5865:
[----:B------:R-:W-:Y:S05]  /*e060*/  BSYNC B2 ;  /* 0x0000000000027941 */ /* 0x000fea0003800000 */
.L_x_5864:
        /* <DEDUP_REMOVED lines=15> */
.L_x_5868:
        /* <DEDUP_REMOVED lines=12> */
.L_x_5871:
[----:B------:R-:W-:-:S07]  /*e220*/  IMAD.MOV.U32 R2, RZ, RZ, R8 ;  /* 0x000000ffff027224 */ /* 0x000fce00078e0008 */
.L_x_5872:
[----:B------:R-:W-:Y:S05]  /*e230*/  BSYNC B2 ;  /* 0x0000000000027941 */ /* 0x000fea0003800000 */
.L_x_5870:
        /* <DEDUP_REMOVED lines=16> */
.L_x_5876:
[----:B------:R-:W-:Y:S05]  /*e340*/  BSYNC B3 ;  /* 0x0000000000037941 */ /* 0x000fea0003800000 */
.L_x_5875:
        /* <DEDUP_REMOVED lines=43> */
.L_x_5874:
[----:B------:R-:W-:Y:S05]  /*e600*/  BSYNC B2 ;  /* 0x0000000000027941 */ /* 0x000fea0003800000 */
.L_x_5873:
        /* <DEDUP_REMOVED lines=10> */
.L_x_5869:
        /* <DEDUP_REMOVED lines=12> */
.L_x_5878:
[----:B------:R-:W-:-:S07]  /*e770*/  IMAD.MOV.U32 R97, RZ, RZ, R8 ;  /* 0x000000ffff617224 */ /* 0x000fce00078e0008 */
.L_x_5879:
[----:B------:R-:W-:Y:S05]  /*e780*/  BSYNC B2 ;  /* 0x0000000000027941 */ /* 0x000fea0003800000 */
.L_x_5877:
        /* <DEDUP_REMOVED lines=16> */
.L_x_5883:
[----:B------:R-:W-:Y:S05]  /*e890*/  BSYNC B3 ;  /* 0x0000000000037941 */ /* 0x000fea0003800000 */
.L_x_5882:
        /* <DEDUP_REMOVED lines=43> */
.L_x_5881:
[----:B------:R-:W-:Y:S05]  /*eb50*/  BSYNC B2 ;  /* 0x0000000000027941 */ /* 0x000fea0003800000 */
.L_x_5880:
        /* <DEDUP_REMOVED lines=15> */
.L_x_5884:
        /* <DEDUP_REMOVED lines=12> */
.L_x_5887:
[----:B------:R-:W-:-:S07]  /*ed10*/  IMAD.MOV.U32 R0, RZ, RZ, R8 ;  /* 0x000000ffff007224 */ /* 0x000fce00078e0008 */
.L_x_5888:
[----:B------:R-:W-:Y:S05]  /*ed20*/  BSYNC B2 ;  /* 0x0000000000027941 */ /* 0x000fea0003800000 */
.L_x_5886:
        /* <DEDUP_REMOVED lines=16> */
.L_x_5892:
[----:B------:R-:W-:Y:S05]  /*ee30*/  BSYNC B3 ;  /* 0x0000000000037941 */ /* 0x000fea0003800000 */
.L_x_5891:
        /* <DEDUP_REMOVED lines=43> */
.L_x_5890:
[----:B------:R-:W-:Y:S05]  /*f0f0*/  BSYNC B2 ;  /* 0x0000000000027941 */ /* 0x000fea0003800000 */
.L_x_5889:
        /* <DEDUP_REMOVED lines=12> */
.L_x_5885:
        /* <DEDUP_REMOVED lines=12> */
.L_x_5894:
[----:B------:R-:W-:-:S07]  /*f280*/  MOV R7, R8 ;  /* 0x0000000800077202 */ /* 0x000fce0000000f00 */
.L_x_5895:
[----:B------:R-:W-:Y:S05]  /*f290*/  BSYNC B2 ;  /* 0x0000000000027941 */ /* 0x000fea0003800000 */
.L_x_5893:
        /* <DEDUP_REMOVED lines=16> */
.L_x_5899:
[----:B------:R-:W-:Y:S05]  /*f3a0*/  BSYNC B3 ;  /* 0x0000000000037941 */ /* 0x000fea0003800000 */
.L_x_5898:
        /* <DEDUP_REMOVED lines=43> */
.L_x_5897:
[----:B------:R-:W-:Y:S05]  /*f660*/  BSYNC B2 ;  /* 0x0000000000027941 */ /* 0x000fea0003800000 */
.L_x_5896:
        /* <DEDUP_REMOVED lines=15> */
.L_x_5900:
        /* <DEDUP_REMOVED lines=12> */
.L_x_5903:
[----:B------:R-:W-:-:S07]  /*f820*/  MOV R7, R8 ;  /* 0x0000000800077202 */ /* 0x000fce0000000f00 */
.L_x_5904:
[----:B------:R-:W-:Y:S05]  /*f830*/  BSYNC B2 ;  /* 0x0000000000027941 */ /* 0x000fea0003800000 */
.L_x_5902:
        /* <DEDUP_REMOVED lines=16> */
.L_x_5908:
[----:B------:R-:W-:Y:S05]  /*f940*/  BSYNC B3 ;  /* 0x0000000000037941 */ /* 0x000fea0003800000 */
.L_x_5907:
        /* <DEDUP_REMOVED lines=43> */
.L_x_5906:
[----:B------:R-:W-:Y:S05]  /*fc00*/  BSYNC B2 ;  /* 0x0000000000027941 */ /* 0x000fea0003800000 */
.L_x_5905:
        /* <DEDUP_REMOVED lines=10> */
.L_x_5901:
        /* <DEDUP_REMOVED lines=12> */
.L_x_5910:
[----:B------:R-:W-:-:S07]  /*fd70*/  IMAD.MOV.U32 R7, RZ, RZ, R8 ;  /* 0x000000ffff077224 */ /* 0x000fce00078e0008 */
.L_x_5911:
[----:B------:R-:W-:Y:S05]  /*fd80*/  BSYNC B2 ;  /* 0x0000000000027941 */ /* 0x000fea0003800000 */
.L_x_5909:
        /* <DEDUP_REMOVED lines=16> */
.L_x_5915:
[----:B------:R-:W-:Y:S05]  /*fe90*/  BSYNC B3 ;  /* 0x0000000000037941 */ /* 0x000fea0003800000 */
.L_x_5914:
        /* <DEDUP_REMOVED lines=43> */
.L_x_5913:
[----:B------:R-:W-:Y:S05]  /*10150*/  BSYNC B2 ;  /* 0x0000000000027941 */ /* 0x000fea0003800000 */
.L_x_5912:
        /* <DEDUP_REMOVED lines=14> */
.L_x_5916:
        /* <DEDUP_REMOVED lines=12> */
.L_x_5919:
[----:B------:R-:W-:-:S07]  /*10300*/  IMAD.MOV.U32 R7, RZ, RZ, R8 ;  /* 0x000000ffff077224 */ /* 0x000fce00078e0008 */
.L_x_5920:
[----:B------:R-:W-:Y:S05]  /*10310*/  BSYNC B2 ;  /* 0x0000000000027941 */ /* 0x000fea0003800000 */
.L_x_5918:
        /* <DEDUP_REMOVED lines=16> */
.L_x_5924:
[----:B------:R-:W-:Y:S05]  /*10420*/  BSYNC B3 ;  /* 0x0000000000037941 */ /* 0x000fea0003800000 */
.L_x_5923:
        /* <DEDUP_REMOVED lines=43> */
.L_x_5922:
[----:B------:R-:W-:Y:S05]  /*106e0*/  BSYNC B2 ;  /* 0x0000000000027941 */ /* 0x000fea0003800000 */
.L_x_5921:
        /* <DEDUP_REMOVED lines=12> */
.L_x_5917:
        /* <DEDUP_REMOVED lines=12> */
.L_x_5926:
[----:B------:R-:W-:-:S07]  /*10870*/  IMAD.MOV.U32 R7, RZ, RZ, R8 ;  /* 0x000000ffff077224 */ /* 0x000fce00078e0008 */
.L_x_5927:
[----:B------:R-:W-:Y:S05]  /*10880*/  BSYNC B2 ;  /* 0x0000000000027941 */ /* 0x000fea0003800000 */
.L_x_5925:
        /* <DEDUP_REMOVED lines=16> */
.L_x_5931:
[----:B------:R-:W-:Y:S05]  /*10990*/  BSYNC B3 ;  /* 0x0000000000037941 */ /* 0x000fea0003800000 */
.L_x_5930:
        /* <DEDUP_REMOVED lines=43> */
.L_x_5929:
[----:B------:R-:W-:Y:S05]  /*10c50*/  BSYNC B2 ;  /* 0x0000000000027941 */ /* 0x000fea0003800000 */
.L_x_5928:
        /* <DEDUP_REMOVED lines=14> */
.L_x_5932:
        /* <DEDUP_REMOVED lines=12> */
.L_x_5935:
[----:B------:R-:W-:-:S07]  /*10e00*/  IMAD.MOV.U32 R80, RZ, RZ, R8 ;  /* 0x000000ffff507224 */ /* 0x000fce00078e0008 */
.L_x_5936:
[----:B------:R-:W-:Y:S05]  /*10e10*/  BSYNC B2 ;  /* 0x0000000000027941 */ /* 0x000fea0003800000 */
.L_x_5934:
        /* <DEDUP_REMOVED lines=16> */
.L_x_5940:
[----:B------:R-:W-:Y:S05]  /*10f20*/  BSYNC B3 ;  /* 0x0000000000037941 */ /* 0x000fea0003800000 */
.L_x_5939:
        /* <DEDUP_REMOVED lines=43> */
.L_x_5938:
[----:B------:R-:W-:Y:S05]  /*111e0*/  BSYNC B2 ;  /* 0x0000000000027941 */ /* 0x000fea0003800000 */
.L_x_5937:
        /* <DEDUP_REMOVED lines=10> */
.L_x_5933:
        /* <DEDUP_REMOVED lines=12> */
.L_x_5942:
[----:B------:R-:W-:-:S07]  /*11350*/  MOV R107, R8 ;  /* 0x00000008006b7202 */ /* 0x000fce0000000f00 */
.L_x_5943:
[----:B------:R-:W-:Y:S05]  /*11360*/  BSYNC B2 ;  /* 0x0000000000027941 */ /* 0x000fea0003800000 */
.L_x_5941:
        /* <DEDUP_REMOVED lines=16> */
.L_x_5947:
[----:B------:R-:W-:Y:S05]  /*11470*/  BSYNC B3 ;  /* 0x0000000000037941 */ /* 0x000fea0003800000 */
.L_x_5946:
        /* <DEDUP_REMOVED lines=43> */
.L_x_5945:
[----:B------:R-:W-:Y:S05]  /*11730*/  BSYNC B2 ;  /* 0x0000000000027941 */ /* 0x000fea0003800000 */
.L_x_5944:
        /* <DEDUP_REMOVED lines=14> */
.L_x_5948:
        /* <DEDUP_REMOVED lines=12> */
.L_x_5951:
[----:B------:R-:W-:-:S07]  /*118e0*/  MOV R81, R8 ;  /* 0x0000000800517202 */ /* 0x000fce0000000f00 */
.L_x_5952:
[----:B------:R-:W-:Y:S05]  /*118f0*/  BSYNC B2 ;  /* 0x0000000000027941 */ /* 0x000fea0003800000 */
.L_x_5950:
        /* <DEDUP_REMOVED lines=16> */
.L_x_5956:
[----:B------:R-:W-:Y:S05]  /*11a00*/  BSYNC B3 ;  /* 0x0000000000037941 */ /* 0x000fea0003800000 */
.L_x_5955:
        /* <DEDUP_REMOVED lines=43> */
.L_x_5954:
[----:B------:R-:W-:Y:S05]  /*11cc0*/  BSYNC B2 ;  /* 0x0000000000027941 */ /* 0x000fea0003800000 */
.L_x_5953:
        /* <DEDUP_REMOVED lines=12> */
.L_x_5949:
        /* <DEDUP_REMOVED lines=54> */
.L_x_5828:
[----:B------:R-:W-:Y:S05]  /*120f0*/  BSYNC B1 ;  /* 0x0000000000017941 */ /* 0x000fea0003800000 */
.L_x_5827:
        /* <DEDUP_REMOVED lines=101> */
.L_x_5976:
[----:B-1----:R-:W-:Y:S01]  /*12750*/  FADD.FTZ R112, R110, R113 ;  /* 0x000000716e707221 */ /* 0x002fe20000010000 */
[----:B0-----:R-:W-:Y:S01]  /*12760*/  FMUL.FTZ R110, R111, R111 ;  /* 0x0000006f6f6e7220 */ /* 0x001fe20000410000 */
[----:B------:R-:W-:Y:S01]  /*12770*/  PLOP3.LUT P1, PT, PT, PT, UP0, 0x40, 0x0 ;  /* 0x000000000000781c */ /* 0x000fe20003f2e808 */
[----:B------:R-:W0:Y:S01]  /*12780*/  @!P0 LDC.64 R74, c[0x0][0x250] ;  /* 0x00009400ff4a8b82 */ /* 0x000e220000000a00 */
[----:B------:R-:W-:Y:S01]  /*12790*/  FFMA.FTZ R109, R112, R109, UR9 ;  /* 0x00000009706d7e23 */ /* 0x000fe2000801006d */
[----:B------:R-:W-:Y:S01]  /*127a0*/  BSSY B1, `(.L_x_5958) ;  /* 0x000002c000017945 */ /* 0x000fe20003800000 */
[----:B------:R-:W-:Y:S02]  /*127b0*/  FSEL R110, R110, RZ, !P1 ;  /* 0x000000ff6e6e7208 */ /* 0x000fe40004800000 */
[----:B------:R-:W-:-:S03]  /*127c0*/  PLOP3.LUT P1, PT, PT, PT, UP0, 0x40, 0x0 ;  /* 0x000000000000781c */ /* 0x000fc60003f2e808 */
[----:B------:R-:W1:Y:S01]  /*127d0*/  @!P0 LDC.64 R72, c[0x0][0x258] ;  /* 0x00009600ff488b82 */ /* 0x000e620000000a00 */
[----:B------:R-:W-:Y:S01]  /*127e0*/  FADD.FTZ R109, R109, R110 ;  /* 0x0000006e6d6d7221 */ /* 0x000fe20000010000 */
[----:B------:R-:W-:-:S05]  /*127f0*/  FSEL R112, R111, RZ, P1 ;  /* 0x000000ff6f707208 */ /* 0x000fca0000800000 */
        /* <DEDUP_REMOVED lines=38> */
.L_x_5959:
[----:B------:R-:W-:Y:S05]  /*12a60*/  BSYNC B1 ;  /* 0x0000000000017941 */ /* 0x000fea0003800000 */
.L_x_5958:
        /* <DEDUP_REMOVED lines=35> */
.L_x_5961:
[----:B------:R-:W-:Y:S05]  /*12ca0*/  BSYNC B1 ;  /* 0x0000000000017941 */ /* 0x000fea0003800000 */
.L_x_5960:
        /* <DEDUP_REMOVED lines=34> */
.L_x_5963:
[----:B------:R-:W-:Y:S05]  /*12ed0*/  BSYNC B1 ;  /* 0x0000000000017941 */ /* 0x000fea0003800000 */
.L_x_5962:
[----:B0123--:R-:W0:Y:S02]  /*12ee0*/  LDC.64 R72, c[0x0][0x210] ;  /* 0x00008400ff487b82 */ /* 0x00fe240000000a00 */
[----:B0-----:R-:W-:-:S05]  /*12ef0*/  IMAD R12, R72, 0x4, R12 ;  /* 0x00000004480c7824 */ /* 0x001fca00078e020c */
[----:B------:R-:W-:-:S13]  /*12f00*/  ISETP.GE.AND P0, PT, R12, R73, PT ;  /* 0x000000490c00720c */ /* 0x000fda0003f06270 */
[----:B------:R-:W-:Y:S05]  /*12f10*/  @!P0 BRA `(.L_x_5964) ;  /* 0xfffffed800e48947 */ /* 0x000fea000383ffff */
[----:B------:R-:W-:Y:S05]  /*12f20*/  BSYNC B0 ;  /* 0x0000000000007941 */ /* 0x000fea0003800000 */
.L_x_5564:
[----:B------:R-:W-:Y:S05]  /*12f30*/  EXIT ;  /* 0x000000000000794d */ /* 0x000fea0003800000 */
.L_x_5957:
[----:B------:R-:W-:Y:S01]  /*12f40*/  HFMA2.MMA R116, -RZ, RZ, 0, 5.9604644775390625e-08 ;  /* 0x00000001ff747435 */ /* 0x000fe200000001ff */
[----:B------:R-:W-:Y:S01]  /*12f50*/  BSSY B1, `(.L_x_5965) ;  /* 0x0000007000017945 */ /* 0x000fe20003800000 */
[----:B------:R-:W-:Y:S02]  /*12f60*/  IMAD.MOV.U32 R115, RZ, RZ, R73 ;  /* 0x000000ffff737224 */ /* 0x000fe400078e0049 */
[----:B------:R-:W-:Y:S02]  /*12f70*/  IMAD.MOV.U32 R117, RZ, RZ, 0x1f ;  /* 0x0000001fff757424 */ /* 0x000fe400078e00ff */
[----:B------:R-:W-:-:S07]  /*12f80*/  IMAD.MOV.U32 R114, RZ, RZ, -0x1 ;  /* 0xffffffffff727424 */ /* 0x000fce00078e00ff */
[----:B-----5:R-:W-:Y:S05]  /*12f90*/  WARPSYNC.COLLECTIVE R114, `(.L_x_5966) ;  /* 0x0000000072087348 */ /* 0x020fea0003c00000 */
[----:B------:R0:W1:Y:S02]  /*12fa0*/  SHFL.BFLY P3, R113, R115, R116, R117 ;  /* 0x0c00007473717389 */ /* 0x0000640000060075 */
[----:B01---5:R-:W-:Y:S01]  /*12fb0*/  ENDCOLLECTIVE ;  /* 0x000000000000791b */ /* 0x023fe20003800000 */
.L_x_5966:
[----:B------:R-:W-:Y:S05]  /*12fc0*/  BSYNC B1 ;  /* 0x0000000000017941 */ /* 0x000fea0003800000 */
.L_x_5965:
[----:B------:R-:W-:Y:S01]  /*12fd0*/  MOV R72, R113 ;  /* 0x0000007100487202 */ /* 0x000fe20000000f00 */
[----:B------:R-:W-:Y:S01]  /*12fe0*/  HFMA2.MMA R117, -RZ, RZ, 0, 1.847743988037109375e-06 ;  /* 0x0000001fff757435 */ /* 0x000fe200000001ff */
[----:B------:R-:W-:Y:S02]  /*12ff0*/  IMAD.MOV.U32 R116, RZ, RZ, 0x2 ;  /* 0x00000002ff747424 */ /* 0x000fe400078e00ff */
[----:B------:R-:W-:Y:S02]  /*13000*/  IMAD.MOV.U32 R114, RZ, RZ, -0x1 ;  /* 0xffffffffff727424 */ /* 0x000fe400078e00ff */
[----:B------:R-:W-:-:S04]  /*13010*/  FADD.FTZ R74, R73, R72 ;  /* 0x00000048494a7221 */ /* 0x000fc80000010000 */
[----:B------:R-:W-:-:S07]  /*13020*/  IMAD.MOV.U32 R115, RZ, RZ, R74 ;  /* 0x000000ffff737224 */ /* 0x000fce00078e004a */
[----:B------:R-:W-:Y:S05]  /*13030*/  WARPSYNC.COLLECTIVE R114, `(.L_x_5967) ;  /* 0x0000000072087348 */ /* 0x000fea0003c00000 */
[----:B------:R0:W1:Y:S02]  /*13040*/  SHFL.BFLY P3, R113, R115, R116, R117 ;  /* 0x0c00007473717389 */ /* 0x0000640000060075 */
[----:B01----:R-:W-:Y:S01]  /*13050*/  ENDCOLLECTIVE ;  /* 0x000000000000791b */ /* 0x003fe20003800000 */
.L_x_5967:
[----:B------:R-:W-:Y:S02]  /*13060*/  IMAD.MOV.U32 R116, RZ, RZ, 0x4 ;  /* 0x00000004ff747424 */ /* 0x000fe400078e00ff */
[----:B------:R-:W-:-:S04]  /*13070*/  IMAD.MOV.U32 R75, RZ, RZ, R113 ;  /* 0x000000ffff4b7224 */ /* 0x000fc800078e0071 */
[----:B------:R-:W-:-:S05]  /*13080*/  FADD.FTZ R75, R74, R75 ;  /* 0x0000004b4a4b7221 */ /* 0x000fca0000010000 */
[----:B------:R-:W-:-:S07]  /*13090*/  MOV R115, R75 ;  /* 0x0000004b00737202 */ /* 0x000fce0000000f00 */
[----:B------:R-:W-:Y:S05]  /*130a0*/  WARPSYNC.COLLECTIVE R114, `(.L_x_5968) ;  /* 0x0000000072087348 */ /* 0x000fea0003c00000 */
[----:B------:R0:W1:Y:S02]  /*130b0*/  SHFL.BFLY P3, R113, R115, R116, R117 ;  /* 0x0c00007473717389 */ /* 0x0000640000060075 */
[----:B01----:R-:W-:Y:S01]  /*130c0*/  ENDCOLLECTIVE ;  /* 0x000000000000791b */ /* 0x003fe20003800000 */
.L_x_5968:
[----:B------:R-:W-:Y:S01]  /*130d0*/  HFMA2.MMA R116, -RZ, RZ, 0, 4.76837158203125e-07 ;  /* 0x00000008ff747435 */ /* 0x000fe200000001ff */
[----:B------:R-:W-:-:S05]  /*130e0*/  MOV R72, R113 ;  /* 0x0000007100487202 */ /* 0x000fca0000000f00 */
[----:B------:R-:W-:-:S04]  /*130f0*/  FADD.FTZ R110, R75, R72 ;  /* 0x000000484b6e7221 */ /* 0x000fc80000010000 */
[----:B------:R-:W-:-:S07]  /*13100*/  IMAD.MOV.U32 R115, RZ, RZ, R110 ;  /* 0x000000ffff737224 */ /* 0x000fce00078e006e */
[----:B------:R-:W-:Y:S05]  /*13110*/  WARPSYNC.COLLECTIVE R114, `(.L_x_5969) ;  /* 0x0000000072087348 */ /* 0x000fea0003c00000 */
[----:B------:R0:W1:Y:S02]  /*13120*/  SHFL.BFLY P3, R113, R115, R116, R117 ;  /* 0x0c00007473717389 */ /* 0x0000640000060075 */
[----:B01----:R-:W-:Y:S01]  /*13130*/  ENDCOLLECTIVE ;  /* 0x000000000000791b */ /* 0x003fe20003800000 */
.L_x_5969:
        /* <DEDUP_REMOVED lines=8> */
.L_x_5970:
        /* <DEDUP_REMOVED lines=57> */
.L_x_5971:
[----:B------:R-:W-:Y:S02]  /*13550*/  IMAD.MOV.U32 R116, RZ, RZ, 0x2 ;  /* 0x00000002ff747424 */ /* 0x000fe400078e00ff */
[----:B------:R-:W-:-:S04]  /*13560*/  IMAD.MOV.U32 R73, RZ, RZ, R113 ;  /* 0x000000ffff497224 */ /* 0x000fc800078e0071 */
[----:B------:R-:W-:-:S05]  /*13570*/  FADD.FTZ R73, R72, R73 ;  /* 0x0000004948497221 */ /* 0x000fca0000010000 */
[----:B------:R-:W-:-:S07]  /*13580*/  MOV R115, R73 ;  /* 0x0000004900737202 */ /* 0x000fce0000000f00 */
[----:B------:R-:W-:Y:S05]  /*13590*/  WARPSYNC.COLLECTIVE R114, `(.L_x_5972) ;  /* 0x0000000072087348 */ /* 0x000fea0003c00000 */
[----:B------:R0:W1:Y:S02]  /*135a0*/  SHFL.BFLY P3, R113, R115, R116, R117 ;  /* 0x0c00007473717389 */ /* 0x0000640000060075 */
[----:B01----:R-:W-:Y:S01]  /*135b0*/  ENDCOLLECTIVE ;  /* 0x000000000000791b */ /* 0x003fe20003800000 */
.L_x_5972:
[----:B------:R-:W-:Y:S01]  /*135c0*/  HFMA2.MMA R116, -RZ, RZ, 0, 2.384185791015625e-07 ;  /* 0x00000004ff747435 */ /* 0x000fe200000001ff */
[----:B------:R-:W-:-:S05]  /*135d0*/  MOV R74, R113 ;  /* 0x00000071004a7202 */ /* 0x000fca0000000f00 */
[----:B------:R-:W-:-:S04]  /*135e0*/  FADD.FTZ R74, R73, R74 ;  /* 0x0000004a494a7221 */ /* 0x000fc80000010000 */
[----:B------:R-:W-:-:S07]  /*135f0*/  IMAD.MOV.U32 R115, RZ, RZ, R74 ;  /* 0x000000ffff737224 */ /* 0x000fce00078e004a */
[----:B------:R-:W-:Y:S05]  /*13600*/  WARPSYNC.COLLECTIVE R114, `(.L_x_5973) ;  /* 0x0000000072087348 */ /* 0x000fea0003c00000 */
[----:B------:R0:W1:Y:S02]  /*13610*/  SHFL.BFLY P3, R113, R115, R116, R117 ;  /* 0x0c00007473717389 */ /* 0x0000640000060075 */
[----:B01----:R-:W-:Y:S01]  /*13620*/  ENDCOLLECTIVE ;  /* 0x000000000000791b */ /* 0x003fe20003800000 */
.L_x_5973:
[----:B------:R-:W-:Y:S02]  /*13630*/  IMAD.MOV.U32 R116, RZ, RZ, 0x8 ;  /* 0x00000008ff747424 */ /* 0x000fe400078e00ff */
[----:B------:R-:W-:-:S04]  /*13640*/  IMAD.MOV.U32 R75, RZ, RZ, R113 ;  /* 0x000000ffff4b7224 */ /* 0x000fc800078e0071 */
[----:B------:R-:W-:-:S05]  /*13650*/  FADD.FTZ R75, R74, R75 ;  /* 0x0000004b4a4b7221 */ /* 0x000fca0000010000 */
[----:B------:R-:W-:-:S07]  /*13660*/  MOV R115, R75 ;  /* 0x0000004b00737202 */ /* 0x000fce0000000f00 */
[----:B------:R-:W-:Y:S05]  /*13670*/  WARPSYNC.COLLECTIVE R114, `(.L_x_5974) ;  /* 0x0000000072087348 */ /* 0x000fea0003c00000 */
[----:B------:R0:W1:Y:S02]  /*13680*/  SHFL.BFLY P3, R113, R115, R116, R117 ;  /* 0x0c00007473717389 */ /* 0x0000640000060075 */
[----:B01----:R-:W-:Y:S01]  /*13690*/  ENDCOLLECTIVE ;  /* 0x000000000000791b */ /* 0x003fe20003800000 */
.L_x_5974:
[----:B------:R-:W-:Y:S01]  /*136a0*/  HFMA2.MMA R116, -RZ, RZ, 0, 9.5367431640625e-07 ;  /* 0x00000010ff747435 */ /* 0x000fe200000001ff */
[----:B------:R-:W-:-:S05]  /*136b0*/  MOV R110, R113 ;  /* 0x00000071006e7202 */ /* 0x000fca0000000f00 */
[----:B------:R-:W-:-:S04]  /*136c0*/  FADD.FTZ R110, R75, R110 ;  /* 0x0000006e4b6e7221 */ /* 0x000fc80000010000 */
[----:B------:R-:W-:-:S07]  /*136d0*/  IMAD.MOV.U32 R115, RZ, RZ, R110 ;  /* 0x000000ffff737224 */ /* 0x000fce00078e006e */
[----:B------:R-:W-:Y:S05]  /*136e0*/  WARPSYNC.COLLECTIVE R114, `(.L_x_5975) ;  /* 0x0000000072087348 */ /* 0x000fea0003c00000 */
[----:B------:R0:W1:Y:S02]  /*136f0*/  SHFL.BFLY P3, R113, R115, R116, R117 ;  /* 0x0c00007473717389 */ /* 0x0000640000060075 */
[----:B01----:R-:W-:Y:S01]  /*13700*/  ENDCOLLECTIVE ;  /* 0x000000000000791b */ /* 0x003fe20003800000 */
.L_x_5975:
[----:B------:R-:W-:Y:S05]  /*13710*/  BRA `(.L_x_5976) ;  /* 0xfffffff0000c7947 */ /* 0x000fea000383ffff */
.L_x_5977:
        /* <DEDUP_REMOVED lines=14> */
.L_x_20695:


//--------------------- .text._ZN10layer_norm31ln_parallel_residual_fwd_kernelINS_13Kernel_traitsIf13__nv_bfloat16S2_S2_fjLj768ELj1ELj4ELj1ELj16ENS_18Kernel_traits_baseILj768EfS2_S2_S2_fjLj128EEEEELb1ELb1ELb1EEEvNS_9FwdParamsE --------------------------
	.section	.text._ZN10layer_norm31ln_parallel_residual_fwd_kernelINS_13Kernel_traitsIf13__nv_bfloat16S2_S2_fjLj768ELj1ELj4ELj1ELj16ENS_18Kernel_traits_baseILj768EfS2_S2_S2_fjLj128EEEEELb1ELb1ELb1EEEvNS_9FwdParamsE,"ax",@progbits
	.align	128
        .global         _ZN10layer_norm31ln_parallel_residual_fwd_kernelINS_13Kernel_traitsIf13__nv_bfloat16S2_S2_fjLj768ELj1ELj4ELj1ELj16ENS_18Kernel_traits_baseILj768EfS2_S2_S2_fjLj128EEEEELb1ELb1ELb1EEEvNS_9FwdParamsE
        .type           _ZN10layer_norm31ln_parallel_residual_fwd_kernelINS_13Kernel_traitsIf13__nv_bfloat16S2_S2_fjLj768ELj1ELj4ELj1ELj16ENS_18Kernel_traits_baseILj768EfS2_S2_S2_fjLj128EEEEELb1ELb1ELb1EEEvNS_9FwdParamsE,@function
        .size           _ZN10layer_norm31ln_parallel_residual_fwd_kernelINS_13Kernel_traitsIf13__nv_bfloat16S2_S2_fjLj768ELj1ELj4ELj1ELj16ENS_18Kernel_traits_baseILj768EfS2_S2_S2_fjLj128EEEEELb1ELb1ELb1EEEvNS_9FwdParamsE,(.L_x_20696 - _ZN10layer_norm31ln_parallel_residual_fwd_kernelINS_13Kernel_traitsIf13__nv_bfloat16S2_S2_fjLj768ELj1ELj4ELj1ELj16ENS_18Kernel_traits_baseILj768EfS2_S2_S2_fjLj128EEEEELb1ELb1ELb1EEEvNS_9FwdParamsE)
        .other          _ZN10layer_norm31ln_parallel_residual_fwd_kernelINS_13Kernel_traitsIf13__nv_bfloat16S2_S2_fjLj768ELj1ELj4ELj1ELj16ENS_18Kernel_traits_baseILj768EfS2_S2_S2_fjLj128EEEEELb1ELb1ELb1EEEvNS_9FwdParamsE,@"STO_CUDA_ENTRY STV_DEFAULT"
_ZN10layer_norm31ln_parallel_residual_fwd_kernelINS_13Kernel_traitsIf13__nv_bfloat16S2_S2_fjLj768ELj1ELj4ELj1ELj16ENS_18Kernel_traits_baseILj768EfS2_S2_S2_fjLj128EEEEELb1ELb1ELb1EEEvNS_9FwdParamsE:
.text._ZN10layer_norm31ln_parallel_residual_fwd_kernelINS_13Kernel_traitsIf13__nv_bfloat16S2_S2_fjLj768ELj1ELj4ELj1ELj16ENS_18Kernel_traits_baseILj768EfS2_S2_S2_fjLj128EEEEELb1ELb1ELb1EEEvNS_9FwdParamsE:
        /* <DEDUP_REMOVED lines=15> */
[----:B0-----:R-:W-:Y:S01]  /*00f0*/  @P0 MOV R8, R98 ;  /* 0x0000006200080202 */ /* 0x001fe20000000f00 */
[----:B-1----:R-:W-:-:S05]  /*0100*/  @P0 IMAD.MOV.U32 R9, RZ, RZ, R99 ;  /* 0x000000ffff090224 */ /* 0x002fca00078e0063 */
[----:B------:R-:W3:Y:S01]  /*0110*/  @P0 LDG.E.64 R6, desc[UR4][R8.64] ;  /* 0x0000000408060981 */ /* 0x000ee2000c1e1b00 */
[----:B------:R-:W-:Y:S02]  /*0120*/  CS2R R16, SRZ ;  /* 0x0000000000107805 */ /* 0x000fe4000001ff00 */
[----:B------:R-:W-:Y:S02]  /*0130*/  CS2R R18, SRZ ;  /* 0x0000000000127805 */ /* 0x000fe4000001ff00 */
[----:B------:R-:W-:Y:S02]  /*0140*/  CS2R R20, SRZ ;  /* 0x0000000000147805 */ /* 0x000fe4000001ff00 */
[----:B------:R-:W-:Y:S02]  /*0150*/  CS2R R22, SRZ ;  /* 0x0000000000167805 */ /* 0x000fe4000001ff00 */
[----:B------:R-:W-:Y:S02]  /*0160*/  CS2R R24, SRZ ;  /* 0x0000000000187805 */ /* 0x000fe4000001ff00 */
[----:B------:R-:W-:-:S02]  /*0170*/  CS2R R26, SRZ ;  /* 0x00000000001a7805 */ /* 0x000fc4000001ff00 */
[----:B------:R-:W-:Y:S01]  /*0180*/  CS2R R28, SRZ ;  /* 0x00000000001c7805 */ /* 0x000fe2000001ff00 */
[----:B--2---:R-:W-:Y:S01]  /*0190*/  IMAD R0, R2, UR8, R3 ;  /* 0x0000000802007c24 */ /* 0x004fe2000f8e0203 */
[----:B------:R-:W-:Y:S01]  /*01a0*/  ULDC.64 UR8, c[0x0][0x2c8] ;  /* 0x0000b20000087ab9 */ /* 0x000fe20000000a00 */
[----:B------:R-:W-:Y:S02]  /*01b0*/  CS2R R30, SRZ ;  /* 0x00000000001e7805 */ /* 0x000fe4000001ff00 */
[----:B------:R-:W-:Y:S02]  /*01c0*/  CS2R R32, SRZ ;  /* 0x0000000000207805 */ /* 0x000fe4000001ff00 */
[----:B------:R-:W-:Y:S02]  /*01d0*/  CS2R R34, SRZ ;  /* 0x0000000000227805 */ /* 0x000fe4000001ff00 */
[----:B------:R-:W-:Y:S02]  /*01e0*/  CS2R R36, SRZ ;  /* 0x0000000000247805 */ /* 0x000fe4000001ff00 */
[----:B------:R-:W-:-:S02]  /*01f0*/  CS2R R38, SRZ ;  /* 0x0000000000267805 */ /* 0x000fc4000001ff00 */
[----:B----4-:R-:W-:Y:S02]  /*0200*/  @P0 R2UR UR6, R4 ;  /* 0x00000000040602ca */ /* 0x010fe400000e0000 */
[----:B------:R-:W-:-:S11]  /*0210*/  @P0 R2UR UR7, R5 ;  /* 0x00000000050702ca */ /* 0x000fd600000e0000 */
[----:B------:R-:W-:Y:S02]  /*0220*/  UIADD3 UR14, UR6, -0x61c88647, URZ ;  /* 0x9e3779b9060e7890 */ /* 0x000fe4000fffe03f */
[----:B------:R-:W-:Y:S02]  /*0230*/  UIADD3 UR15, UR7, -0x4498517b, URZ ;  /* 0xbb67ae85070f7890 */ /* 0x000fe4000fffe03f */
[----:B------:R-:W-:Y:S02]  /*0240*/  UIADD3 UR16, UR6, 0x3c6ef372, URZ ;  /* 0x3c6ef37206107890 */ /* 0x000fe4000fffe03f */
[----:B------:R-:W-:Y:S01]  /*0250*/  UIADD3 UR17, UR7, 0x76cf5d0a, URZ ;  /* 0x76cf5d0a07117890 */ /* 0x000fe2000fffe03f */
[----:B---3--:R-:W-:Y:S01]  /*0260*/  @P0 IADD3 R98, P1, R6, R11, RZ ;  /* 0x0000000b06620210 */ /* 0x008fe20007f3e0ff */
[----:B------:R-:W-:Y:S02]  /*0270*/  UIADD3 UR19, UR7, 0x32370b8f, URZ ;  /* 0x32370b8f07137890 */ /* 0x000fe4000fffe03f */
[----:B------:R-:W-:-:S02]  /*0280*/  UIADD3 UR18, UR6, -0x255992d5, URZ ;  /* 0xdaa66d2b06127890 */ /* 0x000fc4000fffe03f */
[----:B------:R-:W-:Y:S01]  /*0290*/  @P0 IMAD.X R99, RZ, RZ, R7, P1 ;  /* 0x000000ffff630224 */ /* 0x000fe200008e0607 */
[----:B------:R-:W-:Y:S01]  /*02a0*/  UIADD3 UR20, UR6, 0x78dde6e4, URZ ;  /* 0x78dde6e406147890 */ /* 0x000fe2000fffe03f */
[----:B------:R-:W-:Y:S01]  /*02b0*/  IMAD.WIDE.U32 R6, R0, -0x326172a9, RZ ;  /* 0xcd9e8d5700067825 */ /* 0x000fe200078e00ff */
[----:B------:R-:W-:Y:S01]  /*02c0*/  UIADD3 UR21, UR7, -0x126145ec, URZ ;  /* 0xed9eba1407157890 */ /* 0x000fe2000fffe03f */
[----:B------:R-:W-:Y:S01]  /*02d0*/  ISETP.NE.U32.AND P0, PT, RZ, UR8, PT ;  /* 0x00000008ff007c0c */ /* 0x000fe2000bf05070 */
[----:B------:R-:W-:Y:S01]  /*02e0*/  UIADD3 UR23, UR7, -0x56f99767, URZ ;  /* 0xa906689907177890 */ /* 0x000fe2000fffe03f */
[--C-:B------:R-:W-:Y:S01]  /*02f0*/  SHF.R.U32.HI R13, RZ, 0x2, R99.reuse ;  /* 0x00000002ff0d7819 */ /* 0x100fe20000011663 */
[----:B------:R-:W-:Y:S01]  /*0300*/  UIADD3 UR22, UR6, 0x1715609d, URZ ;  /* 0x1715609d06167890 */ /* 0x000fe2000fffe03f */
[----:B------:R-:W-:Y:S01]  /*0310*/  SHF.R.U64 R12, R98, 0x2, R99 ;  /* 0x00000002620c7819 */ /* 0x000fe20000001263 */
[----:B------:R-:W-:Y:S02]  /*0320*/  UIADD3 UR24, UR6, -0x4ab325aa, URZ ;  /* 0xb54cda5606187890 */ /* 0x000fe4000fffe03f */
[----:B------:R-:W-:Y:S01]  /*0330*/  LOP3.LUT R8, R7, UR6, R13, 0x96, !PT ;  /* 0x0000000607087c12 */ /* 0x000fe2000f8e960d */
[----:B------:R-:W-:Y:S01]  /*0340*/  UIADD3 UR25, UR7, 0x646e171e, URZ ;  /* 0x646e171e07197890 */ /* 0x000fe2000fffe03f */
[----:B------:R-:W-:Y:S01]  /*0350*/  ISETP.NE.AND.EX P0, PT, RZ, UR9, PT, P0 ;  /* 0x00000009ff007c0c */ /* 0x000fe2000bf05300 */
[----:B------:R-:W-:Y:S01]  /*0360*/  IMAD.WIDE.U32 R4, R12, -0x2daee0ad, RZ ;  /* 0xd2511f530c047825 */ /* 0x000fe200078e00ff */
[----:B------:R-:W-:-:S02]  /*0370*/  UIADD3 UR27, UR7, 0x1fd5c5a3, URZ ;  /* 0x1fd5c5a3071b7890 */ /* 0x000fc4000fffe03f */
[----:B------:R-:W-:Y:S01]  /*0380*/  UIADD3 UR26, UR6, 0x5384540f, URZ ;  /* 0x5384540f061a7890 */ /* 0x000fe2000fffe03f */
[----:B------:R-:W-:Y:S01]  /*0390*/  IMAD.WIDE.U32 R8, R8, -0x2daee0ad, RZ ;  /* 0xd2511f5308087825 */ /* 0x000fe200078e00ff */
[----:B------:R-:W-:Y:S01]  /*03a0*/  LOP3.LUT R5, R5, UR7, RZ, 0x3c, !PT ;  /* 0x0000000705057c12 */ /* 0x000fe2000f8e3cff */
[----:B------:R-:W-:Y:S02]  /*03b0*/  UIADD3 UR28, UR6, -0xe443238, URZ ;  /* 0xf1bbcdc8061c7890 */ /* 0x000fe4000fffe03f */
[----:B------:R-:W-:Y:S01]  /*03c0*/  UIADD3 UR29, UR7, -0x24c28bd8, URZ ;  /* 0xdb3d7428071d7890 */ /* 0x000fe2000fffe03f */
        /* <DEDUP_REMOVED lines=24> */
[----:B------:R-:W-:Y:S02]  /*0550*/  SHF.R.U32.HI R10, RZ, 0x5, R3 ;  /* 0x00000005ff0a7819 */ /* 0x000fe40000011603 */
[----:B------:R-:W-:Y:S01]  /*0560*/  LOP3.LUT R9, R9, UR27, R4, 0x96, !PT ;  /* 0x0000001b09097c12 */ /* 0x000fe2000f8e9604 */
[----:B------:R-:W-:Y:S01]  /*0570*/  IMAD.WIDE.U32 R4, R5, -0x326172a9, RZ ;  /* 0xcd9e8d5705047825 */ /* 0x000fe200078e00ff */
[----:B------:R-:W-:-:S03]  /*0580*/  LEA R10, R2, R10, 0x2 ;  /* 0x0000000a020a7211 */ /* 0x000fc600078e10ff */
[----:B------:R-:W-:Y:S01]  /*0590*/  IMAD.SHL.U32 R2, R3, 0x20, RZ ;  /* 0x0000002003027824 */ /* 0x000fe200078e00ff */
[----:B------:R-:W-:Y:S01]  /*05a0*/  LOP3.LUT R11, R5, UR26, R6, 0x96, !PT ;  /* 0x0000001a050b7c12 */ /* 0x000fe2000f8e9606 */
[----:B------:R-:W-:-:S03]  /*05b0*/  IMAD.HI.U32 R7, R9, -0x326172a9, RZ ;  /* 0xcd9e8d5709077827 */ /* 0x000fc600078e00ff */
[----:B------:R-:W-:Y:S01]  /*05c0*/  LOP3.LUT R2, R2, 0x3e0, RZ, 0xc0, !PT ;  /* 0x000003e002027812 */ /* 0x000fe200078ec0ff */
[----:B------:R-:W-:Y:S01]  /*05d0*/  IMAD.HI.U32 R5, R11, -0x2daee0ad, RZ ;  /* 0xd2511f530b057827 */ /* 0x000fe200078e00ff */
[----:B------:R-:W-:Y:S02]  /*05e0*/  LOP3.LUT R14, R7, UR28, R4, 0x96, !PT ;  /* 0x0000001c070e7c12 */ /* 0x000fe4000f8e9604 */
[C---:B------:R-:W-:Y:S01]  /*05f0*/  IADD3 R6, P2, R2.reuse, UR8, RZ ;  /* 0x0000000802067c10 */ /* 0x040fe2000ff5e0ff */
[----:B------:R-:W-:Y:S01]  /*0600*/  ULDC UR8, c[0x0][0x214] ;  /* 0x0000850000087ab9 */ /* 0x000fe20000000800 */
[----:B------:R-:W-:Y:S02]  /*0610*/  IADD3 R4, P1, R2, UR10, RZ ;  /* 0x0000000a02047c10 */ /* 0x000fe4000ff3e0ff */
[----:B------:R-:W-:Y:S01]  /*0620*/  LOP3.LUT R15, R5, UR29, R8, 0x96, !PT ;  /* 0x0000001d050f7c12 */ /* 0x000fe2000f8e9608 */
[----:B------:R-:W-:Y:S01]  /*0630*/  IMAD.X R7, RZ, RZ, UR9, P2 ;  /* 0x00000009ff077e24 */ /* 0x000fe200090e06ff */
[----:B------:R-:W-:-:S02]  /*0640*/  IADD3.X R5, RZ, UR11, RZ, P1, !PT ;  /* 0x0000000bff057c10 */ /* 0x000fc40008ffe4ff */
[----:B------:R-:W-:Y:S02]  /*0650*/  ISETP.GE.AND P1, PT, R10, UR8, PT ;  /* 0x000000080a007c0c */ /* 0x000fe4000bf26270 */
[----:B------:R0:W5:Y:S04]  /*0660*/  @P0 LDG.E.128 R16, desc[UR4][R6.64] ;  /* 0x0000000406100981 */ /* 0x000168000c1e1d00 */
[----:B------:R0:W5:Y:S04]  /*0670*/  @P0 LDG.E.128 R20, desc[UR4][R6.64+0x10] ;  /* 0x0000100406140981 */ /* 0x000168000c1e1d00 */
[----:B------:R0:W5:Y:S04]  /*0680*/  @P0 LDG.E.128 R24, desc[UR4][R6.64+0x400] ;  /* 0x0004000406180981 */ /* 0x000168000c1e1d00 */
[----:B------:R0:W5:Y:S04]  /*0690*/  @P0 LDG.E.128 R28, desc[UR4][R6.64+0x410] ;  /* 0x00041004061c0981 */ /* 0x000168000c1e1d00 */
[----:B------:R0:W5:Y:S04]  /*06a0*/  @P0 LDG.E.128 R32, desc[UR4][R6.64+0x800] ;  /* 0x0008000406200981 */ /* 0x000168000c1e1d00 */
[----:B------:R0:W5:Y:S01]  /*06b0*/  @P0 LDG.E.128 R36, desc[UR4][R6.64+0x810] ;  /* 0x0008100406240981 */ /* 0x000162000c1e1d00 */
[----:B------:R-:W-:Y:S05]  /*06c0*/  @P1 EXIT ;  /* 0x000000000000194d */ /* 0x000fea0003800000 */
[----:B------:R-:W-:Y:S01]  /*06d0*/  UIADD3 UR30, UR6, -0x700cb87f, URZ ;  /* 0x8ff34781061e7890 */ /* 0x000fe2000fffe03f */
[----:B------:R-:W-:Y:S01]  /*06e0*/  IMAD R2, R9, -0x326172a9, RZ ;  /* 0xcd9e8d5709027824 */ /* 0x000fe200078e02ff */
[----:B------:R-:W-:Y:S01]  /*06f0*/  UIADD3 UR31, UR7, -0x695add53, URZ ;  /* 0x96a522ad071f7890 */ /* 0x000fe2000fffe03f */
[----:B------:R-:W-:Y:S01]  /*0700*/  IMAD.HI.U32 R9, R15, -0x326172a9, RZ ;  /* 0xcd9e8d570f097827 */ /* 0x000fe200078e00ff */
[----:B------:R-:W-:Y:S01]  /*0710*/  ULDC.64 UR8, c[0x0][0x228] ;  /* 0x00008a0000087ab9 */ /* 0x000fe20000000a00 */
[----:B------:R-:W5:Y:S02]  /*0720*/  LDG.E.128 R40, desc[UR4][R4.64] ;  /* 0x0000000404287981 */ /* 0x000f64000c1e1d00 */
[----:B0-----:R-:W-:Y:S01]  /*0730*/  IMAD.WIDE.U32 R6, R14, -0x2daee0ad, RZ ;  /* 0xd2511f530e067825 */ /* 0x001fe200078e00ff */
[----:B------:R-:W-:Y:S01]  /*0740*/  ISETP.NE.U32.AND P0, PT, RZ, UR8, PT ;  /* 0x00000008ff007c0c */ /* 0x000fe2000bf05070 */
[----:B------:R-:W5:Y:S02]  /*0750*/  LDG.E.128 R44, desc[UR4][R4.64+0x10] ;  /* 0x00001004042c7981 */ /* 0x000f64000c1e1d00 */
[----:B------:R-:W-:Y:S01]  /*0760*/  IMAD R11, R11, -0x2daee0ad, RZ ;  /* 0xd2511f530b0b7824 */ /* 0x000fe200078e02ff */
[----:B------:R-:W-:Y:S01]  /*0770*/  BSSY B0, `(.L_x_5978) ;  /* 0x0001254000007945 */ /* 0x000fe20003800000 */
[----:B------:R-:W-:Y:S01]  /*0780*/  IMAD.MOV.U32 R8, RZ, RZ, R6 ;  /* 0x000000ffff087224 */ /* 0x000fe200078e0006 */
[----:B------:R-:W5:Y:S01]  /*0790*/  LDG.E.128 R48, desc[UR4][R4.64+0x400] ;  /* 0x0004000404307981 */ /* 0x000f62000c1e1d00 */
[----:B------:R-:W-:Y:S01]  /*07a0*/  LOP3.LUT R9, R9, UR30, R2, 0x96, !PT ;  /* 0x0000001e09097c12 */ /* 0x000fe2000f8e9602 */
[----:B------:R-:W-:Y:S01]  /*07b0*/  IMAD.MOV.U32 R6, RZ, RZ, R0 ;  /* 0x000000ffff067224 */ /* 0x000fe200078e0000 */
[----:B------:R-:W-:Y:S01]  /*07c0*/  LOP3.LUT R7, R7, UR31, R11, 0x96, !PT ;  /* 0x0000001f07077c12 */ /* 0x000fe2000f8e960b */
[----:B------:R-:W5:Y:S01]  /*07d0*/  LDG.E.128 R52, desc[UR4][R4.64+0x410] ;  /* 0x0004100404347981 */ /* 0x000f62000c1e1d00 */
[----:B------:R-:W-:Y:S01]  /*07e0*/  LOP3.LUT R98, R98, 0x3, RZ, 0xc0, !PT ;  /* 0x0000000362627812 */ /* 0x000fe200078ec0ff */
[----:B------:R-:W-:Y:S01]  /*07f0*/  ULDC.U8 UR8, c[0x0][0x2a0] ;  /* 0x0000a80000087ab9 */ /* 0x000fe20000000000 */
[----:B------:R-:W-:Y:S01]  /*0800*/  LOP3.LUT R3, R3, 0x1f, RZ, 0xc0, !PT ;  /* 0x0000001f03037812 */ /* 0x000fe200078ec0ff */
[----:B------:R-:W5:Y:S01]  /*0810*/  LDG.E.128 R56, desc[UR4][R4.64+0x800] ;  /* 0x0008000404387981 */ /* 0x000f62000c1e1d00 */
[----:B------:R-:W-:Y:S01]  /*0820*/  IMAD R2, R15, -0x326172a9, RZ ;  /* 0xcd9e8d570f027824 */ /* 0x000fe200078e02ff */
[----:B------:R-:W-:Y:S01]  /*0830*/  ULDC.64 UR32, c[0x0][0x228] ;  /* 0x00008a0000207ab9 */ /* 0x000fe20000000a00 */
[----:B------:R-:W-:Y:S01]  /*0840*/  IMAD.MOV.U32 R0, RZ, RZ, RZ ;  /* 0x000000ffff007224 */ /* 0x000fe200078e00ff */
[----:B------:R0:W5:Y:S01]  /*0850*/  LDG.E.128 R60, desc[UR4][R4.64+0x810] ;  /* 0x00081004043c7981 */ /* 0x000162000c1e1d00 */
[----:B------:R-:W-:Y:S01]  /*0860*/  ISETP.NE.AND.EX P0, PT, RZ, UR9, PT, P0 ;  /* 0x00000009ff007c0c */ /* 0x000fe2000bf05300 */
[----:B------:R-:W-:Y:S01]  /*0870*/  UISETP.NE.AND UP0, UPT, UR8, URZ, UPT ;  /* 0x0000003f0800728c */ /* 0x000fe2000bf05270 */
[----:B------:R-:W-:-:S02]  /*0880*/  ULDC UR9, c[0x0][0x218] ;  /* 0x0000860000097ab9 */ /* 0x000fc40000000800 */
[----:B------:R-:W-:Y:S01]  /*0890*/  ULDC UR8, c[0x0][0x2d8] ;  /* 0x0000b60000087ab9 */ /* 0x000fe20000000800 */
[----:B------:R-:W-:Y:S01]  /*08a0*/  ULDC.64 UR10, c[0x0][0x230] ;  /* 0x00008c00000a7ab9 */ /* 0x000fe20000000a00 */
[----:B------:R-:W-:Y:S01]  /*08b0*/  ULDC.64 UR12, c[0x0][0x2b8] ;  /* 0x0000ae00000c7ab9 */ /* 0x000fe20000000a00 */
[----:B0-----:R-:W-:Y:S01]  /*08c0*/  MOV R5, R12 ;  /* 0x0000000c00057202 */ /* 0x001fe20000000f00 */
[----:B------:R-:W-:-:S07]  /*08d0*/  IMAD.MOV.U32 R4, RZ, RZ, R13 ;  /* 0x000000ffff047224 */ /* 0x000fce00078e000d */
.L_x_6367:
        /* <DEDUP_REMOVED lines=10> */
[----:B-----5:R-:W5:Y:S01]  /*0980*/  LDG.E.128 R72, desc[UR4][R72.64] ;  /* 0x0000000448487981 */ /* 0x020f62000c1e1d00 */
[----:B-1----:R-:W-:-:S05]  /*0990*/  @P0 IMAD.WIDE.U32 R76, R80, 0x10, R76 ;  /* 0x00000010504c0825 */ /* 0x002fca00078e004c */
[----:B------:R0:W5:Y:S01]  /*09a0*/  @P0 LDG.E.128 R68, desc[UR4][R76.64] ;  /* 0x000000044c440981 */ /* 0x000162000c1e1d00 */
[----:B--2---:R-:W-:-:S05]  /*09b0*/  @P1 IMAD.WIDE.U32 R78, R80, 0x10, R78 ;  /* 0x00000010504e1825 */ /* 0x004fca00078e004e */
        /* <DEDUP_REMOVED lines=13> */
.L_x_5980:
[----:B------:R-:W-:-:S07]  /*0a90*/  IMAD.MOV.U32 R76, RZ, RZ, R2 ;  /* 0x000000ffff4c7224 */ /* 0x000fce00078e0002 */
.L_x_5981:
[----:B------:R-:W-:Y:S05]  /*0aa0*/  BSYNC B1 ;  /* 0x0000000000017941 */ /* 0x000fea0003800000 */
.L_x_5979:
        /* <DEDUP_REMOVED lines=16> */
.L_x_5985:
[----:B------:R-:W-:Y:S05]  /*0bb0*/  BSYNC B2 ;  /* 0x0000000000027941 */ /* 0x000fea0003800000 */
.L_x_5984:
        /* <DEDUP_REMOVED lines=40> */
[----:B------:R-:W-:Y:S02]  /*0e40*/  MOV R2, R8 ;  /* 0x0000000800027202 */ /* 0x000fe40000000f00 */
[----:B------:R-:W-:Y:S01]  /*0e50*/  LOP3.LUT R9, R9, UR30, R88, 0x96, !PT ;  /* 0x0000001e09097c12 */ /* 0x000fe2000f8e9658 */
[----:B------:R-:W-:Y:S01]  /*0e60*/  IMAD.MOV.U32 R8, RZ, RZ, R78 ;  /* 0x000000ffff087224 */ /* 0x000fe200078e004e */
[----:B------:R-:W-:-:S07]  /*0e70*/  LOP3.LUT R7, R79, UR31, R82, 0x96, !PT ;  /* 0x0000001f4f077c12 */ /* 0x000fce000f8e9652 */
.L_x_5983:
[----:B------:R-:W-:Y:S05]  /*0e80*/  BSYNC B1 ;  /* 0x0000000000017941 */ /* 0x000fea0003800000 */
.L_x_5982:
[----:B------:R-:W0:Y:S01]  /*0e90*/  LDC R94, c[0x0][0x298] ;  /* 0x0000a600ff5e7b82 */ /* 0x000e220000000800 */
[----:B------:R-:W-:Y:S01]  /*0ea0*/  HFMA2.MMA R93, -RZ, RZ, 0.1171875, 0 ;  /* 0x2f800000ff5d7435 */ /* 0x000fe200000001ff */
[----:B------:R-:W-:Y:S01]  /*0eb0*/  ISETP.NE.U32.AND P2, PT, RZ, UR32, PT ;  /* 0x00000020ff007c0c */ /* 0x000fe2000bf45070 */
[C---:B-----5:R-:W-:Y:S01]  /*0ec0*/  IMAD.U32 R77, R72.reuse, 0x10000, RZ ;  /* 0x00010000484d7824 */ /* 0x060fe200078e00ff */
[----:B------:R-:W-:Y:S02]  /*0ed0*/  I2FP.F32.U32 R76, R76 ;  /* 0x0000004c004c7245 */ /* 0x000fe40000201000 */
[----:B------:R-:W-:Y:S02]  /*0ee0*/  ISETP.NE.AND.EX P2, PT, RZ, UR33, PT, P2 ;  /* 0x00000021ff007c0c */ /* 0x000fe4000bf45320 */
[----:B------:R-:W1:Y:S01]  /*0ef0*/  LDC R95, c[0x0][0x294] ;  /* 0x0000a500ff5f7b82 */ /* 0x000e620000000800 */
[----:B------:R-:W-:Y:S02]  /*0f00*/  PRMT R72, R72, 0x7632, R72 ;  /* 0x0000763248487816 */ /* 0x000fe40000000048 */
        /* <DEDUP_REMOVED lines=12> */
.L_x_5986:
        /* <DEDUP_REMOVED lines=12> */
.L_x_5989:
[----:B------:R-:W-:-:S07]  /*1090*/  MOV R11, R2 ;  /* 0x00000002000b7202 */ /* 0x000fce0000000f00 */
.L_x_5990:
[----:B------:R-:W-:Y:S05]  /*10a0*/  BSYNC B1 ;  /* 0x0000000000017941 */ /* 0x000fea0003800000 */
.L_x_5988:
        /* <DEDUP_REMOVED lines=16> */
.L_x_5994:
[----:B------:R-:W-:Y:S05]  /*11b0*/  BSYNC B2 ;  /* 0x0000000000027941 */ /* 0x000fea0003800000 */
.L_x_5993:
        /* <DEDUP_REMOVED lines=44> */
.L_x_5992:
[----:B------:R-:W-:Y:S05]  /*1480*/  BSYNC B1 ;  /* 0x0000000000017941 */ /* 0x000fea0003800000 */
.L_x_5991:
        /* <DEDUP_REMOVED lines=10> */
.L_x_5987:
        /* <DEDUP_REMOVED lines=12> */
.L_x_5996:
[----:B------:R-:W-:-:S07]  /*15f0*/  IMAD.MOV.U32 R77, RZ, RZ, R2 ;  /* 0x000000ffff4d7224 */ /* 0x000fce00078e0002 */
.L_x_5997:
[----:B------:R-:W-:Y:S05]  /*1600*/  BSYNC B1 ;  /* 0x0000000000017941 */ /* 0x000fea0003800000 */
.L_x_5995:
        /* <DEDUP_REMOVED lines=16> */
.L_x_6001:
[----:B------:R-:W-:Y:S05]  /*1710*/  BSYNC B2 ;  /* 0x0000000000027941 */ /* 0x000fea0003800000 */
.L_x_6000:
        /* <DEDUP_REMOVED lines=38> */
[----:B------:R-:W-:-:S03]  /*1980*/  HFMA2.MMA R79, -RZ, RZ, 0, 0 ;  /* 0x00000000ff4f7435 */ /* 0x000fc600000001ff */
[----:B------:R-:W-:Y:S01]  /*1990*/  IMAD.WIDE.U32 R88, R88, -0x2daee0ad, RZ ;  /* 0xd2511f5358587825 */ /* 0x000fe200078e00ff */
[----:B------:R-:W-:-:S03]  /*19a0*/  LOP3.LUT R9, R91, UR30, R78, 0x96, !PT ;  /* 0x0000001e5b097c12 */ /* 0x000fc6000f8e964e */
[----:B------:R-:W-:Y:S01]  /*19b0*/  IMAD.MOV.U32 R2, RZ, RZ, R90 ;  /* 0x000000ffff027224 */ /* 0x000fe200078e005a */
[----:B------:R-:W-:Y:S01]  /*19c0*/  LOP3.LUT R7, R89, UR31, R8, 0x96, !PT ;  /* 0x0000001f59077c12 */ /* 0x000fe2000f8e9608 */
[----:B------:R-:W-:-:S07]  /*19d0*/  IMAD.MOV.U32 R8, RZ, RZ, R88 ;  /* 0x000000ffff087224 */ /* 0x000fce00078e0058 */
.L_x_5999:
[----:B------:R-:W-:Y:S05]  /*19e0*/  BSYNC B1 ;  /* 0x0000000000017941 */ /* 0x000fea0003800000 */
.L_x_5998:
        /* <DEDUP_REMOVED lines=15> */
.L_x_6002:
        /* <DEDUP_REMOVED lines=12> */
.L_x_6005:
[----:B------:R-:W-:-:S07]  /*1ba0*/  MOV R12, R2 ;  /* 0x00000002000c7202 */ /* 0x000fce0000000f00 */
.L_x_6006:
[----:B------:R-:W-:Y:S05]  /*1bb0*/  BSYNC B1 ;  /* 0x0000000000017941 */ /* 0x000fea0003800000 */
.L_x_6004:
        /* <DEDUP_REMOVED lines=16> */
.L_x_6010:
[----:B------:R-:W-:Y:S05]  /*1cc0*/  BSYNC B2 ;  /* 0x0000000000027941 */ /* 0x000fea0003800000 */
.L_x_6009:
        /* <DEDUP_REMOVED lines=44> */
.L_x_6008:
[----:B------:R-:W-:Y:S05]  /*1f90*/  BSYNC B1 ;  /* 0x0000000000017941 */ /* 0x000fea0003800000 */
.L_x_6007:
        /* <DEDUP_REMOVED lines=8> */
[----:B------:R-:W-:Y:S02]  /*2020*/  @P1 SHF.L.U32 R88, R12, 0x10, RZ ;  /* 0x000000100c581819 */ /* 0x000fe400000006ff */
[----:B------:R-:W-:Y:S01]  /*2030*/  SEL R12, RZ, 0x1, P3 ;  /* 0x00000001ff0c7807 */ /* 0x000fe20001800000 */
[----:B------:R-:W-:-:S04]  /*2040*/  FADD.FTZ R77, R77, R78 ;  /* 0x0000004e4d4d7221 */ /* 0x000fc80000010000 */
[----:B------:R-:W-:-:S07]  /*2050*/  @P1 FADD.FTZ R77, R77, R88 ;  /* 0x000000584d4d1221 */ /* 0x000fce0000010000 */
.L_x_6003:
        /* <DEDUP_REMOVED lines=12> */
.L_x_6012:
[----:B------:R-:W-:-:S07]  /*2120*/  IMAD.MOV.U32 R78, RZ, RZ, R2 ;  /* 0x000000ffff4e7224 */ /* 0x000fce00078e0002 */
.L_x_6013:
[----:B------:R-:W-:Y:S05]  /*2130*/  BSYNC B1 ;  /* 0x0000000000017941 */ /* 0x000fea0003800000 */
.L_x_6011:
        /* <DEDUP_REMOVED lines=16> */
.L_x_6017:
[----:B------:R-:W-:Y:S05]  /*2240*/  BSYNC B2 ;  /* 0x0000000000027941 */ /* 0x000fea0003800000 */
.L_x_6016:
        /* <DEDUP_REMOVED lines=44> */
.L_x_6015:
[----:B------:R-:W-:Y:S05]  /*2510*/  BSYNC B1 ;  /* 0x0000000000017941 */ /* 0x000fea0003800000 */
.L_x_6014:
        /* <DEDUP_REMOVED lines=15> */
.L_x_6018:
        /* <DEDUP_REMOVED lines=12> */
.L_x_6021:
[----:B------:R-:W-:-:S07]  /*26d0*/  MOV R13, R2 ;  /* 0x00000002000d7202 */ /* 0x000fce0000000f00 */
.L_x_6022:
[----:B------:R-:W-:Y:S05]  /*26e0*/  BSYNC B1 ;  /* 0x0000000000017941 */ /* 0x000fea0003800000 */
.L_x_6020:
        /* <DEDUP_REMOVED lines=16> */
.L_x_6026:
[----:B------:R-:W-:Y:S05]  /*27f0*/  BSYNC B2 ;  /* 0x0000000000027941 */ /* 0x000fea0003800000 */
.L_x_6025:
        /* <DEDUP_REMOVED lines=44> */
.L_x_6024:
[----:B------:R-:W-:Y:S05]  /*2ac0*/  BSYNC B1 ;  /* 0x0000000000017941 */ /* 0x000fea0003800000 */
.L_x_6023:
        /* <DEDUP_REMOVED lines=10> */
.L_x_6019:
        /* <DEDUP_REMOVED lines=12> */
.L_x_6028:
[----:B------:R-:W-:-:S07]  /*2c30*/  IMAD.MOV.U32 R81, RZ, RZ, R2 ;  /* 0x000000ffff517224 */ /* 0x000fce00078e0002 */
.L_x_6029:
[----:B------:R-:W-:Y:S05]  /*2c40*/  BSYNC B1 ;  /* 0x0000000000017941 */ /* 0x000fea0003800000 */
.L_x_6027:
        /* <DEDUP_REMOVED lines=16> */
.L_x_6033:
[----:B------:R-:W-:Y:S05]  /*2d50*/  BSYNC B2 ;  /* 0x0000000000027941 */ /* 0x000fea0003800000 */
.L_x_6032:
        /* <DEDUP_REMOVED lines=44> */
.L_x_6031:
[----:B------:R-:W-:Y:S05]  /*3020*/  BSYNC B1 ;  /* 0x0000000000017941 */ /* 0x000fea0003800000 */
.L_x_6030:
        /* <DEDUP_REMOVED lines=15> */
.L_x_6034:
        /* <DEDUP_REMOVED lines=12> */
.L_x_6037:
[----:B------:R-:W-:-:S07]  /*31e0*/  MOV R14, R2 ;  /* 0x00000002000e7202 */ /* 0x000fce0000000f00 */
.L_x_6038:
[----:B------:R-:W-:Y:S05]  /*31f0*/  BSYNC B1 ;  /* 0x0000000000017941 */ /* 0x000fea0003800000 */
.L_x_6036:
        /* <DEDUP_REMOVED lines=16> */
.L_x_6042:
[----:B------:R-:W-:Y:S05]  /*3300*/  BSYNC B2 ;  /* 0x0000000000027941 */ /* 0x000fea0003800000 */
.L_x_6041:
        /* <DEDUP_REMOVED lines=44> */
.L_x_6040:
[----:B------:R-:W-:Y:S05]  /*35d0*/  BSYNC B1 ;  /* 0x0000000000017941 */ /* 0x000fea0003800000 */
.L_x_6039:
        /* <DEDUP_REMOVED lines=12> */
.L_x_6035:
        /* <DEDUP_REMOVED lines=12> */
.L_x_6044:
[----:B------:R-:W-:-:S07]  /*3760*/  IMAD.MOV.U32 R81, RZ, RZ, R2 ;  /* 0x000000ffff517224 */ /* 0x000fce00078e0002 */
.L_x_6045:
[----:B------:R-:W-:Y:S05]  /*3770*/  BSYNC B1 ;  /* 0x0000000000017941 */ /* 0x000fea0003800000 */
.L_x_6043:
        /* <DEDUP_REMOVED lines=16> */
.L_x_6049:
[----:B------:R-:W-:Y:S05]  /*3880*/  BSYNC B2 ;  /* 0x0000000000027941 */ /* 0x000fea0003800000 */
.L_x_6048:
        /* <DEDUP_REMOVED lines=44> */
.L_x_6047:
[----:B------:R-:W-:Y:S05]  /*3b50*/  BSYNC B1 ;  /* 0x0000000000017941 */ /* 0x000fea0003800000 */
.L_x_6046:
        /* <DEDUP_REMOVED lines=15> */
.L_x_6050:
        /* <DEDUP_REMOVED lines=12> */
.L_x_6053:
[----:B------:R-:W-:-:S07]  /*3d10*/  MOV R15, R2 ;  /* 0x00000002000f7202 */ /* 0x000fce0000000f00 */
.L_x_6054:
[----:B------:R-:W-:Y:S05]  /*3d20*/  BSYNC B1 ;  /* 0x0000000000017941 */ /* 0x000fea0003800000 */
.L_x_6052:
        /* <DEDUP_REMOVED lines=16> */
.L_x_6058:
[----:B------:R-:W-:Y:S05]  /*3e30*/  BSYNC B2 ;  /* 0x0000000000027941 */ /* 0x000fea0003800000 */
.L_x_6057:
        /* <DEDUP_REMOVED lines=44> */
.L_x_6056:
[----:B------:R-:W-:Y:S05]  /*4100*/  BSYNC B1 ;  /* 0x0000000000017941 */ /* 0x000fea0003800000 */
.L_x_6055:
        /* <DEDUP_REMOVED lines=10> */
.L_x_6051:
        /* <DEDUP_REMOVED lines=12> */
.L_x_6060:
[----:B------:R-:W-:-:S07]  /*4270*/  IMAD.MOV.U32 R81, RZ, RZ, R2 ;  /* 0x000000ffff517224 */ /* 0x000fce00078e0002 */
.L_x_6061:
[----:B------:R-:W-:Y:S05]  /*4280*/  BSYNC B1 ;  /* 0x0000000000017941 */ /* 0x000fea0003800000 */
.L_x_6059:
        /* <DEDUP_REMOVED lines=16> */
.L_x_6065:
[----:B------:R-:W-:Y:S05]  /*4390*/  BSYNC B2 ;  /* 0x0000000000027941 */ /* 0x000fea0003800000 */
.L_x_6064:
        /* <DEDUP_REMOVED lines=44> */
.L_x_6063:
[----:B------:R-:W-:Y:S05]  /*4660*/  BSYNC B1 ;  /* 0x0000000000017941 */ /* 0x000fea0003800000 */
.L_x_6062:
        /* <DEDUP_REMOVED lines=14> */
.L_x_6066:
        /* <DEDUP_REMOVED lines=12> */
.L_x_6069:
[----:B------:R-:W-:-:S07]  /*4810*/  MOV R74, R2 ;  /* 0x00000002004a7202 */ /* 0x000fce0000000f00 */
.L_x_6070:
[----:B------:R-:W-:Y:S05]  /*4820*/  BSYNC B1 ;  /* 0x0000000000017941 */ /* 0x000fea0003800000 */
.L_x_6068:
        /* <DEDUP_REMOVED lines=16> */
.L_x_6074:
[----:B------:R-:W-:Y:S05]  /*4930*/  BSYNC B2 ;  /* 0x0000000000027941 */ /* 0x000fea0003800000 */
.L_x_6073:
        /* <DEDUP_REMOVED lines=44> */
.L_x_6072:
[----:B------:R-:W-:Y:S05]  /*4c00*/  BSYNC B1 ;  /* 0x0000000000017941 */ /* 0x000fea0003800000 */
.L_x_6071:
        /* <DEDUP_REMOVED lines=12> */
.L_x_6067:
        /* <DEDUP_REMOVED lines=12> */
.L_x_6076:
[----:B------:R-:W-:-:S07]  /*4d90*/  IMAD.MOV.U32 R74, RZ, RZ, R2 ;  /* 0x000000ffff4a7224 */ /* 0x000fce00078e0002 */
.L_x_6077:
[----:B------:R-:W-:Y:S05]  /*4da0*/  BSYNC B1 ;  /* 0x0000000000017941 */ /* 0x000fea0003800000 */
.L_x_6075:
        /* <DEDUP_REMOVED lines=16> */
.L_x_6081:
[----:B------:R-:W-:Y:S05]  /*4eb0*/  BSYNC B2 ;  /* 0x0000000000027941 */ /* 0x000fea0003800000 */
.L_x_6080:
        /* <DEDUP_REMOVED lines=44> */
.L_x_6079:
[----:B------:R-:W-:Y:S05]  /*5180*/  BSYNC B1 ;  /* 0x0000000000017941 */ /* 0x000fea0003800000 */
.L_x_6078:
        /* <DEDUP_REMOVED lines=14> */
.L_x_6082:
        /* <DEDUP_REMOVED lines=12> */
.L_x_6085:
[----:B------:R-:W-:-:S07]  /*5330*/  MOV R85, R2 ;  /* 0x0000000200557202 */ /* 0x000fce0000000f00 */
.L_x_6086:
[----:B------:R-:W-:Y:S05]  /*5340*/  BSYNC B1 ;  /* 0x0000000000017941 */ /* 0x000fea0003800000 */
.L_x_6084:
        /* <DEDUP_REMOVED lines=16> */
.L_x_6090:
[----:B------:R-:W-:Y:S05]  /*5450*/  BSYNC B2 ;  /* 0x0000000000027941 */ /* 0x000fea0003800000 */
.L_x_6089:
        /* <DEDUP_REMOVED lines=44> */
.L_x_6088:
[----:B------:R-:W-:Y:S05]  /*5720*/  BSYNC B1 ;  /* 0x0000000000017941 */ /* 0x000fea0003800000 */
.L_x_6087:
        /* <DEDUP_REMOVED lines=10> */
.L_x_6083:
        /* <DEDUP_REMOVED lines=12> */
.L_x_6092:
[----:B------:R-:W-:-:S07]  /*5890*/  IMAD.MOV.U32 R98, RZ, RZ, R2 ;  /* 0x000000ffff627224 */ /* 0x000fce00078e0002 */
.L_x_6093:
[----:B------:R-:W-:Y:S05]  /*58a0*/  BSYNC B1 ;  /* 0x0000000000017941 */ /* 0x000fea0003800000 */
.L_x_6091:
        /* <DEDUP_REMOVED lines=16> */
.L_x_6097:
[----:B------:R-:W-:Y:S05]  /*59b0*/  BSYNC B2 ;  /* 0x0000000000027941 */ /* 0x000fea0003800000 */
.L_x_6096:
        /* <DEDUP_REMOVED lines=44> */
.L_x_6095:
[----:B------:R-:W-:Y:S05]  /*5c80*/  BSYNC B1 ;  /* 0x0000000000017941 */ /* 0x000fea0003800000 */
.L_x_6094:
        /* <DEDUP_REMOVED lines=14> */
.L_x_6098:
        /* <DEDUP_REMOVED lines=12> */
.L_x_6101:
[----:B------:R-:W-:-:S07]  /*5e30*/  MOV R86, R2 ;  /* 0x0000000200567202 */ /* 0x000fce0000000f00 */
.L_x_6102:
[----:B------:R-:W-:Y:S05]  /*5e40*/  BSYNC B1 ;  /* 0x0000000000017941 */ /* 0x000fea0003800000 */
.L_x_6100:
        /* <DEDUP_REMOVED lines=18> */
.L_x_6106:
[----:B------:R-:W-:Y:S05]  /*5f70*/  BSYNC B2 ;  /* 0x0000000000027941 */ /* 0x000fea0003800000 */
.L_x_6105:
        /* <DEDUP_REMOVED lines=44> */
.L_x_6104:
[----:B------:R-:W-:Y:S05]  /*6240*/  BSYNC B1 ;  /* 0x0000000000017941 */ /* 0x000fea0003800000 */
.L_x_6103:
        /* <DEDUP_REMOVED lines=12> */
.L_x_6099:
[----:B------:R-:W-:Y:S01]  /*6310*/  P2R R88, PR, RZ, 0x4 ;  /* 0x00000004ff587803 */ /* 0x000fe20000000000 */
[----:B------:R-:W0:Y:S01]  /*6320*/  @P0 LDC.64 R98, c[0x0][0x228] ;  /* 0x00008a00ff620b82 */ /* 0x000e220000000a00 */
[----:B------:R-:W-:Y:S02]  /*6330*/  ISETP.NE.AND P2, PT, R83, RZ, PT ;  /* 0x000000ff5300720c */ /* 0x000fe40003f45270 */
[----:B------:R-:W-:Y:S02]  /*6340*/  ISETP.NE.AND P6, PT, R82, RZ, PT ;  /* 0x000000ff5200720c */ /* 0x000fe40003fc5270 */
[----:B------:R-:W-:Y:S02]  /*6350*/  SEL R82, RZ, 0x1000000, P5 ;  /* 0x01000000ff527807 */ /* 0x000fe40002800000 */
[----:B------:R-:W-:Y:S01]  /*6360*/  SEL R75, RZ, 0x10000, P4 ;  /* 0x00010000ff4b7807 */ /* 0x000fe20002000000 */
[----:B------:R-:W1:Y:S01]  /*6370*/  @P1 LDC.64 R96, c[0x0][0x230] ;  /* 0x00008c00ff601b82 */ /* 0x000e620000000a00 */
[----:B------:R-:W-:-:S02]  /*6380*/  SEL R74, RZ, 0x100, P3 ;  /* 0x00000100ff4a7807 */ /* 0x000fc40001800000 */
[----:B------:R-:W-:Y:S02]  /*6390*/  ISETP.NE.AND P4, PT, R72, RZ, PT ;  /* 0x000000ff4800720c */ /* 0x000fe40003f85270 */
[----:B------:R-:W-:Y:S02]  /*63a0*/  SEL R72, RZ, 0x1, P2 ;  /* 0x00000001ff487807 */ /* 0x000fe40001000000 */
[----:B------:R-:W-:Y:S02]  /*63b0*/  ISETP.NE.AND P2, PT, R88, RZ, PT ;  /* 0x000000ff5800720c */ /* 0x000fe40003f45270 */
[----:B------:R-:W2:Y:S01]  /*63c0*/  LDC.64 R88, c[0x0][0x238] ;  /* 0x00008e00ff587b82 */ /* 0x000ea20000000a00 */
[----:B------:R-:W-:Y:S02]  /*63d0*/  LOP3.LUT R74, R74, R82, R75, 0xfe, !PT ;  /* 0x000000524a4a7212 */ /* 0x000fe400078efe4b */
[----:B------:R-:W-:Y:S01]  /*63e0*/  ISETP.NE.AND P3, PT, R73, RZ, PT ;  /* 0x000000ff4900720c */ /* 0x000fe20003f65270 */
[----:B------:R-:W-:Y:S01]  /*63f0*/  IMAD.WIDE.U32 R72, R72, 0x1000000, RZ ;  /* 0x0100000048487825 */ /* 0x000fe200078e00ff */
[----:B------:R-:W-:-:S02]  /*6400*/  SEL R102, RZ, 0x1, P4 ;  /* 0x00000001ff667807 */ /* 0x000fc40002000000 */
[----:B------:R-:W-:Y:S01]  /*6410*/  SEL R100, RZ, 0x1, P3 ;  /* 0x00000001ff647807 */ /* 0x000fe20001800000 */
[----:B------:R-:W3:Y:S01]  /*6420*/  LDC.64 R82, c[0x0][0x240] ;  /* 0x00009000ff527b82 */ /* 0x000ee20000000a00 */
[----:B------:R-:W-:Y:S01]  /*6430*/  ISETP.NE.AND P5, PT, R87, RZ, PT ;  /* 0x000000ff5700720c */ /* 0x000fe20003fa5270 */
[----:B------:R-:W-:Y:S01]  /*6440*/  IMAD.WIDE.U32 R102, R102, 0x100, RZ ;  /* 0x0000010066667825 */ /* 0x000fe200078e00ff */
[----:B------:R-:W-:Y:S02]  /*6450*/  SEL R105, RZ, 0x1, P6 ;  /* 0x00000001ff697807 */ /* 0x000fe40003000000 */
[----:B------:R-:W-:Y:S01]  /*6460*/  SEL R107, RZ, 0x1, P5 ;  /* 0x00000001ff6b7807 */ /* 0x000fe20002800000 */
[----:B------:R-:W-:Y:S01]  /*6470*/  IMAD.WIDE.U32 R100, R100, 0x10000, RZ ;  /* 0x0001000064647825 */ /* 0x000fe200078e00ff */
[----:B------:R-:W-:Y:S02]  /*6480*/  F2FP.BF16.F32.PACK_AB R75, R91, R92 ;  /* 0x0000005c5b4b723e */ /* 0x000fe400000010ff */
[----:B------:R-:W-:Y:S01]  /*6490*/  LOP3.LUT R107, R73, R74, R107, 0xfe, !PT ;  /* 0x0000004a496b7212 */ /* 0x000fe200078efe6b */
[----:B------:R-:W-:Y:S01]  /*64a0*/  VIADD R87, R80, 0x20 ;  /* 0x0000002050577836 */ /* 0x000fe20000000000 */
[----:B------:R-:W-:-:S02]  /*64b0*/  LOP3.LUT R100, R102, R72, R100, 0xfe, !PT ;  /* 0x0000004866647212 */ /* 0x000fc400078efe64 */
[----:B------:R-:W-:Y:S01]  /*64c0*/  F2FP.BF16.F32.PACK_AB R74, R81, R90 ;  /* 0x0000005a514a723e */ /* 0x000fe200000010ff */
[----:B0-----:R-:W-:Y:S01]  /*64d0*/  @P0 IMAD.WIDE.U32 R98, R87, 0x10, R98 ;  /* 0x0000001057620825 */ /* 0x001fe200078e0062 */
[----:B------:R-:W-:Y:S02]  /*64e0*/  F2FP.BF16.F32.PACK_AB R73, R78, R79 ;  /* 0x0000004f4e49723e */ /* 0x000fe400000010ff */
[----:B------:R-:W-:Y:S01]  /*64f0*/  F2FP.BF16.F32.PACK_AB R72, R77, R76 ;  /* 0x0000004c4d48723e */ /* 0x000fe200000010ff */
[----:B--2---:R-:W-:Y:S01]  /*6500*/  IMAD.WIDE.U32 R110, R80, 0x10, R88 ;  /* 0x00000010506e7825 */ /* 0x004fe200078e0058 */
[----:B------:R-:W-:Y:S02]  /*6510*/  LOP3.LUT R102, R100, R105, RZ, 0xfc, !PT ;  /* 0x0000006964667212 */ /* 0x000fe400078efcff */
[----:B------:R-:W-:Y:S01]  /*6520*/  LOP3.LUT R103, R103, R107, R101, 0xfe, !PT ;  /* 0x0000006b67677212 */ /* 0x000fe200078efe65 */
[----:B------:R-:W-:Y:S01]  /*6530*/  IMAD.WIDE.U32 R100, R87, 0x10, R108 ;  /* 0x0000001057647825 */ /* 0x000fe200078e006c */
[----:B------:R0:W-:Y:S03]  /*6540*/  STG.E.128 desc[UR4][R110.64], R72 ;  /* 0x000000486e007986 */ /* 0x0001e6000c101d04 */
[----:B---3--:R-:W-:-:S04]  /*6550*/  IMAD.WIDE.U32 R104, R80, 0x8, R82 ;  /* 0x0000000850687825 */ /* 0x008fc800078e0052 */
[----:B-1----:R-:W-:Y:S01]  /*6560*/  @P1 IMAD.WIDE.U32 R96, R87, 0x10, R96 ;  /* 0x0000001057601825 */ /* 0x002fe200078e0060 */
[----:B------:R0:W-:Y:S01]  /*6570*/  STG.E.64 desc[UR4][R104.64], R102 ;  /* 0x0000006668007986 */ /* 0x0001e2000c101b04 */
[----:B------:R-:W-:Y:S05]  /*6580*/  @!P0 BRA `(.L_x_6107) ;  /* 0x0000000000508947 */ /* 0x000fea0003800000 */
[----:B0-----:R-:W-:Y:S01]  /*6590*/  IMAD.U32 R75, R85, 0x10000, RZ ;  /* 0x00010000554b7824 */ /* 0x001fe200078e00ff */
[----:B------:R-:W0:Y:S01]  /*65a0*/  LDC.64 R72, c[0x0][0x248] ;  /* 0x00009200ff487b82 */ /* 0x000e220000000a00 */
[----:B------:R-:W-:Y:S02]  /*65b0*/  LOP3.LUT R74, R86, 0xffff, RZ, 0xc0, !PT ;  /* 0x0000ffff564a7812 */ /* 0x000fe400078ec0ff */
[----:B------:R-:W-:Y:S02]  /*65c0*/  LOP3.LUT R104, R14, 0xff, RZ, 0xc0, !PT ;  /* 0x000000ff0e687812 */ /* 0x000fe400078ec0ff */
[----:B------:R-:W-:Y:S02]  /*65d0*/  LOP3.LUT R103, R75, 0xff0000, RZ, 0xc0, !PT ;  /* 0x00ff00004b677812 */ /* 0x000fe400078ec0ff */
[----:B------:R-:W-:Y:S01]  /*65e0*/  PRMT R75, R84, 0x7104, RZ ;  /* 0x00007104544b7816 */ /* 0x000fe200000000ff */
[----:B------:R-:W-:Y:S01]  /*65f0*/  IMAD.WIDE.U32 R104, R104, 0x1000000, RZ ;  /* 0x0100000068687825 */ /* 0x000fe200078e00ff */
[----:B------:R-:W-:-:S02]  /*6600*/  PRMT R110, R103, 0x4210, R74 ;  /* 0x00004210676e7816 */ /* 0x000fc4000000004a */
[----:B------:R-:W-:Y:S02]  /*6610*/  LOP3.LUT R102, R13, 0xff, RZ, 0xc0, !PT ;  /* 0x000000ff0d667812 */ /* 0x000fe400078ec0ff */
        /* <DEDUP_REMOVED lines=11> */
.L_x_6107:
        /* <DEDUP_REMOVED lines=15> */
.L_x_6109:
[----:B------:R-:W-:-:S07]  /*67c0*/  IMAD.MOV.U32 R102, RZ, RZ, R2 ;  /* 0x000000ffff667224 */ /* 0x000fce00078e0002 */
.L_x_6110:
[----:B------:R-:W-:Y:S05]  /*67d0*/  BSYNC B1 ;  /* 0x0000000000017941 */ /* 0x000fea0003800000 */
.L_x_6108:
        /* <DEDUP_REMOVED lines=16> */
.L_x_6114:
[----:B------:R-:W-:Y:S05]  /*68e0*/  BSYNC B2 ;  /* 0x0000000000027941 */ /* 0x000fea0003800000 */
.L_x_6113:
        /* <DEDUP_REMOVED lines=44> */
.L_x_6112:
[----:B------:R-:W-:Y:S05]  /*6bb0*/  BSYNC B1 ;  /* 0x0000000000017941 */ /* 0x000fea0003800000 */
.L_x_6111:
[----:B------:R-:W-:Y:S02]  /*6bc0*/  I2FP.F32.U32 R96, R102 ;  /* 0x0000006600607245 */ /* 0x000fe40000201000 */
[C---:B-----5:R-:W-:Y:S02]  /*6bd0*/  SHF.L.U32 R97, R72.reuse, 0x10, RZ ;  /* 0x0000001048617819 */ /* 0x060fe400000006ff */
[----:B------:R-:W-:Y:S01]  /*6be0*/  PRMT R104, R72, 0x7632, R104 ;  /* 0x0000763248687816 */ /* 0x000fe20000000068 */
[----:B------:R-:W-:-:S05]  /*6bf0*/  FFMA.FTZ R96, R96, R93, 1.1641532182693481445e-10 ;  /* 0x2f00000060607423 */ /* 0x000fca000001005d */
        /* <DEDUP_REMOVED lines=11> */
.L_x_6115:
        /* <DEDUP_REMOVED lines=12> */
.L_x_6118:
[----:B------:R-:W-:-:S07]  /*6d70*/  IMAD.MOV.U32 R11, RZ, RZ, R2 ;  /* 0x000000ffff0b7224 */ /* 0x000fce00078e0002 */
.L_x_6119:
[----:B------:R-:W-:Y:S05]  /*6d80*/  BSYNC B1 ;  /* 0x0000000000017941 */ /* 0x000fea0003800000 */
.L_x_6117:
        /* <DEDUP_REMOVED lines=16> */
.L_x_6123:
[----:B------:R-:W-:Y:S05]  /*6e90*/  BSYNC B2 ;  /* 0x0000000000027941 */ /* 0x000fea0003800000 */
.L_x_6122:
        /* <DEDUP_REMOVED lines=44> */
.L_x_6121:
[----:B------:R-:W-:Y:S05]  /*7160*/  BSYNC B1 ;  /* 0x0000000000017941 */ /* 0x000fea0003800000 */
.L_x_6120:
        /* <DEDUP_REMOVED lines=10> */
.L_x_6116:
        /* <DEDUP_REMOVED lines=12> */
.L_x_6125:
[----:B------:R-:W-:-:S07]  /*72d0*/  IMAD.MOV.U32 R72, RZ, RZ, R2 ;  /* 0x000000ffff487224 */ /* 0x000fce00078e0002 */
.L_x_6126:
[----:B------:R-:W-:Y:S05]  /*72e0*/  BSYNC B1 ;  /* 0x0000000000017941 */ /* 0x000fea0003800000 */
.L_x_6124:
        /* <DEDUP_REMOVED lines=16> */
.L_x_6130:
[----:B------:R-:W-:Y:S05]  /*73f0*/  BSYNC B2 ;  /* 0x0000000000027941 */ /* 0x000fea0003800000 */
.L_x_6129:
        /* <DEDUP_REMOVED lines=44> */
.L_x_6128:
[----:B------:R-:W-:Y:S05]  /*76c0*/  BSYNC B1 ;  /* 0x0000000000017941 */ /* 0x000fea0003800000 */
.L_x_6127:
        /* <DEDUP_REMOVED lines=15> */
.L_x_6131:
        /* <DEDUP_REMOVED lines=12> */
.L_x_6134:
[----:B------:R-:W-:-:S07]  /*7880*/  IMAD.MOV.U32 R12, RZ, RZ, R2 ;  /* 0x000000ffff0c7224 */ /* 0x000fce00078e0002 */
.L_x_6135:
[----:B------:R-:W-:Y:S05]  /*7890*/  BSYNC B1 ;  /* 0x0000000000017941 */ /* 0x000fea0003800000 */
.L_x_6133:
        /* <DEDUP_REMOVED lines=16> */
.L_x_6139:
[----:B------:R-:W-:Y:S05]  /*79a0*/  BSYNC B2 ;  /* 0x0000000000027941 */ /* 0x000fea0003800000 */
.L_x_6138:
        /* <DEDUP_REMOVED lines=44> */
.L_x_6137:
[----:B------:R-:W-:Y:S05]  /*7c70*/  BSYNC B1 ;  /* 0x0000000000017941 */ /* 0x000fea0003800000 */
.L_x_6136:
        /* <DEDUP_REMOVED lines=12> */
.L_x_6132:
        /* <DEDUP_REMOVED lines=12> */
.L_x_6141:
[----:B------:R-:W-:-:S07]  /*7e00*/  IMAD.MOV.U32 R72, RZ, RZ, R2 ;  /* 0x000000ffff487224 */ /* 0x000fce00078e0002 */
.L_x_6142:
[----:B------:R-:W-:Y:S05]  /*7e10*/  BSYNC B1 ;  /* 0x0000000000017941 */ /* 0x000fea0003800000 */
.L_x_6140:
        /* <DEDUP_REMOVED lines=16> */
.L_x_6146:
[----:B------:R-:W-:Y:S05]  /*7f20*/  BSYNC B2 ;  /* 0x0000000000027941 */ /* 0x000fea0003800000 */
.L_x_6145:
        /* <DEDUP_REMOVED lines=44> */
.L_x_6144:
[----:B------:R-:W-:Y:S05]  /*81f0*/  BSYNC B1 ;  /* 0x0000000000017941 */ /* 0x000fea0003800000 */
.L_x_6143:
        /* <DEDUP_REMOVED lines=15> */
.L_x_6147:
        /* <DEDUP_REMOVED lines=12> */
.L_x_6150:
[----:B------:R-:W-:-:S07]  /*83b0*/  IMAD.MOV.U32 R13, RZ, RZ, R2 ;  /* 0x000000ffff0d7224 */ /* 0x000fce00078e0002 */
.L_x_6151:
[----:B------:R-:W-:Y:S05]  /*83c0*/  BSYNC B1 ;  /* 0x0000000000017941 */ /* 0x000fea0003800000 */
.L_x_6149:
        /* <DEDUP_REMOVED lines=16> */
.L_x_6155:
[----:B------:R-:W-:Y:S05]  /*84d0*/  BSYNC B2 ;  /* 0x0000000000027941 */ /* 0x000fea0003800000 */
.L_x_6154:
        /* <DEDUP_REMOVED lines=44> */
.L_x_6153:
[----:B------:R-:W-:Y:S05]  /*87a0*/  BSYNC B1 ;  /* 0x0000000000017941 */ /* 0x000fea0003800000 */
.L_x_6152:
        /* <DEDUP_REMOVED lines=10> */
.L_x_6148:
        /* <DEDUP_REMOVED lines=12> */
.L_x_6157:
[----:B------:R-:W-:-:S07]  /*8910*/  IMAD.MOV.U32 R102, RZ, RZ, R2 ;  /* 0x000000ffff667224 */ /* 0x000fce00078e0002 */
.L_x_6158:
[----:B------:R-:W-:Y:S05]  /*8920*/  BSYNC B1 ;  /* 0x0000000000017941 */ /* 0x000fea0003800000 */
.L_x_6156:
        /* <DEDUP_REMOVED lines=16> */
.L_x_6162:
[----:B------:R-:W-:Y:S05]  /*8a30*/  BSYNC B2 ;  /* 0x0000000000027941 */ /* 0x000fea0003800000 */
.L_x_6161:
        /* <DEDUP_REMOVED lines=44> */
.L_x_6160:
[----:B------:R-:W-:Y:S05]  /*8d00*/  BSYNC B1 ;  /* 0x0000000000017941 */ /* 0x000fea0003800000 */
.L_x_6159:
        /* <DEDUP_REMOVED lines=15> */
.L_x_6163:
        /* <DEDUP_REMOVED lines=12> */
.L_x_6166:
[----:B------:R-:W-:-:S07]  /*8ec0*/  IMAD.MOV.U32 R14, RZ, RZ, R2 ;  /* 0x000000ffff0e7224 */ /* 0x000fce00078e0002 */
.L_x_6167:
[----:B------:R-:W-:Y:S05]  /*8ed0*/  BSYNC B1 ;  /* 0x0000000000017941 */ /* 0x000fea0003800000 */
.L_x_6165:
        /* <DEDUP_REMOVED lines=16> */
.L_x_6171:
[----:B------:R-:W-:Y:S05]  /*8fe0*/  BSYNC B2 ;  /* 0x0000000000027941 */ /* 0x000fea0003800000 */
.L_x_6170:
        /* <DEDUP_REMOVED lines=44> */
.L_x_6169:
[----:B------:R-:W-:Y:S05]  /*92b0*/  BSYNC B1 ;  /* 0x0000000000017941 */ /* 0x000fea0003800000 */
.L_x_6168:
        /* <DEDUP_REMOVED lines=12> */
.L_x_6164:
        /* <DEDUP_REMOVED lines=12> */
.L_x_6173:
[----:B------:R-:W-:-:S07]  /*9440*/  IMAD.MOV.U32 R102, RZ, RZ, R2 ;  /* 0x000000ffff667224 */ /* 0x000fce00078e0002 */
.L_x_6174:
[----:B------:R-:W-:Y:S05]  /*9450*/  BSYNC B1 ;  /* 0x0000000000017941 */ /* 0x000fea0003800000 */
.L_x_6172:
        /* <DEDUP_REMOVED lines=16> */
.L_x_6178:
[----:B------:R-:W-:Y:S05]  /*9560*/  BSYNC B2 ;  /* 0x0000000000027941 */ /* 0x000fea0003800000 */
.L_x_6177:
        /* <DEDUP_REMOVED lines=44> */
.L_x_6176:
[----:B------:R-:W-:Y:S05]  /*9830*/  BSYNC B1 ;  /* 0x0000000000017941 */ /* 0x000fea0003800000 */
.L_x_6175:
        /* <DEDUP_REMOVED lines=15> */
.L_x_6179:
        /* <DEDUP_REMOVED lines=12> */
.L_x_6182:
[----:B------:R-:W-:-:S07]  /*99f0*/  IMAD.MOV.U32 R15, RZ, RZ, R2 ;  /* 0x000000ffff0f7224 */ /* 0x000fce00078e0002 */
.L_x_6183:
[----:B------:R-:W-:Y:S05]  /*9a00*/  BSYNC B1 ;  /* 0x0000000000017941 */ /* 0x000fea0003800000 */
.L_x_6181:
        /* <DEDUP_REMOVED lines=16> */
.L_x_6187:
[----:B------:R-:W-:Y:S05]  /*9b10*/  BSYNC B2 ;  /* 0x0000000000027941 */ /* 0x000fea0003800000 */
.L_x_6186:
        /* <DEDUP_REMOVED lines=44> */
.L_x_6185:
[----:B------:R-:W-:Y:S05]  /*9de0*/  BSYNC B1 ;  /* 0x0000000000017941 */ /* 0x000fea0003800000 */
.L_x_6184:
        /* <DEDUP_REMOVED lines=10> */
.L_x_6180:
        /* <DEDUP_REMOVED lines=12> */
.L_x_6189:
[----:B------:R-:W-:-:S07]  /*9f50*/  IMAD.MOV.U32 R102, RZ, RZ, R2 ;  /* 0x000000ffff667224 */ /* 0x000fce00078e0002 */
.L_x_6190:
[----:B------:R-:W-:Y:S05]  /*9f60*/  BSYNC B1 ;  /* 0x0000000000017941 */ /* 0x000fea0003800000 */
.L_x_6188:
        /* <DEDUP_REMOVED lines=16> */
.L_x_6194:
[----:B------:R-:W-:Y:S05]  /*a070*/  BSYNC B2 ;  /* 0x0000000000027941 */ /* 0x000fea0003800000 */
.L_x_6193:
        /* <DEDUP_REMOVED lines=44> */
.L_x_6192:
[----:B------:R-:W-:Y:S05]  /*a340*/  BSYNC B1 ;  /* 0x0000000000017941 */ /* 0x000fea0003800000 */
.L_x_6191:
        /* <DEDUP_REMOVED lines=14> */
.L_x_6195:
        /* <DEDUP_REMOVED lines=12> */
.L_x_6198:
[----:B------:R-:W-:-:S07]  /*a4f0*/  IMAD.MOV.U32 R74, RZ, RZ, R2 ;  /* 0x000000ffff4a7224 */ /* 0x000fce00078e0002 */
.L_x_6199:
[----:B------:R-:W-:Y:S05]  /*a500*/  BSYNC B1 ;  /* 0x0000000000017941 */ /* 0x000fea0003800000 */
.L_x_6197:
        /* <DEDUP_REMOVED lines=16> */
.L_x_6203:
[----:B------:R-:W-:Y:S05]  /*a610*/  BSYNC B2 ;  /* 0x0000000000027941 */ /* 0x000fea0003800000 */
.L_x_6202:
        /* <DEDUP_REMOVED lines=44> */
.L_x_6201:
[----:B------:R-:W-:Y:S05]  /*a8e0*/  BSYNC B1 ;  /* 0x0000000000017941 */ /* 0x000fea0003800000 */
.L_x_6200:
        /* <DEDUP_REMOVED lines=12> */
.L_x_6196:
        /* <DEDUP_REMOVED lines=12> */
.L_x_6205:
[----:B------:R-:W-:-:S07]  /*aa70*/  IMAD.MOV.U32 R74, RZ, RZ, R2 ;  /* 0x000000ffff4a7224 */ /* 0x000fce00078e0002 */
.L_x_6206:
[----:B------:R-:W-:Y:S05]  /*aa80*/  BSYNC B1 ;  /* 0x0000000000017941 */ /* 0x000fea0003800000 */
.L_x_6204:
        /* <DEDUP_REMOVED lines=16> */
.L_x_6210:
[----:B------:R-:W-:Y:S05]  /*ab90*/  BSYNC B2 ;  /* 0x0000000000027941 */ /* 0x000fea0003800000 */
.L_x_6209:
        /* <DEDUP_REMOVED lines=44> */
.L_x_6208:
[----:B------:R-:W-:Y:S05]  /*ae60*/  BSYNC B1 ;  /* 0x0000000000017941 */ /* 0x000fea0003800000 */
.L_x_6207:
        /* <DEDUP_REMOVED lines=14> */
.L_x_6211:
        /* <DEDUP_REMOVED lines=12> */
.L_x_6214:
[----:B------:R-:W-:-:S07]  /*b010*/  IMAD.MOV.U32 R85, RZ, RZ, R2 ;  /* 0x000000ffff557224 */ /* 0x000fce00078e0002 */
.L_x_6215:
[----:B------:R-:W-:Y:S05]  /*b020*/  BSYNC B1 ;  /* 0x0000000000017941 */ /* 0x000fea0003800000 */
.L_x_6213:
        /* <DEDUP_REMOVED lines=16> */
.L_x_6219:
[----:B------:R-:W-:Y:S05]  /*b130*/  BSYNC B2 ;  /* 0x0000000000027941 */ /* 0x000fea0003800000 */
.L_x_6218:
        /* <DEDUP_REMOVED lines=44> */
.L_x_6217:
[----:B------:R-:W-:Y:S05]  /*b400*/  BSYNC B1 ;  /* 0x0000000000017941 */ /* 0x000fea0003800000 */
.L_x_6216:
        /* <DEDUP_REMOVED lines=10> */
.L_x_6212:
        /* <DEDUP_REMOVED lines=12> */
.L_x_6221:
[----:B------:R-:W-:-:S07]  /*b570*/  IMAD.MOV.U32 R106, RZ, RZ, R2 ;  /* 0x000000ffff6a7224 */ /* 0x000fce00078e0002 */
.L_x_6222:
[----:B------:R-:W-:Y:S05]  /*b580*/  BSYNC B1 ;  /* 0x0000000000017941 */ /* 0x000fea0003800000 */
.L_x_6220:
        /* <DEDUP_REMOVED lines=16> */
.L_x_6226:
[----:B------:R-:W-:Y:S05]  /*b690*/  BSYNC B2 ;  /* 0x0000000000027941 */ /* 0x000fea0003800000 */
.L_x_6225:
        /* <DEDUP_REMOVED lines=44> */
.L_x_6224:
[----:B------:R-:W-:Y:S05]  /*b960*/  BSYNC B1 ;  /* 0x0000000000017941 */ /* 0x000fea0003800000 */
.L_x_6223:
        /* <DEDUP_REMOVED lines=14> */
.L_x_6227:
        /* <DEDUP_REMOVED lines=12> */
.L_x_6230:
[----:B------:R-:W-:-:S07]  /*bb10*/  IMAD.MOV.U32 R86, RZ, RZ, R2 ;  /* 0x000000ffff567224 */ /* 0x000fce00078e0002 */
.L_x_6231:
[----:B------:R-:W-:Y:S05]  /*bb20*/  BSYNC B1 ;  /* 0x0000000000017941 */ /* 0x000fea0003800000 */
.L_x_6229:
        /* <DEDUP_REMOVED lines=18> */
.L_x_6235:
[----:B------:R-:W-:Y:S05]  /*bc50*/  BSYNC B2 ;  /* 0x0000000000027941 */ /* 0x000fea0003800000 */
.L_x_6234:
        /* <DEDUP_REMOVED lines=44> */
.L_x_6233:
[----:B------:R-:W-:Y:S05]  /*bf20*/  BSYNC B1 ;  /* 0x0000000000017941 */ /* 0x000fea0003800000 */
.L_x_6232:
        /* <DEDUP_REMOVED lines=12> */
.L_x_6228:
[----:B------:R-:W-:Y:S01]  /*bff0*/  ISETP.NE.AND P6, PT, R97, RZ, PT ;  /* 0x000000ff6100720c */ /* 0x000fe20003fc5270 */
[----:B------:R-:W-:Y:S01]  /*c000*/  IMAD.WIDE.U32 R118, R87, 0x10, R88 ;  /* 0x0000001057767825 */ /* 0x000fe200078e0058 */
[----:B------:R-:W-:Y:S02]  /*c010*/  P2R R72, PR, RZ, 0x4 ;  /* 0x00000004ff487803 */ /* 0x000fe40000000000 */
[----:B------:R-:W-:Y:S02]  /*c020*/  SEL R97, RZ, 0x10000, P4 ;  /* 0x00010000ff617807 */ /* 0x000fe40002000000 */
[----:B------:R-:W-:Y:S02]  /*c030*/  SEL R120, RZ, 0x100, P3 ;  /* 0x00000100ff787807 */ /* 0x000fe40001800000 */
[----:B------:R-:W-:Y:S02]  /*c040*/  ISETP.NE.AND P2, PT, R112, RZ, PT ;  /* 0x000000ff7000720c */ /* 0x000fe40003f45270 */
[----:B------:R-:W-:-:S02]  /*c050*/  ISETP.NE.AND P4, PT, R110, RZ, PT ;  /* 0x000000ff6e00720c */ /* 0x000fc40003f85270 */
[----:B------:R-:W-:Y:S02]  /*c060*/  ISETP.NE.AND P3, PT, R111, RZ, PT ;  /* 0x000000ff6f00720c */ /* 0x000fe40003f65270 */
[----:B------:R-:W-:Y:S01]  /*c070*/  SEL R99, RZ, 0x1000000, P5 ;  /* 0x01000000ff637807 */ /* 0x000fe20002800000 */
[----:B------:R-:W0:Y:S01]  /*c080*/  @P1 LDC.64 R110, c[0x0][0x230] ;  /* 0x00008c00ff6e1b82 */ /* 0x000e220000000a00 */
        /* <DEDUP_REMOVED lines=17> */
[----:B------:R-:W-:Y:S02]  /*c1a0*/  LOP3.LUT R117, R117, R120, R97, 0xfe, !PT ;  /* 0x0000007875757212 */ /* 0x000fe400078efe61 */
[----:B------:R-:W-:-:S05]  /*c1b0*/  IADD3 R97, R80, 0x40, RZ ;  /* 0x0000004050617810 */ /* 0x000fca0007ffe0ff */
        /* <DEDUP_REMOVED lines=29> */
.L_x_6236:
        /* <DEDUP_REMOVED lines=15> */
.L_x_6238:
[----:B------:R-:W-:-:S07]  /*c480*/  MOV R112, R2 ;  /* 0x0000000200707202 */ /* 0x000fce0000000f00 */
.L_x_6239:
[----:B------:R-:W-:Y:S05]  /*c490*/  BSYNC B1 ;  /* 0x0000000000017941 */ /* 0x000fea0003800000 */
.L_x_6237:
        /* <DEDUP_REMOVED lines=16> */
.L_x_6243:
[----:B------:R-:W-:Y:S05]  /*c5a0*/  BSYNC B2 ;  /* 0x0000000000027941 */ /* 0x000fea0003800000 */
.L_x_6242:
        /* <DEDUP_REMOVED lines=44> */
.L_x_6241:
[----:B------:R-:W-:Y:S05]  /*c870*/  BSYNC B1 ;  /* 0x0000000000017941 */ /* 0x000fea0003800000 */
.L_x_6240:
        /* <DEDUP_REMOVED lines=15> */
.L_x_6244:
        /* <DEDUP_REMOVED lines=12> */
.L_x_6247:
[----:B------:R-:W-:-:S07]  /*ca30*/  IMAD.MOV.U32 R11, RZ, RZ, R2 ;  /* 0x000000ffff0b7224 */ /* 0x000fce00078e0002 */
.L_x_6248:
[----:B------:R-:W-:Y:S05]  /*ca40*/  BSYNC B1 ;  /* 0x0000000000017941 */ /* 0x000fea0003800000 */
.L_x_6246:
        /* <DEDUP_REMOVED lines=16> */
.L_x_6252:
[----:B------:R-:W-:Y:S05]  /*cb50*/  BSYNC B2 ;  /* 0x0000000000027941 */ /* 0x000fea0003800000 */
.L_x_6251:
        /* <DEDUP_REMOVED lines=44> */
.L_x_6250:
[----:B------:R-:W-:Y:S05]  /*ce20*/  BSYNC B1 ;  /* 0x0000000000017941 */ /* 0x000fea0003800000 */
.L_x_6249:
        /* <DEDUP_REMOVED lines=10> */
.L_x_6245:
        /* <DEDUP_REMOVED lines=12> */
.L_x_6254:
[----:B------:R-:W-:-:S07]  /*cf90*/  MOV R72, R2 ;  /* 0x0000000200487202 */ /* 0x000fce0000000f00 */
.L_x_6255:
[----:B------:R-:W-:Y:S05]  /*cfa0*/  BSYNC B1 ;  /* 0x0000000000017941 */ /* 0x000fea0003800000 */
.L_x_6253:
        /* <DEDUP_REMOVED lines=16> */
.L_x_6259:
[----:B------:R-:W-:Y:S05]  /*d0b0*/  BSYNC B2 ;  /* 0x0000000000027941 */ /* 0x000fea0003800000 */
.L_x_6258:
        /* <DEDUP_REMOVED lines=42> */
[----:B------:R-:W-:Y:S01]  /*d360*/  IMAD.MOV.U32 R8, RZ, RZ, R98 ;  /* 0x000000ffff087224 */ /* 0x000fe200078e0062 */
[----:B------:R-:W-:-:S11]  /*d370*/  HFMA2.MMA R98, -RZ, RZ, 0, 0 ;  /* 0x00000000ff627435 */ /* 0x000fd600000001ff */
.L_x_6257:
[----:B------:R-:W-:Y:S05]  /*d380*/  BSYNC B1 ;  /* 0x0000000000017941 */ /* 0x000fea0003800000 */
.L_x_6256:
        /* <DEDUP_REMOVED lines=15> */
.L_x_6260:
        /* <DEDUP_REMOVED lines=12> */
.L_x_6263:
[----:B------:R-:W-:-:S07]  /*d540*/  IMAD.MOV.U32 R12, RZ, RZ, R2 ;  /* 0x000000ffff0c7224 */ /* 0x000fce00078e0002 */
.L_x_6264:
[----:B------:R-:W-:Y:S05]  /*d550*/  BSYNC B1 ;  /* 0x0000000000017941 */ /* 0x000fea0003800000 */
.L_x_6262:
        /* <DEDUP_REMOVED lines=16> */
.L_x_6268:
[----:B------:R-:W-:Y:S05]  /*d660*/  BSYNC B2 ;  /* 0x0000000000027941 */ /* 0x000fea0003800000 */
.L_x_6267:
        /* <DEDUP_REMOVED lines=44> */
.L_x_6266:
[----:B------:R-:W-:Y:S05]  /*d930*/  BSYNC B1 ;  /* 0x0000000000017941 */ /* 0x000fea0003800000 */
.L_x_6265:
        /* <DEDUP_REMOVED lines=12> */
.L_x_6261:
        /* <DEDUP_REMOVED lines=12> */
.L_x_6270:
[----:B------:R-:W-:-:S07]  /*dac0*/  MOV R72, R2 ;  /* 0x0000000200487202 */ /* 0x000fce0000000f00 */
.L_x_6271:
[----:B------:R-:W-:Y:S05]  /*dad0*/  BSYNC B1 ;  /* 0x0000000000017941 */ /* 0x000fea0003800000 */
.L_x_6269:
        /* <DEDUP_REMOVED lines=16> */
.L_x_6275:
[----:B------:R-:W-:Y:S05]  /*dbe0*/  BSYNC B2 ;  /* 0x0000000000027941 */ /* 0x000fea0003800000 */
.L_x_6274:
        /* <DEDUP_REMOVED lines=44> */
.L_x_6273:
[----:B------:R-:W-:Y:S05]  /*deb0*/  BSYNC B1 ;  /* 0x0000000000017941 */ /* 0x000fea0003800000 */
.L_x_6272:
        /* <DEDUP_REMOVED lines=15> */
.L_x_6276:
        /* <DEDUP_REMOVED lines=12> */
.L_x_6279:
[----:B------:R-:W-:-:S07]  /*e070*/  IMAD.MOV.U32 R13, RZ, RZ, R2 ;  /* 0x000000ffff0d7224 */ /* 0x000fce00078e0002 */
.L_x_6280:
[----:B------:R-:W-:Y:S05]  /*e080*/  BSYNC B1 ;  /* 0x0000000000017941 */ /* 0x000fea0003800000 */
.L_x_6278:
        /* <DEDUP_REMOVED lines=16> */
.L_x_6284:
[----:B------:R-:W-:Y:S05]  /*e190*/  BSYNC B2 ;  /* 0x0000000000027941 */ /* 0x000fea0003800000 */
.L_x_6283:
        /* <DEDUP_REMOVED lines=44> */
.L_x_6282:
[----:B------:R-:W-:Y:S05]  /*e460*/  BSYNC B1 ;  /* 0x0000000000017941 */ /* 0x000fea0003800000 */
.L_x_6281:
        /* <DEDUP_REMOVED lines=10> */
.L_x_6277:
        /* <DEDUP_REMOVED lines=12> */
.L_x_6286:
[----:B------:R-:W-:-:S07]  /*e5d0*/  MOV R110, R2 ;  /* 0x00000002006e7202 */ /* 0x000fce0000000f00 */
.L_x_6287:
[----:B------:R-:W-:Y:S05]  /*e5e0*/  BSYNC B1 ;  /* 0x0000000000017941 */ /* 0x000fea0003800000 */
.L_x_6285:
        /* <DEDUP_REMOVED lines=16> */
.L_x_6291:
[----:B------:R-:W-:Y:S05]  /*e6f0*/  BSYNC B2 ;  /* 0x0000000000027941 */ /* 0x000fea0003800000 */
.L_x_6290:
        /* <DEDUP_REMOVED lines=42> */
[----:B------:R-:W-:Y:S01]  /*e9a0*/  HFMA2.MMA R73, -RZ, RZ, 0, 0 ;  /* 0x00000000ff497435 */ /* 0x000fe200000001ff */
[----:B------:R-:W-:-:S10]  /*e9b0*/  IMAD.MOV.U32 R8, RZ, RZ, R72 ;  /* 0x000000ffff087224 */ /* 0x000fd400078e0048 */
.L_x_6289:
[----:B------:R-:W-:Y:S05]  /*e9c0*/  BSYNC B1 ;  /* 0x0000000000017941 */ /* 0x000fea0003800000 */
.L_x_6288:
        /* <DEDUP_REMOVED lines=15> */
.L_x_6292:
        /* <DEDUP_REMOVED lines=12> */
.L_x_6295:
[----:B------:R-:W-:-:S07]  /*eb80*/  IMAD.MOV.U32 R14, RZ, RZ, R2 ;  /* 0x000000ffff0e7224 */ /* 0x000fce00078e0002 */
.L_x_6296:
[----:B------:R-:W-:Y:S05]  /*eb90*/  BSYNC B1 ;  /* 0x0000000000017941 */ /* 0x000fea0003800000 */
.L_x_6294:
        /* <DEDUP_REMOVED lines=16> */
.L_x_6300:
[----:B------:R-:W-:Y:S05]  /*eca0*/  BSYNC B2 ;  /* 0x0000000000027941 */ /* 0x000fea0003800000 */
.L_x_6299:
        /* <DEDUP_REMOVED lines=44> */
.L_x_6298:
[----:B------:R-:W-:Y:S05]  /*ef70*/  BSYNC B1 ;  /* 0x0000000000017941 */ /* 0x000fea0003800000 */
.L_x_6297:
        /* <DEDUP_REMOVED lines=12> */
.L_x_6293:
        /* <DEDUP_REMOVED lines=12> */
.L_x_6302:
[----:B------:R-:W-:-:S07]  /*f100*/  MOV R110, R2 ;  /* 0x00000002006e7202 */ /* 0x000fce0000000f00 */
.L_x_6303:
[----:B------:R-:W-:Y:S05]  /*f110*/  BSYNC B1 ;  /* 0x0000000000017941 */ /* 0x000fea0003800000 */
.L_x_6301:
        /* <DEDUP_REMOVED lines=16> */
.L_x_6307:
[----:B------:R-:W-:Y:S05]  /*f220*/  BSYNC B2 ;  /* 0x0000000000027941 */ /* 0x000fea0003800000 */
.L_x_6306:
        /* <DEDUP_REMOVED lines=44> */
.L_x_6305:
[----:B------:R-:W-:Y:S05]  /*f4f0*/  BSYNC B1 ;  /* 0x0000000000017941 */ /* 0x000fea0003800000 */
.L_x_6304:
        /* <DEDUP_REMOVED lines=15> */
.L_x_6308:
        /* <DEDUP_REMOVED lines=12> */
.L_x_6311:
[----:B------:R-:W-:-:S07]  /*f6b0*/  IMAD.MOV.U32 R15, RZ, RZ, R2 ;  /* 0x000000ffff0f7224 */ /* 0x000fce00078e0002 */
.L_x_6312:
[----:B------:R-:W-:Y:S05]  /*f6c0*/  BSYNC B1 ;  /* 0x0000000000017941 */ /* 0x000fea0003800000 */
.L_x_6310:
        /* <DEDUP_REMOVED lines=16> */
.L_x_6316:
[----:B------:R-:W-:Y:S05]  /*f7d0*/  BSYNC B2 ;  /* 0x0000000000027941 */ /* 0x000fea0003800000 */
.L_x_6315:
        /* <DEDUP_REMOVED lines=44> */
.L_x_6314:
[----:B------:R-:W-:Y:S05]  /*faa0*/  BSYNC B1 ;  /* 0x0000000000017941 */ /* 0x000fea0003800000 */
.L_x_6313:
        /* <DEDUP_REMOVED lines=10> */
.L_x_6309:
        /* <DEDUP_REMOVED lines=12> */
.L_x_6318:
[----:B------:R-:W-:-:S07]  /*fc10*/  MOV R110, R2 ;  /* 0x00000002006e7202 */ /* 0x000fce0000000f00 */
.L_x_6319:
[----:B------:R-:W-:Y:S05]  /*fc20*/  BSYNC B1 ;  /* 0x0000000000017941 */ /* 0x000fea0003800000 */
.L_x_6317:
        /* <DEDUP_REMOVED lines=16> */
.L_x_6323:
[----:B------:R-:W-:Y:S05]  /*fd30*/  BSYNC B2 ;  /* 0x0000000000027941 */ /* 0x000fea0003800000 */
.L_x_6322:
        /* <DEDUP_REMOVED lines=44> */
.L_x_6321:
[----:B------:R-:W-:Y:S05]  /*10000*/  BSYNC B1 ;  /* 0x0000000000017941 */ /* 0x000fea0003800000 */
.L_x_6320:
        /* <DEDUP_REMOVED lines=14> */
.L_x_6324:
        /* <DEDUP_REMOVED lines=12> */
.L_x_6327:
[----:B------:R-:W-:-:S07]  /*101b0*/  IMAD.MOV.U32 R74, RZ, RZ, R2 ;  /* 0x000000ffff4a7224 */ /* 0x000fce00078e0002 */
.L_x_6328:
[----:B------:R-:W-:Y:S05]  /*101c0*/  BSYNC B1 ;  /* 0x0000000000017941 */ /* 0x000fea0003800000 */
.L_x_6326:
        /* <DEDUP_REMOVED lines=16> */
.L_x_6332:
[----:B------:R-:W-:Y:S05]  /*102d0*/  BSYNC B2 ;  /* 0x0000000000027941 */ /* 0x000fea0003800000 */
.L_x_6331:
        /* <DEDUP_REMOVED lines=44> */
.L_x_6330:
[----:B------:R-:W-:Y:S05]  /*105a0*/  BSYNC B1 ;  /* 0x0000000000017941 */ /* 0x000fea0003800000 */
.L_x_6329:
        /* <DEDUP_REMOVED lines=12> */
.L_x_6325:
        /* <DEDUP_REMOVED lines=12> */
.L_x_6334:
[----:B------:R-:W-:-:S07]  /*10730*/  MOV R74, R2 ;  /* 0x00000002004a7202 */ /* 0x000fce0000000f00 */
.L_x_6335:
[----:B------:R-:W-:Y:S05]  /*10740*/  BSYNC B1 ;  /* 0x0000000000017941 */ /* 0x000fea0003800000 */
.L_x_6333:
        /* <DEDUP_REMOVED lines=16> */
.L_x_6339:
[----:B------:R-:W-:Y:S05]  /*10850*/  BSYNC B2 ;  /* 0x0000000000027941 */ /* 0x000fea0003800000 */
.L_x_6338:
        /* <DEDUP_REMOVED lines=44> */
.L_x_6337:
[----:B------:R-:W-:Y:S05]  /*10b20*/  BSYNC B1 ;  /* 0x0000000000017941 */ /* 0x000fea0003800000 */
.L_x_6336:
        /* <DEDUP_REMOVED lines=14> */
.L_x_6340:
        /* <DEDUP_REMOVED lines=12> */
.L_x_6343:
[----:B------:R-:W-:-:S07]  /*10cd0*/  IMAD.MOV.U32 R85, RZ, RZ, R2 ;  /* 0x000000ffff557224 */ /* 0x000fce00078e0002 */
.L_x_6344:
[----:B------:R-:W-:Y:S05]  /*10ce0*/  BSYNC B1 ;  /* 0x0000000000017941 */ /* 0x000fea0003800000 */
.L_x_6342:
        /* <DEDUP_REMOVED lines=16> */
.L_x_6348:
[----:B------:R-:W-:Y:S05]  /*10df0*/  BSYNC B2 ;  /* 0x0000000000027941 */ /* 0x000fea0003800000 */
.L_x_6347:
        /* <DEDUP_REMOVED lines=44> */
.L_x_6346:
[----:B------:R-:W-:Y:S05]  /*110c0*/  BSYNC B1 ;  /* 0x0000000000017941 */ /* 0x000fea0003800000 */
.L_x_6345:
        /* <DEDUP_REMOVED lines=10> */
.L_x_6341:
        /* <DEDUP_REMOVED lines=12> */
.L_x_6350:
[----:B------:R-:W-:-:S07]  /*11230*/  MOV R120, R2 ;  /* 0x0000000200787202 */ /* 0x000fce0000000f00 */
.L_x_6351:
[----:B------:R-:W-:Y:S05]  /*11240*/  BSYNC B1 ;  /* 0x0000000000017941 */ /* 0x000fea0003800000 */
.L_x_6349:
        /* <DEDUP_REMOVED lines=16> */
.L_x_6355:
[----:B------:R-:W-:Y:S05]  /*11350*/  BSYNC B2 ;  /* 0x0000000000027941 */ /* 0x000fea0003800000 */
.L_x_6354:
        /* <DEDUP_REMOVED lines=44> */
.L_x_6353:
[----:B------:R-:W-:Y:S05]  /*11620*/  BSYNC B1 ;  /* 0x0000000000017941 */ /* 0x000fea0003800000 */
.L_x_6352:
        /* <DEDUP_REMOVED lines=14> */
.L_x_6356:
        /* <DEDUP_REMOVED lines=12> */
.L_x_6359:
[----:B------:R-:W-:-:S07]  /*117d0*/  IMAD.MOV.U32 R86, RZ, RZ, R2 ;  /* 0x000000ffff567224 */ /* 0x000fce00078e0002 */
.L_x_6360:
[----:B------:R-:W-:Y:S05]  /*117e0*/  BSYNC B1 ;  /* 0x0000000000017941 */ /* 0x000fea0003800000 */
.L_x_6358:
        /* <DEDUP_REMOVED lines=16> */
.L_x_6364:
[----:B------:R-:W-:Y:S05]  /*118f0*/  BSYNC B2 ;  /* 0x0000000000027941 */ /* 0x000fea0003800000 */
.L_x_6363:
        /* <DEDUP_REMOVED lines=44> */
.L_x_6362:
[----:B------:R-:W-:Y:S05]  /*11bc0*/  BSYNC B1 ;  /* 0x0000000000017941 */ /* 0x000fea0003800000 */
.L_x_6361:
        /* <DEDUP_REMOVED lines=12> */
.L_x_6357:
        /* <DEDUP_REMOVED lines=16> */
[----:B------:R-:W-:Y:S02]  /*11d90*/  SEL R93, RZ, 0x1, P5 ;  /* 0x00000001ff5d7807 */ /* 0x000fe40002800000 */
[----:B------:R-:W-:Y:S01]  /*11da0*/  ISETP.NE.AND P6, PT, R116, RZ, PT ;  /* 0x000000ff7400720c */ /* 0x000fe20003fc5270 */
[----:B------:R-:W-:Y:S01]  /*11db0*/  FADD.FTZ R73, R72, R81 ;  /* 0x0000005148497221 */ /* 0x000fe20000010000 */
[----:B------:R-:W-:Y:S02]  /*11dc0*/  ISETP.NE.AND P2, PT, R115, RZ, PT ;  /* 0x000000ff7300720c */ /* 0x000fe40003f45270 */
[----:B------:R-:W-:Y:S01]  /*11dd0*/  LOP3.LUT R93, R75, R95, R93, 0xfe, !PT ;  /* 0x0000005f4b5d7212 */ /* 0x000fe200078efe5d */
[----:B------:R-:W-:Y:S01]  /*11de0*/  FADD.FTZ R72, R73, R92 ;  /* 0x0000005c49487221 */ /* 0x000fe20000010000 */
[----:B------:R-:W-:Y:S02]  /*11df0*/  SEL R94, RZ, 0x1, P2 ;  /* 0x00000001ff5e7807 */ /* 0x000fe40001000000 */
[----:B------:R-:W-:Y:S01]  /*11e00*/  SEL R115, RZ, 0x1, P1 ;  /* 0x00000001ff737807 */ /* 0x000fe20000800000 */
[----:B------:R-:W-:Y:S01]  /*11e10*/  FADD.FTZ R73, R72, R91 ;  /* 0x0000005b48497221 */ /* 0x000fe20000010000 */
[----:B------:R-:W-:Y:S01]  /*11e20*/  ISETP.NE.AND P1, PT, R3, RZ, PT ;  /* 0x000000ff0300720c */ /* 0x000fe20003f25270 */
[----:B------:R-:W-:-:S04]  /*11e30*/  IMAD.WIDE.U32 R94, R94, 0x100, RZ ;  /* 0x000001005e5e7825 */ /* 0x000fc800078e00ff */
        /* <DEDUP_REMOVED lines=15> */
[----:B------:R-:W-:Y:S01]  /*11f30*/  LOP3.LUT R94, R94, R115, RZ, 0xfc, !PT ;  /* 0x000000735e5e7212 */ /* 0x000fe200078efcff */
[----:B------:R-:W-:Y:S01]  /*11f40*/  FADD.FTZ R72, R75, R106 ;  /* 0x0000006a4b487221 */ /* 0x000fe20000010000 */
[----:B------:R-:W-:-:S03]  /*11f50*/  F2FP.BF16.F32.PACK_AB R75, R99, R112 ;  /* 0x00000070634b723e */ /* 0x000fc600000010ff */
[----:B------:R-:W-:Y:S01]  /*11f60*/  FADD.FTZ R93, R72, R111 ;  /* 0x0000006f485d7221 */ /* 0x000fe20000010000 */
[----:B------:R-:W-:-:S03]  /*11f70*/  F2FP.BF16.F32.PACK_AB R72, R106, R109 ;  /* 0x0000006d6a48723e */ /* 0x000fc600000010ff */
[----:B------:R-:W-:Y:S02]  /*11f80*/  FADD.FTZ R114, R93, R108 ;  /* 0x0000006c5d727221 */ /* 0x000fe40000010000 */
[----:B------:R0:W-:Y:S02]  /*11f90*/  STG.E.128 desc[UR4][R88.64], R72 ;  /* 0x0000004858007986 */ /* 0x0001e4000c101d04 */
[----:B------:R-:W-:Y:S02]  /*11fa0*/  FADD.FTZ R93, R114, R113 ;  /* 0x00000071725d7221 */ /* 0x000fe40000010000 */
[----:B------:R0:W-:Y:S02]  /*11fb0*/  STG.E.64 desc[UR4][R82.64], R94 ;  /* 0x0000005e52007986 */ /* 0x0001e4000c101b04 */
[----:B------:R-:W-:-:S04]  /*11fc0*/  FADD.FTZ R93, R93, R110 ;  /* 0x0000006e5d5d7221 */ /* 0x000fc80000010000 */
        /* <DEDUP_REMOVED lines=22> */
.L_x_6365:
        /* <DEDUP_REMOVED lines=72> */
.L_x_6379:
        /* <DEDUP_REMOVED lines=29> */
[----:B------:R-:W-:Y:S01]  /*12780*/  FADD.FTZ R114, -R89, R107 ;  /* 0x0000006b59727221 */ /* 0x000fe20000010100 */
[C---:B--2---:R-:W-:Y:S01]  /*12790*/  FMUL.FTZ R105, R93.reuse, R92 ;  /* 0x0000005c5d697220 */ /* 0x044fe20000410000 */
[----:B------:R-:W-:Y:S01]  /*127a0*/  FMUL.FTZ R92, R93, R91 ;  /* 0x0000005b5d5c7220 */ /* 0x000fe20000410000 */
[----:B------:R-:W-:Y:S01]  /*127b0*/  FADD.FTZ R104, -R89, R104 ;  /* 0x0000006859687221 */ /* 0x000fe20000010100 */
[----:B-1----:R-:W-:-:S04]  /*127c0*/  @!P1 IMAD.WIDE R72, R10, 0x4, R72 ;  /* 0x000000040a489825 */ /* 0x002fc800078e0248 */
[----:B------:R-:W-:Y:S01]  /*127d0*/  FADD.FTZ R120, -R89, R109 ;  /* 0x0000006d59787221 */ /* 0x000fe20000010100 */
[----:B------:R-:W-:Y:S01]  /*127e0*/  FFMA.FTZ R92, R47, R92, R23 ;  /* 0x0000005c2f5c7223 */ /* 0x000fe20000010017 */
[C---:B------:R-:W-:Y:S01]  /*127f0*/  FADD.FTZ R118, -R89.reuse, R111 ;  /* 0x0000006f59767221 */ /* 0x040fe20000010100 */
[C---:B------:R-:W-:Y:S01]  /*12800*/  FADD.FTZ R108, -R89.reuse, R108 ;  /* 0x0000006c596c7221 */ /* 0x040fe20000010100 */
[C---:B------:R-:W-:Y:S01]  /*12810*/  FADD.FTZ R106, -R89.reuse, R113 ;  /* 0x00000071596a7221 */ /* 0x040fe20000010100 */
[C---:B------:R-:W-:Y:S01]  /*12820*/  FADD.FTZ R110, -R89.reuse, R110 ;  /* 0x0000006e596e7221 */ /* 0x040fe20000010100 */
[----:B0-----:R-:W-:Y:S01]  /*12830*/  FFMA.FTZ R75, R46, R105, R22 ;  /* 0x000000692e4b7223 */ /* 0x001fe20000010016 */
[C---:B------:R-:W-:Y:S01]  /*12840*/  FADD.FTZ R112, -R89.reuse, R112 ;  /* 0x0000007059707221 */ /* 0x040fe20000010100 */
[----:B------:R-:W-:Y:S01]  /*12850*/  FADD.FTZ R122, -R89, R99 ;  /* 0x00000063597a7221 */ /* 0x000fe20000010100 */
        /* <DEDUP_REMOVED lines=22> */
[----:B------:R0:W-:Y:S01]  /*129c0*/  @!P1 STG.E desc[UR4][R72.64], R93 ;  /* 0x0000005d48009986 */ /* 0x0001e2000c101904 */
[----:B------:R-:W-:Y:S01]  /*129d0*/  F2FP.BF16.F32.PACK_AB R75, R92, R75 ;  /* 0x0000004b5c4b723e */ /* 0x000fe200000010ff */
[----:B------:R-:W-:Y:S01]  /*129e0*/  FFMA.FTZ R96, R42, R79, R18 ;  /* 0x0000004f2a607223 */ /* 0x000fe20000010012 */
[----:B------:R-:W-:Y:S01]  /*129f0*/  FFMA.FTZ R94, R40, R89, R16 ;  /* 0x00000059285e7223 */ /* 0x000fe20000010010 */
[----:B------:R-:W-:Y:S01]  /*12a00*/  FFMA.FTZ R74, R44, R99, R20 ;  /* 0x000000632c4a7223 */ /* 0x000fe20000010014 */
[----:B------:R-:W-:Y:S01]  /*12a10*/  FFMA.FTZ R79, R41, R88, R17 ;  /* 0x00000058294f7223 */ /* 0x000fe20000010011 */
[----:B------:R-:W-:Y:S01]  /*12a20*/  FFMA.FTZ R99, R43, R78, R19 ;  /* 0x0000004e2b637223 */ /* 0x000fe20000010013 */
[----:B---3--:R-:W-:-:S04]  /*12a30*/  IMAD.WIDE.U32 R88, R87, 0x10, R76 ;  /* 0x0000001057587825 */ /* 0x008fc800078e004c */
[----:B------:R-:W-:Y:S01]  /*12a40*/  FFMA.FTZ R78, R52, R101, R28 ;  /* 0x00000065344e7223 */ /* 0x000fe2000001001c */
[----:B------:R-:W-:Y:S01]  /*12a50*/  FFMA.FTZ R87, R53, R102, R29 ;  /* 0x0000006635577223 */ /* 0x000fe2000001001d */
[----:B------:R-:W-:Y:S01]  /*12a60*/  FFMA.FTZ R76, R48, R83, R24 ;  /* 0x00000053304c7223 */ /* 0x000fe20000010018 */
[----:B------:R-:W-:Y:S01]  /*12a70*/  FFMA.FTZ R83, R49, R82, R25 ;  /* 0x0000005231537223 */ /* 0x000fe20000010019 */
[----:B0-----:R-:W0:Y:S01]  /*12a80*/  LDC.64 R92, c[0x0][0x210] ;  /* 0x00008400ff5c7b82 */ /* 0x001e220000000a00 */
        /* <DEDUP_REMOVED lines=16> */
[----:B------:R-:W-:Y:S01]  /*12b90*/  FFMA.FTZ R116, R57, R116, R33 ;  /* 0x0000007439747223 */ /* 0x000fe20000010021 */
[----:B------:R-:W-:-:S02]  /*12ba0*/  LEA R94, P2, R97, UR12, 0x4 ;  /* 0x0000000c615e7c11 */ /* 0x000fc4000f8420ff */
[----:B------:R-:W-:Y:S02]  /*12bb0*/  F2FP.BF16.F32.PACK_AB R74, R105, R74 ;  /* 0x0000004a694a723e */ /* 0x000fe400000010ff */
[----:B------:R-:W-:Y:S02]  /*12bc0*/  LEA.HI.X R91, R80, UR13, RZ, 0x4, P1 ;  /* 0x0000000d505b7c11 */ /* 0x000fe400088f24ff */
[----:B------:R-:W-:Y:S01]  /*12bd0*/  F2FP.BF16.F32.PACK_AB R79, R104, R79 ;  /* 0x0000004f684f723e */ /* 0x000fe200000010ff */
[----:B0-----:R-:W-:Y:S01]  /*12be0*/  IMAD R10, R92, 0x4, R10 ;  /* 0x000000045c0a7824 */ /* 0x001fe200078e020a */
[----:B------:R-:W-:Y:S01]  /*12bf0*/  F2FP.BF16.F32.PACK_AB R77, R100, R77 ;  /* 0x0000004d644d723e */ /* 0x000fe200000010ff */
[----:B------:R0:W-:Y:S01]  /*12c00*/  STG.E.128 desc[UR4][R90.64], R72 ;  /* 0x000000485a007986 */ /* 0x0001e2000c101d04 */
[----:B------:R-:W-:Y:S02]  /*12c10*/  F2FP.BF16.F32.PACK_AB R76, R83, R76 ;  /* 0x0000004c534c723e */ /* 0x000fe400000010ff */
[----:B------:R-:W-:-:S02]  /*12c20*/  F2FP.BF16.F32.PACK_AB R81, R95, R96 ;  /* 0x000000605f51723e */ /* 0x000fc400000010ff */
[----:B------:R-:W-:Y:S01]  /*12c30*/  F2FP.BF16.F32.PACK_AB R83, R122, R109 ;  /* 0x0000006d7a53723e */ /* 0x000fe200000010ff */
[----:B------:R0:W-:Y:S01]  /*12c40*/  STG.E.128 desc[UR4][R88.64], R76 ;  /* 0x0000004c58007986 */ /* 0x0001e2000c101d04 */
[----:B------:R-:W-:Y:S02]  /*12c50*/  F2FP.BF16.F32.PACK_AB R82, R99, R82 ;  /* 0x000000526352723e */ /* 0x000fe400000010ff */
[----:B------:R-:W-:Y:S02]  /*12c60*/  LEA.HI.X R95, R97, UR13, RZ, 0x4, P2 ;  /* 0x0000000d615f7c11 */ /* 0x000fe400090f24ff */
[----:B------:R-:W-:Y:S02]  /*12c70*/  F2FP.BF16.F32.PACK_AB R80, R116, R87 ;  /* 0x000000577450723e */ /* 0x000fe400000010ff */
[----:B------:R-:W-:-:S03]  /*12c80*/  ISETP.GE.AND P1, PT, R10, R93, PT ;  /* 0x0000005d0a00720c */ /* 0x000fc60003f26270 */
[----:B------:R0:W-:Y:S10]  /*12c90*/  STG.E.128 desc[UR4][R94.64], R80 ;  /* 0x000000505e007986 */ /* 0x0001f4000c101d04 */
[----:B------:R-:W-:Y:S05]  /*12ca0*/  @!P1 BRA `(.L_x_6367) ;  /* 0xfffffedc000c9947 */ /* 0x000fea000383ffff */
[----:B------:R-:W-:Y:S05]  /*12cb0*/  BSYNC B0 ;  /* 0x0000000000007941 */ /* 0x000fea0003800000 */
.L_x_5978:
[----:B------:R-:W-:Y:S05]  /*12cc0*/  EXIT ;  /* 0x000000000000794d */ /* 0x000fea0003800000 */
.L_x_6366:
[----:B------:R-:W-:Y:S01]  /*12cd0*/  HFMA2.MMA R116, -RZ, RZ, 0, 1.847743988037109375e-06 ;  /* 0x0000001fff747435 */ /* 0x000fe200000001ff */
[----:B------:R-:W-:Y:S01]  /*12ce0*/  BSSY B1, `(.L_x_6368) ;  /* 0x0000007000017945 */ /* 0x000fe20003800000 */
[----:B0-----:R-:W-:Y:S01]  /*12cf0*/  MOV R95, R114 ;  /* 0x00000072005f7202 */ /* 0x001fe20000000f00 */
[----:B------:R-:W-:Y:S02]  /*12d00*/  IMAD.MOV.U32 R115, RZ, RZ, 0x1 ;  /* 0x00000001ff737424 */ /* 0x000fe400078e00ff */
[----:B------:R-:W-:-:S07]  /*12d10*/  IMAD.MOV.U32 R94, RZ, RZ, -0x1 ;  /* 0xffffffffff5e7424 */ /* 0x000fce00078e00ff */
[----:B-1----:R-:W-:Y:S05]  /*12d20*/  WARPSYNC.COLLECTIVE R94, `(.L_x_6369) ;  /* 0x000000005e087348 */ /* 0x002fea0003c00000 */
[----:B------:R0:W2:Y:S02]  /*12d30*/  SHFL.BFLY P2, R93, R95, R115, R116 ;  /* 0x0c0000735f5d7389 */ /* 0x0000a40000040074 */
[----:B012---:R-:W-:Y:S01]  /*12d40*/  ENDCOLLECTIVE ;  /* 0x000000000000791b */ /* 0x007fe20003800000 */
.L_x_6369:
[----:B------:R-:W-:Y:S05]  /*12d50*/  BSYNC B1 ;  /* 0x0000000000017941 */ /* 0x000fea0003800000 */
.L_x_6368:
        /* <DEDUP_REMOVED lines=9> */
.L_x_6370:
[----:B------:R-:W-:Y:S02]  /*12df0*/  IMAD.MOV.U32 R115, RZ, RZ, 0x4 ;  /* 0x00000004ff737424 */ /* 0x000fe400078e00ff */
[----:B------:R-:W-:-:S04]  /*12e00*/  IMAD.MOV.U32 R73, RZ, RZ, R93 ;  /* 0x000000ffff497224 */ /* 0x000fc800078e005d */
[----:B------:R-:W-:-:S05]  /*12e10*/  FADD.FTZ R75, R74, R73 ;  /* 0x000000494a4b7221 */ /* 0x000fca0000010000 */
[----:B------:R-:W-:-:S07]  /*12e20*/  MOV R95, R75 ;  /* 0x0000004b005f7202 */ /* 0x000fce0000000f00 */
[----:B------:R-:W-:Y:S05]  /*12e30*/  WARPSYNC.COLLECTIVE R94, `(.L_x_6371) ;  /* 0x000000005e087348 */ /* 0x000fea0003c00000 */
[----:B------:R0:W1:Y:S02]  /*12e40*/  SHFL.BFLY P2, R93, R95, R115, R116 ;  /* 0x0c0000735f5d7389 */ /* 0x0000640000040074 */
[----:B01----:R-:W-:Y:S01]  /*12e50*/  ENDCOLLECTIVE ;  /* 0x000000000000791b */ /* 0x003fe20003800000 */
.L_x_6371:
[----:B------:R-:W-:Y:S01]  /*12e60*/  HFMA2.MMA R115, -RZ, RZ, 0, 4.76837158203125e-07 ;  /* 0x00000008ff737435 */ /* 0x000fe200000001ff */
[----:B------:R-:W-:-:S05]  /*12e70*/  MOV R72, R93 ;  /* 0x0000005d00487202 */ /* 0x000fca0000000f00 */
[----:B------:R-:W-:-:S04]  /*12e80*/  FADD.FTZ R82, R75, R72 ;  /* 0x000000484b527221 */ /* 0x000fc80000010000 */
[----:B------:R-:W-:-:S07]  /*12e90*/  IMAD.MOV.U32 R95, RZ, RZ, R82 ;  /* 0x000000ffff5f7224 */ /* 0x000fce00078e0052 */
[----:B------:R-:W-:Y:S05]  /*12ea0*/  WARPSYNC.COLLECTIVE R94, `(.L_x_6372) ;  /* 0x000000005e087348 */ /* 0x000fea0003c00000 */
[----:B------:R0:W1:Y:S02]  /*12eb0*/  SHFL.BFLY P2, R93, R95, R115, R116 ;  /* 0x0c0000735f5d7389 */ /* 0x0000640000040074 */
[----:B01----:R-:W-:Y:S01]  /*12ec0*/  ENDCOLLECTIVE ;  /* 0x000000000000791b */ /* 0x003fe20003800000 */
.L_x_6372:
        /* <DEDUP_REMOVED lines=8> */
.L_x_6373:
        /* <DEDUP_REMOVED lines=56> */
.L_x_6374:
[----:B------:R-:W-:Y:S02]  /*132d0*/  IMAD.MOV.U32 R115, RZ, RZ, 0x2 ;  /* 0x00000002ff737424 */ /* 0x000fe400078e00ff */
[----:B------:R-:W-:-:S04]  /*132e0*/  IMAD.MOV.U32 R75, RZ, RZ, R93 ;  /* 0x000000ffff4b7224 */ /* 0x000fc800078e005d */
[----:B------:R-:W-:-:S05]  /*132f0*/  FADD.FTZ R75, R72, R75 ;  /* 0x0000004b484b7221 */ /* 0x000fca0000010000 */
[----:B------:R-:W-:-:S07]  /*13300*/  MOV R95, R75 ;  /* 0x0000004b005f7202 */ /* 0x000fce0000000f00 */
[----:B------:R-:W-:Y:S05]  /*13310*/  WARPSYNC.COLLECTIVE R94, `(.L_x_6375) ;  /* 0x000000005e087348 */ /* 0x000fea0003c00000 */
[----:B------:R0:W1:Y:S02]  /*13320*/  SHFL.BFLY P2, R93, R95, R115, R116 ;  /* 0x0c0000735f5d7389 */ /* 0x0000640000040074 */
[----:B01----:R-:W-:Y:S01]  /*13330*/  ENDCOLLECTIVE ;  /* 0x000000000000791b */ /* 0x003fe20003800000 */
.L_x_6375:
[----:B------:R-:W-:Y:S01]  /*13340*/  HFMA2.MMA R115, -RZ, RZ, 0, 2.384185791015625e-07 ;  /* 0x00000004ff737435 */ /* 0x000fe200000001ff */
[----:B------:R-:W-:-:S05]  /*13350*/  MOV R74, R93 ;  /* 0x0000005d004a7202 */ /* 0x000fca0000000f00 */
[----:B------:R-:W-:-:S04]  /*13360*/  FADD.FTZ R74, R75, R74 ;  /* 0x0000004a4b4a7221 */ /* 0x000fc80000010000 */
[----:B------:R-:W-:-:S07]  /*13370*/  IMAD.MOV.U32 R95, RZ, RZ, R74 ;  /* 0x000000ffff5f7224 */ /* 0x000fce00078e004a */
[----:B------:R-:W-:Y:S05]  /*13380*/  WARPSYNC.COLLECTIVE R94, `(.L_x_6376) ;  /* 0x000000005e087348 */ /* 0x000fea0003c00000 */
[----:B------:R0:W1:Y:S02]  /*13390*/  SHFL.BFLY P2, R93, R95, R115, R116 ;  /* 0x0c0000735f5d7389 */ /* 0x0000640000040074 */
[----:B01----:R-:W-:Y:S01]  /*133a0*/  ENDCOLLECTIVE ;  /* 0x000000000000791b */ /* 0x003fe20003800000 */
.L_x_6376:
[----:B------:R-:W-:Y:S02]  /*133b0*/  IMAD.MOV.U32 R115, RZ, RZ, 0x8 ;  /* 0x00000008ff737424 */ /* 0x000fe400078e00ff */
[----:B------:R-:W-:-:S04]  /*133c0*/  IMAD.MOV.U32 R89, RZ, RZ, R93 ;  /* 0x000000ffff597224 */ /* 0x000fc800078e005d */
[----:B------:R-:W-:-:S05]  /*133d0*/  FADD.FTZ R89, R74, R89 ;  /* 0x000000594a597221 */ /* 0x000fca0000010000 */
[----:B------:R-:W-:-:S07]  /*133e0*/  MOV R95, R89 ;  /* 0x00000059005f7202 */ /* 0x000fce0000000f00 */
[----:B------:R-:W-:Y:S05]  /*133f0*/  WARPSYNC.COLLECTIVE R94, `(.L_x_6377) ;  /* 0x000000005e087348 */ /* 0x000fea0003c00000 */
[----:B------:R0:W1:Y:S02]  /*13400*/  SHFL.BFLY P2, R93, R95, R115, R116 ;  /* 0x0c0000735f5d7389 */ /* 0x0000640000040074 */
[----:B01----:R-:W-:Y:S01]  /*13410*/  ENDCOLLECTIVE ;  /* 0x000000000000791b */ /* 0x003fe20003800000 */
.L_x_6377:
[----:B------:R-:W-:Y:S01]  /*13420*/  HFMA2.MMA R115, -RZ, RZ, 0, 9.5367431640625e-07 ;  /* 0x00000010ff737435 */ /* 0x000fe200000001ff */
[----:B------:R-:W-:-:S05]  /*13430*/  MOV R82, R93 ;  /* 0x0000005d00527202 */ /* 0x000fca0000000f00 */
[----:B------:R-:W-:-:S04]  /*13440*/  FADD.FTZ R82, R89, R82 ;  /* 0x0000005259527221 */ /* 0x000fc80000010000 */
[----:B------:R-:W-:-:S07]  /*13450*/  IMAD.MOV.U32 R95, RZ, RZ, R82 ;  /* 0x000000ffff5f7224 */ /* 0x000fce00078e0052 */
[----:B------:R-:W-:Y:S05]  /*13460*/  WARPSYNC.COLLECTIVE R94, `(.L_x_6378) ;  /* 0x000000005e087348 */ /* 0x000fea0003c00000 */
[----:B------:R0:W1:Y:S02]  /*13470*/  SHFL.BFLY P2, R93, R95, R115, R116 ;  /* 0x0c0000735f5d7389 */ /* 0x0000640000040074 */
[----:B01----:R-:W-:Y:S01]  /*13480*/  ENDCOLLECTIVE ;  /* 0x000000000000791b */ /* 0x003fe20003800000 */
.L_x_6378:
[----:B------:R-:W-:Y:S05]  /*13490*/  BRA `(.L_x_6379) ;  /* 0xfffffff000447947 */ /* 0x000fea000383ffff */
.L_x_6380:
        /* <DEDUP_REMOVED lines=14> */
.L_x_20696:


//--------------------- .text._ZN10layer_norm31ln_parallel_residual_fwd_kernelINS_13Kernel_traitsI13__nv_bfloat16S2_fS2_fjLj768ELj1ELj4ELj1ELj16ENS_18Kernel_traits_baseILj768ES2_S2_fS2_fjLj128EEEEELb0ELb0ELb0EEEvNS_9FwdParamsE --------------------------
	.section	.text._ZN10layer_norm31ln_parallel_residual_fwd_kernelINS_13Kernel_traitsI13__nv_bfloat16S2_fS2_fjLj768ELj1ELj4ELj1ELj16ENS_18Kernel_traits_baseILj768ES2_S2_fS2_fjLj128EEEEELb0ELb0ELb0EEEvNS_9FwdParamsE,"ax",@progbits
	.align	128
        .global         _ZN10layer_norm31ln_parallel_residual_fwd_kernelINS_13Kernel_traitsI13__nv_bfloat16S2_fS2_fjLj768ELj1ELj4ELj1ELj16ENS_18Kernel_traits_baseILj768ES2_S2_fS2_fjLj128EEEEELb0ELb0ELb0EEEvNS_9FwdParamsE
        .type           _ZN10layer_norm31ln_parallel_residual_fwd_kernelINS_13Kernel_traitsI13__nv_bfloat16S2_fS2_fjLj768ELj1ELj4ELj1ELj16ENS_18Kernel_traits_baseILj768ES2_S2_fS2_fjLj128EEEEELb0ELb0ELb0EEEvNS_9FwdParamsE,@function
        .size           _ZN10layer_norm31ln_parallel_residual_fwd_kernelINS_13Kernel_traitsI13__nv_bfloat16S2_fS2_fjLj768ELj1ELj4ELj1ELj16ENS_18Kernel_traits_baseILj768ES2_S2_fS2_fjLj128EEEEELb0ELb0ELb0EEEvNS_9FwdParamsE,(.L_x_20697 - _ZN10layer_norm31ln_parallel_residual_fwd_kernelINS_13Kernel_traitsI13__nv_bfloat16S2_fS2_fjLj768ELj1ELj4ELj1ELj16ENS_18Kernel_traits_baseILj768ES2_S2_fS2_fjLj128EEEEELb0ELb0ELb0EEEvNS_9FwdParamsE)
        .other          _ZN10layer_norm31ln_parallel_residual_fwd_kernelINS_13Kernel_traitsI13__nv_bfloat16S2_fS2_fjLj768ELj1ELj4ELj1ELj16ENS_18Kernel_traits_baseILj768ES2_S2_fS2_fjLj128EEEEELb0ELb0ELb0EEEvNS_9FwdParamsE,@"STO_CUDA_ENTRY STV_DEFAULT"
_ZN10layer_norm31ln_parallel_residual_fwd_kernelINS_13Kernel_traitsI13__nv_bfloat16S2_fS2_fjLj768ELj1ELj4ELj1ELj16ENS_18Kernel_traits_baseILj768ES2_S2_fS2_fjLj128EEEEELb0ELb0ELb0EEEvNS_9FwdParamsE:
.text._ZN10layer_norm31ln_parallel_residual_fwd_kernelINS_13Kernel_traitsI13__nv_bfloat16S2_fS2_fjLj768ELj1ELj4ELj1ELj16ENS_18Kernel_traits_baseILj768ES2_S2_fS2_fjLj128EEEEELb0ELb0ELb0EEEvNS_9FwdParamsE:
[----:B------:R-:W-:Y:S01]  /*0000*/  LDC R1, c[0x0][0x28] ;  /* 0x00000a00ff017b82 */ /* 0x000fe20000000800 */
[----:B------:R-:W0:Y:S07]  /*0010*/  S2R R76, SR_TID.X ;  /* 0x00000000004c7919 */ /* 0x000e2e0000002100 */
[----:B------:R-:W1:Y:S01]  /*0020*/  LDC R5, c[0x0][0x218] ;  /* 0x00008600ff057b82 */ /* 0x000e620000000800 */
[----:B------:R-:W-:Y:S01]  /*0030*/  ULDC.64 UR4, c[0x0][0x208] ;  /* 0x0000820000047ab9 */ /* 0x000fe20000000a00 */
[----:B------:R-:W-:Y:S01]  /*0040*/  BSSY B0, `(.L_x_6381) ;  /* 0x0000030000007945 */ /* 0x000fe20003800000 */
[----:B------:R-:W2:Y:S01]  /*0050*/  S2R R2, SR_CTAID.X ;  /* 0x0000000000027919 */ /* 0x000ea20000002500 */
        /* <DEDUP_REMOVED lines=9> */
[----:B--2---:R-:W-:Y:S02]  /*00f0*/  LEA R143, R2, R143, 0x2 ;  /* 0x0000008f028f7211 */ /* 0x004fe400078e10ff */
[----:B------:R-:W-:-:S05]  /*0100*/  MOV R29, R76 ;  /* 0x0000004c001d7202 */ /* 0x000fca0000000f00 */
[----:B------:R-:W-:Y:S05]  /*0110*/  @!P2 BRA `(.L_x_6382) ;  /* 0x000000000088a947 */ /* 0x000fea0003800000 */
        /* <DEDUP_REMOVED lines=34> */
.L_x_6382:
[----:B------:R-:W-:Y:S05]  /*0340*/  BSYNC B0 ;  /* 0x0000000000007941 */ /* 0x000fea0003800000 */
.L_x_6381:
[----:B------:R-:W-:Y:S04]  /*0350*/  BSSY B0, `(.L_x_6383) ;  /* 0x0000024000007945 */ /* 0x000fe80003800000 */
        /* <DEDUP_REMOVED lines=22> */
[----:B------:R-:W-:Y:S01]  /*04c0*/  VIADD R29, R29, 0x20 ;  /* 0x000000201d1d7836 */ /* 0x000fe20000000000 */
[----:B--2---:R-:W-:-:S02]  /*04d0*/  PRMT R100, R12, 0x7632, R100 ;  /* 0x000076320c647816 */ /* 0x004fc40000000064 */
[----:B------:R-:W-:Y:S02]  /*04e0*/  PRMT R102, R13, 0x7632, R102 ;  /* 0x000076320d667816 */ /* 0x000fe40000000066 */
[----:B---3--:R-:W-:Y:S02]  /*04f0*/  PRMT R99, R16, 0x7632, R99 ;  /* 0x0000763210637816 */ /* 0x008fe40000000063 */
[----:B------:R-:W-:Y:S02]  /*0500*/  PRMT R101, R17, 0x7632, R101 ;  /* 0x0000763211657816 */ /* 0x000fe40000000065 */
[----:B------:R-:W-:Y:S02]  /*0510*/  PRMT R103, R18, 0x7632, R103 ;  /* 0x0000763212677816 */ /* 0x000fe40000000067 */
[----:B------:R-:W-:Y:S02]  /*0520*/  @!P3 CS2R R52, SRZ ;  /* 0x000000000034b805 */ /* 0x000fe4000001ff00 */
[----:B------:R-:W-:-:S02]  /*0530*/  PRMT R105, R19, 0x7632, R105 ;  /* 0x0000763213697816 */ /* 0x000fc40000000069 */
[----:B------:R-:W-:Y:S02]  /*0540*/  @!P3 CS2R R54, SRZ ;  /* 0x000000000036b805 */ /* 0x000fe4000001ff00 */
[----:B------:R-:W-:Y:S02]  /*0550*/  PRMT R104, R14, 0x7632, R104 ;  /* 0x000076320e687816 */ /* 0x000fe40000000068 */
[----:B------:R-:W-:Y:S02]  /*0560*/  @!P4 CS2R R48, SRZ ;  /* 0x000000000030c805 */ /* 0x000fe4000001ff00 */
[----:B------:R-:W-:Y:S02]  /*0570*/  PRMT R106, R15, 0x7632, R106 ;  /* 0x000076320f6a7816 */ /* 0x000fe4000000006a */
[----:B------:R-:W-:-:S07]  /*0580*/  @!P4 CS2R R50, SRZ ;  /* 0x000000000032c805 */ /* 0x000fce000001ff00 */
.L_x_6384:
[----:B------:R-:W-:Y:S05]  /*0590*/  BSYNC B0 ;  /* 0x0000000000007941 */ /* 0x000fea0003800000 */
.L_x_6383:
        /* <DEDUP_REMOVED lines=27> */
.L_x_6386:
[----:B------:R-:W-:Y:S05]  /*0750*/  BSYNC B0 ;  /* 0x0000000000007941 */ /* 0x000fea0003800000 */
.L_x_6385:
[----:B------:R-:W-:Y:S02]  /*0760*/  ULDC UR6, c[0x0][0x214] ;  /* 0x0000850000067ab9 */ /* 0x000fe40000000800 */
[----:B------:R-:W-:-:S13]  /*0770*/  ISETP.GE.AND P3, PT, R143, UR6, PT ;  /* 0x000000068f007c0c */ /* 0x000fda000bf66270 */
[----:B------:R-:W-:Y:S05]  /*0780*/  @P3 EXIT ;  /* 0x000000000000394d */ /* 0x000fea0003800000 */
[----:B------:R-:W-:Y:S01]  /*0790*/  SHF.L.U32 R77, R24, 0x10, RZ ;  /* 0x00000010184d7819 */ /* 0x000fe200000006ff */
[----:B------:R-:W-:Y:S01]  /*07a0*/  IMAD.U32 R28, R27, 0x10000, RZ ;  /* 0x000100001b1c7824 */ /* 0x000fe200078e00ff */
[----:B------:R-:W-:Y:S01]  /*07b0*/  ULDC.U8 UR6, c[0x0][0x2a0] ;  /* 0x0000a80000067ab9 */ /* 0x000fe20000000000 */
[----:B------:R-:W-:Y:S01]  /*07c0*/  SHF.L.U32 R29, R20, 0x10, RZ ;  /* 0x00000010141d7819 */ /* 0x000fe200000006ff */
[----:B-----5:R-:W-:Y:S01]  /*07d0*/  IMAD.U32 R80, R37, 0x10000, RZ ;  /* 0x0001000025507824 */ /* 0x020fe200078e00ff */
        /* <DEDUP_REMOVED lines=54> */
[----:B------:R-:W-:Y:S01]  /*0b40*/  ISETP.NE.AND P3, PT, RZ, UR6, PT ;  /* 0x00000006ff007c0c */ /* 0x000fe2000bf65270 */
[----:B------:R-:W-:Y:S01]  /*0b50*/  ULDC.64 UR6, c[0x0][0x230] ;  /* 0x00008c0000067ab9 */ /* 0x000fe20000000a00 */
[----:B------:R-:W-:Y:S01]  /*0b60*/  SHF.L.U32 R30, R25, 0x10, RZ ;  /* 0x00000010191e7819 */ /* 0x000fe200000006ff */
[----:B------:R-:W-:Y:S01]  /*0b70*/  IMAD.U32 R25, R16, 0x10000, RZ ;  /* 0x0001000010197824 */ /* 0x000fe200078e00ff */
[----:B------:R-:W-:-:S02]  /*0b80*/  SHF.L.U32 R26, R21, 0x10, RZ ;  /* 0x00000010151a7819 */ /* 0x000fc400000006ff */
[----:B------:R-:W-:Y:S01]  /*0b90*/  SHF.L.U32 R19, R14, 0x10, RZ ;  /* 0x000000100e137819 */ /* 0x000fe200000006ff */
[----:B------:R-:W-:Y:S01]  /*0ba0*/  IMAD.U32 R14, R10, 0x10000, RZ ;  /* 0x000100000a0e7824 */ /* 0x000fe200078e00ff */
[----:B------:R-:W-:Y:S02]  /*0bb0*/  SHF.L.U32 R17, R15, 0x10, RZ ;  /* 0x000000100f117819 */ /* 0x000fe400000006ff */
[----:B------:R-:W-:Y:S02]  /*0bc0*/  SHF.L.U32 R21, R12, 0x10, RZ ;  /* 0x000000100c157819 */ /* 0x000fe400000006ff */
[----:B------:R-:W-:Y:S01]  /*0bd0*/  SHF.L.U32 R15, R9, 0x10, RZ ;  /* 0x00000010090f7819 */ /* 0x000fe200000006ff */
[----:B------:R-:W-:Y:S01]  /*0be0*/  IMAD.U32 R9, R7, 0x10000, RZ ;  /* 0x0001000007097824 */ /* 0x000fe200078e00ff */
[----:B------:R-:W-:Y:S02]  /*0bf0*/  SHF.L.U32 R13, R11, 0x10, RZ ;  /* 0x000000100b0d7819 */ /* 0x000fe400000006ff */
[----:B------:R-:W-:-:S02]  /*0c00*/  SHF.L.U32 R16, R8, 0x10, RZ ;  /* 0x0000001008107819 */ /* 0x000fc400000006ff */
[----:B------:R-:W-:Y:S01]  /*0c10*/  SHF.L.U32 R12, R4, 0x10, RZ ;  /* 0x00000010040c7819 */ /* 0x000fe200000006ff */
[----:B------:R-:W-:Y:S01]  /*0c20*/  IMAD.U32 R4, R48, 0x10000, RZ ;  /* 0x0001000030047824 */ /* 0x000fe200078e00ff */
        /* <DEDUP_REMOVED lines=36> */
[----:B------:R-:W-:Y:S02]  /*0e70*/  P2R R144, PR, RZ, 0x8 ;  /* 0x00000008ff907803 */ /* 0x000fe40000000000 */
        /* <DEDUP_REMOVED lines=24> */
[----:B------:R-:W-:-:S07]  /*1000*/  SHF.L.U32 R135, R135, 0x10, RZ ;  /* 0x0000001087877819 */ /* 0x000fce00000006ff */
.L_x_6448:
        /* <DEDUP_REMOVED lines=19> */
[----:B------:R0:W5:Y:S04]  /*1140*/  @P3 LDG.E.128 R36, desc[UR4][R68.64] ;  /* 0x0000000444243981 */ /* 0x000168000c1e1d00 */
[----:B------:R0:W5:Y:S01]  /*1150*/  @P3 LDG.E.128 R40, desc[UR4][R68.64+0x10] ;  /* 0x0000100444283981 */ /* 0x000162000c1e1d00 */
[----:B------:R-:W-:-:S04]  /*1160*/  ISETP.NE.U32.AND P4, PT, RZ, UR8, PT ;  /* 0x00000008ff007c0c */ /* 0x000fc8000bf85070 */
[----:B------:R-:W-:Y:S02]  /*1170*/  ISETP.NE.AND.EX P4, PT, RZ, UR9, PT, P4 ;  /* 0x00000009ff007c0c */ /* 0x000fe4000bf85340 */
[C---:B--2---:R-:W-:Y:S02]  /*1180*/  PRMT R45, R48.reuse, 0x7632, R45 ;  /* 0x00007632302d7816 */ /* 0x044fe4000000002d */
[----:B------:R-:W-:-:S09]  /*1190*/  SHF.L.U32 R44, R48, 0x10, RZ ;  /* 0x00000010302c7819 */ /* 0x000fd200000006ff */
[----:B0-----:R-:W-:Y:S05]  /*11a0*/  @P4 BRA `(.L_x_6389) ;  /* 0x00000000000c4947 */ /* 0x001fea0003800000 */
[----:B------:R-:W-:Y:S05]  /*11b0*/  @!P3 BRA `(.L_x_6390) ;  /* 0x000000000014b947 */ /* 0x000fea0003800000 */
[----:B-----5:R-:W-:Y:S01]  /*11c0*/  FADD.FTZ R44, R36, R44 ;  /* 0x0000002c242c7221 */ /* 0x020fe20000010000 */
[----:B------:R-:W-:Y:S06]  /*11d0*/  BRA `(.L_x_6390) ;  /* 0x00000000000c7947 */ /* 0x000fec0003800000 */
.L_x_6389:
[----:B-----5:R-:W-:-:S05]  /*11e0*/  SHF.L.U32 R47, R32, 0x10, RZ ;  /* 0x00000010202f7819 */ /* 0x020fca00000006ff */
[----:B------:R-:W-:-:S04]  /*11f0*/  FADD.FTZ R44, R47, R44 ;  /* 0x0000002c2f2c7221 */ /* 0x000fc80000010000 */
[----:B------:R-:W-:-:S07]  /*1200*/  @P3 FADD.FTZ R44, R36, R44 ;  /* 0x0000002c242c3221 */ /* 0x000fce0000010000 */
.L_x_6390:
[----:B------:R-:W-:Y:S01]  /*1210*/  SHF.L.U32 R45, R45, 0x10, RZ ;  /* 0x000000102d2d7819 */ /* 0x000fe200000006ff */
[----:B------:R-:W-:Y:S06]  /*1220*/  @P4 BRA `(.L_x_6391) ;  /* 0x00000000000c4947 */ /* 0x000fec0003800000 */
[----:B------:R-:W-:Y:S05]  /*1230*/  @!P3 BRA `(.L_x_6392) ;  /* 0x000000000018b947 */ /* 0x000fea0003800000 */
[----:B-----5:R-:W-:Y:S01]  /*1240*/  FADD.FTZ R45, R37, R45 ;  /* 0x0000002d252d7221 */ /* 0x020fe20000010000 */
[----:B------:R-:W-:Y:S06]  /*1250*/  BRA `(.L_x_6392) ;  /* 0x0000000000107947 */ /* 0x000fec0003800000 */
.L_x_6391:
[----:B-----5:R-:W-:-:S05]  /*1260*/  PRMT R46, R32, 0x7632, R46 ;  /* 0x00007632202e7816 */ /* 0x020fca000000002e */
[----:B------:R-:W-:-:S04]  /*1270*/  IMAD.U32 R46, R46, 0x10000, RZ ;  /* 0x000100002e2e7824 */ /* 0x000fc800078e00ff */
[----:B------:R-:W-:-:S04]  /*1280*/  FADD.FTZ R45, R46, R45 ;  /* 0x0000002d2e2d7221 */ /* 0x000fc80000010000 */
[----:B------:R-:W-:-:S07]  /*1290*/  @P3 FADD.FTZ R45, R37, R45 ;  /* 0x0000002d252d3221 */ /* 0x000fce0000010000 */
.L_x_6392:
[C---:B------:R-:W-:Y:S02]  /*12a0*/  PRMT R47, R49.reuse, 0x7632, R47 ;  /* 0x00007632312f7816 */ /* 0x040fe4000000002f */
[----:B------:R-:W-:Y:S01]  /*12b0*/  SHF.L.U32 R46, R49, 0x10, RZ ;  /* 0x00000010312e7819 */ /* 0x000fe200000006ff */
[----:B------:R-:W-:Y:S06]  /*12c0*/  @P4 BRA `(.L_x_6393) ;  /* 0x00000000000c4947 */ /* 0x000fec0003800000 */
[----:B------:R-:W-:Y:S05]  /*12d0*/  @!P3 BRA `(.L_x_6394) ;  /* 0x000000000014b947 */ /* 0x000fea0003800000 */
[----:B-----5:R-:W-:Y:S01]  /*12e0*/  FADD.FTZ R46, R38, R46 ;  /* 0x0000002e262e7221 */ /* 0x020fe20000010000 */
[----:B------:R-:W-:Y:S06]  /*12f0*/  BRA `(.L_x_6394) ;  /* 0x00000000000c7947 */ /* 0x000fec0003800000 */
.L_x_6393:
[----:B-----5:R-:W-:-:S05]  /*1300*/  SHF.L.U32 R49, R33, 0x10, RZ ;  /* 0x0000001021317819 */ /* 0x020fca00000006ff */
[----:B------:R-:W-:-:S04]  /*1310*/  FADD.FTZ R46, R49, R46 ;  /* 0x0000002e312e7221 */ /* 0x000fc80000010000 */
[----:B------:R-:W-:-:S07]  /*1320*/  @P3 FADD.FTZ R46, R38, R46 ;  /* 0x0000002e262e3221 */ /* 0x000fce0000010000 */
.L_x_6394:
[----:B------:R-:W-:Y:S01]  /*1330*/  SHF.L.U32 R47, R47, 0x10, RZ ;  /* 0x000000102f2f7819 */ /* 0x000fe200000006ff */
[----:B------:R-:W-:Y:S06]  /*1340*/  @P4 BRA `(.L_x_6395) ;  /* 0x00000000000c4947 */ /* 0x000fec0003800000 */
[----:B------:R-:W-:Y:S05]  /*1350*/  @!P3 BRA `(.L_x_6396) ;  /* 0x000000000018b947 */ /* 0x000fea0003800000 */
[----:B-----5:R-:W-:Y:S01]  /*1360*/  FADD.FTZ R47, R39, R47 ;  /* 0x0000002f272f7221 */ /* 0x020fe20000010000 */
[----:B------:R-:W-:Y:S06]  /*1370*/  BRA `(.L_x_6396) ;  /* 0x0000000000107947 */ /* 0x000fec0003800000 */
.L_x_6395:
[----:B-----5:R-:W-:-:S04]  /*1380*/  PRMT R48, R33, 0x7632, R48 ;  /* 0x0000763221307816 */ /* 0x020fc80000000030 */
[----:B------:R-:W-:-:S05]  /*1390*/  SHF.L.U32 R48, R48, 0x10, RZ ;  /* 0x0000001030307819 */ /* 0x000fca00000006ff */
[----:B------:R-:W-:-:S04]  /*13a0*/  FADD.FTZ R47, R48, R47 ;  /* 0x0000002f302f7221 */ /* 0x000fc80000010000 */
[----:B------:R-:W-:-:S07]  /*13b0*/  @P3 FADD.FTZ R47, R39, R47 ;  /* 0x0000002f272f3221 */ /* 0x000fce0000010000 */
.L_x_6396:
[C---:B------:R-:W-:Y:S02]  /*13c0*/  PRMT R49, R50.reuse, 0x7632, R49 ;  /* 0x0000763232317816 */ /* 0x040fe40000000031 */
[----:B------:R-:W-:Y:S01]  /*13d0*/  SHF.L.U32 R48, R50, 0x10, RZ ;  /* 0x0000001032307819 */ /* 0x000fe200000006ff */
[----:B------:R-:W-:Y:S06]  /*13e0*/  @P4 BRA `(.L_x_6397) ;  /* 0x00000000000c4947 */ /* 0x000fec0003800000 */
[----:B------:R-:W-:Y:S05]  /*13f0*/  @!P3 BRA `(.L_x_6398) ;  /* 0x000000000014b947 */ /* 0x000fea0003800000 */
[----:B-----5:R-:W-:Y:S01]  /*1400*/  FADD.FTZ R48, R40, R48 ;  /* 0x0000003028307221 */ /* 0x020fe20000010000 */
[----:B------:R-:W-:Y:S06]  /*1410*/  BRA `(.L_x_6398) ;  /* 0x00000000000c7947 */ /* 0x000fec0003800000 */
.L_x_6397:
[----:B-----5:R-:W-:-:S04]  /*1420*/  IMAD.U32 R69, R34, 0x10000, RZ ;  /* 0x0001000022457824 */ /* 0x020fc800078e00ff */
[----:B------:R-:W-:-:S04]  /*1430*/  FADD.FTZ R48, R69, R48 ;  /* 0x0000003045307221 */ /* 0x000fc80000010000 */
[----:B------:R-:W-:-:S07]  /*1440*/  @P3 FADD.FTZ R48, R40, R48 ;  /* 0x0000003028303221 */ /* 0x000fce0000010000 */
.L_x_6398:
[----:B------:R-:W-:Y:S01]  /*1450*/  SHF.L.U32 R49, R49, 0x10, RZ ;  /* 0x0000001031317819 */ /* 0x000fe200000006ff */
[----:B------:R-:W-:Y:S06]  /*1460*/  @P4 BRA `(.L_x_6399) ;  /* 0x00000000000c4947 */ /* 0x000fec0003800000 */
[----:B------:R-:W-:Y:S05]  /*1470*/  @!P3 BRA `(.L_x_6400) ;  /* 0x000000000018b947 */ /* 0x000fea0003800000 */
[----:B-----5:R-:W-:Y:S01]  /*1480*/  FADD.FTZ R49, R41, R49 ;  /* 0x0000003129317221 */ /* 0x020fe20000010000 */
[----:B------:R-:W-:Y:S06]  /*1490*/  BRA `(.L_x_6400) ;  /* 0x0000000000107947 */ /* 0x000fec0003800000 */
.L_x_6399:
[----:B-----5:R-:W-:-:S04]  /*14a0*/  PRMT R50, R34, 0x7632, R50 ;  /* 0x0000763222327816 */ /* 0x020fc80000000032 */
[----:B------:R-:W-:-:S05]  /*14b0*/  SHF.L.U32 R50, R50, 0x10, RZ ;  /* 0x0000001032327819 */ /* 0x000fca00000006ff */
[----:B------:R-:W-:-:S04]  /*14c0*/  FADD.FTZ R49, R50, R49 ;  /* 0x0000003132317221 */ /* 0x000fc80000010000 */
[----:B------:R-:W-:-:S07]  /*14d0*/  @P3 FADD.FTZ R49, R41, R49 ;  /* 0x0000003129313221 */ /* 0x000fce0000010000 */
.L_x_6400:
[C---:B------:R-:W-:Y:S02]  /*14e0*/  PRMT R68, R51.reuse, 0x7632, R68 ;  /* 0x0000763233447816 */ /* 0x040fe40000000044 */
[----:B------:R-:W-:Y:S01]  /*14f0*/  SHF.L.U32 R50, R51, 0x10, RZ ;  /* 0x0000001033327819 */ /* 0x000fe200000006ff */
[----:B------:R-:W-:Y:S06]  /*1500*/  @P4 BRA `(.L_x_6401) ;  /* 0x00000000000c4947 */ /* 0x000fec0003800000 */
[----:B------:R-:W-:Y:S05]  /*1510*/  @!P3 BRA `(.L_x_6402) ;  /* 0x000000000014b947 */ /* 0x000fea0003800000 */
[----:B-----5:R-:W-:Y:S01]  /*1520*/  FADD.FTZ R50, R42, R50 ;  /* 0x000000322a327221 */ /* 0x020fe20000010000 */
[----:B------:R-:W-:Y:S06]  /*1530*/  BRA `(.L_x_6402) ;  /* 0x00000000000c7947 */ /* 0x000fec0003800000 */
.L_x_6401:
[----:B-----5:R-:W-:-:S05]  /*1540*/  SHF.L.U32 R51, R35, 0x10, RZ ;  /* 0x0000001023337819 */ /* 0x020fca00000006ff */
[----:B------:R-:W-:-:S04]  /*1550*/  FADD.FTZ R50, R51, R50 ;  /* 0x0000003233327221 */ /* 0x000fc80000010000 */
[----:B------:R-:W-:-:S07]  /*1560*/  @P3 FADD.FTZ R50, R42, R50 ;  /* 0x000000322a323221 */ /* 0x000fce0000010000 */
.L_x_6402:
[----:B------:R-:W-:Y:S01]  /*1570*/  SHF.L.U32 R51, R68, 0x10, RZ ;  /* 0x0000001044337819 */ /* 0x000fe200000006ff */
[----:B------:R-:W-:Y:S06]  /*1580*/  @P4 BRA `(.L_x_6403) ;  /* 0x00000000000c4947 */ /* 0x000fec0003800000 */
[----:B------:R-:W-:Y:S05]  /*1590*/  @!P3 BRA `(.L_x_6404) ;  /* 0x000000000018b947 */ /* 0x000fea0003800000 */
[----:B-----5:R-:W-:Y:S01]  /*15a0*/  FADD.FTZ R51, R43, R51 ;  /* 0x000000332b337221 */ /* 0x020fe20000010000 */
[----:B------:R-:W-:Y:S06]  /*15b0*/  BRA `(.L_x_6404) ;  /* 0x0000000000107947 */ /* 0x000fec0003800000 */
.L_x_6403:
[----:B-----5:R-:W-:-:S05]  /*15c0*/  PRMT R68, R35, 0x7632, R68 ;  /* 0x0000763223447816 */ /* 0x020fca0000000044 */
[----:B------:R-:W-:-:S04]  /*15d0*/  IMAD.U32 R68, R68, 0x10000, RZ ;  /* 0x0001000044447824 */ /* 0x000fc800078e00ff */
[----:B------:R-:W-:-:S04]  /*15e0*/  FADD.FTZ R51, R68, R51 ;  /* 0x0000003344337221 */ /* 0x000fc80000010000 */
[----:B------:R-:W-:-:S07]  /*15f0*/  @P3 FADD.FTZ R51, R43, R51 ;  /* 0x000000332b333221 */ /* 0x000fce0000010000 */
.L_x_6404:
[C---:B------:R-:W-:Y:S02]  /*1600*/  LEA R68, P3, R145.reuse, UR10, 0x5 ;  /* 0x0000000a91447c11 */ /* 0x040fe4000f8628ff */
[C---:B------:R-:W-:Y:S02]  /*1610*/  IADD3 R71, R145.reuse, 0x20, RZ ;  /* 0x0000002091477810 */ /* 0x040fe40007ffe0ff */
[----:B------:R-:W-:-:S05]  /*1620*/  LEA.HI.X R69, R145, UR11, RZ, 0x5, P3 ;  /* 0x0000000b91457c11 */ /* 0x000fca00098f2cff */
[----:B------:R0:W-:Y:S04]  /*1630*/  STG.E.128 desc[UR4][R68.64], R44 ;  /* 0x0000002c44007986 */ /* 0x0001e8000c101d04 */
[----:B------:R0:W-:Y:S02]  /*1640*/  STG.E.128 desc[UR4][R68.64+0x10], R48 ;  /* 0x0000103044007986 */ /* 0x0001e4000c101d04 */
.L_x_6388:
[----:B------:R-:W-:Y:S05]  /*1650*/  BSYNC B0 ;  /* 0x0000000000007941 */ /* 0x000fea0003800000 */
.L_x_6387:
[----:B------:R-:W-:Y:S04]  /*1660*/  BSSY B0, `(.L_x_6405) ;  /* 0x000005f000007945 */ /* 0x000fe80003800000 */
[----:B------:R-:W-:Y:S05]  /*1670*/  @!P1 BRA `(.L_x_6406) ;  /* 0x0000000400749947 */ /* 0x000fea0003800000 */
[----:B------:R-:W1:Y:S01]  /*1680*/  LDC.64 R56, c[0x0][0x220] ;  /* 0x00008800ff387b82 */ /* 0x000e620000000a00 */
[----:B------:R-:W-:Y:S02]  /*1690*/  ISETP.NE.U32.AND P4, PT, RZ, UR8, PT ;  /* 0x00000008ff007c0c */ /* 0x000fe4000bf85070 */
[----:B------:R-:W-:Y:S02]  /*16a0*/  ISETP.NE.U32.AND P3, PT, RZ, UR6, PT ;  /* 0x00000006ff007c0c */ /* 0x000fe4000bf65070 */
[----:B------:R-:W-:Y:S02]  /*16b0*/  ISETP.NE.AND.EX P4, PT, RZ, UR9, PT, P4 ;  /* 0x00000009ff007c0c */ /* 0x000fe4000bf85340 */
[----:B------:R-:W-:-:S11]  /*16c0*/  ISETP.NE.AND.EX P3, PT, RZ, UR7, PT, P3 ;  /* 0x00000007ff007c0c */ /* 0x000fd6000bf65330 */
[----:B------:R-:W-:-:S04]  /*16d0*/  @P4 LEA R54, P5, R71, UR8, 0x4 ;  /* 0x0000000847364c11 */ /* 0x000fc8000f8a20ff */
[C---:B------:R-:W-:Y:S01]  /*16e0*/  @P4 LEA.HI.X R55, R71.reuse, UR9, RZ, 0x4, P5 ;  /* 0x0000000947374c11 */ /* 0x040fe2000a8f24ff */
[C---:B-1----:R-:W-:Y:S01]  /*16f0*/  IMAD.WIDE.U32 R56, R71.reuse, 0x10, R56 ;  /* 0x0000001047387825 */ /* 0x042fe200078e0038 */
[----:B0-----:R-:W-:-:S03]  /*1700*/  @P3 LEA R68, P5, R71, UR6, 0x5 ;  /* 0x0000000647443c11 */ /* 0x001fc6000f8a28ff */
[----:B-----5:R0:W5:Y:S01]  /*1710*/  @P4 LDG.E.128 R32, desc[UR4][R54.64] ;  /* 0x0000000436204981 */ /* 0x020162000c1e1d00 */
        /* <DEDUP_REMOVED lines=12> */
.L_x_6407:
[----:B-----5:R-:W-:-:S05]  /*17e0*/  SHF.L.U32 R55, R32, 0x10, RZ ;  /* 0x0000001020377819 */ /* 0x020fca00000006ff */
[----:B------:R-:W-:-:S04]  /*17f0*/  FADD.FTZ R52, R55, R52 ;  /* 0x0000003437347221 */ /* 0x000fc80000010000 */
[----:B------:R-:W-:-:S07]  /*1800*/  @P3 FADD.FTZ R52, R36, R52 ;  /* 0x0000003424343221 */ /* 0x000fce0000010000 */
.L_x_6408:
[----:B------:R-:W-:Y:S01]  /*1810*/  SHF.L.U32 R53, R53, 0x10, RZ ;  /* 0x0000001035357819 */ /* 0x000fe200000006ff */
[----:B------:R-:W-:Y:S06]  /*1820*/  @P4 BRA `(.L_x_6409) ;  /* 0x00000000000c4947 */ /* 0x000fec0003800000 */
[----:B------:R-:W-:Y:S05]  /*1830*/  @!P3 BRA `(.L_x_6410) ;  /* 0x000000000018b947 */ /* 0x000fea0003800000 */
[----:B-----5:R-:W-:Y:S01]  /*1840*/  FADD.FTZ R53, R37, R53 ;  /* 0x0000003525357221 */ /* 0x020fe20000010000 */
[----:B------:R-:W-:Y:S06]  /*1850*/  BRA `(.L_x_6410) ;  /* 0x0000000000107947 */ /* 0x000fec0003800000 */
.L_x_6409:
[----:B-----5:R-:W-:-:S04]  /*1860*/  PRMT R54, R32, 0x7632, R54 ;  /* 0x0000763220367816 */ /* 0x020fc80000000036 */
[----:B------:R-:W-:-:S05]  /*1870*/  SHF.L.U32 R54, R54, 0x10, RZ ;  /* 0x0000001036367819 */ /* 0x000fca00000006ff */
[----:B------:R-:W-:-:S04]  /*1880*/  FADD.FTZ R53, R54, R53 ;  /* 0x0000003536357221 */ /* 0x000fc80000010000 */
[----:B------:R-:W-:-:S07]  /*1890*/  @P3 FADD.FTZ R53, R37, R53 ;  /* 0x0000003525353221 */ /* 0x000fce0000010000 */
.L_x_6410:
[C---:B------:R-:W-:Y:S01]  /*18a0*/  PRMT R55, R57.reuse, 0x7632, R55 ;  /* 0x0000763239377816 */ /* 0x040fe20000000037 */
[----:B------:R-:W-:Y:S01]  /*18b0*/  IMAD.U32 R54, R57, 0x10000, RZ ;  /* 0x0001000039367824 */ /* 0x000fe200078e00ff */
[----:B------:R-:W-:Y:S06]  /*18c0*/  @P4 BRA `(.L_x_6411) ;  /* 0x00000000000c4947 */ /* 0x000fec0003800000 */
[----:B------:R-:W-:Y:S05]  /*18d0*/  @!P3 BRA `(.L_x_6412) ;  /* 0x000000000014b947 */ /* 0x000fea0003800000 */
[----:B-----5:R-:W-:Y:S01]  /*18e0*/  FADD.FTZ R54, R38, R54 ;  /* 0x0000003626367221 */ /* 0x020fe20000010000 */
[----:B------:R-:W-:Y:S06]  /*18f0*/  BRA `(.L_x_6412) ;  /* 0x00000000000c7947 */ /* 0x000fec0003800000 */
.L_x_6411:
[----:B-----5:R-:W-:-:S05]  /*1900*/  SHF.L.U32 R57, R33, 0x10, RZ ;  /* 0x0000001021397819 */ /* 0x020fca00000006ff */
[----:B------:R-:W-:-:S04]  /*1910*/  FADD.FTZ R54, R57, R54 ;  /* 0x0000003639367221 */ /* 0x000fc80000010000 */
[----:B------:R-:W-:-:S07]  /*1920*/  @P3 FADD.FTZ R54, R38, R54 ;  /* 0x0000003626363221 */ /* 0x000fce0000010000 */
.L_x_6412:
[----:B------:R-:W-:Y:S01]  /*1930*/  SHF.L.U32 R55, R55, 0x10, RZ ;  /* 0x0000001037377819 */ /* 0x000fe200000006ff */
[----:B------:R-:W-:Y:S06]  /*1940*/  @P4 BRA `(.L_x_6413) ;  /* 0x00000000000c4947 */ /* 0x000fec0003800000 */
[----:B------:R-:W-:Y:S05]  /*1950*/  @!P3 BRA `(.L_x_6414) ;  /* 0x000000000018b947 */ /* 0x000fea0003800000 */
[----:B-----5:R-:W-:Y:S01]  /*1960*/  FADD.FTZ R55, R39, R55 ;  /* 0x0000003727377221 */ /* 0x020fe20000010000 */
[----:B------:R-:W-:Y:S06]  /*1970*/  BRA `(.L_x_6414) ;  /* 0x0000000000107947 */ /* 0x000fec0003800000 */
.L_x_6413:
[----:B-----5:R-:W-:-:S04]  /*1980*/  PRMT R56, R33, 0x7632, R56 ;  /* 0x0000763221387816 */ /* 0x020fc80000000038 */
[----:B------:R-:W-:-:S05]  /*1990*/  SHF.L.U32 R56, R56, 0x10, RZ ;  /* 0x0000001038387819 */ /* 0x000fca00000006ff */
[----:B------:R-:W-:-:S04]  /*19a0*/  FADD.FTZ R55, R56, R55 ;  /* 0x0000003738377221 */ /* 0x000fc80000010000 */
[----:B------:R-:W-:-:S07]  /*19b0*/  @P3 FADD.FTZ R55, R39, R55 ;  /* 0x0000003727373221 */ /* 0x000fce0000010000 */
.L_x_6414:
[C---:B------:R-:W-:Y:S02]  /*19c0*/  PRMT R57, R58.reuse, 0x7632, R57 ;  /* 0x000076323a397816 */ /* 0x040fe40000000039 */
[----:B------:R-:W-:Y:S01]  /*19d0*/  SHF.L.U32 R56, R58, 0x10, RZ ;  /* 0x000000103a387819 */ /* 0x000fe200000006ff */
[----:B------:R-:W-:Y:S06]  /*19e0*/  @P4 BRA `(.L_x_6415) ;  /* 0x00000000000c4947 */ /* 0x000fec0003800000 */
[----:B------:R-:W-:Y:S05]  /*19f0*/  @!P3 BRA `(.L_x_6416) ;  /* 0x000000000014b947 */ /* 0x000fea0003800000 */
[----:B-----5:R-:W-:Y:S01]  /*1a00*/  FADD.FTZ R56, R40, R56 ;  /* 0x0000003828387221 */ /* 0x020fe20000010000 */
[----:B------:R-:W-:Y:S06]  /*1a10*/  BRA `(.L_x_6416) ;  /* 0x00000000000c7947 */ /* 0x000fec0003800000 */
.L_x_6415:
[----:B-----5:R-:W-:-:S05]  /*1a20*/  SHF.L.U32 R69, R34, 0x10, RZ ;  /* 0x0000001022457819 */ /* 0x020fca00000006ff */
[----:B------:R-:W-:-:S04]  /*1a30*/  FADD.FTZ R56, R69, R56 ;  /* 0x0000003845387221 */ /* 0x000fc80000010000 */
[----:B------:R-:W-:-:S07]  /*1a40*/  @P3 FADD.FTZ R56, R40, R56 ;  /* 0x0000003828383221 */ /* 0x000fce0000010000 */
.L_x_6416:
[----:B------:R-:W-:Y:S01]  /*1a50*/  IMAD.U32 R57, R57, 0x10000, RZ ;  /* 0x0001000039397824 */ /* 0x000fe200078e00ff */
[----:B------:R-:W-:Y:S06]  /*1a60*/  @P4 BRA `(.L_x_6417) ;  /* 0x00000000000c4947 */ /* 0x000fec0003800000 */
[----:B------:R-:W-:Y:S05]  /*1a70*/  @!P3 BRA `(.L_x_6418) ;  /* 0x000000000018b947 */ /* 0x000fea0003800000 */
[----:B-----5:R-:W-:Y:S01]  /*1a80*/  FADD.FTZ R57, R41, R57 ;  /* 0x0000003929397221 */ /* 0x020fe20000010000 */
[----:B------:R-:W-:Y:S06]  /*1a90*/  BRA `(.L_x_6418) ;  /* 0x0000000000107947 */ /* 0x000fec0003800000 */
.L_x_6417:
[----:B-----5:R-:W-:-:S04]  /*1aa0*/  PRMT R58, R34, 0x7632, R58 ;  /* 0x00007632223a7816 */ /* 0x020fc8000000003a */
[----:B------:R-:W-:-:S05]  /*1ab0*/  SHF.L.U32 R58, R58, 0x10, RZ ;  /* 0x000000103a3a7819 */ /* 0x000fca00000006ff */
[----:B------:R-:W-:-:S04]  /*1ac0*/  FADD.FTZ R57, R58, R57 ;  /* 0x000000393a397221 */ /* 0x000fc80000010000 */
[----:B------:R-:W-:-:S07]  /*1ad0*/  @P3 FADD.FTZ R57, R41, R57 ;  /* 0x0000003929393221 */ /* 0x000fce0000010000 */
.L_x_6418:
[C---:B------:R-:W-:Y:S02]  /*1ae0*/  PRMT R68, R59.reuse, 0x7632, R68 ;  /* 0x000076323b447816 */ /* 0x040fe40000000044 */
[----:B------:R-:W-:Y:S01]  /*1af0*/  SHF.L.U32 R58, R59, 0x10, RZ ;  /* 0x000000103b3a7819 */ /* 0x000fe200000006ff */
[----:B------:R-:W-:Y:S06]  /*1b00*/  @P4 BRA `(.L_x_6419) ;  /* 0x00000000000c4947 */ /* 0x000fec0003800000 */
[----:B------:R-:W-:Y:S05]  /*1b10*/  @!P3 BRA `(.L_x_6420) ;  /* 0x000000000014b947 */ /* 0x000fea0003800000 */
[----:B-----5:R-:W-:Y:S01]  /*1b20*/  FADD.FTZ R58, R42, R58 ;  /* 0x0000003a2a3a7221 */ /* 0x020fe20000010000 */
[----:B------:R-:W-:Y:S06]  /*1b30*/  BRA `(.L_x_6420) ;  /* 0x00000000000c7947 */ /* 0x000fec0003800000 */
.L_x_6419:
[----:B-----5:R-:W-:-:S05]  /*1b40*/  SHF.L.U32 R59, R35, 0x10, RZ ;  /* 0x00000010233b7819 */ /* 0x020fca00000006ff */
[----:B------:R-:W-:-:S04]  /*1b50*/  FADD.FTZ R58, R59, R58 ;  /* 0x0000003a3b3a7221 */ /* 0x000fc80000010000 */
[----:B------:R-:W-:-:S07]  /*1b60*/  @P3 FADD.FTZ R58, R42, R58 ;  /* 0x0000003a2a3a3221 */ /* 0x000fce0000010000 */
.L_x_6420:
[----:B------:R-:W-:Y:S01]  /*1b70*/  SHF.L.U32 R59, R68, 0x10, RZ ;  /* 0x00000010443b7819 */ /* 0x000fe200000006ff */
[----:B------:R-:W-:Y:S06]  /*1b80*/  @P4 BRA `(.L_x_6421) ;  /* 0x00000000000c4947 */ /* 0x000fec0003800000 */
[----:B------:R-:W-:Y:S05]  /*1b90*/  @!P3 BRA `(.L_x_6422) ;  /* 0x000000000018b947 */ /* 0x000fea0003800000 */
[----:B-----5:R-:W-:Y:S01]  /*1ba0*/  FADD.FTZ R59, R43, R59 ;  /* 0x0000003b2b3b7221 */ /* 0x020fe20000010000 */
[----:B------:R-:W-:Y:S06]  /*1bb0*/  BRA `(.L_x_6422) ;  /* 0x0000000000107947 */ /* 0x000fec0003800000 */
.L_x_6421:
[----:B-----5:R-:W-:-:S04]  /*1bc0*/  PRMT R68, R35, 0x7632, R68 ;  /* 0x0000763223447816 */ /* 0x020fc80000000044 */
[----:B------:R-:W-:-:S05]  /*1bd0*/  SHF.L.U32 R68, R68, 0x10, RZ ;  /* 0x0000001044447819 */ /* 0x000fca00000006ff */
[----:B------:R-:W-:-:S04]  /*1be0*/  FADD.FTZ R59, R68, R59 ;  /* 0x0000003b443b7221 */ /* 0x000fc80000010000 */
[----:B------:R-:W-:-:S07]  /*1bf0*/  @P3 FADD.FTZ R59, R43, R59 ;  /* 0x0000003b2b3b3221 */ /* 0x000fce0000010000 */
.L_x_6422:
[----:B------:R-:W-:-:S04]  /*1c00*/  LEA R68, P3, R71, UR10, 0x5 ;  /* 0x0000000a47447c11 */ /* 0x000fc8000f8628ff */
[C---:B------:R-:W-:Y:S01]  /*1c10*/  LEA.HI.X R69, R71.reuse, UR11, RZ, 0x5, P3 ;  /* 0x0000000b47457c11 */ /* 0x040fe200098f2cff */
[----:B------:R-:W-:-:S04]  /*1c20*/  VIADD R71, R71, 0x20 ;  /* 0x0000002047477836 */ /* 0x000fc80000000000 */
[----:B------:R1:W-:Y:S04]  /*1c30*/  STG.E.128 desc[UR4][R68.64], R52 ;  /* 0x0000003444007986 */ /* 0x0003e8000c101d04 */
[----:B------:R1:W-:Y:S02]  /*1c40*/  STG.E.128 desc[UR4][R68.64+0x10], R56 ;  /* 0x0000103844007986 */ /* 0x0003e4000c101d04 */
.L_x_6406:
[----:B------:R-:W-:Y:S05]  /*1c50*/  BSYNC B0 ;  /* 0x0000000000007941 */ /* 0x000fea0003800000 */
.L_x_6405:
[----:B------:R-:W-:Y:S04]  /*1c60*/  BSSY B0, `(.L_x_6423) ;  /* 0x000005e000007945 */ /* 0x000fe80003800000 */
[----:B------:R-:W-:Y:S05]  /*1c70*/  @!P0 BRA `(.L_x_6424) ;  /* 0x0000000400708947 */ /* 0x000fea0003800000 */
[----:B------:R-:W2:Y:S01]  /*1c80*/  LDC.64 R64, c[0x0][0x220] ;  /* 0x00008800ff407b82 */ /* 0x000ea20000000a00 */
[----:B------:R-:W-:Y:S02]  /*1c90*/  ISETP.NE.U32.AND P4, PT, RZ, UR8, PT ;  /* 0x00000008ff007c0c */ /* 0x000fe4000bf85070 */
[----:B------:R-:W-:Y:S02]  /*1ca0*/  ISETP.NE.U32.AND P3, PT, RZ, UR6, PT ;  /* 0x00000006ff007c0c */ /* 0x000fe4000bf65070 */
[----:B------:R-:W-:Y:S02]  /*1cb0*/  ISETP.NE.AND.EX P4, PT, RZ, UR9, PT, P4 ;  /* 0x00000009ff007c0c */ /* 0x000fe4000bf85340 */
[----:B------:R-:W-:-:S11]  /*1cc0*/  ISETP.NE.AND.EX P3, PT, RZ, UR7, PT, P3 ;  /* 0x00000007ff007c0c */ /* 0x000fd6000bf65330 */
[----:B------:R-:W-:-:S04]  /*1cd0*/  @P4 LEA R62, P5, R71, UR8, 0x4 ;  /* 0x00000008473e4c11 */ /* 0x000fc8000f8a20ff */
[C---:B------:R-:W-:Y:S01]  /*1ce0*/  @P4 LEA.HI.X R63, R71.reuse, UR9, RZ, 0x4, P5 ;  /* 0x00000009473f4c11 */ /* 0x040fe2000a8f24ff */
[C---:B--2---:R-:W-:Y:S01]  /*1cf0*/  IMAD.WIDE.U32 R64, R71.reuse, 0x10, R64 ;  /* 0x0000001047407825 */ /* 0x044fe200078e0040 */
[----:B01----:R-:W-:-:S03]  /*1d00*/  @P3 LEA R68, P5, R71, UR6, 0x5 ;  /* 0x0000000647443c11 */ /* 0x003fc6000f8a28ff */
        /* <DEDUP_REMOVED lines=13> */
.L_x_6425:
[----:B-----5:R-:W-:-:S05]  /*1de0*/  SHF.L.U32 R63, R32, 0x10, RZ ;  /* 0x00000010203f7819 */ /* 0x020fca00000006ff */
[----:B------:R-:W-:-:S04]  /*1df0*/  FADD.FTZ R60, R63, R60 ;  /* 0x0000003c3f3c7221 */ /* 0x000fc80000010000 */
[----:B------:R-:W-:-:S07]  /*1e00*/  @P3 FADD.FTZ R60, R36, R60 ;  /* 0x0000003c243c3221 */ /* 0x000fce0000010000 */
.L_x_6426:
[----:B------:R-:W-:Y:S01]  /*1e10*/  SHF.L.U32 R61, R61, 0x10, RZ ;  /* 0x000000103d3d7819 */ /* 0x000fe200000006ff */
[----:B------:R-:W-:Y:S06]  /*1e20*/  @P4 BRA `(.L_x_6427) ;  /* 0x00000000000c4947 */ /* 0x000fec0003800000 */
[----:B------:R-:W-:Y:S05]  /*1e30*/  @!P3 BRA `(.L_x_6428) ;  /* 0x000000000018b947 */ /* 0x000fea0003800000 */
[----:B-----5:R-:W-:Y:S01]  /*1e40*/  FADD.FTZ R61, R37, R61 ;  /* 0x0000003d253d7221 */ /* 0x020fe20000010000 */
[----:B------:R-:W-:Y:S06]  /*1e50*/  BRA `(.L_x_6428) ;  /* 0x0000000000107947 */ /* 0x000fec0003800000 */
.L_x_6427:
[----:B-----5:R-:W-:-:S04]  /*1e60*/  PRMT R62, R32, 0x7632, R62 ;  /* 0x00007632203e7816 */ /* 0x020fc8000000003e */
[----:B------:R-:W-:-:S05]  /*1e70*/  SHF.L.U32 R62, R62, 0x10, RZ ;  /* 0x000000103e3e7819 */ /* 0x000fca00000006ff */
[----:B------:R-:W-:-:S04]  /*1e80*/  FADD.FTZ R61, R62, R61 ;  /* 0x0000003d3e3d7221 */ /* 0x000fc80000010000 */
[----:B------:R-:W-:-:S07]  /*1e90*/  @P3 FADD.FTZ R61, R37, R61 ;  /* 0x0000003d253d3221 */ /* 0x000fce0000010000 */
.L_x_6428:
[C---:B------:R-:W-:Y:S02]  /*1ea0*/  PRMT R63, R65.reuse, 0x7632, R63 ;  /* 0x00007632413f7816 */ /* 0x040fe4000000003f */
[----:B------:R-:W-:Y:S01]  /*1eb0*/  SHF.L.U32 R62, R65, 0x10, RZ ;  /* 0x00000010413e7819 */ /* 0x000fe200000006ff */
[----:B------:R-:W-:Y:S06]  /*1ec0*/  @P4 BRA `(.L_x_6429) ;  /* 0x00000000000c4947 */ /* 0x000fec0003800000 */
[----:B------:R-:W-:Y:S05]  /*1ed0*/  @!P3 BRA `(.L_x_6430) ;  /* 0x000000000014b947 */ /* 0x000fea0003800000 */
[----:B-----5:R-:W-:Y:S01]  /*1ee0*/  FADD.FTZ R62, R38, R62 ;  /* 0x0000003e263e7221 */ /* 0x020fe20000010000 */
[----:B------:R-:W-:Y:S06]  /*1ef0*/  BRA `(.L_x_6430) ;  /* 0x00000000000c7947 */ /* 0x000fec0003800000 */
.L_x_6429:
[----:B-----5:R-:W-:-:S04]  /*1f00*/  IMAD.U32 R65, R33, 0x10000, RZ ;  /* 0x0001000021417824 */ /* 0x020fc800078e00ff */
[----:B------:R-:W-:-:S04]  /*1f10*/  FADD.FTZ R62, R65, R62 ;  /* 0x0000003e413e7221 */ /* 0x000fc80000010000 */
[----:B------:R-:W-:-:S07]  /*1f20*/  @P3 FADD.FTZ R62, R38, R62 ;  /* 0x0000003e263e3221 */ /* 0x000fce0000010000 */
.L_x_6430:
[----:B------:R-:W-:Y:S01]  /*1f30*/  SHF.L.U32 R63, R63, 0x10, RZ ;  /* 0x000000103f3f7819 */ /* 0x000fe200000006ff */
[----:B------:R-:W-:Y:S06]  /*1f40*/  @P4 BRA `(.L_x_6431) ;  /* 0x00000000000c4947 */ /* 0x000fec0003800000 */
[----:B------:R-:W-:Y:S05]  /*1f50*/  @!P3 BRA `(.L_x_6432) ;  /* 0x000000000018b947 */ /* 0x000fea0003800000 */
[----:B-----5:R-:W-:Y:S01]  /*1f60*/  FADD.FTZ R63, R39, R63 ;  /* 0x0000003f273f7221 */ /* 0x020fe20000010000 */
[----:B------:R-:W-:Y:S06]  /*1f70*/  BRA `(.L_x_6432) ;  /* 0x0000000000107947 */ /* 0x000fec0003800000 */
.L_x_6431:
[----:B-----5:R-:W-:-:S04]  /*1f80*/  PRMT R64, R33, 0x7632, R64 ;  /* 0x0000763221407816 */ /* 0x020fc80000000040 */
[----:B------:R-:W-:-:S05]  /*1f90*/  SHF.L.U32 R64, R64, 0x10, RZ ;  /* 0x0000001040407819 */ /* 0x000fca00000006ff */
[----:B------:R-:W-:-:S04]  /*1fa0*/  FADD.FTZ R63, R64, R63 ;  /* 0x0000003f403f7221 */ /* 0x000fc80000010000 */
[----:B------:R-:W-:-:S07]  /*1fb0*/  @P3 FADD.FTZ R63, R39, R63 ;  /* 0x0000003f273f3221 */ /* 0x000fce0000010000 */
.L_x_6432:
[C---:B------:R-:W-:Y:S02]  /*1fc0*/  PRMT R65, R66.reuse, 0x7632, R65 ;  /* 0x0000763242417816 */ /* 0x040fe40000000041 */
[----:B------:R-:W-:Y:S01]  /*1fd0*/  SHF.L.U32 R64, R66, 0x10, RZ ;  /* 0x0000001042407819 */ /* 0x000fe200000006ff */
[----:B------:R-:W-:Y:S06]  /*1fe0*/  @P4 BRA `(.L_x_6433) ;  /* 0x00000000000c4947 */ /* 0x000fec0003800000 */
[----:B------:R-:W-:Y:S05]  /*1ff0*/  @!P3 BRA `(.L_x_6434) ;  /* 0x000000000014b947 */ /* 0x000fea0003800000 */
[----:B-----5:R-:W-:Y:S01]  /*2000*/  FADD.FTZ R64, R40, R64 ;  /* 0x0000004028407221 */ /* 0x020fe20000010000 */
[----:B------:R-:W-:Y:S06]  /*2010*/  BRA `(.L_x_6434) ;  /* 0x00000000000c7947 */ /* 0x000fec0003800000 */
.L_x_6433:
[----:B-----5:R-:W-:-:S05]  /*2020*/  SHF.L.U32 R69, R34, 0x10, RZ ;  /* 0x0000001022457819 */ /* 0x020fca00000006ff */
[----:B------:R-:W-:-:S04]  /*2030*/  FADD.FTZ R64, R69, R64 ;  /* 0x0000004045407221 */ /* 0x000fc80000010000 */
[----:B------:R-:W-:-:S07]  /*2040*/  @P3 FADD.FTZ R64, R40, R64 ;  /* 0x0000004028403221 */ /* 0x000fce0000010000 */
.L_x_6434:
[----:B------:R-:W-:Y:S01]  /*2050*/  SHF.L.U32 R65, R65, 0x10, RZ ;  /* 0x0000001041417819 */ /* 0x000fe200000006ff */
[----:B------:R-:W-:Y:S06]  /*2060*/  @P4 BRA `(.L_x_6435) ;  /* 0x00000000000c4947 */ /* 0x000fec0003800000 */
[----:B------:R-:W-:Y:S05]  /*2070*/  @!P3 BRA `(.L_x_6436) ;  /* 0x000000000018b947 */ /* 0x000fea0003800000 */
[----:B-----5:R-:W-:Y:S01]  /*2080*/  FADD.FTZ R65, R41, R65 ;  /* 0x0000004129417221 */ /* 0x020fe20000010000 */
[----:B------:R-:W-:Y:S06]  /*2090*/  BRA `(.L_x_6436) ;  /* 0x0000000000107947 */ /* 0x000fec0003800000 */
.L_x_6435:
[----:B-----5:R-:W-:-:S05]  /*20a0*/  PRMT R66, R34, 0x7632, R66 ;  /* 0x0000763222427816 */ /* 0x020fca0000000042 */
[----:B------:R-:W-:-:S04]  /*20b0*/  IMAD.U32 R66, R66, 0x10000, RZ ;  /* 0x0001000042427824 */ /* 0x000fc800078e00ff */
[----:B------:R-:W-:-:S04]  /*20c0*/  FADD.FTZ R65, R66, R65 ;  /* 0x0000004142417221 */ /* 0x000fc80000010000 */
[----:B------:R-:W-:-:S07]  /*20d0*/  @P3 FADD.FTZ R65, R41, R65 ;  /* 0x0000004129413221 */ /* 0x000fce0000010000 */
.L_x_6436:
[C---:B------:R-:W-:Y:S02]  /*20e0*/  PRMT R68, R67.reuse, 0x7632, R68 ;  /* 0x0000763243447816 */ /* 0x040fe40000000044 */
[----:B------:R-:W-:Y:S01]  /*20f0*/  SHF.L.U32 R66, R67, 0x10, RZ ;  /* 0x0000001043427819 */ /* 0x000fe200000006ff */
[----:B------:R-:W-:Y:S06]  /*2100*/  @P4 BRA `(.L_x_6437) ;  /* 0x00000000000c4947 */ /* 0x000fec0003800000 */
[----:B------:R-:W-:Y:S05]  /*2110*/  @!P3 BRA `(.L_x_6438) ;  /* 0x000000000014b947 */ /* 0x000fea0003800000 */
[----:B-----5:R-:W-:Y:S01]  /*2120*/  FADD.FTZ R66, R42, R66 ;  /* 0x000000422a427221 */ /* 0x020fe20000010000 */
[----:B------:R-:W-:Y:S06]  /*2130*/  BRA `(.L_x_6438) ;  /* 0x00000000000c7947 */ /* 0x000fec0003800000 */
.L_x_6437:
[----:B-----5:R-:W-:-:S05]  /*2140*/  SHF.L.U32 R67, R35, 0x10, RZ ;  /* 0x0000001023437819 */ /* 0x020fca00000006ff */
[----:B------:R-:W-:-:S04]  /*2150*/  FADD.FTZ R66, R67, R66 ;  /* 0x0000004243427221 */ /* 0x000fc80000010000 */
[----:B------:R-:W-:-:S07]  /*2160*/  @P3 FADD.FTZ R66, R42, R66 ;  /* 0x000000422a423221 */ /* 0x000fce0000010000 */
.L_x_6438:
[----:B------:R-:W-:Y:S01]  /*2170*/  SHF.L.U32 R67, R68, 0x10, RZ ;  /* 0x0000001044437819 */ /* 0x000fe200000006ff */
[----:B------:R-:W-:Y:S06]  /*2180*/  @P4 BRA `(.L_x_6439) ;  /* 0x00000000000c4947 */ /* 0x000fec0003800000 */
[----:B------:R-:W-:Y:S05]  /*2190*/  @!P3 BRA `(.L_x_6440) ;  /* 0x000000000018b947 */ /* 0x000fea0003800000 */
[----:B-----5:R-:W-:Y:S01]  /*21a0*/  FADD.FTZ R67, R43, R67 ;  /* 0x000000432b437221 */ /* 0x020fe20000010000 */
[----:B------:R-:W-:Y:S06]  /*21b0*/  BRA `(.L_x_6440) ;  /* 0x0000000000107947 */ /* 0x000fec0003800000 */
.L_x_6439:
[----:B-----5:R-:W-:-:S04]  /*21c0*/  PRMT R68, R35, 0x7632, R68 ;  /* 0x0000763223447816 */ /* 0x020fc80000000044 */
[----:B------:R-:W-:-:S05]  /*21d0*/  SHF.L.U32 R68, R68, 0x10, RZ ;  /* 0x0000001044447819 */ /* 0x000fca00000006ff */
[----:B------:R-:W-:-:S04]  /*21e0*/  FADD.FTZ R67, R68, R67 ;  /* 0x0000004344437221 */ /* 0x000fc80000010000 */
[----:B------:R-:W-:-:S07]  /*21f0*/  @P3 FADD.FTZ R67, R43, R67 ;  /* 0x000000432b433221 */ /* 0x000fce0000010000 */
.L_x_6440:
[----:B------:R-:W-:-:S04]  /*2200*/  LEA R68, P3, R71, UR10, 0x5 ;  /* 0x0000000a47447c11 */ /* 0x000fc8000f8628ff */
[----:B------:R-:W-:-:S05]  /*2210*/  LEA.HI.X R69, R71, UR11, RZ, 0x5, P3 ;  /* 0x0000000b47457c11 */ /* 0x000fca00098f2cff */
[----:B------:R2:W-:Y:S04]  /*2220*/  STG.E.128 desc[UR4][R68.64], R60 ;  /* 0x0000003c44007986 */ /* 0x0005e8000c101d04 */
[----:B------:R2:W-:Y:S02]  /*2230*/  STG.E.128 desc[UR4][R68.64+0x10], R64 ;  /* 0x0000104044007986 */ /* 0x0005e4000c101d04 */
.L_x_6424:
[----:B------:R-:W-:Y:S05]  /*2240*/  BSYNC B0 ;  /* 0x0000000000007941 */ /* 0x000fea0003800000 */
.L_x_6423:
        /* <DEDUP_REMOVED lines=100> */
.L_x_6460:
        /* <DEDUP_REMOVED lines=9> */
[----:B------:R-:W-:-:S04]  /*2920*/  FADD.FTZ R72, R72, R75 ;  /* 0x0000004b48487221 */ /* 0x000fc80000010000 */
        /* <DEDUP_REMOVED lines=11> */
[----:B------:R-:W-:Y:S01]  /*29e0*/  FMUL.FTZ R74, R151, R74 ;  /* 0x0000004a974a7220 */ /* 0x000fe20000410000 */
[----:B------:R-:W-:Y:S01]  /*29f0*/  FADD.FTZ R146, R47, -R150 ;  /* 0x800000962f927221 */ /* 0x000fe20000010000 */
[----:B------:R-:W-:Y:S01]  /*2a00*/  FMUL.FTZ R73, R151, R68 ;  /* 0x0000004497497220 */ /* 0x000fe20000410000 */
[-C--:B------:R-:W-:Y:S01]  /*2a10*/  FFMA.FTZ R71, R28, R70.reuse, R13 ;  /* 0x000000461c477223 */ /* 0x080fe2000001000d */
[----:B------:R-:W-:Y:S01]  /*2a20*/  FFMA.FTZ R75, R24, R70, R9 ;  /* 0x00000046184b7223 */ /* 0x000fe20000010009 */
[----:B------:R-:W-:Y:S01]  /*2a30*/  FFMA.FTZ R70, R97, R74, R110 ;  /* 0x0000004a61467223 */ /* 0x000fe2000001006e */
[C---:B------:R-:W-:Y:S01]  /*2a40*/  FMUL.FTZ R72, R151.reuse, R72 ;  /* 0x0000004897487220 */ /* 0x040fe20000410000 */
[----:B------:R-:W-:Y:S01]  /*2a50*/  FFMA.FTZ R74, R98, R74, R111 ;  /* 0x0000004a624a7223 */ /* 0x000fe2000001006f */
[----:B------:R-:W0:Y:S01]  /*2a60*/  LDC.64 R148, c[0x0][0x2b8] ;  /* 0x0000ae00ff947b82 */ /* 0x000e220000000a00 */
[----:B------:R-:W-:Y:S01]  /*2a70*/  FMUL.FTZ R153, R151, R146 ;  /* 0x0000009297997220 */ /* 0x000fe20000410000 */
[----:B------:R-:W-:Y:S01]  /*2a80*/  F2FP.BF16.F32.PACK_AB R71, R70, R71 ;  /* 0x000000474647723e */ /* 0x000fe200000010ff */
[--C-:B------:R-:W-:Y:S01]  /*2a90*/  FADD.FTZ R70, R46, -R150.reuse ;  /* 0x800000962e467221 */ /* 0x100fe20000010000 */
[--C-:B------:R-:W-:Y:S01]  /*2aa0*/  FADD.FTZ R152, R48, -R150.reuse ;  /* 0x8000009630987221 */ /* 0x100fe20000010000 */
[----:B------:R-:W-:Y:S01]  /*2ab0*/  FADD.FTZ R156, R49, -R150 ;  /* 0x80000096319c7221 */ /* 0x000fe20000010000 */
[----:B------:R-:W-:Y:S01]  /*2ac0*/  FFMA.FTZ R68, R77, R73, R16 ;  /* 0x000000494d447223 */ /* 0x000fe20000010010 */
[----:B------:R-:W-:Y:S01]  /*2ad0*/  FFMA.FTZ R69, R142, R72, R141 ;  /* 0x000000488e457223 */ /* 0x000fe2000001008d */
[----:B------:R-:W1:Y:S01]  /*2ae0*/  LDC.64 R146, c[0x0][0x2c0] ;  /* 0x0000b000ff927b82 */ /* 0x000e620000000a00 */
[----:B------:R-:W-:Y:S01]  /*2af0*/  F2FP.BF16.F32.PACK_AB R75, R74, R75 ;  /* 0x0000004b4a4b723e */ /* 0x000fe200000010ff */
[C---:B------:R-:W-:Y:S01]  /*2b00*/  FMUL.FTZ R74, R151.reuse, R70 ;  /* 0x00000046974a7220 */ /* 0x040fe20000410000 */
[C---:B------:R-:W-:Y:S01]  /*2b10*/  FMUL.FTZ R154, R151.reuse, R152 ;  /* 0x00000098979a7220 */ /* 0x040fe20000410000 */
[----:B------:R-:W-:Y:S01]  /*2b20*/  FMUL.FTZ R156, R151, R156 ;  /* 0x0000009c979c7220 */ /* 0x000fe20000410000 */
[----:B------:R-:W-:Y:S01]  /*2b30*/  F2FP.BF16.F32.PACK_AB R68, R69, R68 ;  /* 0x000000444544723e */ /* 0x000fe200000010ff */
[----:B------:R-:W-:Y:S01]  /*2b40*/  FFMA.FTZ R69, R30, R74, R15 ;  /* 0x0000004a1e457223 */ /* 0x000fe2000001000f */
[----:B------:R-:W-:Y:S01]  /*2b50*/  FFMA.FTZ R70, R138, R153, R137 ;  /* 0x000000998a467223 */ /* 0x000fe20000010089 */
[----:B------:R-:W-:Y:S01]  /*2b60*/  FFMA.FTZ R152, R31, R154, R14 ;  /* 0x0000009a1f987223 */ /* 0x000fe2000001000e */
[----:B------:R-:W-:-:S03]  /*2b70*/  FFMA.FTZ R155, R95, R156, R108 ;  /* 0x0000009c5f9b7223 */ /* 0x000fc6000001006c */
[----:B------:R-:W-:Y:S02]  /*2b80*/  F2FP.BF16.F32.PACK_AB R69, R70, R69 ;  /* 0x000000454645723e */ /* 0x000fe400000010ff */
[----:B------:R-:W-:Y:S01]  /*2b90*/  F2FP.BF16.F32.PACK_AB R70, R155, R152 ;  /* 0x000000989b46723e */ /* 0x000fe200000010ff */
[----:B------:R-:W-:Y:S01]  /*2ba0*/  FFMA.FTZ R152, R29, R73, R12 ;  /* 0x000000491d987223 */ /* 0x000fe2000001000c */
[----:B------:R-:W-:Y:S01]  /*2bb0*/  FFMA.FTZ R73, R26, R74, R11 ;  /* 0x0000004a1a497223 */ /* 0x000fe2000001000b */
[----:B------:R-:W-:Y:S01]  /*2bc0*/  FFMA.FTZ R74, R27, R154, R10 ;  /* 0x0000009a1b4a7223 */ /* 0x000fe2000001000a */
[----:B------:R-:W-:Y:S01]  /*2bd0*/  FFMA.FTZ R154, R136, R153, R107 ;  /* 0x00000099889a7223 */ /* 0x000fe2000001006b */
[----:B------:R-:W-:Y:S01]  /*2be0*/  FFMA.FTZ R155, R96, R156, R109 ;  /* 0x0000009c609b7223 */ /* 0x000fe2000001006d */
[----:B------:R-:W-:Y:S01]  /*2bf0*/  FFMA.FTZ R153, R140, R72, R139 ;  /* 0x000000488c997223 */ /* 0x000fe2000001008b */
[----:B0-----:R-:W-:Y:S02]  /*2c00*/  IMAD.WIDE.U32 R148, R145, 0x10, R148 ;  /* 0x0000001091947825 */ /* 0x001fe400078e0094 */
[----:B------:R-:W-:-:S02]  /*2c10*/  F2FP.BF16.F32.PACK_AB R73, R154, R73 ;  /* 0x000000499a49723e */ /* 0x000fc400000010ff */
[----:B------:R-:W-:Y:S01]  /*2c20*/  F2FP.BF16.F32.PACK_AB R74, R155, R74 ;  /* 0x0000004a9b4a723e */ /* 0x000fe200000010ff */
[----:B-1----:R-:W-:Y:S01]  /*2c30*/  IMAD.WIDE.U32 R146, R145, 0x10, R146 ;  /* 0x0000001091927825 */ /* 0x002fe200078e0092 */
[----:B------:R-:W-:Y:S01]  /*2c40*/  F2FP.BF16.F32.PACK_AB R72, R153, R152 ;  /* 0x000000989948723e */ /* 0x000fe200000010ff */
[----:B------:R1:W-:Y:S01]  /*2c50*/  STG.E.128 desc[UR4][R148.64], R68 ;  /* 0x0000004494007986 */ /* 0x0003e2000c101d04 */
[----:B------:R-:W-:-:S03]  /*2c60*/  IADD3 R145, R145, 0x20, RZ ;  /* 0x0000002091917810 */ /* 0x000fc60007ffe0ff */
[----:B------:R1:W-:Y:S04]  /*2c70*/  STG.E.128 desc[UR4][R146.64], R72 ;  /* 0x0000004892007986 */ /* 0x0003e8000c101d04 */
.L_x_6443:
[----:B------:R-:W-:Y:S05]  /*2c80*/  BSYNC B0 ;  /* 0x0000000000007941 */ /* 0x000fea0003800000 */
.L_x_6442:
[----:B------:R-:W-:Y:S04]  /*2c90*/  BSSY B0, `(.L_x_6444) ;  /* 0x0000031000007945 */ /* 0x000fe80003800000 */
[----:B------:R-:W-:Y:S05]  /*2ca0*/  @!P1 BRA `(.L_x_6445) ;  /* 0x0000000000bc9947 */ /* 0x000fea0003800000 */
[--C-:B01----:R-:W-:Y:S01]  /*2cb0*/  FADD.FTZ R70, R58, -R150.reuse ;  /* 0x800000963a467221 */ /* 0x103fe20000010000 */
        /* <DEDUP_REMOVED lines=43> */
[----:B------:R2:W-:Y:S02]  /*2f70*/  STG.E.128 desc[UR4][R148.64], R68 ;  /* 0x0000004494007986 */ /* 0x0005e4000c101d04 */
[----:B------:R-:W-:Y:S02]  /*2f80*/  VIADD R145, R145, 0x20 ;  /* 0x0000002091917836 */ /* 0x000fe40000000000 */
[----:B------:R2:W-:Y:S05]  /*2f90*/  STG.E.128 desc[UR4][R146.64], R72 ;  /* 0x0000004892007986 */ /* 0x0005ea000c101d04 */
.L_x_6445:
[----:B------:R-:W-:Y:S05]  /*2fa0*/  BSYNC B0 ;  /* 0x0000000000007941 */ /* 0x000fea0003800000 */
.L_x_6444:
[----:B------:R-:W-:Y:S04]  /*2fb0*/  BSSY B0, `(.L_x_6446) ;  /* 0x0000030000007945 */ /* 0x000fe80003800000 */
[----:B------:R-:W-:Y:S05]  /*2fc0*/  @!P0 BRA `(.L_x_6447) ;  /* 0x0000000000b88947 */ /* 0x000fea0003800000 */
[--C-:B-12---:R-:W-:Y:S01]  /*2fd0*/  FADD.FTZ R72, R64, -R150.reuse ;  /* 0x8000009640487221 */ /* 0x106fe20000010000 */
[--C-:B------:R-:W-:Y:S01]  /*2fe0*/  FADD.FTZ R74, R65, -R150.reuse ;  /* 0x80000096414a7221 */ /* 0x100fe20000010000 */
[--C-:B0-----:R-:W-:Y:S01]  /*2ff0*/  FADD.FTZ R68, R60, -R150.reuse ;  /* 0x800000963c447221 */ /* 0x101fe20000010000 */
[--C-:B------:R-:W-:Y:S01]  /*3000*/  FADD.FTZ R146, R66, -R150.reuse ;  /* 0x8000009642927221 */ /* 0x100fe20000010000 */
[C---:B------:R-:W-:Y:S01]  /*3010*/  FMUL.FTZ R72, R151.reuse, R72 ;  /* 0x0000004897487220 */ /* 0x040fe20000410000 */
[C---:B------:R-:W-:Y:S01]  /*3020*/  FMUL.FTZ R69, R151.reuse, R74 ;  /* 0x0000004a97457220 */ /* 0x040fe20000410000 */
[----:B------:R-:W-:Y:S01]  /*3030*/  FMUL.FTZ R149, R151, R68 ;  /* 0x0000004497957220 */ /* 0x000fe20000410000 */
[----:B------:R-:W-:Y:S01]  /*3040*/  FADD.FTZ R70, R63, -R150 ;  /* 0x800000963f467221 */ /* 0x000fe20000010000 */
[----:B------:R-:W-:Y:S01]  /*3050*/  FFMA.FTZ R68, R81, R72, R86 ;  /* 0x0000004851447223 */ /* 0x000fe20000010056 */
[----:B------:R-:W-:Y:S01]  /*3060*/  FFMA.FTZ R71, R128, R69, R129 ;  /* 0x0000004580477223 */ /* 0x000fe20000010081 */
[----:B------:R-:W-:Y:S01]  /*3070*/  FMUL.FTZ R73, R151, R146 ;  /* 0x0000009297497220 */ /* 0x000fe20000410000 */
[--C-:B------:R-:W-:Y:S01]  /*3080*/  FADD.FTZ R148, R61, -R150.reuse ;  /* 0x800000963d947221 */ /* 0x100fe20000010000 */
[--C-:B------:R-:W-:Y:S01]  /*3090*/  FADD.FTZ R152, R62, -R150.reuse ;  /* 0x800000963e987221 */ /* 0x100fe20000010000 */
[----:B------:R-:W-:Y:S01]  /*30a0*/  FADD.FTZ R154, R67, -R150 ;  /* 0x80000096439a7221 */ /* 0x000fe20000010000 */
[----:B------:R-:W-:Y:S01]  /*30b0*/  FMUL.FTZ R150, R151, R70 ;  /* 0x0000004697967220 */ /* 0x000fe20000410000 */
[----:B------:R-:W-:Y:S01]  /*30c0*/  F2FP.BF16.F32.PACK_AB R70, R71, R68 ;  /* 0x000000444746723e */ /* 0x000fe200000010ff */
[----:B------:R-:W-:Y:S01]  /*30d0*/  FFMA.FTZ R74, R89, R72, R94 ;  /* 0x00000048594a7223 */ /* 0x000fe2000001005e */
[-C--:B------:R-:W-:Y:S01]  /*30e0*/  FFMA.FTZ R71, R82, R73.reuse, R85 ;  /* 0x0000004952477223 */ /* 0x080fe20000010055 */
[----:B------:R-:W-:Y:S01]  /*30f0*/  FFMA.FTZ R75, R90, R73, R93 ;  /* 0x000000495a4b7223 */ /* 0x000fe2000001005d */
[----:B------:R-:W0:Y:S01]  /*3100*/  LDC.64 R146, c[0x0][0x2b8] ;  /* 0x0000ae00ff927b82 */ /* 0x000e220000000a00 */
[C---:B------:R-:W-:Y:S01]  /*3110*/  FMUL.FTZ R154, R151.reuse, R154 ;  /* 0x0000009a979a7220 */ /* 0x040fe20000410000 */
[----:B------:R-:W-:Y:S01]  /*3120*/  FFMA.FTZ R69, R130, R69, R131 ;  /* 0x0000004582457223 */ /* 0x000fe20000010083 */
[C---:B------:R-:W-:Y:S01]  /*3130*/  FMUL.FTZ R148, R151.reuse, R148 ;  /* 0x0000009497947220 */ /* 0x040fe20000410000 */
[----:B------:R-:W-:Y:S01]  /*3140*/  FMUL.FTZ R152, R151, R152 ;  /* 0x0000009897987220 */ /* 0x000fe20000410000 */
[-C--:B------:R-:W-:Y:S01]  /*3150*/  FFMA.FTZ R68, R132, R154.reuse, R133 ;  /* 0x0000009a84447223 */ /* 0x080fe20000010085 */
[----:B------:R-:W-:Y:S01]  /*3160*/  FFMA.FTZ R154, R134, R154, R135 ;  /* 0x0000009a869a7223 */ /* 0x000fe20000010087 */
[----:B------:R-:W-:Y:S01]  /*3170*/  F2FP.BF16.F32.PACK_AB R74, R69, R74 ;  /* 0x0000004a454a723e */ /* 0x000fe200000010ff */
[----:B------:R-:W1:Y:S01]  /*3180*/  LDC.64 R72, c[0x0][0x2c0] ;  /* 0x0000b000ff487b82 */ /* 0x000e620000000a00 */
[----:B------:R-:W-:Y:S01]  /*3190*/  FFMA.FTZ R69, R120, R148, R121 ;  /* 0x0000009478457223 */ /* 0x000fe20000010079 */
[----:B------:R-:W-:Y:S01]  /*31a0*/  F2FP.BF16.F32.PACK_AB R71, R68, R71 ;  /* 0x000000474447723e */ /* 0x000fe200000010ff */
[----:B------:R-:W-:Y:S01]  /*31b0*/  FFMA.FTZ R68, R79, R149, R84 ;  /* 0x000000954f447223 */ /* 0x000fe20000010054 */
[----:B------:R-:W-:Y:S01]  /*31c0*/  F2FP.BF16.F32.PACK_AB R75, R154, R75 ;  /* 0x0000004b9a4b723e */ /* 0x000fe200000010ff */
[----:B------:R-:W-:Y:S01]  /*31d0*/  FFMA.FTZ R151, R80, R152, R83 ;  /* 0x0000009850977223 */ /* 0x000fe20000010053 */
[-C--:B------:R-:W-:Y:S01]  /*31e0*/  FFMA.FTZ R154, R124, R150.reuse, R125 ;  /* 0x000000967c9a7223 */ /* 0x080fe2000001007d */
[----:B------:R-:W-:Y:S01]  /*31f0*/  FFMA.FTZ R153, R126, R150, R127 ;  /* 0x000000967e997223 */ /* 0x000fe2000001007f */
[----:B------:R-:W-:Y:S01]  /*3200*/  F2FP.BF16.F32.PACK_AB R68, R69, R68 ;  /* 0x000000444544723e */ /* 0x000fe200000010ff */
[----:B------:R-:W-:Y:S01]  /*3210*/  FFMA.FTZ R152, R88, R152, R91 ;  /* 0x0000009858987223 */ /* 0x000fe2000001005b */
[----:B------:R-:W-:Y:S01]  /*3220*/  FFMA.FTZ R150, R122, R148, R123 ;  /* 0x000000947a967223 */ /* 0x000fe2000001007b */
[----:B------:R-:W-:Y:S01]  /*3230*/  F2FP.BF16.F32.PACK_AB R69, R154, R151 ;  /* 0x000000979a45723e */ /* 0x000fe200000010ff */
[----:B------:R-:W-:Y:S01]  /*3240*/  FFMA.FTZ R151, R87, R149, R92 ;  /* 0x0000009557977223 */ /* 0x000fe2000001005c */
[----:B0-----:R-:W-:-:S05]  /*3250*/  IMAD.WIDE.U32 R146, R145, 0x10, R146 ;  /* 0x0000001091927825 */ /* 0x001fca00078e0092 */
[----:B------:R3:W-:Y:S01]  /*3260*/  STG.E.128 desc[UR4][R146.64], R68 ;  /* 0x0000004492007986 */ /* 0x0007e2000c101d04 */
[----:B-1----:R-:W-:Y:S01]  /*3270*/  IMAD.WIDE.U32 R148, R145, 0x10, R72 ;  /* 0x0000001091947825 */ /* 0x002fe200078e0048 */
[----:B------:R-:W-:Y:S02]  /*3280*/  F2FP.BF16.F32.PACK_AB R73, R153, R152 ;  /* 0x000000989949723e */ /* 0x000fe400000010ff */
[----:B------:R-:W-:-:S05]  /*3290*/  F2FP.BF16.F32.PACK_AB R72, R150, R151 ;  /* 0x000000979648723e */ /* 0x000fca00000010ff */
[----:B------:R3:W-:Y:S02]  /*32a0*/  STG.E.128 desc[UR4][R148.64], R72 ;  /* 0x0000004894007986 */ /* 0x0007e4000c101d04 */
.L_x_6447:
[----:B------:R-:W-:Y:S05]  /*32b0*/  BSYNC B0 ;  /* 0x0000000000007941 */ /* 0x000fea0003800000 */
.L_x_6446:
[----:B0123--:R-:W0:Y:S02]  /*32c0*/  LDC.64 R68, c[0x0][0x210] ;  /* 0x00008400ff447b82 */ /* 0x00fe240000000a00 */
[----:B0-----:R-:W-:-:S04]  /*32d0*/  LEA R143, R68, R143, 0x2 ;  /* 0x0000008f448f7211 */ /* 0x001fc800078e10ff */
[----:B------:R-:W-:-:S13]  /*32e0*/  ISETP.GE.AND P3, PT, R143, R69, PT ;  /* 0x000000458f00720c */ /* 0x000fda0003f66270 */
[----:B------:R-:W-:Y:S05]  /*32f0*/  @!P3 BRA `(.L_x_6448) ;  /* 0xffffffdc0044b947 */ /* 0x000fea000383ffff */
[----:B------:R-:W-:Y:S05]  /*3300*/  EXIT ;  /* 0x000000000000794d */ /* 0x000fea0003800000 */
.L_x_6441:
        /* <DEDUP_REMOVED lines=8> */
.L_x_6450:
[----:B------:R-:W-:Y:S05]  /*3390*/  BSYNC B0 ;  /* 0x0000000000007941 */ /* 0x000fea0003800000 */
.L_x_6449:
[----:B------:R-:W-:Y:S01]  /*33a0*/  IMAD.MOV.U32 R68, RZ, RZ, R147 ;  /* 0x000000ffff447224 */ /* 0x000fe200078e0093 */
[----:B------:R-:W-:Y:S01]  /*33b0*/  HFMA2.MMA R148, -RZ, RZ, 0, 1.1920928955078125e-07 ;  /* 0x00000002ff947435 */ /* 0x000fe200000001ff */
[----:B------:R-:W-:Y:S01]  /*33c0*/  MOV R151, 0x1f ;  /* 0x0000001f00977802 */ /* 0x000fe20000000f00 */
[----:B------:R-:W0:Y:S01]  /*33d0*/  LDC R72, c[0x0][0x290] ;  /* 0x0000a400ff487b82 */ /* 0x000e220000000800 */
[----:B------:R-:W-:Y:S01]  /*33e0*/  FADD.FTZ R70, R69, R68 ;  /* 0x0000004445467221 */ /* 0x000fe20000010000 */
[----:B------:R-:W-:-:S04]  /*33f0*/  MOV R146, 0xffffffff ;  /* 0xffffffff00927802 */ /* 0x000fc80000000f00 */
[----:B------:R-:W-:-:S07]  /*3400*/  MOV R149, R70 ;  /* 0x0000004600957202 */ /* 0x000fce0000000f00 */
[----:B0-----:R-:W-:Y:S05]  /*3410*/  WARPSYNC.COLLECTIVE R146, `(.L_x_6451) ;  /* 0x0000000092087348 */ /* 0x001fea0003c00000 */
[----:B------:R1:W2:Y:S02]  /*3420*/  SHFL.BFLY P6, R147, R149, R148, R151 ;  /* 0x0c00009495937389 */ /* 0x0002a400000c0097 */
[----:B012---:R-:W-:Y:S01]  /*3430*/  ENDCOLLECTIVE ;  /* 0x000000000000791b */ /* 0x007fe20003800000 */
.L_x_6451:
[----:B------:R-:W-:Y:S01]  /*3440*/  HFMA2.MMA R148, -RZ, RZ, 0, 2.384185791015625e-07 ;  /* 0x00000004ff947435 */ /* 0x000fe200000001ff */
[----:B------:R-:W-:-:S05]  /*3450*/  MOV R71, R147 ;  /* 0x0000009300477202 */ /* 0x000fca0000000f00 */
[----:B------:R-:W-:-:S04]  /*3460*/  FADD.FTZ R71, R70, R71 ;  /* 0x0000004746477221 */ /* 0x000fc80000010000 */
[----:B------:R-:W-:-:S07]  /*3470*/  IMAD.MOV.U32 R149, RZ, RZ, R71 ;  /* 0x000000ffff957224 */ /* 0x000fce00078e0047 */
[----:B------:R-:W-:Y:S05]  /*3480*/  WARPSYNC.COLLECTIVE R146, `(.L_x_6452) ;  /* 0x0000000092087348 */ /* 0x000fea0003c00000 */
[----:B------:R0:W1:Y:S02]  /*3490*/  SHFL.BFLY P6, R147, R149, R148, R151 ;  /* 0x0c00009495937389 */ /* 0x00006400000c0097 */
[----:B01----:R-:W-:Y:S01]  /*34a0*/  ENDCOLLECTIVE ;  /* 0x000000000000791b */ /* 0x003fe20003800000 */
.L_x_6452:
[----:B------:R-:W-:Y:S01]  /*34b0*/  HFMA2.MMA R148, -RZ, RZ, 0, 4.76837158203125e-07 ;  /* 0x00000008ff947435 */ /* 0x000fe200000001ff */
[----:B------:R-:W-:-:S05]  /*34c0*/  MOV R68, R147 ;  /* 0x0000009300447202 */ /* 0x000fca0000000f00 */
[----:B------:R-:W-:-:S05]  /*34d0*/  FADD.FTZ R74, R71, R68 ;  /* 0x00000044474a7221 */ /* 0x000fca0000010000 */
[----:B------:R-:W-:-:S07]  /*34e0*/  MOV R149, R74 ;  /* 0x0000004a00957202 */ /* 0x000fce0000000f00 */
[----:B------:R-:W-:Y:S05]  /*34f0*/  WARPSYNC.COLLECTIVE R146, `(.L_x_6453) ;  /* 0x0000000092087348 */ /* 0x000fea0003c00000 */
[----:B------:R0:W1:Y:S02]  /*3500*/  SHFL.BFLY P6, R147, R149, R148, R151 ;  /* 0x0c00009495937389 */ /* 0x00006400000c0097 */
[----:B01----:R-:W-:Y:S01]  /*3510*/  ENDCOLLECTIVE ;  /* 0x000000000000791b */ /* 0x003fe20003800000 */
.L_x_6453:
[----:B------:R-:W-:Y:S01]  /*3520*/  HFMA2.MMA R148, -RZ, RZ, 0, 9.5367431640625e-07 ;  /* 0x00000010ff947435 */ /* 0x000fe200000001ff */
[----:B------:R-:W-:-:S05]  /*3530*/  MOV R73, R147 ;  /* 0x0000009300497202 */ /* 0x000fca0000000f00 */
[----:B------:R-:W-:-:S04]  /*3540*/  FADD.FTZ R75, R74, R73 ;  /* 0x000000494a4b7221 */ /* 0x000fc80000010000 */
[----:B------:R-:W-:-:S07]  /*3550*/  IMAD.MOV.U32 R149, RZ, RZ, R75 ;  /* 0x000000ffff957224 */ /* 0x000fce00078e004b */
[----:B------:R-:W-:Y:S05]  /*3560*/  WARPSYNC.COLLECTIVE R146, `(.L_x_6454) ;  /* 0x0000000092087348 */ /* 0x000fea0003c00000 */
[----:B------:R0:W1:Y:S02]  /*3570*/  SHFL.BFLY P6, R147, R149, R148, R151 ;  /* 0x0c00009495937389 */ /* 0x00006400000c0097 */
[----:B01----:R-:W-:Y:S01]  /*3580*/  ENDCOLLECTIVE ;  /* 0x000000000000791b */ /* 0x003fe20003800000 */
.L_x_6454:
        /* <DEDUP_REMOVED lines=57> */
.L_x_6455:
[----:B------:R-:W-:Y:S01]  /*3920*/  HFMA2.MMA R148, -RZ, RZ, 0, 1.1920928955078125e-07 ;  /* 0x00000002ff947435 */ /* 0x000fe200000001ff */
[----:B------:R-:W-:-:S05]  /*3930*/  MOV R69, R147 ;  /* 0x0000009300457202 */ /* 0x000fca0000000f00 */
[----:B------:R-:W-:-:S04]  /*3940*/  FADD.FTZ R69, R68, R69 ;  /* 0x0000004544457221 */ /* 0x000fc80000010000 */
[----:B------:R-:W-:-:S07]  /*3950*/  IMAD.MOV.U32 R149, RZ, RZ, R69 ;  /* 0x000000ffff957224 */ /* 0x000fce00078e0045 */
[----:B------:R-:W-:Y:S05]  /*3960*/  WARPSYNC.COLLECTIVE R146, `(.L_x_6456) ;  /* 0x0000000092087348 */ /* 0x000fea0003c00000 */
[----:B------:R0:W1:Y:S02]  /*3970*/  SHFL.BFLY P6, R147, R149, R148, R151 ;  /* 0x0c00009495937389 */ /* 0x00006400000c0097 */
[----:B01----:R-:W-:Y:S01]  /*3980*/  ENDCOLLECTIVE ;  /* 0x000000000000791b */ /* 0x003fe20003800000 */
.L_x_6456:
[----:B------:R-:W-:Y:S01]  /*3990*/  HFMA2.MMA R148, -RZ, RZ, 0, 2.384185791015625e-07 ;  /* 0x00000004ff947435 */ /* 0x000fe200000001ff */
[----:B------:R-:W-:-:S05]  /*39a0*/  MOV R70, R147 ;  /* 0x0000009300467202 */ /* 0x000fca0000000f00 */
[----:B------:R-:W-:-:S05]  /*39b0*/  FADD.FTZ R70, R69, R70 ;  /* 0x0000004645467221 */ /* 0x000fca0000010000 */
[----:B------:R-:W-:-:S07]  /*39c0*/  MOV R149, R70 ;  /* 0x0000004600957202 */ /* 0x000fce0000000f00 */
[----:B------:R-:W-:Y:S05]  /*39d0*/  WARPSYNC.COLLECTIVE R146, `(.L_x_6457) ;  /* 0x0000000092087348 */ /* 0x000fea0003c00000 */
[----:B------:R0:W1:Y:S02]  /*39e0*/  SHFL.BFLY P6, R147, R149, R148, R151 ;  /* 0x0c00009495937389 */ /* 0x00006400000c0097 */
[----:B01----:R-:W-:Y:S01]  /*39f0*/  ENDCOLLECTIVE ;  /* 0x000000000000791b */ /* 0x003fe20003800000 */
.L_x_6457:
[----:B------:R-:W-:Y:S01]  /*3a00*/  HFMA2.MMA R148, -RZ, RZ, 0, 4.76837158203125e-07 ;  /* 0x00000008ff947435 */ /* 0x000fe200000001ff */
[----:B------:R-:W-:-:S05]  /*3a10*/  MOV R71, R147 ;  /* 0x0000009300477202 */ /* 0x000fca0000000f00 */
[----:B------:R-:W-:-:S04]  /*3a20*/  FADD.FTZ R71, R70, R71 ;  /* 0x0000004746477221 */ /* 0x000fc80000010000 */
[----:B------:R-:W-:-:S07]  /*3a30*/  IMAD.MOV.U32 R149, RZ, RZ, R71 ;  /* 0x000000ffff957224 */ /* 0x000fce00078e0047 */
[----:B------:R-:W-:Y:S05]  /*3a40*/  WARPSYNC.COLLECTIVE R146, `(.L_x_6458) ;  /* 0x0000000092087348 */ /* 0x000fea0003c00000 */
[----:B------:R0:W1:Y:S02]  /*3a50*/  SHFL.BFLY P6, R147, R149, R148, R151 ;  /* 0x0c00009495937389 */ /* 0x00006400000c0097 */
[----:B01----:R-:W-:Y:S01]  /*3a60*/  ENDCOLLECTIVE ;  /* 0x000000000000791b */ /* 0x003fe20003800000 */
.L_x_6458:
[----:B------:R-:W-:Y:S01]  /*3a70*/  HFMA2.MMA R148, -RZ, RZ, 0, 9.5367431640625e-07 ;  /* 0x00000010ff947435 */ /* 0x000fe200000001ff */
[----:B------:R-:W-:-:S05]  /*3a80*/  MOV R74, R147 ;  /* 0x00000093004a7202 */ /* 0x000fca0000000f00 */
[----:B------:R-:W-:-:S05]  /*3a90*/  FADD.FTZ R74, R71, R74 ;  /* 0x0000004a474a7221 */ /* 0x000fca0000010000 */
[----:B------:R-:W-:-:S07]  /*3aa0*/  MOV R149, R74 ;  /* 0x0000004a00957202 */ /* 0x000fce0000000f00 */
[----:B------:R-:W-:Y:S05]  /*3ab0*/  WARPSYNC.COLLECTIVE R146, `(.L_x_6459) ;  /* 0x0000000092087348 */ /* 0x000fea0003c00000 */
[----:B------:R0:W1:Y:S02]  /*3ac0*/  SHFL.BFLY P6, R147, R149, R148, R151 ;  /* 0x0c00009495937389 */ /* 0x00006400000c0097 */
[----:B01----:R-:W-:Y:S01]  /*3ad0*/  ENDCOLLECTIVE ;  /* 0x000000000000791b */ /* 0x003fe20003800000 */
.L_x_6459:
[----:B------:R-:W-:Y:S01]  /*3ae0*/  MOV R75, R147 ;  /* 0x00000093004b7202 */ /* 0x000fe20000000f00 */
[----:B------:R-:W-:Y:S06]  /*3af0*/  BRA `(.L_x_6460) ;  /* 0xffffffec00647947 */ /* 0x000fec000383ffff */
.L_x_6461:
        /* <DEDUP_REMOVED lines=16> */
.L_x_20697:


//--------------------- .text._ZN10layer_norm31ln_parallel_residual_fwd_kernelINS_13Kernel_traitsI13__nv_bfloat16S2_fS2_fjLj768ELj1ELj4ELj1ELj16ENS_18Kernel_traits_baseILj768ES2_S2_fS2_fjLj128EEEEELb0ELb0ELb1EEEvNS_9FwdParamsE --------------------------
	.section	.text._ZN10layer_norm31ln_parallel_residual_fwd_kernelINS_13Kernel_traitsI13__nv_bfloat16S2_fS2_fjLj768ELj1ELj4ELj1ELj16ENS_18Kernel_traits_baseILj768ES2_S2_fS2_fjLj128EEEEELb0ELb0ELb1EEEvNS_9FwdParamsE,"ax",@progbits
	.align	128
        .global         _ZN10layer_norm31ln_parallel_residual_fwd_kernelINS_13Kernel_traitsI13__nv_bfloat16S2_fS2_fjLj768ELj1ELj4ELj1ELj16ENS_18Kernel_traits_baseILj768ES2_S2_fS2_fjLj128EEEEELb0ELb0ELb1EEEvNS_9FwdParamsE
        .type           _ZN10layer_norm31ln_parallel_residual_fwd_kernelINS_13Kernel_traitsI13__nv_bfloat16S2_fS2_fjLj768ELj1ELj4ELj1ELj16ENS_18Kernel_traits_baseILj768ES2_S2_fS2_fjLj128EEEEELb0ELb0ELb1EEEvNS_9FwdParamsE,@function
        .size           _ZN10layer_norm31ln_parallel_residual_fwd_kernelINS_13Kernel_traitsI13__nv_bfloat16S2_fS2_fjLj768ELj1ELj4ELj1ELj16ENS_18Kernel_traits_baseILj768ES2_S2_fS2_fjLj128EEEEELb0ELb0ELb1EEEvNS_9FwdParamsE,(.L_x_20698 - _ZN10layer_norm31ln_parallel_residual_fwd_kernelINS_13Kernel_traitsI13__nv_bfloat16S2_fS2_fjLj768ELj1ELj4ELj1ELj16ENS_18Kernel_traits_baseILj768ES2_S2_fS2_fjLj128EEEEELb0ELb0ELb1EEEvNS_9FwdParamsE)
        .other          _ZN10layer_norm31ln_parallel_residual_fwd_kernelINS_13Kernel_traitsI13__nv_bfloat16S2_fS2_fjLj768ELj1ELj4ELj1ELj16ENS_18Kernel_traits_baseILj768ES2_S2_fS2_fjLj128EEEEELb0ELb0ELb1EEEvNS_9FwdParamsE,@"STO_CUDA_ENTRY STV_DEFAULT"
_ZN10layer_norm31ln_parallel_residual_fwd_kernelINS_13Kernel_traitsI13__nv_bfloat16S2_fS2_fjLj768ELj1ELj4ELj1ELj16ENS_18Kernel_traits_baseILj768ES2_S2_fS2_fjLj128EEEEELb0ELb0ELb1EEEvNS_9FwdParamsE:
.text._ZN10layer_norm31ln_parallel_residual_fwd_kernelINS_13Kernel_traitsI13__nv_bfloat16S2_fS2_fjLj768ELj1ELj4ELj1ELj16ENS_18Kernel_traits_baseILj768ES2_S2_fS2_fjLj128EEEEELb0ELb0ELb1EEEvNS_9FwdParamsE:
[----:B------:R-:W-:Y:S01]  /*0000*/  LDC R1, c[0x0][0x28] ;  /* 0x00000a00ff017b82 */ /* 0x000fe20000000800 */
[----:B------:R-:W0:Y:S01]  /*0010*/  S2R R2, SR_TID.X ;  /* 0x0000000000027919 */ /* 0x000e220000002100 */
[----:B------:R-:W-:Y:S01]  /*0020*/  ULDC.64 UR4, c[0x0][0x2c8] ;  /* 0x0000b20000047ab9 */ /* 0x000fe20000000a00 */
[----:B------:R-:W-:Y:S01]  /*0030*/  ULDC.64 UR6, c[0x0][0x2d0] ;  /* 0x0000b40000067ab9 */ /* 0x000fe20000000a00 */
[----:B------:R-:W-:Y:S01]  /*0040*/  ISETP.NE.U32.AND P0, PT, RZ, UR4, PT ;  /* 0x00000004ff007c0c */ /* 0x000fe2000bf05070 */
[----:B------:R-:W1:Y:S01]  /*0050*/  S2R R3, SR_CTAID.X ;  /* 0x0000000000037919 */ /* 0x000e620000002500 */
[----:B------:R-:W-:Y:S02]  /*0060*/  ULDC.64 UR8, c[0x0][0x268] ;  /* 0x00009a0000087ab9 */ /* 0x000fe40000000a00 */
[----:B------:R-:W-:Y:S02]  /*0070*/  ISETP.NE.AND.EX P0, PT, RZ, UR5, PT, P0 ;  /* 0x00000005ff007c0c */ /* 0x000fe4000bf05300 */
[----:B0-----:R-:W-:-:S04]  /*0080*/  SHF.L.U32 R0, R2, 0x4, RZ ;  /* 0x0000000402007819 */ /* 0x001fc800000006ff */
[----:B------:R-:W-:-:S04]  /*0090*/  LOP3.LUT R8, R0, 0x1f0, RZ, 0xc0, !PT ;  /* 0x000001f000087812 */ /* 0x000fc800078ec0ff */
[----:B------:R-:W-:Y:S02]  /*00a0*/  IADD3 R4, P1, R8, UR4, RZ ;  /* 0x0000000408047c10 */ /* 0x000fe4000ff3e0ff */
[----:B------:R-:W-:Y:S02]  /*00b0*/  LOP3.LUT R72, R2, 0x1f, RZ, 0xc0, !PT ;  /* 0x0000001f02487812 */ /* 0x000fe400078ec0ff */
[----:B------:R-:W-:Y:S01]  /*00c0*/  IADD3.X R5, RZ, UR5, RZ, P1, !PT ;  /* 0x00000005ff057c10 */ /* 0x000fe20008ffe4ff */
[----:B------:R-:W-:Y:S01]  /*00d0*/  ULDC.64 UR4, c[0x0][0x208] ;  /* 0x0000820000047ab9 */ /* 0x000fe20000000a00 */
[----:B------:R-:W-:Y:S02]  /*00e0*/  ISETP.NE.U32.AND P1, PT, RZ, UR6, PT ;  /* 0x00000006ff007c0c */ /* 0x000fe4000bf25070 */
[----:B------:R-:W-:Y:S01]  /*00f0*/  SHF.L.U32 R24, R72, 0x4, RZ ;  /* 0x0000000448187819 */ /* 0x000fe200000006ff */
[----:B------:R0:W5:Y:S01]  /*0100*/  @P0 LDG.E.128 R28, desc[UR4][R4.64] ;  /* 0x00000004041c0981 */ /* 0x000162000c1e1d00 */
[----:B------:R-:W-:-:S02]  /*0110*/  ISETP.NE.AND.EX P1, PT, RZ, UR7, PT, P1 ;  /* 0x00000007ff007c0c */ /* 0x000fc4000bf25310 */
[----:B------:R-:W-:Y:S01]  /*0120*/  IADD3 R6, P2, R24, UR6, RZ ;  /* 0x0000000618067c10 */ /* 0x000fe2000ff5e0ff */
[----:B------:R0:W5:Y:S03]  /*0130*/  @P0 LDG.E.128 R52, desc[UR4][R4.64+0x200] ;  /* 0x0002000404340981 */ /* 0x000166000c1e1d00 */
[----:B------:R-:W-:Y:S01]  /*0140*/  IADD3.X R7, RZ, UR7, RZ, P2, !PT ;  /* 0x00000007ff077c10 */ /* 0x000fe200097fe4ff */
[----:B------:R-:W-:Y:S01]  /*0150*/  ULDC.64 UR6, c[0x0][0x260] ;  /* 0x0000980000067ab9 */ /* 0x000fe20000000a00 */
[----:B------:R-:W-:Y:S01]  /*0160*/  SHF.R.U32.HI R0, RZ, 0x5, R2 ;  /* 0x00000005ff007819 */ /* 0x000fe20000011602 */
[----:B------:R0:W5:Y:S01]  /*0170*/  @P0 LDG.E.128 R20, desc[UR4][R4.64+0x400] ;  /* 0x0004000404140981 */ /* 0x000162000c1e1d00 */
[----:B------:R-:W-:Y:S01]  /*0180*/  IADD3 R2, P3, R8, UR6, RZ ;  /* 0x0000000608027c10 */ /* 0x000fe2000ff7e0ff */
[----:B------:R-:W-:Y:S02]  /*0190*/  ULDC UR6, c[0x0][0x214] ;  /* 0x0000850000067ab9 */ /* 0x000fe40000000800 */
[----:B------:R0:W5:Y:S04]  /*01a0*/  @P1 LDG.E.128 R16, desc[UR4][R6.64] ;  /* 0x0000000406101981 */ /* 0x000168000c1e1d00 */
[----:B------:R0:W5:Y:S01]  /*01b0*/  @P1 LDG.E.128 R12, desc[UR4][R6.64+0x200] ;  /* 0x00020004060c1981 */ /* 0x000162000c1e1d00 */
[----:B-1----:R-:W-:-:S02]  /*01c0*/  LEA R134, R3, R0, 0x2 ;  /* 0x0000000003867211 */ /* 0x002fc400078e10ff */
[----:B------:R-:W-:Y:S01]  /*01d0*/  IADD3.X R3, RZ, UR7, RZ, P3, !PT ;  /* 0x00000007ff037c10 */ /* 0x000fe20009ffe4ff */
[----:B------:R0:W5:Y:S01]  /*01e0*/  @P1 LDG.E.128 R8, desc[UR4][R6.64+0x400] ;  /* 0x0004000406081981 */ /* 0x000162000c1e1d00 */
[----:B------:R-:W-:Y:S02]  /*01f0*/  ISETP.GE.AND P2, PT, R134, UR6, PT ;  /* 0x0000000686007c0c */ /* 0x000fe4000bf46270 */
[----:B------:R-:W-:-:S04]  /*0200*/  IADD3 R24, P3, R24, UR8, RZ ;  /* 0x0000000818187c10 */ /* 0x000fc8000ff7e0ff */
[----:B------:R-:W-:-:S07]  /*0210*/  IADD3.X R25, RZ, UR9, RZ, P3, !PT ;  /* 0x00000009ff197c10 */ /* 0x000fce0009ffe4ff */
[----:B0-----:R-:W-:Y:S05]  /*0220*/  @P2 EXIT ;  /* 0x000000000000294d */ /* 0x001fea0003800000 */
[----:B------:R-:W2:Y:S04]  /*0230*/  LDG.E.128 R4, desc[UR4][R2.64] ;  /* 0x0000000402047981 */ /* 0x000ea8000c1e1d00 */
[----:B------:R-:W3:Y:S04]  /*0240*/  LDG.E.128 R44, desc[UR4][R2.64+0x200] ;  /* 0x00020004022c7981 */ /* 0x000ee8000c1e1d00 */
[----:B------:R-:W4:Y:S04]  /*0250*/  LDG.E.128 R40, desc[UR4][R24.64+0x400] ;  /* 0x0004000418287981 */ /* 0x000f28000c1e1d00 */
[----:B------:R-:W4:Y:S04]  /*0260*/  LDG.E.128 R48, desc[UR4][R24.64] ;  /* 0x0000000418307981 */ /* 0x000f28000c1e1d00 */
[----:B------:R0:W4:Y:S04]  /*0270*/  LDG.E.128 R32, desc[UR4][R24.64+0x200] ;  /* 0x0002000418207981 */ /* 0x000128000c1e1d00 */
[----:B------:R-:W4:Y:S01]  /*0280*/  LDG.E.128 R36, desc[UR4][R2.64+0x400] ;  /* 0x0004000402247981 */ /* 0x000f22000c1e1d00 */
        /* <DEDUP_REMOVED lines=12> */
[----:B------:R-:W-:Y:S01]  /*0350*/  PRMT R101, R52, 0x7632, R101 ;  /* 0x0000763234657816 */ /* 0x000fe20000000065 */
[----:B------:R-:W-:Y:S01]  /*0360*/  ULDC.64 UR6, c[0x0][0x228] ;  /* 0x00008a0000067ab9 */ /* 0x000fe20000000a00 */
[C---:B------:R-:W-:Y:S01]  /*0370*/  PRMT R91, R21.reuse, 0x7632, R91 ;  /* 0x00007632155b7816 */ /* 0x040fe2000000005b */
[----:B------:R-:W-:Y:S01]  /*0380*/  ULDC UR12, c[0x0][0x2d8] ;  /* 0x0000b600000c7ab9 */ /* 0x000fe20000000800 */
[----:B------:R-:W-:Y:S01]  /*0390*/  SHF.L.U32 R27, R21, 0x10, RZ ;  /* 0x00000010151b7819 */ /* 0x000fe200000006ff */
[----:B------:R-:W-:Y:S01]  /*03a0*/  ULDC.64 UR18, c[0x0][0x228] ;  /* 0x00008a0000127ab9 */ /* 0x000fe20000000a00 */
[C---:B------:R-:W-:Y:S01]  /*03b0*/  PRMT R89, R22.reuse, 0x7632, R89 ;  /* 0x0000763216597816 */ /* 0x040fe20000000059 */
[----:B------:R-:W-:Y:S01]  /*03c0*/  ULDC.64 UR8, c[0x0][0x230] ;  /* 0x00008c0000087ab9 */ /* 0x000fe20000000a00 */
[----:B------:R-:W-:Y:S01]  /*03d0*/  SHF.L.U32 R26, R22, 0x10, RZ ;  /* 0x00000010161a7819 */ /* 0x000fe200000006ff */
[----:B------:R-:W-:Y:S01]  /*03e0*/  ULDC.64 UR10, c[0x0][0x238] ;  /* 0x00008e00000a7ab9 */ /* 0x000fe20000000a00 */
[----:B------:R-:W-:Y:S01]  /*03f0*/  PRMT R92, R8, 0x7632, R92 ;  /* 0x00007632085c7816 */ /* 0x000fe2000000005c */
[----:B0-----:R-:W-:Y:S01]  /*0400*/  IMAD.U32 R25, R23, 0x10000, RZ ;  /* 0x0001000017197824 */ /* 0x001fe200078e00ff */
[C---:B------:R-:W-:Y:S01]  /*0410*/  PRMT R109, R28.reuse, 0x7632, R109 ;  /* 0x000076321c6d7816 */ /* 0x040fe2000000006d */
[----:B------:R-:W-:Y:S01]  /*0420*/  ULDC.64 UR14, c[0x0][0x2b8] ;  /* 0x0000ae00000e7ab9 */ /* 0x000fe20000000a00 */
[----:B------:R-:W-:Y:S01]  /*0430*/  SHF.L.U32 R73, R28, 0x10, RZ ;  /* 0x000000101c497819 */ /* 0x000fe200000006ff */
        /* <DEDUP_REMOVED lines=10> */
[C---:B------:R-:W-:Y:S02]  /*04e0*/  PRMT R106, R17.reuse, 0x7632, R106 ;  /* 0x00007632116a7816 */ /* 0x040fe4000000006a */
[----:B------:R-:W-:Y:S02]  /*04f0*/  SHF.L.U32 R24, R17, 0x10, RZ ;  /* 0x0000001011187819 */ /* 0x000fe400000006ff */
[C---:B------:R-:W-:Y:S02]  /*0500*/  PRMT R104, R18.reuse, 0x7632, R104 ;  /* 0x0000763212687816 */ /* 0x040fe40000000068 */
[----:B------:R-:W-:-:S02]  /*0510*/  SHF.L.U32 R21, R18, 0x10, RZ ;  /* 0x0000001012157819 */ /* 0x000fc400000006ff */
[C---:B------:R-:W-:Y:S02]  /*0520*/  PRMT R102, R19.reuse, 0x7632, R102 ;  /* 0x0000763213667816 */ /* 0x040fe40000000066 */
[----:B------:R-:W-:Y:S02]  /*0530*/  SHF.L.U32 R22, R19, 0x10, RZ ;  /* 0x0000001013167819 */ /* 0x000fe400000006ff */
[----:B------:R-:W-:Y:S02]  /*0540*/  PRMT R100, R12, 0x7632, R100 ;  /* 0x000076320c647816 */ /* 0x000fe40000000064 */
[----:B------:R-:W-:Y:S02]  /*0550*/  PRMT R98, R13, 0x7632, R98 ;  /* 0x000076320d627816 */ /* 0x000fe40000000062 */
[----:B------:R-:W-:Y:S02]  /*0560*/  PRMT R96, R14, 0x7632, R96 ;  /* 0x000076320e607816 */ /* 0x000fe40000000060 */
[----:B------:R-:W-:-:S02]  /*0570*/  PRMT R94, R15, 0x7632, R94 ;  /* 0x000076320f5e7816 */ /* 0x000fc4000000005e */
[----:B------:R-:W-:Y:S02]  /*0580*/  PRMT R90, R9, 0x7632, R90 ;  /* 0x00007632095a7816 */ /* 0x000fe4000000005a */
[----:B------:R-:W-:Y:S02]  /*0590*/  PRMT R88, R10, 0x7632, R88 ;  /* 0x000076320a587816 */ /* 0x000fe40000000058 */
[----:B------:R-:W-:Y:S01]  /*05a0*/  PRMT R86, R11, 0x7632, R86 ;  /* 0x000076320b567816 */ /* 0x000fe20000000056 */
[----:B------:R-:W-:Y:S01]  /*05b0*/  BSSY B0, `(.L_x_6462) ;  /* 0x0000282000007945 */ /* 0x000fe20003800000 */
[----:B------:R-:W-:Y:S02]  /*05c0*/  SHF.L.U32 R28, R20, 0x10, RZ ;  /* 0x00000010141c7819 */ /* 0x000fe400000006ff */
[----:B------:R-:W-:Y:S02]  /*05d0*/  SHF.L.U32 R19, R13, 0x10, RZ ;  /* 0x000000100d137819 */ /* 0x000fe400000006ff */
[----:B------:R-:W-:-:S02]  /*05e0*/  SHF.L.U32 R18, R14, 0x10, RZ ;  /* 0x000000100e127819 */ /* 0x000fc400000006ff */
[----:B------:R-:W-:Y:S02]  /*05f0*/  SHF.L.U32 R17, R15, 0x10, RZ ;  /* 0x000000100f117819 */ /* 0x000fe400000006ff */
[----:B------:R-:W-:Y:S01]  /*0600*/  ISETP.NE.U32.AND P0, PT, RZ, UR6, PT ;  /* 0x00000006ff007c0c */ /* 0x000fe2000bf05070 */
[----:B------:R-:W-:Y:S01]  /*0610*/  ULDC.U8 UR6, c[0x0][0x2a0] ;  /* 0x0000a80000067ab9 */ /* 0x000fe20000000000 */
[----:B------:R-:W-:Y:S01]  /*0620*/  SHF.L.U32 R23, R16, 0x10, RZ ;  /* 0x0000001010177819 */ /* 0x000fe200000006ff */
[----:B------:R-:W-:Y:S01]  /*0630*/  IMAD.U32 R71, R30, 0x10000, RZ ;  /* 0x000100001e477824 */ /* 0x000fe200078e00ff */
[----:B------:R-:W-:Y:S01]  /*0640*/  SHF.L.U32 R20, R12, 0x10, RZ ;  /* 0x000000100c147819 */ /* 0x000fe200000006ff */
[----:B------:R-:W-:Y:S01]  /*0650*/  IMAD.U32 R16, R8, 0x10000, RZ ;  /* 0x0001000008107824 */ /* 0x000fe200078e00ff */
[----:B------:R-:W-:Y:S02]  /*0660*/  SHF.L.U32 R15, R9, 0x10, RZ ;  /* 0x00000010090f7819 */ /* 0x000fe400000006ff */
[----:B------:R-:W-:-:S02]  /*0670*/  SHF.L.U32 R14, R10, 0x10, RZ ;  /* 0x000000100a0e7819 */ /* 0x000fc400000006ff */
[----:B------:R-:W-:Y:S01]  /*0680*/  SHF.L.U32 R13, R11, 0x10, RZ ;  /* 0x000000100b0d7819 */ /* 0x000fe200000006ff */
[----:B------:R-:W-:Y:S01]  /*0690*/  IMAD.U32 R101, R101, 0x10000, RZ ;  /* 0x0001000065657824 */ /* 0x000fe200078e00ff */
[----:B------:R-:W-:Y:S01]  /*06a0*/  SHF.L.U32 R70, R29, 0x10, RZ ;  /* 0x000000101d467819 */ /* 0x000fe200000006ff */
[----:B------:R-:W-:Y:S01]  /*06b0*/  IMAD.U32 R92, R92, 0x10000, RZ ;  /* 0x000100005c5c7824 */ /* 0x000fe200078e00ff */
[----:B------:R-:W-:Y:S02]  /*06c0*/  SHF.L.U32 R68, R31, 0x10, RZ ;  /* 0x000000101f447819 */ /* 0x000fe400000006ff */
[----:B------:R-:W-:Y:S02]  /*06d0*/  SHF.L.U32 R69, R52, 0x10, RZ ;  /* 0x0000001034457819 */ /* 0x000fe400000006ff */
[----:B------:R-:W-:Y:S02]  /*06e0*/  SHF.L.U32 R30, R53, 0x10, RZ ;  /* 0x00000010351e7819 */ /* 0x000fe400000006ff */
[----:B------:R-:W-:-:S02]  /*06f0*/  SHF.L.U32 R31, R54, 0x10, RZ ;  /* 0x00000010361f7819 */ /* 0x000fc400000006ff */
[----:B------:R-:W-:Y:S02]  /*0700*/  SHF.L.U32 R29, R55, 0x10, RZ ;  /* 0x00000010371d7819 */ /* 0x000fe400000006ff */
[----:B------:R-:W-:Y:S02]  /*0710*/  ISETP.NE.AND P3, PT, RZ, UR6, PT ;  /* 0x00000006ff007c0c */ /* 0x000fe4000bf65270 */
        /* <DEDUP_REMOVED lines=22> */
[----:B------:R-:W-:Y:S01]  /*0880*/  ISETP.NE.AND.EX P0, PT, RZ, UR7, PT, P0 ;  /* 0x00000007ff007c0c */ /* 0x000fe2000bf05300 */
[----:B------:R-:W-:Y:S01]  /*0890*/  ULDC UR7, c[0x0][0x218] ;  /* 0x0000860000077ab9 */ /* 0x000fe20000000800 */
[----:B--2---:R-:W-:Y:S02]  /*08a0*/  PRMT R128, R6, 0x7632, R128 ;  /* 0x0000763206807816 */ /* 0x004fe40000000080 */
[----:B------:R-:W-:Y:S02]  /*08b0*/  PRMT R132, R4, 0x7632, R132 ;  /* 0x0000763204847816 */ /* 0x000fe40000000084 */
[----:B---3--:R-:W-:Y:S02]  /*08c0*/  PRMT R118, R47, 0x7632, R118 ;  /* 0x000076322f767816 */ /* 0x008fe40000000076 */
[----:B------:R-:W-:Y:S02]  /*08d0*/  PRMT R130, R5, 0x7632, R130 ;  /* 0x0000763205827816 */ /* 0x000fe40000000082 */
[----:B----4-:R-:W-:-:S02]  /*08e0*/  PRMT R123, R41, 0x7632, R123 ;  /* 0x00007632297b7816 */ /* 0x010fc4000000007b */
        /* <DEDUP_REMOVED lines=66> */
[----:B------:R-:W-:-:S07]  /*0d10*/  SHF.L.U32 R127, R127, 0x10, RZ ;  /* 0x000000107f7f7819 */ /* 0x000fce00000006ff */
.L_x_6512:
[----:B------:R-:W0:Y:S01]  /*0d20*/  LDC.64 R64, c[0x0][0x220] ;  /* 0x00008800ff407b82 */ /* 0x000e220000000a00 */
[----:B-1----:R-:W-:Y:S01]  /*0d30*/  IMAD R32, R134, UR7, RZ ;  /* 0x0000000786207c24 */ /* 0x002fe2000f8e02ff */
        /* <DEDUP_REMOVED lines=22> */
.L_x_6463:
[----:B-----5:R-:W-:-:S05]  /*0ea0*/  SHF.L.U32 R51, R44, 0x10, RZ ;  /* 0x000000102c337819 */ /* 0x020fca00000006ff */
[----:B------:R-:W-:-:S04]  /*0eb0*/  FADD.FTZ R48, R48, R51 ;  /* 0x0000003330307221 */ /* 0x000fc80000010000 */
[----:B------:R-:W-:-:S07]  /*0ec0*/  @P1 FADD.FTZ R48, R40, R48 ;  /* 0x0000003028301221 */ /* 0x000fce0000010000 */
.L_x_6464:
[----:B------:R-:W-:Y:S01]  /*0ed0*/  SHF.L.U32 R49, R49, 0x10, RZ ;  /* 0x0000001031317819 */ /* 0x000fe200000006ff */
[----:B------:R-:W-:Y:S06]  /*0ee0*/  @P2 BRA `(.L_x_6465) ;  /* 0x00000000000c2947 */ /* 0x000fec0003800000 */
[----:B------:R-:W-:Y:S05]  /*0ef0*/  @!P1 BRA `(.L_x_6466) ;  /* 0x0000000000189947 */ /* 0x000fea0003800000 */
[----:B-----5:R-:W-:Y:S01]  /*0f00*/  FADD.FTZ R49, R41, R49 ;  /* 0x0000003129317221 */ /* 0x020fe20000010000 */
[----:B------:R-:W-:Y:S06]  /*0f10*/  BRA `(.L_x_6466) ;  /* 0x0000000000107947 */ /* 0x000fec0003800000 */
.L_x_6465:
[----:B-----5:R-:W-:-:S04]  /*0f20*/  PRMT R32, R44, 0x7632, R32 ;  /* 0x000076322c207816 */ /* 0x020fc80000000020 */
[----:B------:R-:W-:-:S05]  /*0f30*/  SHF.L.U32 R32, R32, 0x10, RZ ;  /* 0x0000001020207819 */ /* 0x000fca00000006ff */
[----:B------:R-:W-:-:S04]  /*0f40*/  FADD.FTZ R49, R49, R32 ;  /* 0x0000002031317221 */ /* 0x000fc80000010000 */
[----:B------:R-:W-:-:S07]  /*0f50*/  @P1 FADD.FTZ R49, R41, R49 ;  /* 0x0000003129311221 */ /* 0x000fce0000010000 */
.L_x_6466:
[C---:B------:R-:W-:Y:S02]  /*0f60*/  PRMT R51, R33.reuse, 0x7632, R51 ;  /* 0x0000763221337816 */ /* 0x040fe40000000033 */
[----:B------:R-:W-:Y:S01]  /*0f70*/  SHF.L.U32 R50, R33, 0x10, RZ ;  /* 0x0000001021327819 */ /* 0x000fe200000006ff */
[----:B------:R-:W-:Y:S06]  /*0f80*/  @P2 BRA `(.L_x_6467) ;  /* 0x00000000000c2947 */ /* 0x000fec0003800000 */
[----:B------:R-:W-:Y:S05]  /*0f90*/  @!P1 BRA `(.L_x_6468) ;  /* 0x0000000000149947 */ /* 0x000fea0003800000 */
[----:B-----5:R-:W-:Y:S01]  /*0fa0*/  FADD.FTZ R50, R42, R50 ;  /* 0x000000322a327221 */ /* 0x020fe20000010000 */
[----:B------:R-:W-:Y:S06]  /*0fb0*/  BRA `(.L_x_6468) ;  /* 0x00000000000c7947 */ /* 0x000fec0003800000 */
.L_x_6467:
[----:B-----5:R-:W-:-:S05]  /*0fc0*/  SHF.L.U32 R33, R45, 0x10, RZ ;  /* 0x000000102d217819 */ /* 0x020fca00000006ff */
[----:B------:R-:W-:-:S04]  /*0fd0*/  FADD.FTZ R50, R50, R33 ;  /* 0x0000002132327221 */ /* 0x000fc80000010000 */
[----:B------:R-:W-:-:S07]  /*0fe0*/  @P1 FADD.FTZ R50, R42, R50 ;  /* 0x000000322a321221 */ /* 0x000fce0000010000 */
.L_x_6468:
[----:B------:R-:W-:Y:S01]  /*0ff0*/  SHF.L.U32 R51, R51, 0x10, RZ ;  /* 0x0000001033337819 */ /* 0x000fe200000006ff */
[----:B------:R-:W-:Y:S06]  /*1000*/  @P2 BRA `(.L_x_6469) ;  /* 0x00000000000c2947 */ /* 0x000fec0003800000 */
[----:B------:R-:W-:Y:S05]  /*1010*/  @!P1 BRA `(.L_x_6470) ;  /* 0x0000000000189947 */ /* 0x000fea0003800000 */
[----:B-----5:R-:W-:Y:S01]  /*1020*/  FADD.FTZ R51, R43, R51 ;  /* 0x000000332b337221 */ /* 0x020fe20000010000 */
[----:B------:R-:W-:Y:S06]  /*1030*/  BRA `(.L_x_6470) ;  /* 0x0000000000107947 */ /* 0x000fec0003800000 */
.L_x_6469:
[----:B-----5:R-:W-:-:S05]  /*1040*/  PRMT R32, R45, 0x7632, R32 ;  /* 0x000076322d207816 */ /* 0x020fca0000000020 */
[----:B------:R-:W-:-:S04]  /*1050*/  IMAD.U32 R32, R32, 0x10000, RZ ;  /* 0x0001000020207824 */ /* 0x000fc800078e00ff */
[----:B------:R-:W-:-:S04]  /*1060*/  FADD.FTZ R51, R51, R32 ;  /* 0x0000002033337221 */ /* 0x000fc80000010000 */
[----:B------:R-:W-:-:S07]  /*1070*/  @P1 FADD.FTZ R51, R43, R51 ;  /* 0x000000332b331221 */ /* 0x000fce0000010000 */
.L_x_6470:
[C---:B------:R-:W-:Y:S02]  /*1080*/  PRMT R53, R34.reuse, 0x7632, R53 ;  /* 0x0000763222357816 */ /* 0x040fe40000000035 */
[----:B------:R-:W-:Y:S01]  /*1090*/  SHF.L.U32 R52, R34, 0x10, RZ ;  /* 0x0000001022347819 */ /* 0x000fe200000006ff */
[----:B------:R-:W-:Y:S06]  /*10a0*/  @P2 BRA `(.L_x_6471) ;  /* 0x00000000000c2947 */ /* 0x000fec0003800000 */
[----:B------:R-:W-:Y:S05]  /*10b0*/  @!P1 BRA `(.L_x_6472) ;  /* 0x0000000000149947 */ /* 0x000fea0003800000 */
[----:B-----5:R-:W-:Y:S01]  /*10c0*/  FADD.FTZ R52, R36, R52 ;  /* 0x0000003424347221 */ /* 0x020fe20000010000 */
[----:B------:R-:W-:Y:S06]  /*10d0*/  BRA `(.L_x_6472) ;  /* 0x00000000000c7947 */ /* 0x000fec0003800000 */
.L_x_6471:
[----:B-----5:R-:W-:-:S05]  /*10e0*/  SHF.L.U32 R33, R46, 0x10, RZ ;  /* 0x000000102e217819 */ /* 0x020fca00000006ff */
[----:B------:R-:W-:-:S04]  /*10f0*/  FADD.FTZ R52, R52, R33 ;  /* 0x0000002134347221 */ /* 0x000fc80000010000 */
[----:B------:R-:W-:-:S07]  /*1100*/  @P1 FADD.FTZ R52, R36, R52 ;  /* 0x0000003424341221 */ /* 0x000fce0000010000 */
.L_x_6472:
[----:B------:R-:W-:Y:S01]  /*1110*/  SHF.L.U32 R53, R53, 0x10, RZ ;  /* 0x0000001035357819 */ /* 0x000fe200000006ff */
[----:B------:R-:W-:Y:S06]  /*1120*/  @P2 BRA `(.L_x_6473) ;  /* 0x00000000000c2947 */ /* 0x000fec0003800000 */
[----:B------:R-:W-:Y:S05]  /*1130*/  @!P1 BRA `(.L_x_6474) ;  /* 0x0000000000189947 */ /* 0x000fea0003800000 */
[----:B-----5:R-:W-:Y:S01]  /*1140*/  FADD.FTZ R53, R37, R53 ;  /* 0x0000003525357221 */ /* 0x020fe20000010000 */
[----:B------:R-:W-:Y:S06]  /*1150*/  BRA `(.L_x_6474) ;  /* 0x0000000000107947 */ /* 0x000fec0003800000 */
.L_x_6473:
[----:B-----5:R-:W-:-:S04]  /*1160*/  PRMT R32, R46, 0x7632, R32 ;  /* 0x000076322e207816 */ /* 0x020fc80000000020 */
[----:B------:R-:W-:-:S05]  /*1170*/  SHF.L.U32 R32, R32, 0x10, RZ ;  /* 0x0000001020207819 */ /* 0x000fca00000006ff */
[----:B------:R-:W-:-:S04]  /*1180*/  FADD.FTZ R53, R53, R32 ;  /* 0x0000002035357221 */ /* 0x000fc80000010000 */
[----:B------:R-:W-:-:S07]  /*1190*/  @P1 FADD.FTZ R53, R37, R53 ;  /* 0x0000003525351221 */ /* 0x000fce0000010000 */
.L_x_6474:
[C---:B------:R-:W-:Y:S02]  /*11a0*/  PRMT R55, R35.reuse, 0x7632, R55 ;  /* 0x0000763223377816 */ /* 0x040fe40000000037 */
[----:B------:R-:W-:Y:S01]  /*11b0*/  SHF.L.U32 R54, R35, 0x10, RZ ;  /* 0x0000001023367819 */ /* 0x000fe200000006ff */
[----:B------:R-:W-:Y:S06]  /*11c0*/  @P2 BRA `(.L_x_6475) ;  /* 0x00000000000c2947 */ /* 0x000fec0003800000 */
[----:B------:R-:W-:Y:S05]  /*11d0*/  @!P1 BRA `(.L_x_6476) ;  /* 0x0000000000149947 */ /* 0x000fea0003800000 */
[----:B-----5:R-:W-:Y:S01]  /*11e0*/  FADD.FTZ R54, R38, R54 ;  /* 0x0000003626367221 */ /* 0x020fe20000010000 */
[----:B------:R-:W-:Y:S06]  /*11f0*/  BRA `(.L_x_6476) ;  /* 0x00000000000c7947 */ /* 0x000fec0003800000 */
.L_x_6475:
[----:B-----5:R-:W-:-:S05]  /*1200*/  SHF.L.U32 R33, R47, 0x10, RZ ;  /* 0x000000102f217819 */ /* 0x020fca00000006ff */
[----:B------:R-:W-:-:S04]  /*1210*/  FADD.FTZ R54, R54, R33 ;  /* 0x0000002136367221 */ /* 0x000fc80000010000 */
[----:B------:R-:W-:-:S07]  /*1220*/  @P1 FADD.FTZ R54, R38, R54 ;  /* 0x0000003626361221 */ /* 0x000fce0000010000 */
.L_x_6476:
[----:B------:R-:W-:Y:S01]  /*1230*/  SHF.L.U32 R55, R55, 0x10, RZ ;  /* 0x0000001037377819 */ /* 0x000fe200000006ff */
[----:B------:R-:W-:Y:S06]  /*1240*/  @P2 BRA `(.L_x_6477) ;  /* 0x00000000000c2947 */ /* 0x000fec0003800000 */
[----:B------:R-:W-:Y:S05]  /*1250*/  @!P1 BRA `(.L_x_6478) ;  /* 0x0000000000189947 */ /* 0x000fea0003800000 */
[----:B-----5:R-:W-:Y:S01]  /*1260*/  FADD.FTZ R55, R39, R55 ;  /* 0x0000003727377221 */ /* 0x020fe20000010000 */
[----:B------:R-:W-:Y:S06]  /*1270*/  BRA `(.L_x_6478) ;  /* 0x0000000000107947 */ /* 0x000fec0003800000 */
.L_x_6477:
[----:B-----5:R-:W-:-:S04]  /*1280*/  PRMT R32, R47, 0x7632, R32 ;  /* 0x000076322f207816 */ /* 0x020fc80000000020 */
[----:B------:R-:W-:-:S05]  /*1290*/  SHF.L.U32 R32, R32, 0x10, RZ ;  /* 0x0000001020207819 */ /* 0x000fca00000006ff */
[----:B------:R-:W-:-:S04]  /*12a0*/  FADD.FTZ R55, R55, R32 ;  /* 0x0000002037377221 */ /* 0x000fc80000010000 */
[----:B------:R-:W-:-:S07]  /*12b0*/  @P1 FADD.FTZ R55, R39, R55 ;  /* 0x0000003727371221 */ /* 0x000fce0000010000 */
.L_x_6478:
[C---:B------:R-:W-:Y:S02]  /*12c0*/  IADD3 R141, R139.reuse, 0x20, RZ ;  /* 0x000000208b8d7810 */ /* 0x040fe40007ffe0ff */
[----:B------:R-:W-:Y:S02]  /*12d0*/  LEA R62, P4, R139, UR10, 0x5 ;  /* 0x0000000a8b3e7c11 */ /* 0x000fe4000f8828ff */
[C---:B------:R-:W-:Y:S01]  /*12e0*/  @P1 LEA R60, P5, R141.reuse, UR8, 0x5 ;  /* 0x000000088d3c1c11 */ /* 0x040fe2000f8a28ff */
[----:B------:R-:W-:Y:S01]  /*12f0*/  IMAD.WIDE.U32 R32, R141, 0x10, R64 ;  /* 0x000000108d207825 */ /* 0x000fe200078e0040 */
[----:B------:R-:W-:Y:S02]  /*1300*/  LEA.HI.X R63, R139, UR11, RZ, 0x5, P4 ;  /* 0x0000000b8b3f7c11 */ /* 0x000fe4000a0f2cff */
[C---:B------:R-:W-:Y:S02]  /*1310*/  @P0 LEA R58, P4, R141.reuse, UR18, 0x4 ;  /* 0x000000128d3a0c11 */ /* 0x040fe4000f8820ff */
[C---:B------:R-:W-:Y:S01]  /*1320*/  @P1 LEA.HI.X R61, R141.reuse, UR9, RZ, 0x5, P5 ;  /* 0x000000098d3d1c11 */ /* 0x040fe2000a8f2cff */
[----:B------:R0:W-:Y:S01]  /*1330*/  STG.E.128 desc[UR4][R62.64], R48 ;  /* 0x000000303e007986 */ /* 0x0001e2000c101d04 */
[----:B------:R-:W-:-:S03]  /*1340*/  @P0 LEA.HI.X R59, R141, UR19, RZ, 0x4, P4 ;  /* 0x000000138d3b0c11 */ /* 0x000fc6000a0f24ff */
[----:B------:R0:W-:Y:S04]  /*1350*/  STG.E.128 desc[UR4][R62.64+0x10], R52 ;  /* 0x000010343e007986 */ /* 0x0001e8000c101d04 */
[----:B------:R-:W2:Y:S04]  /*1360*/  LDG.E.128 R32, desc[UR4][R32.64] ;  /* 0x0000000420207981 */ /* 0x000ea8000c1e1d00 */
[----:B-----5:R0:W5:Y:S04]  /*1370*/  @P0 LDG.E.128 R44, desc[UR4][R58.64] ;  /* 0x000000043a2c0981 */ /* 0x020168000c1e1d00 */
[----:B------:R0:W5:Y:S04]  /*1380*/  @P1 LDG.E.128 R40, desc[UR4][R60.64] ;  /* 0x000000043c281981 */ /* 0x000168000c1e1d00 */
[----:B------:R0:W5:Y:S01]  /*1390*/  @P1 LDG.E.128 R36, desc[UR4][R60.64+0x10] ;  /* 0x000010043c241981 */ /* 0x000162000c1e1d00 */
[C---:B--2---:R-:W-:Y:S01]  /*13a0*/  PRMT R57, R32.reuse, 0x7632, R57 ;  /* 0x0000763220397816 */ /* 0x044fe20000000039 */
[----:B------:R-:W-:Y:S01]  /*13b0*/  IMAD.U32 R56, R32, 0x10000, RZ ;  /* 0x0001000020387824 */ /* 0x000fe200078e00ff */
[----:B0-----:R-:W-:Y:S06]  /*13c0*/  @P2 BRA `(.L_x_6479) ;  /* 0x00000000000c2947 */ /* 0x001fec0003800000 */
[----:B------:R-:W-:Y:S05]  /*13d0*/  @!P1 BRA `(.L_x_6480) ;  /* 0x0000000000149947 */ /* 0x000fea0003800000 */
[----:B-----5:R-:W-:Y:S01]  /*13e0*/  FADD.FTZ R56, R40, R56 ;  /* 0x0000003828387221 */ /* 0x020fe20000010000 */
[----:B------:R-:W-:Y:S06]  /*13f0*/  BRA `(.L_x_6480) ;  /* 0x00000000000c7947 */ /* 0x000fec0003800000 */
.L_x_6479:
[----:B-----5:R-:W-:-:S05]  /*1400*/  SHF.L.U32 R59, R44, 0x10, RZ ;  /* 0x000000102c3b7819 */ /* 0x020fca00000006ff */
[----:B------:R-:W-:-:S04]  /*1410*/  FADD.FTZ R56, R59, R56 ;  /* 0x000000383b387221 */ /* 0x000fc80000010000 */
[----:B------:R-:W-:-:S07]  /*1420*/  @P1 FADD.FTZ R56, R40, R56 ;  /* 0x0000003828381221 */ /* 0x000fce0000010000 */
.L_x_6480:
[----:B------:R-:W-:Y:S01]  /*1430*/  SHF.L.U32 R57, R57, 0x10, RZ ;  /* 0x0000001039397819 */ /* 0x000fe200000006ff */
[----:B------:R-:W-:Y:S06]  /*1440*/  @P2 BRA `(.L_x_6481) ;  /* 0x00000000000c2947 */ /* 0x000fec0003800000 */
[----:B------:R-:W-:Y:S05]  /*1450*/  @!P1 BRA `(.L_x_6482) ;  /* 0x0000000000189947 */ /* 0x000fea0003800000 */
[----:B-----5:R-:W-:Y:S01]  /*1460*/  FADD.FTZ R57, R41, R57 ;  /* 0x0000003929397221 */ /* 0x020fe20000010000 */
[----:B------:R-:W-:Y:S06]  /*1470*/  BRA `(.L_x_6482) ;  /* 0x0000000000107947 */ /* 0x000fec0003800000 */
.L_x_6481:
[----:B-----5:R-:W-:-:S04]  /*1480*/  PRMT R32, R44, 0x7632, R32 ;  /* 0x000076322c207816 */ /* 0x020fc80000000020 */
[----:B------:R-:W-:-:S05]  /*1490*/  SHF.L.U32 R32, R32, 0x10, RZ ;  /* 0x0000001020207819 */ /* 0x000fca00000006ff */
[----:B------:R-:W-:-:S04]  /*14a0*/  FADD.FTZ R57, R57, R32 ;  /* 0x0000002039397221 */ /* 0x000fc80000010000 */
[----:B------:R-:W-:-:S07]  /*14b0*/  @P1 FADD.FTZ R57, R41, R57 ;  /* 0x0000003929391221 */ /* 0x000fce0000010000 */
.L_x_6482:
[C---:B------:R-:W-:Y:S02]  /*14c0*/  PRMT R59, R33.reuse, 0x7632, R59 ;  /* 0x00007632213b7816 */ /* 0x040fe4000000003b */
[----:B------:R-:W-:Y:S01]  /*14d0*/  SHF.L.U32 R58, R33, 0x10, RZ ;  /* 0x00000010213a7819 */ /* 0x000fe200000006ff */
[----:B------:R-:W-:Y:S06]  /*14e0*/  @P2 BRA `(.L_x_6483) ;  /* 0x00000000000c2947 */ /* 0x000fec0003800000 */
[----:B------:R-:W-:Y:S05]  /*14f0*/  @!P1 BRA `(.L_x_6484) ;  /* 0x0000000000149947 */ /* 0x000fea0003800000 */
[----:B-----5:R-:W-:Y:S01]  /*1500*/  FADD.FTZ R58, R42, R58 ;  /* 0x0000003a2a3a7221 */ /* 0x020fe20000010000 */
[----:B------:R-:W-:Y:S06]  /*1510*/  BRA `(.L_x_6484) ;  /* 0x00000000000c7947 */ /* 0x000fec0003800000 */
.L_x_6483:
[----:B-----5:R-:W-:-:S05]  /*1520*/  SHF.L.U32 R33, R45, 0x10, RZ ;  /* 0x000000102d217819 */ /* 0x020fca00000006ff */
[----:B------:R-:W-:-:S04]  /*1530*/  FADD.FTZ R58, R33, R58 ;  /* 0x0000003a213a7221 */ /* 0x000fc80000010000 */
[----:B------:R-:W-:-:S07]  /*1540*/  @P1 FADD.FTZ R58, R42, R58 ;  /* 0x0000003a2a3a1221 */ /* 0x000fce0000010000 */
.L_x_6484:
[----:B------:R-:W-:Y:S01]  /*1550*/  SHF.L.U32 R59, R59, 0x10, RZ ;  /* 0x000000103b3b7819 */ /* 0x000fe200000006ff */
[----:B------:R-:W-:Y:S06]  /*1560*/  @P2 BRA `(.L_x_6485) ;  /* 0x00000000000c2947 */ /* 0x000fec0003800000 */
[----:B------:R-:W-:Y:S05]  /*1570*/  @!P1 BRA `(.L_x_6486) ;  /* 0x0000000000189947 */ /* 0x000fea0003800000 */
[----:B-----5:R-:W-:Y:S01]  /*1580*/  FADD.FTZ R59, R43, R59 ;  /* 0x0000003b2b3b7221 */ /* 0x020fe20000010000 */
[----:B------:R-:W-:Y:S06]  /*1590*/  BRA `(.L_x_6486) ;  /* 0x0000000000107947 */ /* 0x000fec0003800000 */
.L_x_6485:
[----:B-----5:R-:W-:-:S04]  /*15a0*/  PRMT R32, R45, 0x7632, R32 ;  /* 0x000076322d207816 */ /* 0x020fc80000000020 */
[----:B------:R-:W-:-:S05]  /*15b0*/  SHF.L.U32 R32, R32, 0x10, RZ ;  /* 0x0000001020207819 */ /* 0x000fca00000006ff */
[----:B------:R-:W-:-:S04]  /*15c0*/  FADD.FTZ R59, R59, R32 ;  /* 0x000000203b3b7221 */ /* 0x000fc80000010000 */
[----:B------:R-:W-:-:S07]  /*15d0*/  @P1 FADD.FTZ R59, R43, R59 ;  /* 0x0000003b2b3b1221 */ /* 0x000fce0000010000 */
.L_x_6486:
[C---:B------:R-:W-:Y:S02]  /*15e0*/  PRMT R61, R34.reuse, 0x7632, R61 ;  /* 0x00007632223d7816 */ /* 0x040fe4000000003d */
[----:B------:R-:W-:Y:S01]  /*15f0*/  SHF.L.U32 R60, R34, 0x10, RZ ;  /* 0x00000010223c7819 */ /* 0x000fe200000006ff */
[----:B------:R-:W-:Y:S06]  /*1600*/  @P2 BRA `(.L_x_6487) ;  /* 0x00000000000c2947 */ /* 0x000fec0003800000 */
[----:B------:R-:W-:Y:S05]  /*1610*/  @!P1 BRA `(.L_x_6488) ;  /* 0x0000000000149947 */ /* 0x000fea0003800000 */
[----:B-----5:R-:W-:Y:S01]  /*1620*/  FADD.FTZ R60, R36, R60 ;  /* 0x0000003c243c7221 */ /* 0x020fe20000010000 */
[----:B------:R-:W-:Y:S06]  /*1630*/  BRA `(.L_x_6488) ;  /* 0x00000000000c7947 */ /* 0x000fec0003800000 */
.L_x_6487:
[----:B-----5:R-:W-:-:S05]  /*1640*/  SHF.L.U32 R33, R46, 0x10, RZ ;  /* 0x000000102e217819 */ /* 0x020fca00000006ff */
[----:B------:R-:W-:-:S04]  /*1650*/  FADD.FTZ R60, R33, R60 ;  /* 0x0000003c213c7221 */ /* 0x000fc80000010000 */
[----:B------:R-:W-:-:S07]  /*1660*/  @P1 FADD.FTZ R60, R36, R60 ;  /* 0x0000003c243c1221 */ /* 0x000fce0000010000 */
.L_x_6488:
[----:B------:R-:W-:Y:S01]  /*1670*/  IMAD.U32 R61, R61, 0x10000, RZ ;  /* 0x000100003d3d7824 */ /* 0x000fe200078e00ff */
[----:B------:R-:W-:Y:S06]  /*1680*/  @P2 BRA `(.L_x_6489) ;  /* 0x00000000000c2947 */ /* 0x000fec0003800000 */
[----:B------:R-:W-:Y:S05]  /*1690*/  @!P1 BRA `(.L_x_6490) ;  /* 0x0000000000189947 */ /* 0x000fea0003800000 */
[----:B-----5:R-:W-:Y:S01]  /*16a0*/  FADD.FTZ R61, R37, R61 ;  /* 0x0000003d253d7221 */ /* 0x020fe20000010000 */
[----:B------:R-:W-:Y:S06]  /*16b0*/  BRA `(.L_x_6490) ;  /* 0x0000000000107947 */ /* 0x000fec0003800000 */
.L_x_6489:
[----:B-----5:R-:W-:-:S04]  /*16c0*/  PRMT R32, R46, 0x7632, R32 ;  /* 0x000076322e207816 */ /* 0x020fc80000000020 */
[----:B------:R-:W-:-:S05]  /*16d0*/  SHF.L.U32 R32, R32, 0x10, RZ ;  /* 0x0000001020207819 */ /* 0x000fca00000006ff */
[----:B------:R-:W-:-:S04]  /*16e0*/  FADD.FTZ R61, R61, R32 ;  /* 0x000000203d3d7221 */ /* 0x000fc80000010000 */
[----:B------:R-:W-:-:S07]  /*16f0*/  @P1 FADD.FTZ R61, R37, R61 ;  /* 0x0000003d253d1221 */ /* 0x000fce0000010000 */
.L_x_6490:
[C---:B------:R-:W-:Y:S02]  /*1700*/  PRMT R63, R35.reuse, 0x7632, R63 ;  /* 0x00007632233f7816 */ /* 0x040fe4000000003f */
[----:B------:R-:W-:Y:S01]  /*1710*/  SHF.L.U32 R62, R35, 0x10, RZ ;  /* 0x00000010233e7819 */ /* 0x000fe200000006ff */
[----:B------:R-:W-:Y:S06]  /*1720*/  @P2 BRA `(.L_x_6491) ;  /* 0x00000000000c2947 */ /* 0x000fec0003800000 */
[----:B------:R-:W-:Y:S05]  /*1730*/  @!P1 BRA `(.L_x_6492) ;  /* 0x0000000000149947 */ /* 0x000fea0003800000 */
[----:B-----5:R-:W-:Y:S01]  /*1740*/  FADD.FTZ R62, R38, R62 ;  /* 0x0000003e263e7221 */ /* 0x020fe20000010000 */
[----:B------:R-:W-:Y:S06]  /*1750*/  BRA `(.L_x_6492) ;  /* 0x00000000000c7947 */ /* 0x000fec0003800000 */
.L_x_6491:
[----:B-----5:R-:W-:-:S05]  /*1760*/  SHF.L.U32 R33, R47, 0x10, RZ ;  /* 0x000000102f217819 */ /* 0x020fca00000006ff */
[----:B------:R-:W-:-:S04]  /*1770*/  FADD.FTZ R62, R33, R62 ;  /* 0x0000003e213e7221 */ /* 0x000fc80000010000 */
[----:B------:R-:W-:-:S07]  /*1780*/  @P1 FADD.FTZ R62, R38, R62 ;  /* 0x0000003e263e1221 */ /* 0x000fce0000010000 */
.L_x_6492:
[----:B------:R-:W-:Y:S01]  /*1790*/  SHF.L.U32 R63, R63, 0x10, RZ ;  /* 0x000000103f3f7819 */ /* 0x000fe200000006ff */
[----:B------:R-:W-:Y:S06]  /*17a0*/  @P2 BRA `(.L_x_6493) ;  /* 0x00000000000c2947 */ /* 0x000fec0003800000 */
[----:B------:R-:W-:Y:S05]  /*17b0*/  @!P1 BRA `(.L_x_6494) ;  /* 0x0000000000189947 */ /* 0x000fea0003800000 */
[----:B-----5:R-:W-:Y:S01]  /*17c0*/  FADD.FTZ R63, R39, R63 ;  /* 0x0000003f273f7221 */ /* 0x020fe20000010000 */
[----:B------:R-:W-:Y:S06]  /*17d0*/  BRA `(.L_x_6494) ;  /* 0x0000000000107947 */ /* 0x000fec0003800000 */
.L_x_6493:
[----:B-----5:R-:W-:-:S04]  /*17e0*/  PRMT R32, R47, 0x7632, R32 ;  /* 0x000076322f207816 */ /* 0x020fc80000000020 */
[----:B------:R-:W-:-:S05]  /*17f0*/  SHF.L.U32 R32, R32, 0x10, RZ ;  /* 0x0000001020207819 */ /* 0x000fca00000006ff */
[----:B------:R-:W-:-:S04]  /*1800*/  FADD.FTZ R63, R63, R32 ;  /* 0x000000203f3f7221 */ /* 0x000fc80000010000 */
[----:B------:R-:W-:-:S07]  /*1810*/  @P1 FADD.FTZ R63, R39, R63 ;  /* 0x0000003f273f1221 */ /* 0x000fce0000010000 */
.L_x_6494:
[----:B------:R-:W-:Y:S02]  /*1820*/  IADD3 R135, R139, 0x40, RZ ;  /* 0x000000408b877810 */ /* 0x000fe40007ffe0ff */
        /* <DEDUP_REMOVED lines=13> */
[----:B--2---:R-:W-:-:S02]  /*1900*/  PRMT R33, R64, 0x7632, R33 ;  /* 0x0000763240217816 */ /* 0x004fc40000000021 */
[----:B------:R-:W-:Y:S01]  /*1910*/  SHF.L.U32 R32, R64, 0x10, RZ ;  /* 0x0000001040207819 */ /* 0x000fe200000006ff */
[----:B0-----:R-:W-:Y:S06]  /*1920*/  @P2 BRA `(.L_x_6495) ;  /* 0x00000000000c2947 */ /* 0x001fec0003800000 */
[----:B------:R-:W-:Y:S05]  /*1930*/  @!P1 BRA `(.L_x_6496) ;  /* 0x0000000000149947 */ /* 0x000fea0003800000 */
[----:B-----5:R-:W-:Y:S01]  /*1940*/  FADD.FTZ R32, R40, R32 ;  /* 0x0000002028207221 */ /* 0x020fe20000010000 */
[----:B------:R-:W-:Y:S06]  /*1950*/  BRA `(.L_x_6496) ;  /* 0x00000000000c7947 */ /* 0x000fec0003800000 */
.L_x_6495:
[----:B-----5:R-:W-:-:S05]  /*1960*/  SHF.L.U32 R35, R44, 0x10, RZ ;  /* 0x000000102c237819 */ /* 0x020fca00000006ff */
[----:B------:R-:W-:-:S04]  /*1970*/  FADD.FTZ R32, R35, R32 ;  /* 0x0000002023207221 */ /* 0x000fc80000010000 */
[----:B------:R-:W-:-:S07]  /*1980*/  @P1 FADD.FTZ R32, R40, R32 ;  /* 0x0000002028201221 */ /* 0x000fce0000010000 */
.L_x_6496:
[----:B------:R-:W-:Y:S01]  /*1990*/  SHF.L.U32 R33, R33, 0x10, RZ ;  /* 0x0000001021217819 */ /* 0x000fe200000006ff */
[----:B------:R-:W-:Y:S06]  /*19a0*/  @P2 BRA `(.L_x_6497) ;  /* 0x00000000000c2947 */ /* 0x000fec0003800000 */
[----:B------:R-:W-:Y:S05]  /*19b0*/  @!P1 BRA `(.L_x_6498) ;  /* 0x0000000000189947 */ /* 0x000fea0003800000 */
[----:B-----5:R-:W-:Y:S01]  /*19c0*/  FADD.FTZ R33, R41, R33 ;  /* 0x0000002129217221 */ /* 0x020fe20000010000 */
[----:B------:R-:W-:Y:S06]  /*19d0*/  BRA `(.L_x_6498) ;  /* 0x0000000000107947 */ /* 0x000fec0003800000 */
.L_x_6497:
[----:B-----5:R-:W-:-:S05]  /*19e0*/  PRMT R34, R44, 0x7632, R34 ;  /* 0x000076322c227816 */ /* 0x020fca0000000022 */
[----:B------:R-:W-:-:S04]  /*19f0*/  IMAD.U32 R34, R34, 0x10000, RZ ;  /* 0x0001000022227824 */ /* 0x000fc800078e00ff */
[----:B------:R-:W-:-:S04]  /*1a00*/  FADD.FTZ R33, R33, R34 ;  /* 0x0000002221217221 */ /* 0x000fc80000010000 */
[----:B------:R-:W-:-:S07]  /*1a10*/  @P1 FADD.FTZ R33, R41, R33 ;  /* 0x0000002129211221 */ /* 0x000fce0000010000 */
.L_x_6498:
[C---:B------:R-:W-:Y:S02]  /*1a20*/  PRMT R35, R65.reuse, 0x7632, R35 ;  /* 0x0000763241237816 */ /* 0x040fe40000000023 */
[----:B------:R-:W-:Y:S01]  /*1a30*/  SHF.L.U32 R34, R65, 0x10, RZ ;  /* 0x0000001041227819 */ /* 0x000fe200000006ff */
[----:B------:R-:W-:Y:S06]  /*1a40*/  @P2 BRA `(.L_x_6499) ;  /* 0x00000000000c2947 */ /* 0x000fec0003800000 */
[----:B------:R-:W-:Y:S05]  /*1a50*/  @!P1 BRA `(.L_x_6500) ;  /* 0x0000000000149947 */ /* 0x000fea0003800000 */
[----:B-----5:R-:W-:Y:S01]  /*1a60*/  FADD.FTZ R34, R42, R34 ;  /* 0x000000222a227221 */ /* 0x020fe20000010000 */
[----:B------:R-:W-:Y:S06]  /*1a70*/  BRA `(.L_x_6500) ;  /* 0x00000000000c7947 */ /* 0x000fec0003800000 */
.L_x_6499:
[----:B-----5:R-:W-:-:S05]  /*1a80*/  SHF.L.U32 R65, R45, 0x10, RZ ;  /* 0x000000102d417819 */ /* 0x020fca00000006ff */
[----:B------:R-:W-:-:S04]  /*1a90*/  FADD.FTZ R34, R65, R34 ;  /* 0x0000002241227221 */ /* 0x000fc80000010000 */
[----:B------:R-:W-:-:S07]  /*1aa0*/  @P1 FADD.FTZ R34, R42, R34 ;  /* 0x000000222a221221 */ /* 0x000fce0000010000 */
.L_x_6500:
[----:B------:R-:W-:Y:S01]  /*1ab0*/  SHF.L.U32 R35, R35, 0x10, RZ ;  /* 0x0000001023237819 */ /* 0x000fe200000006ff */
[----:B------:R-:W-:Y:S06]  /*1ac0*/  @P2 BRA `(.L_x_6501) ;  /* 0x00000000000c2947 */ /* 0x000fec0003800000 */
[----:B------:R-:W-:Y:S05]  /*1ad0*/  @!P1 BRA `(.L_x_6502) ;  /* 0x0000000000189947 */ /* 0x000fea0003800000 */
[----:B-----5:R-:W-:Y:S01]  /*1ae0*/  FADD.FTZ R35, R43, R35 ;  /* 0x000000232b237221 */ /* 0x020fe20000010000 */
[----:B------:R-:W-:Y:S06]  /*1af0*/  BRA `(.L_x_6502) ;  /* 0x0000000000107947 */ /* 0x000fec0003800000 */
.L_x_6501:
[----:B-----5:R-:W-:-:S04]  /*1b00*/  PRMT R64, R45, 0x7632, R64 ;  /* 0x000076322d407816 */ /* 0x020fc80000000040 */
[----:B------:R-:W-:-:S05]  /*1b10*/  SHF.L.U32 R64, R64, 0x10, RZ ;  /* 0x0000001040407819 */ /* 0x000fca00000006ff */
[----:B------:R-:W-:-:S04]  /*1b20*/  FADD.FTZ R35, R35, R64 ;  /* 0x0000004023237221 */ /* 0x000fc80000010000 */
[----:B------:R-:W-:-:S07]  /*1b30*/  @P1 FADD.FTZ R35, R43, R35 ;  /* 0x000000232b231221 */ /* 0x000fce0000010000 */
.L_x_6502:
[C---:B------:R-:W-:Y:S02]  /*1b40*/  PRMT R65, R66.reuse, 0x7632, R65 ;  /* 0x0000763242417816 */ /* 0x040fe40000000041 */
[----:B------:R-:W-:Y:S01]  /*1b50*/  SHF.L.U32 R64, R66, 0x10, RZ ;  /* 0x0000001042407819 */ /* 0x000fe200000006ff */
[----:B------:R-:W-:Y:S06]  /*1b60*/  @P2 BRA `(.L_x_6503) ;  /* 0x00000000000c2947 */ /* 0x000fec0003800000 */
[----:B------:R-:W-:Y:S05]  /*1b70*/  @!P1 BRA `(.L_x_6504) ;  /* 0x0000000000149947 */ /* 0x000fea0003800000 */
[----:B-----5:R-:W-:Y:S01]  /*1b80*/  FADD.FTZ R64, R36, R64 ;  /* 0x0000004024407221 */ /* 0x020fe20000010000 */
[----:B------:R-:W-:Y:S06]  /*1b90*/  BRA `(.L_x_6504) ;  /* 0x00000000000c7947 */ /* 0x000fec0003800000 */
.L_x_6503:
[----:B-----5:R-:W-:-:S05]  /*1ba0*/  SHF.L.U32 R137, R46, 0x10, RZ ;  /* 0x000000102e897819 */ /* 0x020fca00000006ff */
[----:B------:R-:W-:-:S04]  /*1bb0*/  FADD.FTZ R64, R137, R64 ;  /* 0x0000004089407221 */ /* 0x000fc80000010000 */
[----:B------:R-:W-:-:S07]  /*1bc0*/  @P1 FADD.FTZ R64, R36, R64 ;  /* 0x0000004024401221 */ /* 0x000fce0000010000 */
.L_x_6504:
[----:B------:R-:W-:Y:S01]  /*1bd0*/  SHF.L.U32 R65, R65, 0x10, RZ ;  /* 0x0000001041417819 */ /* 0x000fe200000006ff */
[----:B------:R-:W-:Y:S06]  /*1be0*/  @P2 BRA `(.L_x_6505) ;  /* 0x00000000000c2947 */ /* 0x000fec0003800000 */
[----:B------:R-:W-:Y:S05]  /*1bf0*/  @!P1 BRA `(.L_x_6506) ;  /* 0x0000000000189947 */ /* 0x000fea0003800000 */
[----:B-----5:R-:W-:Y:S01]  /*1c00*/  FADD.FTZ R65, R37, R65 ;  /* 0x0000004125417221 */ /* 0x020fe20000010000 */
[----:B------:R-:W-:Y:S06]  /*1c10*/  BRA `(.L_x_6506) ;  /* 0x0000000000107947 */ /* 0x000fec0003800000 */
.L_x_6505:
[----:B-----5:R-:W-:-:S04]  /*1c20*/  PRMT R66, R46, 0x7632, R66 ;  /* 0x000076322e427816 */ /* 0x020fc80000000042 */
[----:B------:R-:W-:-:S05]  /*1c30*/  SHF.L.U32 R66, R66, 0x10, RZ ;  /* 0x0000001042427819 */ /* 0x000fca00000006ff */
[----:B------:R-:W-:-:S04]  /*1c40*/  FADD.FTZ R65, R65, R66 ;  /* 0x0000004241417221 */ /* 0x000fc80000010000 */
[----:B------:R-:W-:-:S07]  /*1c50*/  @P1 FADD.FTZ R65, R37, R65 ;  /* 0x0000004125411221 */ /* 0x000fce0000010000 */
.L_x_6506:
[C---:B------:R-:W-:Y:S02]  /*1c60*/  PRMT R136, R67.reuse, 0x7632, R136 ;  /* 0x0000763243887816 */ /* 0x040fe40000000088 */
[----:B------:R-:W-:Y:S01]  /*1c70*/  SHF.L.U32 R66, R67, 0x10, RZ ;  /* 0x0000001043427819 */ /* 0x000fe200000006ff */
[----:B------:R-:W-:Y:S06]  /*1c80*/  @P2 BRA `(.L_x_6507) ;  /* 0x00000000000c2947 */ /* 0x000fec0003800000 */
[----:B------:R-:W-:Y:S05]  /*1c90*/  @!P1 BRA `(.L_x_6508) ;  /* 0x0000000000149947 */ /* 0x000fea0003800000 */
[----:B-----5:R-:W-:Y:S01]  /*1ca0*/  FADD.FTZ R66, R38, R66 ;  /* 0x0000004226427221 */ /* 0x020fe20000010000 */
[----:B------:R-:W-:Y:S06]  /*1cb0*/  BRA `(.L_x_6508) ;  /* 0x00000000000c7947 */ /* 0x000fec0003800000 */
.L_x_6507:
[----:B-----5:R-:W-:-:S04]  /*1cc0*/  IMAD.U32 R67, R47, 0x10000, RZ ;  /* 0x000100002f437824 */ /* 0x020fc800078e00ff */
[----:B------:R-:W-:-:S04]  /*1cd0*/  FADD.FTZ R66, R67, R66 ;  /* 0x0000004243427221 */ /* 0x000fc80000010000 */
[----:B------:R-:W-:-:S07]  /*1ce0*/  @P1 FADD.FTZ R66, R38, R66 ;  /* 0x0000004226421221 */ /* 0x000fce0000010000 */
.L_x_6508:
[----:B------:R-:W-:Y:S01]  /*1cf0*/  SHF.L.U32 R67, R136, 0x10, RZ ;  /* 0x0000001088437819 */ /* 0x000fe200000006ff */
[----:B------:R-:W-:Y:S06]  /*1d00*/  @P2 BRA `(.L_x_6509) ;  /* 0x00000000000c2947 */ /* 0x000fec0003800000 */
[----:B------:R-:W-:Y:S05]  /*1d10*/  @!P1 BRA `(.L_x_6510) ;  /* 0x0000000000189947 */ /* 0x000fea0003800000 */
[----:B-----5:R-:W-:Y:S01]  /*1d20*/  FADD.FTZ R67, R39, R67 ;  /* 0x0000004327437221 */ /* 0x020fe20000010000 */
[----:B------:R-:W-:Y:S06]  /*1d30*/  BRA `(.L_x_6510) ;  /* 0x0000000000107947 */ /* 0x000fec0003800000 */
.L_x_6509:
[----:B-----5:R-:W-:-:S04]  /*1d40*/  PRMT R136, R47, 0x7632, R136 ;  /* 0x000076322f887816 */ /* 0x020fc80000000088 */
[----:B------:R-:W-:-:S05]  /*1d50*/  SHF.L.U32 R136, R136, 0x10, RZ ;  /* 0x0000001088887819 */ /* 0x000fca00000006ff */
[----:B------:R-:W-:-:S04]  /*1d60*/  FADD.FTZ R67, R67, R136 ;  /* 0x0000008843437221 */ /* 0x000fc80000010000 */
[----:B------:R-:W-:-:S07]  /*1d70*/  @P1 FADD.FTZ R67, R39, R67 ;  /* 0x0000004327431221 */ /* 0x000fce0000010000 */
.L_x_6510:
        /* <DEDUP_REMOVED lines=17> */
[----:B------:R-:W-:-:S03]  /*1e90*/  LEA R136, P1, R135, UR10, 0x5 ;  /* 0x0000000a87887c11 */ /* 0x000fc6000f8228ff */
[----:B------:R-:W-:Y:S01]  /*1ea0*/  FADD.FTZ R138, R137, R32 ;  /* 0x00000020898a7221 */ /* 0x000fe20000010000 */
[----:B------:R-:W-:Y:S02]  /*1eb0*/  LEA.HI.X R137, R135, UR11, RZ, 0x5, P1 ;  /* 0x0000000b87897c11 */ /* 0x000fe400088f2cff */
[----:B------:R-:W-:Y:S01]  /*1ec0*/  ISETP.NE.AND P1, PT, R72, RZ, PT ;  /* 0x000000ff4800720c */ /* 0x000fe20003f25270 */
[----:B------:R-:W-:Y:S02]  /*1ed0*/  FADD.FTZ R143, R138, R33 ;  /* 0x000000218a8f7221 */ /* 0x000fe40000010000 */
[----:B------:R0:W-:Y:S02]  /*1ee0*/  STG.E.128 desc[UR4][R136.64], R32 ;  /* 0x0000002088007986 */ /* 0x0001e4000c101d04 */
[----:B------:R-:W-:Y:S02]  /*1ef0*/  FADD.FTZ R138, R143, R34 ;  /* 0x000000228f8a7221 */ /* 0x000fe40000010000 */
[----:B------:R0:W-:Y:S02]  /*1f00*/  STG.E.128 desc[UR4][R136.64+0x10], R64 ;  /* 0x0000104088007986 */ /* 0x0001e4000c101d04 */
        /* <DEDUP_REMOVED lines=75> */
.L_x_6524:
[C---:B------:R-:W-:Y:S01]  /*23c0*/  FMUL.FTZ R146, R143.reuse, R143 ;  /* 0x0000008f8f927220 */ /* 0x040fe20000410000 */
[----:B01----:R-:W-:Y:S01]  /*23d0*/  FADD.FTZ R140, R140, R149 ;  /* 0x000000958c8c7221 */ /* 0x003fe20000010000 */
[----:B------:R-:W-:-:S03]  /*23e0*/  FSEL R142, R143, RZ, !P3 ;  /* 0x000000ff8f8e7208 */ /* 0x000fc60005800000 */
[----:B------:R-:W-:Y:S01]  /*23f0*/  FFMA.FTZ R145, R140, R137, UR12 ;  /* 0x0000000c8c917e23 */ /* 0x000fe20008010089 */
[----:B------:R-:W-:Y:S01]  /*2400*/  FSEL R150, R146, RZ, P3 ;  /* 0x000000ff92967208 */ /* 0x000fe20001800000 */
[----:B------:R-:W0:Y:S01]  /*2410*/  @!P1 LDC.64 R136, c[0x0][0x250] ;  /* 0x00009400ff889b82 */ /* 0x000e220000000a00 */
[C---:B------:R-:W-:Y:S01]  /*2420*/  FADD.FTZ R144, -R142.reuse, R51 ;  /* 0x000000338e907221 */ /* 0x040fe20000010100 */
[C---:B------:R-:W-:Y:S01]  /*2430*/  FADD.FTZ R138, -R142.reuse, R48 ;  /* 0x000000308e8a7221 */ /* 0x040fe20000010100 */
[C---:B------:R-:W-:Y:S01]  /*2440*/  FADD.FTZ R140, -R142.reuse, R49 ;  /* 0x000000318e8c7221 */ /* 0x040fe20000010100 */
[----:B------:R-:W-:Y:S01]  /*2450*/  FADD.FTZ R51, R145, R150 ;  /* 0x0000009691337221 */ /* 0x000fe20000010000 */
[C---:B------:R-:W-:Y:S01]  /*2460*/  FADD.FTZ R50, -R142.reuse, R50 ;  /* 0x000000328e327221 */ /* 0x040fe20000010100 */
[C---:B------:R-:W-:Y:S01]  /*2470*/  FADD.FTZ R154, -R142.reuse, R32 ;  /* 0x000000208e9a7221 */ /* 0x040fe20000010100 */
        /* <DEDUP_REMOVED lines=19> */
[----:B------:R-:W-:Y:S01]  /*25b0*/  FADD.FTZ R158, -R142, R61 ;  /* 0x0000003d8e9e7221 */ /* 0x000fe20000010100 */
[C---:B--2---:R-:W-:Y:S01]  /*25c0*/  FMUL.FTZ R138, R51.reuse, R138 ;  /* 0x0000008a338a7220 */ /* 0x044fe20000410000 */
        /* <DEDUP_REMOVED lines=12> */
[----:B------:R-:W-:Y:S01]  /*2690*/  FMUL.FTZ R66, R51, R56 ;  /* 0x0000003833427220 */ /* 0x000fe20000410000 */
[-C--:B------:R-:W-:Y:S01]  /*26a0*/  FFMA.FTZ R55, R9, R54.reuse, R68 ;  /* 0x0000003609377223 */ /* 0x080fe20000010044 */
[----:B------:R-:W-:Y:S01]  /*26b0*/  FFMA.FTZ R56, R5, R54, R22 ;  /* 0x0000003605387223 */ /* 0x000fe20000010016 */
[C---:B0-----:R-:W-:Y:S01]  /*26c0*/  FMUL.FTZ R137, R51.reuse, R33 ;  /* 0x0000002133897220 */ /* 0x041fe20000410000 */
[C---:B------:R-:W-:Y:S01]  /*26d0*/  FMUL.FTZ R143, R51.reuse, R35 ;  /* 0x00000023338f7220 */ /* 0x040fe20000410000 */
[----:B------:R-:W-:Y:S01]  /*26e0*/  FFMA.FTZ R33, R132, R140, R109 ;  /* 0x0000008c84217223 */ /* 0x000fe2000001006d */
[----:B------:R-:W-:Y:S01]  /*26f0*/  FMUL.FTZ R136, R51, R58 ;  /* 0x0000003a33887220 */ /* 0x000fe20000410000 */
[----:B------:R-:W-:Y:S01]  /*2700*/  FFMA.FTZ R35, R130, R144, R107 ;  /* 0x0000009082237223 */ /* 0x000fe2000001006b */
[----:B------:R-:W-:Y:S01]  /*2710*/  FFMA.FTZ R58, R84, R148, R103 ;  /* 0x00000094543a7223 */ /* 0x000fe20000010067 */
[----:B-1----:R-:W-:-:S04]  /*2720*/  @!P1 IMAD.WIDE R48, R134, 0x4, R48 ;  /* 0x0000000486309825 */ /* 0x002fc800078e0230 */
[----:B------:R-:W-:Y:S01]  /*2730*/  FFMA.FTZ R53, R10, R52, R71 ;  /* 0x000000340a357223 */ /* 0x000fe20000010047 */
[----:B------:R-:W-:Y:S01]  /*2740*/  FFMA.FTZ R54, R128, R146, R105 ;  /* 0x0000009280367223 */ /* 0x000fe20000010069 */
[C---:B------:R-:W-:Y:S01]  /*2750*/  FADD.FTZ R152, -R142.reuse, R63 ;  /* 0x0000003f8e987221 */ /* 0x040fe20000010100 */
[----:B------:R-:W-:Y:S01]  /*2760*/  F2FP.BF16.F32.PACK_AB R32, R33, R32 ;  /* 0x000000202120723e */ /* 0x000fe200000010ff */
[----:B------:R-:W-:Y:S01]  /*2770*/  FADD.FTZ R142, -R142, R67 ;  /* 0x000000438e8e7221 */ /* 0x000fe20000010100 */
[----:B------:R-:W-:Y:S01]  /*2780*/  FFMA.FTZ R57, R111, R148, R102 ;  /* 0x000000946f397223 */ /* 0x000fe20000010066 */
[----:B------:R-:W-:Y:S01]  /*2790*/  F2FP.BF16.F32.PACK_AB R33, R35, R34 ;  /* 0x000000222321723e */ /* 0x000fe200000010ff */
[C---:B------:R-:W-:Y:S01]  /*27a0*/  FMUL.FTZ R156, R51.reuse, R156 ;  /* 0x0000009c339c7220 */ /* 0x040fe20000410000 */
[C---:B------:R-:W-:Y:S01]  /*27b0*/  FMUL.FTZ R150, R51.reuse, R150 ;  /* 0x0000009633967220 */ /* 0x040fe20000410000 */
[----:B------:R-:W-:Y:S01]  /*27c0*/  F2FP.BF16.F32.PACK_AB R35, R58, R55 ;  /* 0x000000373a23723e */ /* 0x000fe200000010ff */
[C---:B------:R-:W-:Y:S01]  /*27d0*/  FMUL.FTZ R62, R51.reuse, R162 ;  /* 0x000000a2333e7220 */ /* 0x040fe20000410000 */
[----:B------:R-:W-:Y:S01]  /*27e0*/  FMUL.FTZ R160, R51, R160 ;  /* 0x000000a033a07220 */ /* 0x000fe20000410000 */
[----:B------:R-:W-:Y:S01]  /*27f0*/  SHF.L.U32 R58, R139, 0x4, RZ ;  /* 0x000000048b3a7819 */ /* 0x000fe200000006ff */
[----:B------:R0:W-:Y:S01]  /*2800*/  @!P1 STG.E desc[UR4][R48.64], R51 ;  /* 0x0000003330009986 */ /* 0x0001e2000c101904 */
[----:B------:R-:W-:Y:S01]  /*2810*/  F2FP.BF16.F32.PACK_AB R34, R54, R53 ;  /* 0x000000353622723e */ /* 0x000fe200000010ff */
        /* <DEDUP_REMOVED lines=10> */
[----:B0-----:R-:W-:Y:S01]  /*28c0*/  FFMA.FTZ R48, R8, R138, R23 ;  /* 0x0000008a08307223 */ /* 0x001fe20000010017 */
[----:B------:R-:W-:Y:S01]  /*28d0*/  FFMA.FTZ R49, R7, R50, R24 ;  /* 0x0000003207317223 */ /* 0x000fe20000010018 */
[----:B------:R-:W-:Y:S01]  /*28e0*/  F2FP.BF16.F32.PACK_AB R51, R57, R56 ;  /* 0x000000383933723e */ /* 0x000fe200000010ff */
        /* <DEDUP_REMOVED lines=11> */
[----:B------:R-:W-:Y:S01]  /*29a0*/  FFMA.FTZ R147, R119, R152, R94 ;  /* 0x0000009877937223 */ /* 0x000fe2000001005e */
[----:B------:R-:W-:Y:S01]  /*29b0*/  F2FP.BF16.F32.PACK_AB R50, R55, R50 ;  /* 0x000000323732723e */ /* 0x000fe200000010ff */
[----:B------:R-:W-:Y:S01]  /*29c0*/  FFMA.FTZ R55, R116, R158, R97 ;  /* 0x0000009e74377223 */ /* 0x000fe20000010061 */
[----:B------:R-:W-:Y:S01]  /*29d0*/  F2FP.BF16.F32.PACK_AB R53, R59, R54 ;  /* 0x000000363b35723e */ /* 0x000fe200000010ff */
[----:B------:R-:W-:Y:S01]  /*29e0*/  FFMA.FTZ R54, R2, R67, R31 ;  /* 0x0000004302367223 */ /* 0x000fe2000001001f */
[----:B------:R-:W-:Y:S01]  /*29f0*/  SHF.L.U32 R138, R141, 0x4, RZ ;  /* 0x000000048d8a7819 */ /* 0x000fe200000006ff */
[----:B------:R-:W-:Y:S01]  /*2a00*/  FFMA.FTZ R145, R117, R158, R96 ;  /* 0x0000009e75917223 */ /* 0x000fe20000010060 */
[----:B------:R-:W-:-:S02]  /*2a10*/  IADD3.X R61, R139, UR15, RZ, P1, !PT ;  /* 0x0000000f8b3d7c10 */ /* 0x000fc40008ffe4ff */
[----:B------:R-:W-:Y:S02]  /*2a20*/  F2FP.BF16.F32.PACK_AB R49, R144, R49 ;  /* 0x000000319031723e */ /* 0x000fe400000010ff */
[----:B------:R-:W-:Y:S01]  /*2a30*/  F2FP.BF16.F32.PACK_AB R52, R57, R52 ;  /* 0x000000343934723e */ /* 0x000fe200000010ff */
[----:B------:R-:W-:Y:S01]  /*2a40*/  FFMA.FTZ R57, R0, R136, R29 ;  /* 0x0000008800397223 */ /* 0x000fe2000001001d */
[----:B------:R-:W-:Y:S01]  /*2a50*/  IADD3.X R59, R139, UR17, RZ, P2, !PT ;  /* 0x000000118b3b7c10 */ /* 0x000fe200097fe4ff */
[----:B------:R0:W-:Y:S01]  /*2a60*/  STG.E.128 desc[UR4][R60.64], R32 ;  /* 0x000000203c007986 */ /* 0x0001e2000c101d04 */
[----:B------:R-:W-:Y:S01]  /*2a70*/  SHF.R.U32.HI R141, RZ, 0x1c, R141 ;  /* 0x0000001cff8d7819 */ /* 0x000fe2000001168d */
[----:B------:R-:W-:Y:S01]  /*2a80*/  FFMA.FTZ R139, R113, R160, R100 ;  /* 0x000000a0718b7223 */ /* 0x000fe20000010064 */
[----:B------:R-:W-:Y:S01]  /*2a90*/  IADD3 R56, P4, R138, UR14, RZ ;  /* 0x0000000e8a387c10 */ /* 0x000fe2000ff9e0ff */
[----:B------:R1:W-:Y:S01]  /*2aa0*/  STG.E.128 desc[UR4][R58.64], R48 ;  /* 0x000000303a007986 */ /* 0x0003e2000c101d04 */
[----:B------:R-:W-:Y:S01]  /*2ab0*/  F2FP.BF16.F32.PACK_AB R54, R55, R54 ;  /* 0x000000363736723e */ /* 0x000fe200000010ff */
[----:B------:R-:W-:Y:S01]  /*2ac0*/  FFMA.FTZ R136, R76, R136, R17 ;  /* 0x000000884c887223 */ /* 0x000fe20000010011 */
[----:B------:R-:W-:Y:S01]  /*2ad0*/  F2FP.BF16.F32.PACK_AB R55, R140, R57 ;  /* 0x000000398c37723e */ /* 0x000fe200000010ff */
[----:B------:R-:W-:Y:S01]  /*2ae0*/  FFMA.FTZ R140, R77, R67, R18 ;  /* 0x000000434d8c7223 */ /* 0x000fe20000010012 */
[----:B------:R-:W-:Y:S01]  /*2af0*/  IADD3.X R57, R141, UR15, RZ, P4, !PT ;  /* 0x0000000f8d397c10 */ /* 0x000fe2000a7fe4ff */
[----:B------:R-:W-:-:S04]  /*2b00*/  FFMA.FTZ R67, R115, R150, R98 ;  /* 0x0000009673437223 */ /* 0x000fc80000010062 */
[----:B------:R2:W-:Y:S01]  /*2b10*/  STG.E.128 desc[UR4][R56.64], R52 ;  /* 0x0000003438007986 */ /* 0x0005e2000c101d04 */
[----:B0-----:R-:W-:Y:S01]  /*2b20*/  FFMA.FTZ R60, R79, R63, R28 ;  /* 0x0000003f4f3c7223 */ /* 0x001fe2000001001c */
[----:B------:R-:W-:Y:S02]  /*2b30*/  F2FP.BF16.F32.PACK_AB R32, R139, R62 ;  /* 0x0000003e8b20723e */ /* 0x000fe400000010ff */
[----:B------:R-:W-:Y:S01]  /*2b40*/  IADD3 R62, P1, R138, UR16, RZ ;  /* 0x000000108a3e7c10 */ /* 0x000fe2000ff3e0ff */
[----:B-1----:R-:W-:Y:S01]  /*2b50*/  FFMA.FTZ R49, R120, R64, R93 ;  /* 0x0000004078317223 */ /* 0x002fe2000001005d */
[----:B------:R-:W-:Y:S01]  /*2b60*/  FFMA.FTZ R50, R122, R66, R91 ;  /* 0x000000427a327223 */ /* 0x000fe2000001005b */
[----:B------:R-:W-:Y:S01]  /*2b70*/  FFMA.FTZ R51, R81, R164, R26 ;  /* 0x000000a451337223 */ /* 0x000fe2000001001a */
[----:B------:R-:W-:Y:S01]  /*2b80*/  SHF.L.U32 R58, R135, 0x4, RZ ;  /* 0x00000004873a7819 */ /* 0x000fe200000006ff */
[----:B------:R-:W-:Y:S01]  /*2b90*/  FFMA.FTZ R59, R121, R64, R92 ;  /* 0x00000040793b7223 */ /* 0x000fe2000001005c */
[----:B------:R-:W-:Y:S01]  /*2ba0*/  F2FP.BF16.F32.PACK_AB R48, R49, R60 ;  /* 0x0000003c3130723e */ /* 0x000fe200000010ff */
[----:B------:R-:W-:Y:S01]  /*2bb0*/  FFMA.FTZ R49, R78, R65, R27 ;  /* 0x000000414e317223 */ /* 0x000fe2000001001b */
[----:B------:R-:W-:Y:S01]  /*2bc0*/  SHF.R.U32.HI R135, RZ, 0x1c, R135 ;  /* 0x0000001cff877819 */ /* 0x000fe20000011687 */
[----:B------:R-:W-:Y:S01]  /*2bd0*/  FFMA.FTZ R66, R123, R66, R90 ;  /* 0x000000427b427223 */ /* 0x000fe2000001005a */
[----:B------:R-:W-:Y:S01]  /*2be0*/  IADD3 R60, P2, R58, UR14, RZ ;  /* 0x0000000e3a3c7c10 */ /* 0x000fe2000ff5e0ff */
[----:B--2---:R-:W-:Y:S01]  /*2bf0*/  FFMA.FTZ R52, R124, R137, R89 ;  /* 0x000000897c347223 */ /* 0x004fe20000010059 */
        /* <DEDUP_REMOVED lines=8> */
[----:B------:R-:W0:Y:S01]  /*2c80*/  LDC.64 R56, c[0x0][0x210] ;  /* 0x00008400ff387b82 */ /* 0x000e220000000a00 */
[----:B------:R-:W-:Y:S01]  /*2c90*/  FFMA.FTZ R142, R127, R142, R86 ;  /* 0x0000008e7f8e7223 */ /* 0x000fe20000010056 */
[----:B------:R-:W-:Y:S01]  /*2ca0*/  FFMA.FTZ R137, R125, R137, R88 ;  /* 0x000000897d897223 */ /* 0x000fe20000010058 */
[----:B------:R-:W-:Y:S01]  /*2cb0*/  FFMA.FTZ R53, R82, R65, R15 ;  /* 0x0000004152357223 */ /* 0x000fe2000001000f */
[----:B------:R-:W-:-:S02]  /*2cc0*/  IADD3 R58, P4, R58, UR16, RZ ;  /* 0x000000103a3a7c10 */ /* 0x000fc4000ff9e0ff */
[----:B------:R-:W-:Y:S02]  /*2cd0*/  F2FP.BF16.F32.PACK_AB R35, R147, R136 ;  /* 0x000000889323723e */ /* 0x000fe400000010ff */
        /* <DEDUP_REMOVED lines=9> */
[----:B------:R-:W-:Y:S02]  /*2d70*/  F2FP.BF16.F32.PACK_AB R53, R66, R53 ;  /* 0x000000354235723e */ /* 0x000fe400000010ff */
[----:B------:R-:W-:Y:S02]  /*2d80*/  IADD3.X R59, R135, UR17, RZ, P4, !PT ;  /* 0x00000011873b7c10 */ /* 0x000fe4000a7fe4ff */
[----:B0-----:R-:W-:-:S03]  /*2d90*/  LEA R134, R56, R134, 0x2 ;  /* 0x0000008638867211 */ /* 0x001fc600078e10ff */
[----:B------:R1:W-:Y:S01]  /*2da0*/  STG.E.128 desc[UR4][R58.64], R52 ;  /* 0x000000343a007986 */ /* 0x0003e2000c101d04 */
[----:B------:R-:W-:-:S13]  /*2db0*/  ISETP.GE.AND P1, PT, R134, R57, PT ;  /* 0x000000398600720c */ /* 0x000fda0003f26270 */
[----:B------:R-:W-:Y:S05]  /*2dc0*/  @!P1 BRA `(.L_x_6512) ;  /* 0xffffffdc00d49947 */ /* 0x000fea000383ffff */
[----:B------:R-:W-:Y:S05]  /*2dd0*/  BSYNC B0 ;  /* 0x0000000000007941 */ /* 0x000fea0003800000 */
.L_x_6462:
[----:B------:R-:W-:Y:S05]  /*2de0*/  EXIT ;  /* 0x000000000000794d */ /* 0x000fea0003800000 */
.L_x_6511:
[----:B------:R-:W-:Y:S01]  /*2df0*/  HFMA2.MMA R148, -RZ, RZ, 0, 5.9604644775390625e-08 ;  /* 0x00000001ff947435 */ /* 0x000fe200000001ff */
[----:B------:R-:W-:Y:S01]  /*2e00*/  BSSY B1, `(.L_x_6513) ;  /* 0x0000007000017945 */ /* 0x000fe20003800000 */
[----:B------:R-:W-:Y:S01]  /*2e10*/  MOV R151, R138 ;  /* 0x0000008a00977202 */ /* 0x000fe20000000f00 */
[----:B------:R-:W-:Y:S01]  /*2e20*/  IMAD.MOV.U32 R146, RZ, RZ, -0x1 ;  /* 0xffffffffff927424 */ /* 0x000fe200078e00ff */
[----:B------:R-:W-:-:S07]  /*2e30*/  MOV R153, 0x1f ;  /* 0x0000001f00997802 */ /* 0x000fce0000000f00 */
[----:B-----5:R-:W-:Y:S05]  /*2e40*/  WARPSYNC.COLLECTIVE R146, `(.L_x_6514) ;  /* 0x0000000092087348 */ /* 0x020fea0003c00000 */
[----:B------:R0:W1:Y:S02]  /*2e50*/  SHFL.BFLY P2, R149, R151, R148, R153 ;  /* 0x0c00009497957389 */ /* 0x0000640000040099 */
[----:B01---5:R-:W-:Y:S01]  /*2e60*/  ENDCOLLECTIVE ;  /* 0x000000000000791b */ /* 0x023fe20003800000 */
.L_x_6514:
[----:B------:R-:W-:Y:S05]  /*2e70*/  BSYNC B1 ;  /* 0x0000000000017941 */ /* 0x000fea0003800000 */
.L_x_6513:
        /* <DEDUP_REMOVED lines=9> */
.L_x_6515:
[----:B------:R-:W-:Y:S01]  /*2f10*/  HFMA2.MMA R148, -RZ, RZ, 0, 2.384185791015625e-07 ;  /* 0x00000004ff947435 */ /* 0x000fe200000001ff */
[----:B------:R-:W-:-:S05]  /*2f20*/  MOV R137, R149 ;  /* 0x0000009500897202 */ /* 0x000fca0000000f00 */
[----:B------:R-:W-:-:S05]  /*2f30*/  FADD.FTZ R142, R140, R137 ;  /* 0x000000898c8e7221 */ /* 0x000fca0000010000 */
[----:B------:R-:W-:-:S07]  /*2f40*/  MOV R151, R142 ;  /* 0x0000008e00977202 */ /* 0x000fce0000000f00 */
[----:B------:R-:W-:Y:S05]  /*2f50*/  WARPSYNC.COLLECTIVE R146, `(.L_x_6516) ;  /* 0x0000000092087348 */ /* 0x000fea0003c00000 */
[----:B------:R0:W1:Y:S02]  /*2f60*/  SHFL.BFLY P2, R149, R151, R148, R153 ;  /* 0x0c00009497957389 */ /* 0x0000640000040099 */
[----:B01----:R-:W-:Y:S01]  /*2f70*/  ENDCOLLECTIVE ;  /* 0x000000000000791b */ /* 0x003fe20003800000 */
.L_x_6516:
[----:B------:R-:W-:Y:S01]  /*2f80*/  HFMA2.MMA R148, -RZ, RZ, 0, 4.76837158203125e-07 ;  /* 0x00000008ff947435 */ /* 0x000fe200000001ff */
[----:B------:R-:W-:-:S05]  /*2f90*/  MOV R137, R149 ;  /* 0x0000009500897202 */ /* 0x000fca0000000f00 */
[----:B------:R-:W-:-:S04]  /*2fa0*/  FADD.FTZ R144, R142, R137 ;  /* 0x000000898e907221 */ /* 0x000fc80000010000 */
[----:B------:R-:W-:-:S07]  /*2fb0*/  IMAD.MOV.U32 R151, RZ, RZ, R144 ;  /* 0x000000ffff977224 */ /* 0x000fce00078e0090 */
[----:B------:R-:W-:Y:S05]  /*2fc0*/  WARPSYNC.COLLECTIVE R146, `(.L_x_6517) ;  /* 0x0000000092087348 */ /* 0x000fea0003c00000 */
[----:B------:R0:W1:Y:S02]  /*2fd0*/  SHFL.BFLY P2, R149, R151, R148, R153 ;  /* 0x0c00009497957389 */ /* 0x0000640000040099 */
[----:B01----:R-:W-:Y:S01]  /*2fe0*/  ENDCOLLECTIVE ;  /* 0x000000000000791b */ /* 0x003fe20003800000 */
.L_x_6517:
        /* <DEDUP_REMOVED lines=8> */
.L_x_6518:
        /* <DEDUP_REMOVED lines=56> */
.L_x_6519:
[----:B------:R-:W-:Y:S01]  /*33f0*/  IMAD.MOV.U32 R148, RZ, RZ, 0x2 ;  /* 0x00000002ff947424 */ /* 0x000fe200078e00ff */
[----:B------:R-:W-:-:S05]  /*3400*/  MOV R145, R149 ;  /* 0x0000009500917202 */ /* 0x000fca0000000f00 */
[----:B------:R-:W-:-:S05]  /*3410*/  FADD.FTZ R145, R136, R145 ;  /* 0x0000009188917221 */ /* 0x000fca0000010000 */
[----:B------:R-:W-:-:S07]  /*3420*/  MOV R151, R145 ;  /* 0x0000009100977202 */ /* 0x000fce0000000f00 */
[----:B------:R-:W-:Y:S05]  /*3430*/  WARPSYNC.COLLECTIVE R146, `(.L_x_6520) ;  /* 0x0000000092087348 */ /* 0x000fea0003c00000 */
[----:B------:R0:W1:Y:S02]  /*3440*/  SHFL.BFLY P2, R149, R151, R148, R153 ;  /* 0x0c00009497957389 */ /* 0x0000640000040099 */
[----:B01----:R-:W-:Y:S01]  /*3450*/  ENDCOLLECTIVE ;  /* 0x000000000000791b */ /* 0x003fe20003800000 */
.L_x_6520:
[----:B------:R-:W-:Y:S01]  /*3460*/  HFMA2.MMA R148, -RZ, RZ, 0, 2.384185791015625e-07 ;  /* 0x00000004ff947435 */ /* 0x000fe200000001ff */
[----:B------:R-:W-:-:S05]  /*3470*/  MOV R138, R149 ;  /* 0x00000095008a7202 */ /* 0x000fca0000000f00 */
[----:B------:R-:W-:-:S05]  /*3480*/  FADD.FTZ R138, R145, R138 ;  /* 0x0000008a918a7221 */ /* 0x000fca0000010000 */
[----:B------:R-:W-:-:S07]  /*3490*/  MOV R151, R138 ;  /* 0x0000008a00977202 */ /* 0x000fce0000000f00 */
[----:B------:R-:W-:Y:S05]  /*34a0*/  WARPSYNC.COLLECTIVE R146, `(.L_x_6521) ;  /* 0x0000000092087348 */ /* 0x000fea0003c00000 */
[----:B------:R0:W1:Y:S02]  /*34b0*/  SHFL.BFLY P2, R149, R151, R148, R153 ;  /* 0x0c00009497957389 */ /* 0x0000640000040099 */
[----:B01----:R-:W-:Y:S01]  /*34c0*/  ENDCOLLECTIVE ;  /* 0x000000000000791b */ /* 0x003fe20003800000 */
.L_x_6521:
[----:B------:R-:W-:Y:S01]  /*34d0*/  HFMA2.MMA R148, -RZ, RZ, 0, 4.76837158203125e-07 ;  /* 0x00000008ff947435 */ /* 0x000fe200000001ff */
[----:B------:R-:W-:-:S05]  /*34e0*/  MOV R147, R149 ;  /* 0x0000009500937202 */ /* 0x000fca0000000f00 */
[----:B------:R-:W-:-:S05]  /*34f0*/  FADD.FTZ R147, R138, R147 ;  /* 0x000000938a937221 */ /* 0x000fca0000010000 */
[----:B------:R-:W-:-:S07]  /*3500*/  MOV R151, R147 ;  /* 0x0000009300977202 */ /* 0x000fce0000000f00 */
[----:B------:R-:W-:Y:S05]  /*3510*/  WARPSYNC.COLLECTIVE R146, `(.L_x_6522) ;  /* 0x0000000092087348 */ /* 0x000fea0003c00000 */
[----:B------:R0:W1:Y:S02]  /*3520*/  SHFL.BFLY P2, R149, R151, R148, R153 ;  /* 0x0c00009497957389 */ /* 0x0000640000040099 */
[----:B01----:R-:W-:Y:S01]  /*3530*/  ENDCOLLECTIVE ;  /* 0x000000000000791b */ /* 0x003fe20003800000 */
.L_x_6522:
[----:B------:R-:W-:Y:S01]  /*3540*/  HFMA2.MMA R148, -RZ, RZ, 0, 9.5367431640625e-07 ;  /* 0x00000010ff947435 */ /* 0x000fe200000001ff */
[----:B------:R-:W-:-:S05]  /*3550*/  MOV R140, R149 ;  /* 0x00000095008c7202 */ /* 0x000fca0000000f00 */
[----:B------:R-:W-:-:S05]  /*3560*/  FADD.FTZ R140, R147, R140 ;  /* 0x0000008c938c7221 */ /* 0x000fca0000010000 */
[----:B------:R-:W-:-:S07]  /*3570*/  MOV R151, R140 ;  /* 0x0000008c00977202 */ /* 0x000fce0000000f00 */
[----:B------:R-:W-:Y:S05]  /*3580*/  WARPSYNC.COLLECTIVE R146, `(.L_x_6523) ;  /* 0x0000000092087348 */ /* 0x000fea0003c00000 */
[----:B------:R0:W1:Y:S02]  /*3590*/  SHFL.BFLY P2, R149, R151, R148, R153 ;  /* 0x0c00009497957389 */ /* 0x0000640000040099 */
[----:B01----:R-:W-:Y:S01]  /*35a0*/  ENDCOLLECTIVE ;  /* 0x000000000000791b */ /* 0x003fe20003800000 */
.L_x_6523:
[----:B------:R-:W-:Y:S05]  /*35b0*/  BRA `(.L_x_6524) ;  /* 0xffffffec00807947 */ /* 0x000fea000383ffff */
.L_x_6525:
        /* <DEDUP_REMOVED lines=12> */
.L_x_20698:


//--------------------- .text._ZN10layer_norm31ln_parallel_residual_fwd_kernelINS_13Kernel_traitsI13__nv_bfloat16S2_fS2_fjLj768ELj1ELj4ELj1ELj16ENS_18Kernel_traits_baseILj768ES2_S2_fS2_fjLj128EEEEELb0ELb1ELb0EEEvNS_9FwdParamsE --------------------------
	.section	.text._ZN10layer_norm31ln_parallel_residual_fwd_kernelINS_13Kernel_traitsI13__nv_bfloat16S2_fS2_fjLj768ELj1ELj4ELj1ELj16ENS_18Kernel_traits_baseILj768ES2_S2_fS2_fjLj128EEEEELb0ELb1ELb0EEEvNS_9FwdParamsE,"ax",@progbits
	.align	128
        .global         _ZN10layer_norm31ln_parallel_residual_fwd_kernelINS_13Kernel_traitsI13__nv_bfloat16S2_fS2_fjLj768ELj1ELj4ELj1ELj16ENS_18Kernel_traits_baseILj768ES2_S2_fS2_fjLj128EEEEELb0ELb1ELb0EEEvNS_9FwdParamsE
        .type           _ZN10layer_norm31ln_parallel_residual_fwd_kernelINS_13Kernel_traitsI13__nv_bfloat16S2_fS2_fjLj768ELj1ELj4ELj1ELj16ENS_18Kernel_traits_baseILj768ES2_S2_fS2_fjLj128EEEEELb0ELb1ELb0EEEvNS_9FwdParamsE,@function
        .size           _ZN10layer_norm31ln_parallel_residual_fwd_kernelINS_13Kernel_traitsI13__nv_bfloat16S2_fS2_fjLj768ELj1ELj4ELj1ELj16ENS_18Kernel_traits_baseILj768ES2_S2_fS2_fjLj128EEEEELb0ELb1ELb0EEEvNS_9FwdParamsE,(.L_x_20699 - _ZN10layer_norm31ln_parallel_residual_fwd_kernelINS_13Kernel_traitsI13__nv_bfloat16S2_fS2_fjLj768ELj1ELj4ELj1ELj16ENS_18Kernel_traits_baseILj768ES2_S2_fS2_fjLj128EEEEELb0ELb1ELb0EEEvNS_9FwdParamsE)
        .other          _ZN10layer_norm31ln_parallel_residual_fwd_kernelINS_13Kernel_traitsI13__nv_bfloat16S2_fS2_fjLj768ELj1ELj4ELj1ELj16ENS_18Kernel_traits_baseILj768ES2_S2_fS2_fjLj128EEEEELb0ELb1ELb0EEEvNS_9FwdParamsE,@"STO_CUDA_ENTRY STV_DEFAULT"
_ZN10layer_norm31ln_parallel_residual_fwd_kernelINS_13Kernel_traitsI13__nv_bfloat16S2_fS2_fjLj768ELj1ELj4ELj1ELj16ENS_18Kernel_traits_baseILj768ES2_S2_fS2_fjLj128EEEEELb0ELb1ELb0EEEvNS_9FwdParamsE:
.text._ZN10layer_norm31ln_parallel_residual_fwd_kernelINS_13Kernel_traitsI13__nv_bfloat16S2_fS2_fjLj768ELj1ELj4ELj1ELj16ENS_18Kernel_traits_baseILj768ES2_S2_fS2_fjLj128EEEEELb0ELb1ELb0EEEvNS_9FwdParamsE:
        /* <DEDUP_REMOVED lines=8> */
[----:B0-----:R-:W-:-:S04]  /*0080*/  LOP3.LUT R3, R2, 0x1f, RZ, 0xc, !PT ;  /* 0x0000001f02037812 */ /* 0x001fc800078e0cff */
[----:B------:R-:W-:Y:S02]  /*0090*/  LEA.HI.SX32 R0, R0, R3, 0x1d ;  /* 0x0000000300007211 */ /* 0x000fe400078feaff */
[----:B------:R-:W-:Y:S02]  /*00a0*/  SHF.R.U32.HI R3, RZ, 0x5, R2 ;  /* 0x00000005ff037819 */ /* 0x000fe40000011602 */
[----:B------:R-:W-:Y:S02]  /*00b0*/  LOP3.LUT P2, RZ, R0, 0xffffffe0, RZ, 0xc0, !PT ;  /* 0xffffffe000ff7812 */ /* 0x000fe4000784c0ff */
[----:B------:R-:W-:Y:S02]  /*00c0*/  LOP3.LUT R2, R2, 0x1f, RZ, 0xc0, !PT ;  /* 0x0000001f02027812 */ /* 0x000fe400078ec0ff */
[----:B--2---:R-:W-:Y:S02]  /*00d0*/  LEA R24, R24, R3, 0x2 ;  /* 0x0000000318187211 */ /* 0x004fe400078e10ff */
[----:B------:R-:W-:-:S02]  /*00e0*/  ISETP.GE.U32.AND P1, PT, R0, 0x40, PT ;  /* 0x000000400000780c */ /* 0x000fc40003f26070 */
[----:B------:R-:W-:Y:S02]  /*00f0*/  ISETP.GE.U32.AND P0, PT, R0, 0x60, PT ;  /* 0x000000600000780c */ /* 0x000fe40003f06070 */
[----:B------:R-:W-:-:S03]  /*0100*/  MOV R3, R2 ;  /* 0x0000000200037202 */ /* 0x000fc60000000f00 */
[----:B------:R-:W-:Y:S08]  /*0110*/  @!P2 BRA `(.L_x_6527) ;  /* 0x000000000040a947 */ /* 0x000ff00003800000 */
        /* <DEDUP_REMOVED lines=16> */
.L_x_6527:
[----:B------:R-:W-:Y:S05]  /*0220*/  BSYNC B0 ;  /* 0x0000000000007941 */ /* 0x000fea0003800000 */
.L_x_6526:
        /* <DEDUP_REMOVED lines=18> */
.L_x_6529:
[----:B------:R-:W-:Y:S05]  /*0350*/  BSYNC B0 ;  /* 0x0000000000007941 */ /* 0x000fea0003800000 */
.L_x_6528:
        /* <DEDUP_REMOVED lines=13> */
.L_x_6531:
[----:B------:R-:W-:Y:S05]  /*0430*/  BSYNC B0 ;  /* 0x0000000000007941 */ /* 0x000fea0003800000 */
.L_x_6530:
[----:B------:R-:W-:Y:S02]  /*0440*/  ULDC UR6, c[0x0][0x214] ;  /* 0x0000850000067ab9 */ /* 0x000fe40000000800 */
[----:B------:R-:W-:-:S13]  /*0450*/  ISETP.GE.AND P3, PT, R24, UR6, PT ;  /* 0x0000000618007c0c */ /* 0x000fda000bf66270 */
[----:B------:R-:W-:Y:S05]  /*0460*/  @P3 EXIT ;  /* 0x000000000000394d */ /* 0x000fea0003800000 */
[----:B------:R-:W-:Y:S01]  /*0470*/  SHF.L.U32 R6, R11, 0x10, RZ ;  /* 0x000000100b067819 */ /* 0x000fe200000006ff */
[----:B------:R-:W-:Y:S01]  /*0480*/  ULDC.U8 UR6, c[0x0][0x2a0] ;  /* 0x0000a80000067ab9 */ /* 0x000fe20000000000 */
[C---:B-----5:R-:W-:Y:S01]  /*0490*/  PRMT R76, R13.reuse, 0x7632, R76 ;  /* 0x000076320d4c7816 */ /* 0x060fe2000000004c */
[----:B------:R-:W-:Y:S01]  /*04a0*/  ULDC UR13, c[0x0][0x218] ;  /* 0x00008600000d7ab9 */ /* 0x000fe20000000800 */
[----:B------:R-:W-:Y:S01]  /*04b0*/  SHF.L.U32 R11, R13, 0x10, RZ ;  /* 0x000000100d0b7819 */ /* 0x000fe200000006ff */
[----:B------:R-:W-:Y:S01]  /*04c0*/  ULDC UR12, c[0x0][0x2d8] ;  /* 0x0000b600000c7ab9 */ /* 0x000fe20000000800 */
[C---:B------:R-:W-:Y:S01]  /*04d0*/  PRMT R78, R15.reuse, 0x7632, R78 ;  /* 0x000076320f4e7816 */ /* 0x040fe2000000004e */
[----:B------:R-:W-:Y:S01]  /*04e0*/  ULDC.64 UR8, c[0x0][0x228] ;  /* 0x00008a0000087ab9 */ /* 0x000fe20000000a00 */
[----:B------:R-:W-:Y:S01]  /*04f0*/  SHF.L.U32 R13, R15, 0x10, RZ ;  /* 0x000000100f0d7819 */ /* 0x000fe200000006ff */
[----:B------:R-:W-:Y:S01]  /*0500*/  ULDC.64 UR10, c[0x0][0x238] ;  /* 0x00008e00000a7ab9 */ /* 0x000fe20000000a00 */
[----:B------:R-:W-:-:S02]  /*0510*/  PRMT R80, R17, 0x7632, R80 ;  /* 0x0000763211507816 */ /* 0x000fc40000000050 */
[----:B------:R-:W-:Y:S02]  /*0520*/  SHF.L.U32 R15, R17, 0x10, RZ ;  /* 0x00000010110f7819 */ /* 0x000fe400000006ff */
[C---:B------:R-:W-:Y:S02]  /*0530*/  PRMT R84, R19.reuse, 0x7632, R84 ;  /* 0x0000763213547816 */ /* 0x040fe40000000054 */
[----:B------:R-:W-:Y:S02]  /*0540*/  SHF.L.U32 R17, R19, 0x10, RZ ;  /* 0x0000001013117819 */ /* 0x000fe400000006ff */
[C---:B------:R-:W-:Y:S02]  /*0550*/  PRMT R86, R20.reuse, 0x7632, R86 ;  /* 0x0000763214567816 */ /* 0x040fe40000000056 */
[----:B------:R-:W-:Y:S02]  /*0560*/  SHF.L.U32 R19, R20, 0x10, RZ ;  /* 0x0000001014137819 */ /* 0x000fe400000006ff */
[----:B------:R-:W-:-:S02]  /*0570*/  PRMT R88, R21, 0x7632, R88 ;  /* 0x0000763215587816 */ /* 0x000fc40000000058 */
[----:B------:R-:W-:Y:S02]  /*0580*/  SHF.L.U32 R20, R21, 0x10, RZ ;  /* 0x0000001015147819 */ /* 0x000fe400000006ff */
[----:B------:R-:W-:Y:S02]  /*0590*/  PRMT R77, R12, 0x7632, R77 ;  /* 0x000076320c4d7816 */ /* 0x000fe4000000004d */
[----:B------:R-:W-:Y:S02]  /*05a0*/  PRMT R79, R14, 0x7632, R79 ;  /* 0x000076320e4f7816 */ /* 0x000fe4000000004f */
[----:B------:R-:W-:Y:S02]  /*05b0*/  PRMT R81, R16, 0x7632, R81 ;  /* 0x0000763210517816 */ /* 0x000fe40000000051 */
[----:B------:R-:W-:Y:S02]  /*05c0*/  PRMT R85, R18, 0x7632, R85 ;  /* 0x0000763212557816 */ /* 0x000fe40000000055 */
[----:B------:R-:W-:-:S02]  /*05d0*/  PRMT R90, R22, 0x7632, R90 ;  /* 0x00007632165a7816 */ /* 0x000fc4000000005a */
[----:B------:R-:W-:Y:S02]  /*05e0*/  SHF.L.U32 R21, R22, 0x10, RZ ;  /* 0x0000001016157819 */ /* 0x000fe400000006ff */
[----:B------:R-:W-:Y:S02]  /*05f0*/  PRMT R92, R23, 0x7632, R92 ;  /* 0x00007632175c7816 */ /* 0x000fe4000000005c */
[----:B------:R-:W-:Y:S02]  /*0600*/  PRMT R87, R64, 0x7632, R87 ;  /* 0x0000763240577816 */ /* 0x000fe40000000057 */
[----:B------:R-:W-:Y:S02]  /*0610*/  PRMT R89, R65, 0x7632, R89 ;  /* 0x0000763241597816 */ /* 0x000fe40000000059 */
[----:B------:R-:W-:Y:S02]  /*0620*/  PRMT R91, R66, 0x7632, R91 ;  /* 0x00007632425b7816 */ /* 0x000fe4000000005b */
[----:B------:R-:W-:-:S02]  /*0630*/  PRMT R93, R67, 0x7632, R93 ;  /* 0x00007632435d7816 */ /* 0x000fc4000000005d */
[----:B------:R-:W-:Y:S01]  /*0640*/  ISETP.NE.AND P3, PT, RZ, UR6, PT ;  /* 0x00000006ff007c0c */ /* 0x000fe2000bf65270 */
[----:B------:R-:W-:Y:S01]  /*0650*/  ULDC.64 UR6, c[0x0][0x230] ;  /* 0x00008c0000067ab9 */ /* 0x000fe20000000a00 */
        /* <DEDUP_REMOVED lines=16> */
[----:B------:R-:W-:-:S02]  /*0760*/  MOV R67, R24 ;  /* 0x0000001800437202 */ /* 0x000fc40000000f00 */
        /* <DEDUP_REMOVED lines=10> */
[----:B------:R-:W-:Y:S02]  /*0810*/  P2R R94, PR, RZ, 0x8 ;  /* 0x00000008ff5e7803 */ /* 0x000fe40000000000 */
        /* <DEDUP_REMOVED lines=14> */
.L_x_6593:
        /* <DEDUP_REMOVED lines=29> */
.L_x_6534:
[----:B-----5:R-:W-:-:S05]  /*0ad0*/  SHF.L.U32 R39, R24, 0x10, RZ ;  /* 0x0000001018277819 */ /* 0x020fca00000006ff */
[----:B------:R-:W-:-:S04]  /*0ae0*/  FADD.FTZ R36, R39, R36 ;  /* 0x0000002427247221 */ /* 0x000fc80000010000 */
[----:B------:R-:W-:-:S07]  /*0af0*/  @P3 FADD.FTZ R36, R28, R36 ;  /* 0x000000241c243221 */ /* 0x000fce0000010000 */
.L_x_6535:
[----:B------:R-:W-:Y:S01]  /*0b00*/  SHF.L.U32 R37, R37, 0x10, RZ ;  /* 0x0000001025257819 */ /* 0x000fe200000006ff */
[----:B------:R-:W-:Y:S06]  /*0b10*/  @P4 BRA `(.L_x_6536) ;  /* 0x00000000000c4947 */ /* 0x000fec0003800000 */
[----:B------:R-:W-:Y:S05]  /*0b20*/  @!P3 BRA `(.L_x_6537) ;  /* 0x000000000018b947 */ /* 0x000fea0003800000 */
[----:B-----5:R-:W-:Y:S01]  /*0b30*/  FADD.FTZ R37, R29, R37 ;  /* 0x000000251d257221 */ /* 0x020fe20000010000 */
[----:B------:R-:W-:Y:S06]  /*0b40*/  BRA `(.L_x_6537) ;  /* 0x0000000000107947 */ /* 0x000fec0003800000 */
.L_x_6536:
[----:B-----5:R-:W-:-:S04]  /*0b50*/  PRMT R38, R24, 0x7632, R38 ;  /* 0x0000763218267816 */ /* 0x020fc80000000026 */
[----:B------:R-:W-:-:S05]  /*0b60*/  SHF.L.U32 R38, R38, 0x10, RZ ;  /* 0x0000001026267819 */ /* 0x000fca00000006ff */
[----:B------:R-:W-:-:S04]  /*0b70*/  FADD.FTZ R37, R38, R37 ;  /* 0x0000002526257221 */ /* 0x000fc80000010000 */
[----:B------:R-:W-:-:S07]  /*0b80*/  @P3 FADD.FTZ R37, R29, R37 ;  /* 0x000000251d253221 */ /* 0x000fce0000010000 */
.L_x_6537:
[C---:B------:R-:W-:Y:S02]  /*0b90*/  PRMT R39, R41.reuse, 0x7632, R39 ;  /* 0x0000763229277816 */ /* 0x040fe40000000027 */
[----:B------:R-:W-:Y:S01]  /*0ba0*/  SHF.L.U32 R38, R41, 0x10, RZ ;  /* 0x0000001029267819 */ /* 0x000fe200000006ff */
[----:B------:R-:W-:Y:S06]  /*0bb0*/  @P4 BRA `(.L_x_6538) ;  /* 0x00000000000c4947 */ /* 0x000fec0003800000 */
[----:B------:R-:W-:Y:S05]  /*0bc0*/  @!P3 BRA `(.L_x_6539) ;  /* 0x000000000014b947 */ /* 0x000fea0003800000 */
[----:B-----5:R-:W-:Y:S01]  /*0bd0*/  FADD.FTZ R38, R30, R38 ;  /* 0x000000261e267221 */ /* 0x020fe20000010000 */
[----:B------:R-:W-:Y:S06]  /*0be0*/  BRA `(.L_x_6539) ;  /* 0x00000000000c7947 */ /* 0x000fec0003800000 */
.L_x_6538:
[----:B-----5:R-:W-:-:S05]  /*0bf0*/  SHF.L.U32 R41, R25, 0x10, RZ ;  /* 0x0000001019297819 */ /* 0x020fca00000006ff */
[----:B------:R-:W-:-:S04]  /*0c00*/  FADD.FTZ R38, R41, R38 ;  /* 0x0000002629267221 */ /* 0x000fc80000010000 */
[----:B------:R-:W-:-:S07]  /*0c10*/  @P3 FADD.FTZ R38, R30, R38 ;  /* 0x000000261e263221 */ /* 0x000fce0000010000 */
.L_x_6539:
[----:B------:R-:W-:Y:S01]  /*0c20*/  SHF.L.U32 R39, R39, 0x10, RZ ;  /* 0x0000001027277819 */ /* 0x000fe200000006ff */
[----:B------:R-:W-:Y:S06]  /*0c30*/  @P4 BRA `(.L_x_6540) ;  /* 0x00000000000c4947 */ /* 0x000fec0003800000 */
[----:B------:R-:W-:Y:S05]  /*0c40*/  @!P3 BRA `(.L_x_6541) ;  /* 0x000000000018b947 */ /* 0x000fea0003800000 */
[----:B-----5:R-:W-:Y:S01]  /*0c50*/  FADD.FTZ R39, R31, R39 ;  /* 0x000000271f277221 */ /* 0x020fe20000010000 */
[----:B------:R-:W-:Y:S06]  /*0c60*/  BRA `(.L_x_6541) ;  /* 0x0000000000107947 */ /* 0x000fec0003800000 */
.L_x_6540:
[----:B-----5:R-:W-:-:S04]  /*0c70*/  PRMT R40, R25, 0x7632, R40 ;  /* 0x0000763219287816 */ /* 0x020fc80000000028 */
[----:B------:R-:W-:-:S05]  /*0c80*/  SHF.L.U32 R40, R40, 0x10, RZ ;  /* 0x0000001028287819 */ /* 0x000fca00000006ff */
[----:B------:R-:W-:-:S04]  /*0c90*/  FADD.FTZ R39, R40, R39 ;  /* 0x0000002728277221 */ /* 0x000fc80000010000 */
[----:B------:R-:W-:-:S07]  /*0ca0*/  @P3 FADD.FTZ R39, R31, R39 ;  /* 0x000000271f273221 */ /* 0x000fce0000010000 */
.L_x_6541:
[C---:B------:R-:W-:Y:S02]  /*0cb0*/  PRMT R41, R42.reuse, 0x7632, R41 ;  /* 0x000076322a297816 */ /* 0x040fe40000000029 */
[----:B------:R-:W-:Y:S01]  /*0cc0*/  SHF.L.U32 R40, R42, 0x10, RZ ;  /* 0x000000102a287819 */ /* 0x000fe200000006ff */
[----:B------:R-:W-:Y:S06]  /*0cd0*/  @P4 BRA `(.L_x_6542) ;  /* 0x00000000000c4947 */ /* 0x000fec0003800000 */
[----:B------:R-:W-:Y:S05]  /*0ce0*/  @!P3 BRA `(.L_x_6543) ;  /* 0x000000000014b947 */ /* 0x000fea0003800000 */
[----:B-----5:R-:W-:Y:S01]  /*0cf0*/  FADD.FTZ R40, R32, R40 ;  /* 0x0000002820287221 */ /* 0x020fe20000010000 */
[----:B------:R-:W-:Y:S06]  /*0d00*/  BRA `(.L_x_6543) ;  /* 0x00000000000c7947 */ /* 0x000fec0003800000 */
.L_x_6542:
[----:B-----5:R-:W-:-:S05]  /*0d10*/  SHF.L.U32 R61, R26, 0x10, RZ ;  /* 0x000000101a3d7819 */ /* 0x020fca00000006ff */
[----:B------:R-:W-:-:S04]  /*0d20*/  FADD.FTZ R40, R61, R40 ;  /* 0x000000283d287221 */ /* 0x000fc80000010000 */
[----:B------:R-:W-:-:S07]  /*0d30*/  @P3 FADD.FTZ R40, R32, R40 ;  /* 0x0000002820283221 */ /* 0x000fce0000010000 */
.L_x_6543:
[----:B------:R-:W-:Y:S01]  /*0d40*/  SHF.L.U32 R41, R41, 0x10, RZ ;  /* 0x0000001029297819 */ /* 0x000fe200000006ff */
[----:B------:R-:W-:Y:S06]  /*0d50*/  @P4 BRA `(.L_x_6544) ;  /* 0x00000000000c4947 */ /* 0x000fec0003800000 */
[----:B------:R-:W-:Y:S05]  /*0d60*/  @!P3 BRA `(.L_x_6545) ;  /* 0x000000000018b947 */ /* 0x000fea0003800000 */
[----:B-----5:R-:W-:Y:S01]  /*0d70*/  FADD.FTZ R41, R33, R41 ;  /* 0x0000002921297221 */ /* 0x020fe20000010000 */
[----:B------:R-:W-:Y:S06]  /*0d80*/  BRA `(.L_x_6545) ;  /* 0x0000000000107947 */ /* 0x000fec0003800000 */
.L_x_6544:
[----:B-----5:R-:W-:-:S04]  /*0d90*/  PRMT R42, R26, 0x7632, R42 ;  /* 0x000076321a2a7816 */ /* 0x020fc8000000002a */
[----:B------:R-:W-:-:S05]  /*0da0*/  SHF.L.U32 R42, R42, 0x10, RZ ;  /* 0x000000102a2a7819 */ /* 0x000fca00000006ff */
[----:B------:R-:W-:-:S04]  /*0db0*/  FADD.FTZ R41, R42, R41 ;  /* 0x000000292a297221 */ /* 0x000fc80000010000 */
[----:B------:R-:W-:-:S07]  /*0dc0*/  @P3 FADD.FTZ R41, R33, R41 ;  /* 0x0000002921293221 */ /* 0x000fce0000010000 */
.L_x_6545:
[C---:B------:R-:W-:Y:S02]  /*0dd0*/  PRMT R60, R43.reuse, 0x7632, R60 ;  /* 0x000076322b3c7816 */ /* 0x040fe4000000003c */
[----:B------:R-:W-:Y:S01]  /*0de0*/  SHF.L.U32 R42, R43, 0x10, RZ ;  /* 0x000000102b2a7819 */ /* 0x000fe200000006ff */
[----:B------:R-:W-:Y:S06]  /*0df0*/  @P4 BRA `(.L_x_6546) ;  /* 0x00000000000c4947 */ /* 0x000fec0003800000 */
[----:B------:R-:W-:Y:S05]  /*0e00*/  @!P3 BRA `(.L_x_6547) ;  /* 0x000000000014b947 */ /* 0x000fea0003800000 */
[----:B-----5:R-:W-:Y:S01]  /*0e10*/  FADD.FTZ R42, R34, R42 ;  /* 0x0000002a222a7221 */ /* 0x020fe20000010000 */
[----:B------:R-:W-:Y:S06]  /*0e20*/  BRA `(.L_x_6547) ;  /* 0x00000000000c7947 */ /* 0x000fec0003800000 */
.L_x_6546:
[----:B-----5:R-:W-:-:S05]  /*0e30*/  SHF.L.U32 R43, R27, 0x10, RZ ;  /* 0x000000101b2b7819 */ /* 0x020fca00000006ff */
[----:B------:R-:W-:-:S04]  /*0e40*/  FADD.FTZ R42, R43, R42 ;  /* 0x0000002a2b2a7221 */ /* 0x000fc80000010000 */
[----:B------:R-:W-:-:S07]  /*0e50*/  @P3 FADD.FTZ R42, R34, R42 ;  /* 0x0000002a222a3221 */ /* 0x000fce0000010000 */
.L_x_6547:
[----:B------:R-:W-:Y:S01]  /*0e60*/  SHF.L.U32 R43, R60, 0x10, RZ ;  /* 0x000000103c2b7819 */ /* 0x000fe200000006ff */
[----:B------:R-:W-:Y:S06]  /*0e70*/  @P4 BRA `(.L_x_6548) ;  /* 0x00000000000c4947 */ /* 0x000fec0003800000 */
[----:B------:R-:W-:Y:S05]  /*0e80*/  @!P3 BRA `(.L_x_6549) ;  /* 0x000000000018b947 */ /* 0x000fea0003800000 */
[----:B-----5:R-:W-:Y:S01]  /*0e90*/  FADD.FTZ R43, R35, R43 ;  /* 0x0000002b232b7221 */ /* 0x020fe20000010000 */
[----:B------:R-:W-:Y:S06]  /*0ea0*/  BRA `(.L_x_6549) ;  /* 0x0000000000107947 */ /* 0x000fec0003800000 */
.L_x_6548:
[----:B-----5:R-:W-:-:S04]  /*0eb0*/  PRMT R60, R27, 0x7632, R60 ;  /* 0x000076321b3c7816 */ /* 0x020fc8000000003c */
[----:B------:R-:W-:-:S05]  /*0ec0*/  SHF.L.U32 R60, R60, 0x10, RZ ;  /* 0x000000103c3c7819 */ /* 0x000fca00000006ff */
[----:B------:R-:W-:-:S04]  /*0ed0*/  FADD.FTZ R43, R60, R43 ;  /* 0x0000002b3c2b7221 */ /* 0x000fc80000010000 */
[----:B------:R-:W-:-:S07]  /*0ee0*/  @P3 FADD.FTZ R43, R35, R43 ;  /* 0x0000002b232b3221 */ /* 0x000fce0000010000 */
.L_x_6549:
[C---:B------:R-:W-:Y:S02]  /*0ef0*/  LEA R60, P3, R95.reuse, UR10, 0x5 ;  /* 0x0000000a5f3c7c11 */ /* 0x040fe4000f8628ff */
[C---:B------:R-:W-:Y:S02]  /*0f00*/  IADD3 R63, R95.reuse, 0x20, RZ ;  /* 0x000000205f3f7810 */ /* 0x040fe40007ffe0ff */
[----:B------:R-:W-:-:S05]  /*0f10*/  LEA.HI.X R61, R95, UR11, RZ, 0x5, P3 ;  /* 0x0000000b5f3d7c11 */ /* 0x000fca00098f2cff */
[----:B------:R0:W-:Y:S04]  /*0f20*/  STG.E.128 desc[UR4][R60.64], R36 ;  /* 0x000000243c007986 */ /* 0x0001e8000c101d04 */
[----:B------:R0:W-:Y:S02]  /*0f30*/  STG.E.128 desc[UR4][R60.64+0x10], R40 ;  /* 0x000010283c007986 */ /* 0x0001e4000c101d04 */
.L_x_6533:
[----:B------:R-:W-:Y:S05]  /*0f40*/  BSYNC B0 ;  /* 0x0000000000007941 */ /* 0x000fea0003800000 */
.L_x_6532:
        /* <DEDUP_REMOVED lines=24> */
.L_x_6552:
[----:B-----5:R-:W-:-:S05]  /*10d0*/  SHF.L.U32 R47, R24, 0x10, RZ ;  /* 0x00000010182f7819 */ /* 0x020fca00000006ff */
[----:B------:R-:W-:-:S04]  /*10e0*/  FADD.FTZ R44, R47, R44 ;  /* 0x0000002c2f2c7221 */ /* 0x000fc80000010000 */
[----:B------:R-:W-:-:S07]  /*10f0*/  @P3 FADD.FTZ R44, R28, R44 ;  /* 0x0000002c1c2c3221 */ /* 0x000fce0000010000 */
.L_x_6553:
[----:B------:R-:W-:Y:S01]  /*1100*/  SHF.L.U32 R45, R45, 0x10, RZ ;  /* 0x000000102d2d7819 */ /* 0x000fe200000006ff */
[----:B------:R-:W-:Y:S06]  /*1110*/  @P4 BRA `(.L_x_6554) ;  /* 0x00000000000c4947 */ /* 0x000fec0003800000 */
[----:B------:R-:W-:Y:S05]  /*1120*/  @!P3 BRA `(.L_x_6555) ;  /* 0x000000000018b947 */ /* 0x000fea0003800000 */
[----:B-----5:R-:W-:Y:S01]  /*1130*/  FADD.FTZ R45, R29, R45 ;  /* 0x0000002d1d2d7221 */ /* 0x020fe20000010000 */
[----:B------:R-:W-:Y:S06]  /*1140*/  BRA `(.L_x_6555) ;  /* 0x0000000000107947 */ /* 0x000fec0003800000 */
.L_x_6554:
[----:B-----5:R-:W-:-:S04]  /*1150*/  PRMT R46, R24, 0x7632, R46 ;  /* 0x00007632182e7816 */ /* 0x020fc8000000002e */
[----:B------:R-:W-:-:S05]  /*1160*/  SHF.L.U32 R46, R46, 0x10, RZ ;  /* 0x000000102e2e7819 */ /* 0x000fca00000006ff */
[----:B------:R-:W-:-:S04]  /*1170*/  FADD.FTZ R45, R46, R45 ;  /* 0x0000002d2e2d7221 */ /* 0x000fc80000010000 */
[----:B------:R-:W-:-:S07]  /*1180*/  @P3 FADD.FTZ R45, R29, R45 ;  /* 0x0000002d1d2d3221 */ /* 0x000fce0000010000 */
.L_x_6555:
[C---:B------:R-:W-:Y:S02]  /*1190*/  PRMT R47, R49.reuse, 0x7632, R47 ;  /* 0x00007632312f7816 */ /* 0x040fe4000000002f */
[----:B------:R-:W-:Y:S01]  /*11a0*/  SHF.L.U32 R46, R49, 0x10, RZ ;  /* 0x00000010312e7819 */ /* 0x000fe200000006ff */
[----:B------:R-:W-:Y:S06]  /*11b0*/  @P4 BRA `(.L_x_6556) ;  /* 0x00000000000c4947 */ /* 0x000fec0003800000 */
[----:B------:R-:W-:Y:S05]  /*11c0*/  @!P3 BRA `(.L_x_6557) ;  /* 0x000000000014b947 */ /* 0x000fea0003800000 */
[----:B-----5:R-:W-:Y:S01]  /*11d0*/  FADD.FTZ R46, R30, R46 ;  /* 0x0000002e1e2e7221 */ /* 0x020fe20000010000 */
[----:B------:R-:W-:Y:S06]  /*11e0*/  BRA `(.L_x_6557) ;  /* 0x00000000000c7947 */ /* 0x000fec0003800000 */
.L_x_6556:
[----:B-----5:R-:W-:-:S05]  /*11f0*/  SHF.L.U32 R49, R25, 0x10, RZ ;  /* 0x0000001019317819 */ /* 0x020fca00000006ff */
[----:B------:R-:W-:-:S04]  /*1200*/  FADD.FTZ R46, R49, R46 ;  /* 0x0000002e312e7221 */ /* 0x000fc80000010000 */
[----:B------:R-:W-:-:S07]  /*1210*/  @P3 FADD.FTZ R46, R30, R46 ;  /* 0x0000002e1e2e3221 */ /* 0x000fce0000010000 */
.L_x_6557:
[----:B------:R-:W-:Y:S01]  /*1220*/  SHF.L.U32 R47, R47, 0x10, RZ ;  /* 0x000000102f2f7819 */ /* 0x000fe200000006ff */
[----:B------:R-:W-:Y:S06]  /*1230*/  @P4 BRA `(.L_x_6558) ;  /* 0x00000000000c4947 */ /* 0x000fec0003800000 */
[----:B------:R-:W-:Y:S05]  /*1240*/  @!P3 BRA `(.L_x_6559) ;  /* 0x000000000018b947 */ /* 0x000fea0003800000 */
[----:B-----5:R-:W-:Y:S01]  /*1250*/  FADD.FTZ R47, R31, R47 ;  /* 0x0000002f1f2f7221 */ /* 0x020fe20000010000 */
[----:B------:R-:W-:Y:S06]  /*1260*/  BRA `(.L_x_6559) ;  /* 0x0000000000107947 */ /* 0x000fec0003800000 */
.L_x_6558:
[----:B-----5:R-:W-:-:S04]  /*1270*/  PRMT R48, R25, 0x7632, R48 ;  /* 0x0000763219307816 */ /* 0x020fc80000000030 */
[----:B------:R-:W-:-:S05]  /*1280*/  SHF.L.U32 R48, R48, 0x10, RZ ;  /* 0x0000001030307819 */ /* 0x000fca00000006ff */
[----:B------:R-:W-:-:S04]  /*1290*/  FADD.FTZ R47, R48, R47 ;  /* 0x0000002f302f7221 */ /* 0x000fc80000010000 */
[----:B------:R-:W-:-:S07]  /*12a0*/  @P3 FADD.FTZ R47, R31, R47 ;  /* 0x0000002f1f2f3221 */ /* 0x000fce0000010000 */
.L_x_6559:
[C---:B------:R-:W-:Y:S02]  /*12b0*/  PRMT R49, R50.reuse, 0x7632, R49 ;  /* 0x0000763232317816 */ /* 0x040fe40000000031 */
[----:B------:R-:W-:Y:S01]  /*12c0*/  SHF.L.U32 R48, R50, 0x10, RZ ;  /* 0x0000001032307819 */ /* 0x000fe200000006ff */
[----:B------:R-:W-:Y:S06]  /*12d0*/  @P4 BRA `(.L_x_6560) ;  /* 0x00000000000c4947 */ /* 0x000fec0003800000 */
[----:B------:R-:W-:Y:S05]  /*12e0*/  @!P3 BRA `(.L_x_6561) ;  /* 0x000000000014b947 */ /* 0x000fea0003800000 */
[----:B-----5:R-:W-:Y:S01]  /*12f0*/  FADD.FTZ R48, R32, R48 ;  /* 0x0000003020307221 */ /* 0x020fe20000010000 */
[----:B------:R-:W-:Y:S06]  /*1300*/  BRA `(.L_x_6561) ;  /* 0x00000000000c7947 */ /* 0x000fec0003800000 */
.L_x_6560:
[----:B-----5:R-:W-:-:S05]  /*1310*/  SHF.L.U32 R61, R26, 0x10, RZ ;  /* 0x000000101a3d7819 */ /* 0x020fca00000006ff */
[----:B------:R-:W-:-:S04]  /*1320*/  FADD.FTZ R48, R61, R48 ;  /* 0x000000303d307221 */ /* 0x000fc80000010000 */
[----:B------:R-:W-:-:S07]  /*1330*/  @P3 FADD.FTZ R48, R32, R48 ;  /* 0x0000003020303221 */ /* 0x000fce0000010000 */
.L_x_6561:
[----:B------:R-:W-:Y:S01]  /*1340*/  SHF.L.U32 R49, R49, 0x10, RZ ;  /* 0x0000001031317819 */ /* 0x000fe200000006ff */
[----:B------:R-:W-:Y:S06]  /*1350*/  @P4 BRA `(.L_x_6562) ;  /* 0x00000000000c4947 */ /* 0x000fec0003800000 */
[----:B------:R-:W-:Y:S05]  /*1360*/  @!P3 BRA `(.L_x_6563) ;  /* 0x000000000018b947 */ /* 0x000fea0003800000 */
[----:B-----5:R-:W-:Y:S01]  /*1370*/  FADD.FTZ R49, R33, R49 ;  /* 0x0000003121317221 */ /* 0x020fe20000010000 */
[----:B------:R-:W-:Y:S06]  /*1380*/  BRA `(.L_x_6563) ;  /* 0x0000000000107947 */ /* 0x000fec0003800000 */
.L_x_6562:
[----:B-----5:R-:W-:-:S04]  /*1390*/  PRMT R50, R26, 0x7632, R50 ;  /* 0x000076321a327816 */ /* 0x020fc80000000032 */
[----:B------:R-:W-:-:S05]  /*13a0*/  SHF.L.U32 R50, R50, 0x10, RZ ;  /* 0x0000001032327819 */ /* 0x000fca00000006ff */
[----:B------:R-:W-:-:S04]  /*13b0*/  FADD.FTZ R49, R50, R49 ;  /* 0x0000003132317221 */ /* 0x000fc80000010000 */
[----:B------:R-:W-:-:S07]  /*13c0*/  @P3 FADD.FTZ R49, R33, R49 ;  /* 0x0000003121313221 */ /* 0x000fce0000010000 */
.L_x_6563:
[C---:B------:R-:W-:Y:S02]  /*13d0*/  PRMT R60, R51.reuse, 0x7632, R60 ;  /* 0x00007632333c7816 */ /* 0x040fe4000000003c */
[----:B------:R-:W-:Y:S01]  /*13e0*/  SHF.L.U32 R50, R51, 0x10, RZ ;  /* 0x0000001033327819 */ /* 0x000fe200000006ff */
[----:B------:R-:W-:Y:S06]  /*13f0*/  @P4 BRA `(.L_x_6564) ;  /* 0x00000000000c4947 */ /* 0x000fec0003800000 */
[----:B------:R-:W-:Y:S05]  /*1400*/  @!P3 BRA `(.L_x_6565) ;  /* 0x000000000014b947 */ /* 0x000fea0003800000 */
[----:B-----5:R-:W-:Y:S01]  /*1410*/  FADD.FTZ R50, R34, R50 ;  /* 0x0000003222327221 */ /* 0x020fe20000010000 */
[----:B------:R-:W-:Y:S06]  /*1420*/  BRA `(.L_x_6565) ;  /* 0x00000000000c7947 */ /* 0x000fec0003800000 */
.L_x_6564:
[----:B-----5:R-:W-:-:S05]  /*1430*/  SHF.L.U32 R51, R27, 0x10, RZ ;  /* 0x000000101b337819 */ /* 0x020fca00000006ff */
[----:B------:R-:W-:-:S04]  /*1440*/  FADD.FTZ R50, R51, R50 ;  /* 0x0000003233327221 */ /* 0x000fc80000010000 */
[----:B------:R-:W-:-:S07]  /*1450*/  @P3 FADD.FTZ R50, R34, R50 ;  /* 0x0000003222323221 */ /* 0x000fce0000010000 */
.L_x_6565:
[----:B------:R-:W-:Y:S01]  /*1460*/  SHF.L.U32 R51, R60, 0x10, RZ ;  /* 0x000000103c337819 */ /* 0x000fe200000006ff */
[----:B------:R-:W-:Y:S06]  /*1470*/  @P4 BRA `(.L_x_6566) ;  /* 0x00000000000c4947 */ /* 0x000fec0003800000 */
[----:B------:R-:W-:Y:S05]  /*1480*/  @!P3 BRA `(.L_x_6567) ;  /* 0x000000000018b947 */ /* 0x000fea0003800000 */
[----:B-----5:R-:W-:Y:S01]  /*1490*/  FADD.FTZ R51, R35, R51 ;  /* 0x0000003323337221 */ /* 0x020fe20000010000 */
[----:B------:R-:W-:Y:S06]  /*14a0*/  BRA `(.L_x_6567) ;  /* 0x0000000000107947 */ /* 0x000fec0003800000 */
.L_x_6566:
[----:B-----5:R-:W-:-:S04]  /*14b0*/  PRMT R60, R27, 0x7632, R60 ;  /* 0x000076321b3c7816 */ /* 0x020fc8000000003c */
[----:B------:R-:W-:-:S05]  /*14c0*/  SHF.L.U32 R60, R60, 0x10, RZ ;  /* 0x000000103c3c7819 */ /* 0x000fca00000006ff */
[----:B------:R-:W-:-:S04]  /*14d0*/  FADD.FTZ R51, R60, R51 ;  /* 0x000000333c337221 */ /* 0x000fc80000010000 */
[----:B------:R-:W-:-:S07]  /*14e0*/  @P3 FADD.FTZ R51, R35, R51 ;  /* 0x0000003323333221 */ /* 0x000fce0000010000 */
.L_x_6567:
[----:B------:R-:W-:-:S04]  /*14f0*/  LEA R60, P3, R63, UR10, 0x5 ;  /* 0x0000000a3f3c7c11 */ /* 0x000fc8000f8628ff */
[C---:B------:R-:W-:Y:S02]  /*1500*/  LEA.HI.X R61, R63.reuse, UR11, RZ, 0x5, P3 ;  /* 0x0000000b3f3d7c11 */ /* 0x040fe400098f2cff */
[----:B------:R-:W-:-:S03]  /*1510*/  IADD3 R63, R63, 0x20, RZ ;  /* 0x000000203f3f7810 */ /* 0x000fc60007ffe0ff */
[----:B------:R1:W-:Y:S04]  /*1520*/  STG.E.128 desc[UR4][R60.64], R44 ;  /* 0x0000002c3c007986 */ /* 0x0003e8000c101d04 */
[----:B------:R1:W-:Y:S02]  /*1530*/  STG.E.128 desc[UR4][R60.64+0x10], R48 ;  /* 0x000010303c007986 */ /* 0x0003e4000c101d04 */
.L_x_6551:
[----:B------:R-:W-:Y:S05]  /*1540*/  BSYNC B0 ;  /* 0x0000000000007941 */ /* 0x000fea0003800000 */
.L_x_6550:
        /* <DEDUP_REMOVED lines=24> */
.L_x_6570:
[----:B-----5:R-:W-:-:S05]  /*16d0*/  SHF.L.U32 R55, R24, 0x10, RZ ;  /* 0x0000001018377819 */ /* 0x020fca00000006ff */
[----:B------:R-:W-:-:S04]  /*16e0*/  FADD.FTZ R52, R55, R52 ;  /* 0x0000003437347221 */ /* 0x000fc80000010000 */
[----:B------:R-:W-:-:S07]  /*16f0*/  @P3 FADD.FTZ R52, R28, R52 ;  /* 0x000000341c343221 */ /* 0x000fce0000010000 */
.L_x_6571:
[----:B------:R-:W-:Y:S01]  /*1700*/  SHF.L.U32 R53, R53, 0x10, RZ ;  /* 0x0000001035357819 */ /* 0x000fe200000006ff */
[----:B------:R-:W-:Y:S06]  /*1710*/  @P4 BRA `(.L_x_6572) ;  /* 0x00000000000c4947 */ /* 0x000fec0003800000 */
[----:B------:R-:W-:Y:S05]  /*1720*/  @!P3 BRA `(.L_x_6573) ;  /* 0x000000000018b947 */ /* 0x000fea0003800000 */
[----:B-----5:R-:W-:Y:S01]  /*1730*/  FADD.FTZ R53, R29, R53 ;  /* 0x000000351d357221 */ /* 0x020fe20000010000 */
[----:B------:R-:W-:Y:S06]  /*1740*/  BRA `(.L_x_6573) ;  /* 0x0000000000107947 */ /* 0x000fec0003800000 */
.L_x_6572:
[----:B-----5:R-:W-:-:S04]  /*1750*/  PRMT R54, R24, 0x7632, R54 ;  /* 0x0000763218367816 */ /* 0x020fc80000000036 */
[----:B------:R-:W-:-:S05]  /*1760*/  SHF.L.U32 R54, R54, 0x10, RZ ;  /* 0x0000001036367819 */ /* 0x000fca00000006ff */
[----:B------:R-:W-:-:S04]  /*1770*/  FADD.FTZ R53, R54, R53 ;  /* 0x0000003536357221 */ /* 0x000fc80000010000 */
[----:B------:R-:W-:-:S07]  /*1780*/  @P3 FADD.FTZ R53, R29, R53 ;  /* 0x000000351d353221 */ /* 0x000fce0000010000 */
.L_x_6573:
[C---:B------:R-:W-:Y:S02]  /*1790*/  PRMT R55, R57.reuse, 0x7632, R55 ;  /* 0x0000763239377816 */ /* 0x040fe40000000037 */
[----:B------:R-:W-:Y:S01]  /*17a0*/  SHF.L.U32 R54, R57, 0x10, RZ ;  /* 0x0000001039367819 */ /* 0x000fe200000006ff */
[----:B------:R-:W-:Y:S06]  /*17b0*/  @P4 BRA `(.L_x_6574) ;  /* 0x00000000000c4947 */ /* 0x000fec0003800000 */
[----:B------:R-:W-:Y:S05]  /*17c0*/  @!P3 BRA `(.L_x_6575) ;  /* 0x000000000014b947 */ /* 0x000fea0003800000 */
[----:B-----5:R-:W-:Y:S01]  /*17d0*/  FADD.FTZ R54, R30, R54 ;  /* 0x000000361e367221 */ /* 0x020fe20000010000 */
[----:B------:R-:W-:Y:S06]  /*17e0*/  BRA `(.L_x_6575) ;  /* 0x00000000000c7947 */ /* 0x000fec0003800000 */
.L_x_6574:
[----:B-----5:R-:W-:-:S05]  /*17f0*/  SHF.L.U32 R57, R25, 0x10, RZ ;  /* 0x0000001019397819 */ /* 0x020fca00000006ff */
[----:B------:R-:W-:-:S04]  /*1800*/  FADD.FTZ R54, R57, R54 ;  /* 0x0000003639367221 */ /* 0x000fc80000010000 */
[----:B------:R-:W-:-:S07]  /*1810*/  @P3 FADD.FTZ R54, R30, R54 ;  /* 0x000000361e363221 */ /* 0x000fce0000010000 */
.L_x_6575:
[----:B------:R-:W-:Y:S01]  /*1820*/  SHF.L.U32 R55, R55, 0x10, RZ ;  /* 0x0000001037377819 */ /* 0x000fe200000006ff */
[----:B------:R-:W-:Y:S06]  /*1830*/  @P4 BRA `(.L_x_6576) ;  /* 0x00000000000c4947 */ /* 0x000fec0003800000 */
[----:B------:R-:W-:Y:S05]  /*1840*/  @!P3 BRA `(.L_x_6577) ;  /* 0x000000000018b947 */ /* 0x000fea0003800000 */
[----:B-----5:R-:W-:Y:S01]  /*1850*/  FADD.FTZ R55, R31, R55 ;  /* 0x000000371f377221 */ /* 0x020fe20000010000 */
[----:B------:R-:W-:Y:S06]  /*1860*/  BRA `(.L_x_6577) ;  /* 0x0000000000107947 */ /* 0x000fec0003800000 */
.L_x_6576:
[----:B-----5:R-:W-:-:S04]  /*1870*/  PRMT R56, R25, 0x7632, R56 ;  /* 0x0000763219387816 */ /* 0x020fc80000000038 */
[----:B------:R-:W-:-:S05]  /*1880*/  SHF.L.U32 R56, R56, 0x10, RZ ;  /* 0x0000001038387819 */ /* 0x000fca00000006ff */
[----:B------:R-:W-:-:S04]  /*1890*/  FADD.FTZ R55, R56, R55 ;  /* 0x0000003738377221 */ /* 0x000fc80000010000 */
[----:B------:R-:W-:-:S07]  /*18a0*/  @P3 FADD.FTZ R55, R31, R55 ;  /* 0x000000371f373221 */ /* 0x000fce0000010000 */
.L_x_6577:
[C---:B------:R-:W-:Y:S02]  /*18b0*/  PRMT R57, R58.reuse, 0x7632, R57 ;  /* 0x000076323a397816 */ /* 0x040fe40000000039 */
[----:B------:R-:W-:Y:S01]  /*18c0*/  SHF.L.U32 R56, R58, 0x10, RZ ;  /* 0x000000103a387819 */ /* 0x000fe200000006ff */
[----:B------:R-:W-:Y:S06]  /*18d0*/  @P4 BRA `(.L_x_6578) ;  /* 0x00000000000c4947 */ /* 0x000fec0003800000 */
[----:B------:R-:W-:Y:S05]  /*18e0*/  @!P3 BRA `(.L_x_6579) ;  /* 0x000000000014b947 */ /* 0x000fea0003800000 */
[----:B-----5:R-:W-:Y:S01]  /*18f0*/  FADD.FTZ R56, R32, R56 ;  /* 0x0000003820387221 */ /* 0x020fe20000010000 */
[----:B------:R-:W-:Y:S06]  /*1900*/  BRA `(.L_x_6579) ;  /* 0x00000000000c7947 */ /* 0x000fec0003800000 */
.L_x_6578:
[----:B-----5:R-:W-:-:S05]  /*1910*/  SHF.L.U32 R61, R26, 0x10, RZ ;  /* 0x000000101a3d7819 */ /* 0x020fca00000006ff */
[----:B------:R-:W-:-:S04]  /*1920*/  FADD.FTZ R56, R61, R56 ;  /* 0x000000383d387221 */ /* 0x000fc80000010000 */
[----:B------:R-:W-:-:S07]  /*1930*/  @P3 FADD.FTZ R56, R32, R56 ;  /* 0x0000003820383221 */ /* 0x000fce0000010000 */
.L_x_6579:
[----:B------:R-:W-:Y:S01]  /*1940*/  SHF.L.U32 R57, R57, 0x10, RZ ;  /* 0x0000001039397819 */ /* 0x000fe200000006ff */
[----:B------:R-:W-:Y:S06]  /*1950*/  @P4 BRA `(.L_x_6580) ;  /* 0x00000000000c4947 */ /* 0x000fec0003800000 */
[----:B------:R-:W-:Y:S05]  /*1960*/  @!P3 BRA `(.L_x_6581) ;  /* 0x000000000018b947 */ /* 0x000fea0003800000 */
[----:B-----5:R-:W-:Y:S01]  /*1970*/  FADD.FTZ R57, R33, R57 ;  /* 0x0000003921397221 */ /* 0x020fe20000010000 */
[----:B------:R-:W-:Y:S06]  /*1980*/  BRA `(.L_x_6581) ;  /* 0x0000000000107947 */ /* 0x000fec0003800000 */
.L_x_6580:
[----:B-----5:R-:W-:-:S04]  /*1990*/  PRMT R58, R26, 0x7632, R58 ;  /* 0x000076321a3a7816 */ /* 0x020fc8000000003a */
[----:B------:R-:W-:-:S05]  /*19a0*/  SHF.L.U32 R58, R58, 0x10, RZ ;  /* 0x000000103a3a7819 */ /* 0x000fca00000006ff */
[----:B------:R-:W-:-:S04]  /*19b0*/  FADD.FTZ R57, R58, R57 ;  /* 0x000000393a397221 */ /* 0x000fc80000010000 */
[----:B------:R-:W-:-:S07]  /*19c0*/  @P3 FADD.FTZ R57, R33, R57 ;  /* 0x0000003921393221 */ /* 0x000fce0000010000 */
.L_x_6581:
[C---:B------:R-:W-:Y:S02]  /*19d0*/  PRMT R60, R59.reuse, 0x7632, R60 ;  /* 0x000076323b3c7816 */ /* 0x040fe4000000003c */
[----:B------:R-:W-:Y:S01]  /*19e0*/  SHF.L.U32 R58, R59, 0x10, RZ ;  /* 0x000000103b3a7819 */ /* 0x000fe200000006ff */
[----:B------:R-:W-:Y:S06]  /*19f0*/  @P4 BRA `(.L_x_6582) ;  /* 0x00000000000c4947 */ /* 0x000fec0003800000 */
[----:B------:R-:W-:Y:S05]  /*1a00*/  @!P3 BRA `(.L_x_6583) ;  /* 0x000000000014b947 */ /* 0x000fea0003800000 */
[----:B-----5:R-:W-:Y:S01]  /*1a10*/  FADD.FTZ R58, R34, R58 ;  /* 0x0000003a223a7221 */ /* 0x020fe20000010000 */
[----:B------:R-:W-:Y:S06]  /*1a20*/  BRA `(.L_x_6583) ;  /* 0x00000000000c7947 */ /* 0x000fec0003800000 */
.L_x_6582:
[----:B-----5:R-:W-:-:S05]  /*1a30*/  SHF.L.U32 R59, R27, 0x10, RZ ;  /* 0x000000101b3b7819 */ /* 0x020fca00000006ff */
[----:B------:R-:W-:-:S04]  /*1a40*/  FADD.FTZ R58, R59, R58 ;  /* 0x0000003a3b3a7221 */ /* 0x000fc80000010000 */
[----:B------:R-:W-:-:S07]  /*1a50*/  @P3 FADD.FTZ R58, R34, R58 ;  /* 0x0000003a223a3221 */ /* 0x000fce0000010000 */
.L_x_6583:
[----:B------:R-:W-:Y:S01]  /*1a60*/  SHF.L.U32 R59, R60, 0x10, RZ ;  /* 0x000000103c3b7819 */ /* 0x000fe200000006ff */
[----:B------:R-:W-:Y:S06]  /*1a70*/  @P4 BRA `(.L_x_6584) ;  /* 0x00000000000c4947 */ /* 0x000fec0003800000 */
[----:B------:R-:W-:Y:S05]  /*1a80*/  @!P3 BRA `(.L_x_6585) ;  /* 0x000000000018b947 */ /* 0x000fea0003800000 */
[----:B-----5:R-:W-:Y:S01]  /*1a90*/  FADD.FTZ R59, R35, R59 ;  /* 0x0000003b233b7221 */ /* 0x020fe20000010000 */
[----:B------:R-:W-:Y:S06]  /*1aa0*/  BRA `(.L_x_6585) ;  /* 0x0000000000107947 */ /* 0x000fec0003800000 */
.L_x_6584:
[----:B-----5:R-:W-:-:S04]  /*1ab0*/  PRMT R60, R27, 0x7632, R60 ;  /* 0x000076321b3c7816 */ /* 0x020fc8000000003c */
[----:B------:R-:W-:-:S05]  /*1ac0*/  SHF.L.U32 R60, R60, 0x10, RZ ;  /* 0x000000103c3c7819 */ /* 0x000fca00000006ff */
[----:B------:R-:W-:-:S04]  /*1ad0*/  FADD.FTZ R59, R60, R59 ;  /* 0x0000003b3c3b7221 */ /* 0x000fc80000010000 */
[----:B------:R-:W-:-:S07]  /*1ae0*/  @P3 FADD.FTZ R59, R35, R59 ;  /* 0x0000003b233b3221 */ /* 0x000fce0000010000 */
.L_x_6585:
[----:B------:R-:W-:-:S04]  /*1af0*/  LEA R60, P3, R63, UR10, 0x5 ;  /* 0x0000000a3f3c7c11 */ /* 0x000fc8000f8628ff */
[----:B------:R-:W-:-:S05]  /*1b00*/  LEA.HI.X R61, R63, UR11, RZ, 0x5, P3 ;  /* 0x0000000b3f3d7c11 */ /* 0x000fca00098f2cff */
[----:B------:R2:W-:Y:S04]  /*1b10*/  STG.E.128 desc[UR4][R60.64], R52 ;  /* 0x000000343c007986 */ /* 0x0005e8000c101d04 */
[----:B------:R2:W-:Y:S02]  /*1b20*/  STG.E.128 desc[UR4][R60.64+0x10], R56 ;  /* 0x000010383c007986 */ /* 0x0005e4000c101d04 */
.L_x_6569:
[----:B------:R-:W-:Y:S05]  /*1b30*/  BSYNC B0 ;  /* 0x0000000000007941 */ /* 0x000fea0003800000 */
.L_x_6568:
        /* <DEDUP_REMOVED lines=100> */
.L_x_6605:
        /* <DEDUP_REMOVED lines=48> */
.L_x_6588:
[----:B------:R-:W-:Y:S05]  /*2480*/  BSYNC B0 ;  /* 0x0000000000007941 */ /* 0x000fea0003800000 */
.L_x_6587:
[----:B------:R-:W-:Y:S04]  /*2490*/  BSSY B0, `(.L_x_6589) ;  /* 0x0000022000007945 */ /* 0x000fe80003800000 */
        /* <DEDUP_REMOVED lines=33> */
.L_x_6590:
[----:B------:R-:W-:Y:S05]  /*26b0*/  BSYNC B0 ;  /* 0x0000000000007941 */ /* 0x000fea0003800000 */
.L_x_6589:
        /* <DEDUP_REMOVED lines=33> */
.L_x_6592:
[----:B------:R-:W-:Y:S05]  /*28d0*/  BSYNC B0 ;  /* 0x0000000000007941 */ /* 0x000fea0003800000 */
.L_x_6591:
[----:B0123--:R-:W0:Y:S02]  /*28e0*/  LDC.64 R60, c[0x0][0x210] ;  /* 0x00008400ff3c7b82 */ /* 0x00fe240000000a00 */
[----:B0-----:R-:W-:-:S04]  /*28f0*/  LEA R67, R60, R67, 0x2 ;  /* 0x000000433c437211 */ /* 0x001fc800078e10ff */
[----:B------:R-:W-:-:S13]  /*2900*/  ISETP.GE.AND P3, PT, R67, R61, PT ;  /* 0x0000003d4300720c */ /* 0x000fda0003f66270 */
[----:B------:R-:W-:Y:S05]  /*2910*/  @!P3 BRA `(.L_x_6593) ;  /* 0xffffffdc00f8b947 */ /* 0x000fea000383ffff */
[----:B------:R-:W-:Y:S05]  /*2920*/  EXIT ;  /* 0x000000000000794d */ /* 0x000fea0003800000 */
.L_x_6586:
        /* <DEDUP_REMOVED lines=8> */
.L_x_6595:
[----:B------:R-:W-:Y:S05]  /*29b0*/  BSYNC B0 ;  /* 0x0000000000007941 */ /* 0x000fea0003800000 */
.L_x_6594:
        /* <DEDUP_REMOVED lines=10> */
.L_x_6596:
[----:B------:R-:W-:Y:S01]  /*2a60*/  HFMA2.MMA R100, -RZ, RZ, 0, 2.384185791015625e-07 ;  /* 0x00000004ff647435 */ /* 0x000fe200000001ff */
[----:B------:R-:W-:-:S05]  /*2a70*/  MOV R63, R99 ;  /* 0x00000063003f7202 */ /* 0x000fca0000000f00 */
[----:B------:R-:W-:-:S05]  /*2a80*/  FADD.FTZ R63, R62, R63 ;  /* 0x0000003f3e3f7221 */ /* 0x000fca0000010000 */
[----:B------:R-:W-:-:S07]  /*2a90*/  MOV R101, R63 ;  /* 0x0000003f00657202 */ /* 0x000fce0000000f00 */
[----:B------:R-:W-:Y:S05]  /*2aa0*/  WARPSYNC.COLLECTIVE R98, `(.L_x_6597) ;  /* 0x0000000062087348 */ /* 0x000fea0003c00000 */
[----:B------:R0:W1:Y:S02]  /*2ab0*/  SHFL.BFLY P6, R99, R101, R100, R103 ;  /* 0x0c00006465637389 */ /* 0x00006400000c0067 */
[----:B01----:R-:W-:Y:S01]  /*2ac0*/  ENDCOLLECTIVE ;  /* 0x000000000000791b */ /* 0x003fe20003800000 */
.L_x_6597:
[----:B------:R-:W-:Y:S01]  /*2ad0*/  HFMA2.MMA R100, -RZ, RZ, 0, 4.76837158203125e-07 ;  /* 0x00000008ff647435 */ /* 0x000fe200000001ff */
[----:B------:R-:W-:-:S05]  /*2ae0*/  MOV R60, R99 ;  /* 0x00000063003c7202 */ /* 0x000fca0000000f00 */
[----:B------:R-:W-:-:S05]  /*2af0*/  FADD.FTZ R96, R63, R60 ;  /* 0x0000003c3f607221 */ /* 0x000fca0000010000 */
[----:B------:R-:W-:-:S07]  /*2b00*/  MOV R101, R96 ;  /* 0x0000006000657202 */ /* 0x000fce0000000f00 */
[----:B------:R-:W-:Y:S05]  /*2b10*/  WARPSYNC.COLLECTIVE R98, `(.L_x_6598) ;  /* 0x0000000062087348 */ /* 0x000fea0003c00000 */
[----:B------:R0:W1:Y:S02]  /*2b20*/  SHFL.BFLY P6, R99, R101, R100, R103 ;  /* 0x0c00006465637389 */ /* 0x00006400000c0067 */
[----:B01----:R-:W-:Y:S01]  /*2b30*/  ENDCOLLECTIVE ;  /* 0x000000000000791b */ /* 0x003fe20003800000 */
.L_x_6598:
[----:B------:R-:W-:Y:S01]  /*2b40*/  HFMA2.MMA R100, -RZ, RZ, 0, 9.5367431640625e-07 ;  /* 0x00000010ff647435 */ /* 0x000fe200000001ff */
[----:B------:R-:W-:-:S05]  /*2b50*/  MOV R83, R99 ;  /* 0x0000006300537202 */ /* 0x000fca0000000f00 */
[----:B------:R-:W-:-:S05]  /*2b60*/  FADD.FTZ R97, R96, R83 ;  /* 0x0000005360617221 */ /* 0x000fca0000010000 */
[----:B------:R-:W-:-:S07]  /*2b70*/  MOV R101, R97 ;  /* 0x0000006100657202 */ /* 0x000fce0000000f00 */
[----:B------:R-:W-:Y:S05]  /*2b80*/  WARPSYNC.COLLECTIVE R98, `(.L_x_6599) ;  /* 0x0000000062087348 */ /* 0x000fea0003c00000 */
[----:B------:R0:W1:Y:S02]  /*2b90*/  SHFL.BFLY P6, R99, R101, R100, R103 ;  /* 0x0c00006465637389 */ /* 0x00006400000c0067 */
[----:B01----:R-:W-:Y:S01]  /*2ba0*/  ENDCOLLECTIVE ;  /* 0x000000000000791b */ /* 0x003fe20003800000 */
.L_x_6599:
        /* <DEDUP_REMOVED lines=57> */
.L_x_6600:
[----:B------:R-:W-:Y:S01]  /*2f40*/  HFMA2.MMA R100, -RZ, RZ, 0, 1.1920928955078125e-07 ;  /* 0x00000002ff647435 */ /* 0x000fe200000001ff */
[----:B------:R-:W-:-:S05]  /*2f50*/  MOV R61, R99 ;  /* 0x00000063003d7202 */ /* 0x000fca0000000f00 */
[----:B------:R-:W-:-:S05]  /*2f60*/  FADD.FTZ R61, R60, R61 ;  /* 0x0000003d3c3d7221 */ /* 0x000fca0000010000 */
[----:B------:R-:W-:-:S07]  /*2f70*/  MOV R101, R61 ;  /* 0x0000003d00657202 */ /* 0x000fce0000000f00 */
[----:B------:R-:W-:Y:S05]  /*2f80*/  WARPSYNC.COLLECTIVE R98, `(.L_x_6601) ;  /* 0x0000000062087348 */ /* 0x000fea0003c00000 */
[----:B------:R0:W1:Y:S02]  /*2f90*/  SHFL.BFLY P6, R99, R101, R100, R103 ;  /* 0x0c00006465637389 */ /* 0x00006400000c0067 */
[----:B01----:R-:W-:Y:S01]  /*2fa0*/  ENDCOLLECTIVE ;  /* 0x000000000000791b */ /* 0x003fe20003800000 */
.L_x_6601:
[----:B------:R-:W-:Y:S01]  /*2fb0*/  HFMA2.MMA R100, -RZ, RZ, 0, 2.384185791015625e-07 ;  /* 0x00000004ff647435 */ /* 0x000fe200000001ff */
[----:B------:R-:W-:-:S05]  /*2fc0*/  MOV R62, R99 ;  /* 0x00000063003e7202 */ /* 0x000fca0000000f00 */
[----:B------:R-:W-:-:S05]  /*2fd0*/  FADD.FTZ R62, R61, R62 ;  /* 0x0000003e3d3e7221 */ /* 0x000fca0000010000 */
[----:B------:R-:W-:-:S07]  /*2fe0*/  MOV R101, R62 ;  /* 0x0000003e00657202 */ /* 0x000fce0000000f00 */
[----:B------:R-:W-:Y:S05]  /*2ff0*/  WARPSYNC.COLLECTIVE R98, `(.L_x_6602) ;  /* 0x0000000062087348 */ /* 0x000fea0003c00000 */
[----:B------:R0:W1:Y:S02]  /*3000*/  SHFL.BFLY P6, R99, R101, R100, R103 ;  /* 0x0c00006465637389 */ /* 0x00006400000c0067 */
[----:B01----:R-:W-:Y:S01]  /*3010*/  ENDCOLLECTIVE ;  /* 0x000000000000791b */ /* 0x003fe20003800000 */
.L_x_6602:
[----:B------:R-:W-:Y:S01]  /*3020*/  HFMA2.MMA R100, -RZ, RZ, 0, 4.76837158203125e-07 ;  /* 0x00000008ff647435 */ /* 0x000fe200000001ff */
[----:B------:R-:W-:-:S05]  /*3030*/  MOV R63, R99 ;  /* 0x00000063003f7202 */ /* 0x000fca0000000f00 */
[----:B------:R-:W-:-:S05]  /*3040*/  FADD.FTZ R63, R62, R63 ;  /* 0x0000003f3e3f7221 */ /* 0x000fca0000010000 */
[----:B------:R-:W-:-:S07]  /*3050*/  MOV R101, R63 ;  /* 0x0000003f00657202 */ /* 0x000fce0000000f00 */
[----:B------:R-:W-:Y:S05]  /*3060*/  WARPSYNC.COLLECTIVE R98, `(.L_x_6603) ;  /* 0x0000000062087348 */ /* 0x000fea0003c00000 */
[----:B------:R0:W1:Y:S02]  /*3070*/  SHFL.BFLY P6, R99, R101, R100, R103 ;  /* 0x0c00006465637389 */ /* 0x00006400000c0067 */
[----:B01----:R-:W-:Y:S01]  /*3080*/  ENDCOLLECTIVE ;  /* 0x000000000000791b */ /* 0x003fe20003800000 */
.L_x_6603:
[----:B------:R-:W-:Y:S01]  /*3090*/  HFMA2.MMA R100, -RZ, RZ, 0, 9.5367431640625e-07 ;  /* 0x00000010ff647435 */ /* 0x000fe200000001ff */
[----:B------:R-:W-:-:S05]  /*30a0*/  MOV R96, R99 ;  /* 0x0000006300607202 */ /* 0x000fca0000000f00 */
[----:B------:R-:W-:-:S05]  /*30b0*/  FADD.FTZ R96, R63, R96 ;  /* 0x000000603f607221 */ /* 0x000fca0000010000 */
[----:B------:R-:W-:-:S07]  /*30c0*/  MOV R101, R96 ;  /* 0x0000006000657202 */ /* 0x000fce0000000f00 */
[----:B------:R-:W-:Y:S05]  /*30d0*/  WARPSYNC.COLLECTIVE R98, `(.L_x_6604) ;  /* 0x0000000062087348 */ /* 0x000fea0003c00000 */
[----:B------:R0:W1:Y:S02]  /*30e0*/  SHFL.BFLY P6, R99, R101, R100, R103 ;  /* 0x0c00006465637389 */ /* 0x00006400000c0067 */
[----:B01----:R-:W-:Y:S01]  /*30f0*/  ENDCOLLECTIVE ;  /* 0x000000000000791b */ /* 0x003fe20003800000 */
.L_x_6604:
[----:B------:R-:W-:Y:S01]  /*3100*/  MOV R97, R99 ;  /* 0x0000006300617202 */ /* 0x000fe20000000f00 */
[----:B------:R-:W-:Y:S06]  /*3110*/  BRA `(.L_x_6605) ;  /* 0xfffffff000187947 */ /* 0x000fec000383ffff */
.L_x_6606:
        /* <DEDUP_REMOVED lines=14> */
.L_x_20699:


//--------------------- .text._ZN10layer_norm31ln_parallel_residual_fwd_kernelINS_13Kernel_traitsI13__nv_bfloat16S2_fS2_fjLj768ELj1ELj4ELj1ELj16ENS_18Kernel_traits_baseILj768ES2_S2_fS2_fjLj128EEEEELb0ELb1ELb1EEEvNS_9FwdParamsE --------------------------
	.section	.text._ZN10layer_norm31ln_parallel_residual_fwd_kernelINS_13Kernel_traitsI13__nv_bfloat16S2_fS2_fjLj768ELj1ELj4ELj1ELj16ENS_18Kernel_traits_baseILj768ES2_S2_fS2_fjLj128EEEEELb0ELb1ELb1EEEvNS_9FwdParamsE,"ax",@progbits
	.align	128
        .global         _ZN10layer_norm31ln_parallel_residual_fwd_kernelINS_13Kernel_traitsI13__nv_bfloat16S2_fS2_fjLj768ELj1ELj4ELj1ELj16ENS_18Kernel_traits_baseILj768ES2_S2_fS2_fjLj128EEEEELb0ELb1ELb1EEEvNS_9FwdParamsE
        .type           _ZN10layer_norm31ln_parallel_residual_fwd_kernelINS_13Kernel_traitsI13__nv_bfloat16S2_fS2_fjLj768ELj1ELj4ELj1ELj16ENS_18Kernel_traits_baseILj768ES2_S2_fS2_fjLj128EEEEELb0ELb1ELb1EEEvNS_9FwdParamsE,@function
        .size           _ZN10layer_norm31ln_parallel_residual_fwd_kernelINS_13Kernel_traitsI13__nv_bfloat16S2_fS2_fjLj768ELj1ELj4ELj1ELj16ENS_18Kernel_traits_baseILj768ES2_S2_fS2_fjLj128EEEEELb0ELb1ELb1EEEvNS_9FwdParamsE,(.L_x_20700 - _ZN10layer_norm31ln_parallel_residual_fwd_kernelINS_13Kernel_traitsI13__nv_bfloat16S2_fS2_fjLj768ELj1ELj4ELj1ELj16ENS_18Kernel_traits_baseILj768ES2_S2_fS2_fjLj128EEEEELb0ELb1ELb1EEEvNS_9FwdParamsE)
        .other          _ZN10layer_norm31ln_parallel_residual_fwd_kernelINS_13Kernel_traitsI13__nv_bfloat16S2_fS2_fjLj768ELj1ELj4ELj1ELj16ENS_18Kernel_traits_baseILj768ES2_S2_fS2_fjLj128EEEEELb0ELb1ELb1EEEvNS_9FwdParamsE,@"STO_CUDA_ENTRY STV_DEFAULT"
_ZN10layer_norm31ln_parallel_residual_fwd_kernelINS_13Kernel_traitsI13__nv_bfloat16S2_fS2_fjLj768ELj1ELj4ELj1ELj16ENS_18Kernel_traits_baseILj768ES2_S2_fS2_fjLj128EEEEELb0ELb1ELb1EEEvNS_9FwdParamsE:
.text._ZN10layer_norm31ln_parallel_residual_fwd_kernelINS_13Kernel_traitsI13__nv_bfloat16S2_fS2_fjLj768ELj1ELj4ELj1ELj16ENS_18Kernel_traits_baseILj768ES2_S2_fS2_fjLj128EEEEELb0ELb1ELb1EEEvNS_9FwdParamsE:
[----:B------:R-:W-:Y:S01]  /*0000*/  LDC R1, c[0x0][0x28] ;  /* 0x00000a00ff017b82 */ /* 0x000fe20000000800 */
[----:B------:R-:W0:Y:S01]  /*0010*/  S2R R21, SR_TID.X ;  /* 0x0000000000157919 */ /* 0x000e220000002100 */
[----:B------:R-:W-:Y:S01]  /*0020*/  ULDC.64 UR4, c[0x0][0x2c8] ;  /* 0x0000b20000047ab9 */ /* 0x000fe20000000a00 */
[----:B------:R-:W-:Y:S01]  /*0030*/  ULDC UR8, c[0x0][0x214] ;  /* 0x0000850000087ab9 */ /* 0x000fe20000000800 */
[----:B------:R-:W-:Y:S01]  /*0040*/  ISETP.NE.U32.AND P0, PT, RZ, UR4, PT ;  /* 0x00000004ff007c0c */ /* 0x000fe2000bf05070 */
[----:B------:R-:W1:Y:S01]  /*0050*/  S2R R5, SR_CTAID.X ;  /* 0x0000000000057919 */ /* 0x000e620000002500 */
[----:B------:R-:W-:Y:S02]  /*0060*/  ULDC.64 UR6, c[0x0][0x260] ;  /* 0x0000980000067ab9 */ /* 0x000fe40000000a00 */
[----:B------:R-:W-:Y:S02]  /*0070*/  ISETP.NE.AND.EX P0, PT, RZ, UR5, PT, P0 ;  /* 0x00000005ff007c0c */ /* 0x000fe4000bf05300 */
[----:B0-----:R-:W-:-:S04]  /*0080*/  SHF.L.U32 R0, R21, 0x4, RZ ;  /* 0x0000000415007819 */ /* 0x001fc800000006ff */
[----:B------:R-:W-:-:S04]  /*0090*/  LOP3.LUT R4, R0, 0x1f0, RZ, 0xc0, !PT ;  /* 0x000001f000047812 */ /* 0x000fc800078ec0ff */
[----:B------:R-:W-:-:S04]  /*00a0*/  IADD3 R2, P1, R4, UR4, RZ ;  /* 0x0000000404027c10 */ /* 0x000fc8000ff3e0ff */
[----:B------:R-:W-:Y:S01]  /*00b0*/  IADD3.X R3, RZ, UR5, RZ, P1, !PT ;  /* 0x00000005ff037c10 */ /* 0x000fe20008ffe4ff */
[----:B------:R-:W-:-:S04]  /*00c0*/  ULDC.64 UR4, c[0x0][0x208] ;  /* 0x0000820000047ab9 */ /* 0x000fc80000000a00 */
[----:B------:R0:W5:Y:S01]  /*00d0*/  @P0 LDG.E.128 R16, desc[UR4][R2.64] ;  /* 0x0000000402100981 */ /* 0x000162000c1e1d00 */
[----:B------:R-:W-:-:S03]  /*00e0*/  SHF.R.U32.HI R0, RZ, 0x5, R21 ;  /* 0x00000005ff007819 */ /* 0x000fc60000011615 */
[----:B------:R0:W5:Y:S01]  /*00f0*/  @P0 LDG.E.128 R8, desc[UR4][R2.64+0x200] ;  /* 0x0002000402080981 */ /* 0x000162000c1e1d00 */
[----:B-1----:R-:W-:Y:S02]  /*0100*/  LEA R62, R5, R0, 0x2 ;  /* 0x00000000053e7211 */ /* 0x002fe400078e10ff */
[----:B------:R-:W-:Y:S01]  /*0110*/  IADD3 R4, P2, R4, UR6, RZ ;  /* 0x0000000604047c10 */ /* 0x000fe2000ff5e0ff */
[----:B------:R0:W5:Y:S01]  /*0120*/  @P0 LDG.E.128 R12, desc[UR4][R2.64+0x400] ;  /* 0x00040004020c0981 */ /* 0x000162000c1e1d00 */
[----:B------:R-:W-:Y:S02]  /*0130*/  ISETP.GE.AND P1, PT, R62, UR8, PT ;  /* 0x000000083e007c0c */ /* 0x000fe4000bf26270 */
[----:B------:R-:W-:-:S11]  /*0140*/  IADD3.X R5, RZ, UR7, RZ, P2, !PT ;  /* 0x00000007ff057c10 */ /* 0x000fd600097fe4ff */
[----:B0-----:R-:W-:Y:S05]  /*0150*/  @P1 EXIT ;  /* 0x000000000000194d */ /* 0x001fea0003800000 */
        /* <DEDUP_REMOVED lines=10> */
[----:B------:R-:W-:Y:S01]  /*0200*/  ULDC.64 UR6, c[0x0][0x228] ;  /* 0x00008a0000067ab9 */ /* 0x000fe20000000a00 */
[----:B------:R-:W-:Y:S01]  /*0210*/  SHF.L.U32 R0, R16, 0x10, RZ ;  /* 0x0000001010007819 */ /* 0x000fe200000006ff */
[----:B------:R-:W-:Y:S01]  /*0220*/  BSSY B0, `(.L_x_6607) ;  /* 0x000022c000007945 */ /* 0x000fe20003800000 */
        /* <DEDUP_REMOVED lines=8> */
[C---:B------:R-:W-:Y:S01]  /*02b0*/  PRMT R52, R19.reuse, 0x7632, R52 ;  /* 0x0000763213347816 */ /* 0x040fe20000000034 */
[----:B------:R-:W-:Y:S01]  /*02c0*/  ULDC.64 UR14, c[0x0][0x2b8] ;  /* 0x0000ae00000e7ab9 */ /* 0x000fe20000000a00 */
[----:B0-----:R-:W-:-:S02]  /*02d0*/  SHF.L.U32 R4, R19, 0x10, RZ ;  /* 0x0000001013047819 */ /* 0x001fc400000006ff */
        /* <DEDUP_REMOVED lines=8> */
[----:B------:R-:W-:Y:S02]  /*0360*/  SHF.L.U32 R5, R8, 0x10, RZ ;  /* 0x0000001008057819 */ /* 0x000fe400000006ff */
[----:B------:R-:W-:Y:S02]  /*0370*/  SHF.L.U32 R6, R9, 0x10, RZ ;  /* 0x0000001009067819 */ /* 0x000fe400000006ff */
[----:B------:R-:W-:Y:S01]  /*0380*/  ISETP.NE.U32.AND P0, PT, RZ, UR6, PT ;  /* 0x00000006ff007c0c */ /* 0x000fe2000bf05070 */
[----:B------:R-:W-:Y:S01]  /*0390*/  ULDC.U8 UR6, c[0x0][0x2a0] ;  /* 0x0000a80000067ab9 */ /* 0x000fe20000000000 */
[----:B------:R-:W-:-:S02]  /*03a0*/  SHF.L.U32 R7, R10, 0x10, RZ ;  /* 0x000000100a077819 */ /* 0x000fc400000006ff */
[----:B------:R-:W-:Y:S02]  /*03b0*/  SHF.L.U32 R8, R11, 0x10, RZ ;  /* 0x000000100b087819 */ /* 0x000fe400000006ff */
[----:B------:R-:W-:Y:S02]  /*03c0*/  SHF.L.U32 R9, R12, 0x10, RZ ;  /* 0x000000100c097819 */ /* 0x000fe400000006ff */
[----:B------:R-:W-:Y:S02]  /*03d0*/  SHF.L.U32 R10, R13, 0x10, RZ ;  /* 0x000000100d0a7819 */ /* 0x000fe400000006ff */
[----:B------:R-:W-:Y:S02]  /*03e0*/  SHF.L.U32 R11, R14, 0x10, RZ ;  /* 0x000000100e0b7819 */ /* 0x000fe400000006ff */
[----:B------:R-:W-:Y:S02]  /*03f0*/  SHF.L.U32 R12, R15, 0x10, RZ ;  /* 0x000000100f0c7819 */ /* 0x000fe400000006ff */
[----:B------:R-:W-:-:S02]  /*0400*/  ISETP.NE.AND P3, PT, RZ, UR6, PT ;  /* 0x00000006ff007c0c */ /* 0x000fc4000bf65270 */
        /* <DEDUP_REMOVED lines=14> */
[C---:B--2---:R-:W-:Y:S02]  /*04f0*/  PRMT R88, R85.reuse, 0x7632, R88 ;  /* 0x0000763255587816 */ /* 0x044fe40000000058 */
[----:B------:R-:W-:Y:S02]  /*0500*/  SHF.L.U32 R92, R85, 0x10, RZ ;  /* 0x00000010555c7819 */ /* 0x000fe400000006ff */
[C---:B---3--:R-:W-:Y:S02]  /*0510*/  PRMT R18, R77.reuse, 0x7632, R18 ;  /* 0x000076324d127816 */ /* 0x048fe40000000012 */
[----:B------:R-:W-:Y:S02]  /*0520*/  SHF.L.U32 R80, R77, 0x10, RZ ;  /* 0x000000104d507819 */ /* 0x000fe400000006ff */
[----:B----4-:R-:W-:-:S02]  /*0530*/  PRMT R19, R69, 0x7632, R19 ;  /* 0x0000763245137816 */ /* 0x010fc40000000013 */
[----:B------:R-:W-:Y:S02]  /*0540*/  SHF.L.U32 R72, R69, 0x10, RZ ;  /* 0x0000001045487819 */ /* 0x000fe400000006ff */
        /* <DEDUP_REMOVED lines=30> */
.L_x_6657:
        /* <DEDUP_REMOVED lines=15> */
[----:B-----5:R-:W5:Y:S04]  /*0820*/  @P1 LDG.E.128 R24, desc[UR4][R34.64] ;  /* 0x0000000422181981 */ /* 0x020f68000c1e1d00 */
[----:B------:R-:W5:Y:S01]  /*0830*/  @P1 LDG.E.128 R20, desc[UR4][R34.64+0x10] ;  /* 0x0000100422141981 */ /* 0x000f62000c1e1d00 */
[----:B------:R-:W-:-:S03]  /*0840*/  ISETP.NE.U32.AND P2, PT, RZ, UR16, PT ;  /* 0x00000010ff007c0c */ /* 0x000fc6000bf45070 */
[----:B------:R0:W5:Y:S01]  /*0850*/  @P0 LDG.E.128 R28, desc[UR4][R32.64] ;  /* 0x00000004201c0981 */ /* 0x000162000c1e1d00 */
[----:B------:R-:W-:Y:S02]  /*0860*/  ISETP.NE.AND.EX P2, PT, RZ, UR17, PT, P2 ;  /* 0x00000011ff007c0c */ /* 0x000fe4000bf45320 */
[C---:B--2---:R-:W-:Y:S02]  /*0870*/  PRMT R36, R16.reuse, 0x7632, R36 ;  /* 0x0000763210247816 */ /* 0x044fe40000000024 */
[----:B0-----:R-:W-:-:S09]  /*0880*/  SHF.L.U32 R32, R16, 0x10, RZ ;  /* 0x0000001010207819 */ /* 0x001fd200000006ff */
[----:B------:R-:W-:Y:S05]  /*0890*/  @P2 BRA `(.L_x_6608) ;  /* 0x00000000000c2947 */ /* 0x000fea0003800000 */
[----:B------:R-:W-:Y:S05]  /*08a0*/  @!P1 BRA `(.L_x_6609) ;  /* 0x0000000000149947 */ /* 0x000fea0003800000 */
[----:B-----5:R-:W-:Y:S01]  /*08b0*/  FADD.FTZ R32, R24, R32 ;  /* 0x0000002018207221 */ /* 0x020fe20000010000 */
[----:B------:R-:W-:Y:S06]  /*08c0*/  BRA `(.L_x_6609) ;  /* 0x00000000000c7947 */ /* 0x000fec0003800000 */
.L_x_6608:
[----:B-----5:R-:W-:-:S05]  /*08d0*/  SHF.L.U32 R33, R28, 0x10, RZ ;  /* 0x000000101c217819 */ /* 0x020fca00000006ff */
[----:B------:R-:W-:-:S04]  /*08e0*/  FADD.FTZ R32, R32, R33 ;  /* 0x0000002120207221 */ /* 0x000fc80000010000 */
[----:B------:R-:W-:-:S07]  /*08f0*/  @P1 FADD.FTZ R32, R24, R32 ;  /* 0x0000002018201221 */ /* 0x000fce0000010000 */
.L_x_6609:
[----:B------:R-:W-:Y:S01]  /*0900*/  SHF.L.U32 R33, R36, 0x10, RZ ;  /* 0x0000001024217819 */ /* 0x000fe200000006ff */
[----:B------:R-:W-:Y:S06]  /*0910*/  @P2 BRA `(.L_x_6610) ;  /* 0x00000000000c2947 */ /* 0x000fec0003800000 */
[----:B------:R-:W-:Y:S05]  /*0920*/  @!P1 BRA `(.L_x_6611) ;  /* 0x0000000000189947 */ /* 0x000fea0003800000 */
[----:B-----5:R-:W-:Y:S01]  /*0930*/  FADD.FTZ R33, R25, R33 ;  /* 0x0000002119217221 */ /* 0x020fe20000010000 */
[----:B------:R-:W-:Y:S06]  /*0940*/  BRA `(.L_x_6611) ;  /* 0x0000000000107947 */ /* 0x000fec0003800000 */
.L_x_6610:
[----:B-----5:R-:W-:-:S04]  /*0950*/  PRMT R16, R28, 0x7632, R16 ;  /* 0x000076321c107816 */ /* 0x020fc80000000010 */
[----:B------:R-:W-:-:S05]  /*0960*/  SHF.L.U32 R16, R16, 0x10, RZ ;  /* 0x0000001010107819 */ /* 0x000fca00000006ff */
[----:B------:R-:W-:-:S04]  /*0970*/  FADD.FTZ R33, R33, R16 ;  /* 0x0000001021217221 */ /* 0x000fc80000010000 */
[----:B------:R-:W-:-:S07]  /*0980*/  @P1 FADD.FTZ R33, R25, R33 ;  /* 0x0000002119211221 */ /* 0x000fce0000010000 */
.L_x_6611:
[C---:B------:R-:W-:Y:S02]  /*0990*/  PRMT R35, R17.reuse, 0x7632, R35 ;  /* 0x0000763211237816 */ /* 0x040fe40000000023 */
[----:B------:R-:W-:Y:S01]  /*09a0*/  SHF.L.U32 R34, R17, 0x10, RZ ;  /* 0x0000001011227819 */ /* 0x000fe200000006ff */
[----:B------:R-:W-:Y:S06]  /*09b0*/  @P2 BRA `(.L_x_6612) ;  /* 0x00000000000c2947 */ /* 0x000fec0003800000 */
[----:B------:R-:W-:Y:S05]  /*09c0*/  @!P1 BRA `(.L_x_6613) ;  /* 0x0000000000149947 */ /* 0x000fea0003800000 */
[----:B-----5:R-:W-:Y:S01]  /*09d0*/  FADD.FTZ R34, R26, R34 ;  /* 0x000000221a227221 */ /* 0x020fe20000010000 */
[----:B------:R-:W-:Y:S06]  /*09e0*/  BRA `(.L_x_6613) ;  /* 0x00000000000c7947 */ /* 0x000fec0003800000 */
.L_x_6612:
[----:B-----5:R-:W-:-:S05]  /*09f0*/  SHF.L.U32 R17, R29, 0x10, RZ ;  /* 0x000000101d117819 */ /* 0x020fca00000006ff */
[----:B------:R-:W-:-:S04]  /*0a00*/  FADD.FTZ R34, R34, R17 ;  /* 0x0000001122227221 */ /* 0x000fc80000010000 */
[----:B------:R-:W-:-:S07]  /*0a10*/  @P1 FADD.FTZ R34, R26, R34 ;  /* 0x000000221a221221 */ /* 0x000fce0000010000 */
.L_x_6613:
[----:B------:R-:W-:Y:S01]  /*0a20*/  SHF.L.U32 R35, R35, 0x10, RZ ;  /* 0x0000001023237819 */ /* 0x000fe200000006ff */
[----:B------:R-:W-:Y:S06]  /*0a30*/  @P2 BRA `(.L_x_6614) ;  /* 0x00000000000c2947 */ /* 0x000fec0003800000 */
[----:B------:R-:W-:Y:S05]  /*0a40*/  @!P1 BRA `(.L_x_6615) ;  /* 0x0000000000189947 */ /* 0x000fea0003800000 */
[----:B-----5:R-:W-:Y:S01]  /*0a50*/  FADD.FTZ R35, R27, R35 ;  /* 0x000000231b237221 */ /* 0x020fe20000010000 */
[----:B------:R-:W-:Y:S06]  /*0a60*/  BRA `(.L_x_6615) ;  /* 0x0000000000107947 */ /* 0x000fec0003800000 */
.L_x_6614:
[----:B-----5:R-:W-:-:S04]  /*0a70*/  PRMT R16, R29, 0x7632, R16 ;  /* 0x000076321d107816 */ /* 0x020fc80000000010 */
[----:B------:R-:W-:-:S05]  /*0a80*/  SHF.L.U32 R16, R16, 0x10, RZ ;  /* 0x0000001010107819 */ /* 0x000fca00000006ff */
[----:B------:R-:W-:-:S04]  /*0a90*/  FADD.FTZ R35, R35, R16 ;  /* 0x0000001023237221 */ /* 0x000fc80000010000 */
[----:B------:R-:W-:-:S07]  /*0aa0*/  @P1 FADD.FTZ R35, R27, R35 ;  /* 0x000000231b231221 */ /* 0x000fce0000010000 */
.L_x_6615:
[C---:B------:R-:W-:Y:S02]  /*0ab0*/  PRMT R37, R18.reuse, 0x7632, R37 ;  /* 0x0000763212257816 */ /* 0x040fe40000000025 */
[----:B------:R-:W-:Y:S01]  /*0ac0*/  SHF.L.U32 R36, R18, 0x10, RZ ;  /* 0x0000001012247819 */ /* 0x000fe200000006ff */
[----:B------:R-:W-:Y:S06]  /*0ad0*/  @P2 BRA `(.L_x_6616) ;  /* 0x00000000000c2947 */ /* 0x000fec0003800000 */
[----:B------:R-:W-:Y:S05]  /*0ae0*/  @!P1 BRA `(.L_x_6617) ;  /* 0x0000000000149947 */ /* 0x000fea0003800000 */
[----:B-----5:R-:W-:Y:S01]  /*0af0*/  FADD.FTZ R36, R20, R36 ;  /* 0x0000002414247221 */ /* 0x020fe20000010000 */
[----:B------:R-:W-:Y:S06]  /*0b00*/  BRA `(.L_x_6617) ;  /* 0x00000000000c7947 */ /* 0x000fec0003800000 */
.L_x_6616:
[----:B-----5:R-:W-:-:S05]  /*0b10*/  SHF.L.U32 R17, R30, 0x10, RZ ;  /* 0x000000101e117819 */ /* 0x020fca00000006ff */
[----:B------:R-:W-:-:S04]  /*0b20*/  FADD.FTZ R36, R36, R17 ;  /* 0x0000001124247221 */ /* 0x000fc80000010000 */
[----:B------:R-:W-:-:S07]  /*0b30*/  @P1 FADD.FTZ R36, R20, R36 ;  /* 0x0000002414241221 */ /* 0x000fce0000010000 */
.L_x_6617:
[----:B------:R-:W-:Y:S01]  /*0b40*/  SHF.L.U32 R37, R37, 0x10, RZ ;  /* 0x0000001025257819 */ /* 0x000fe200000006ff */
[----:B------:R-:W-:Y:S06]  /*0b50*/  @P2 BRA `(.L_x_6618) ;  /* 0x00000000000c2947 */ /* 0x000fec0003800000 */
[----:B------:R-:W-:Y:S05]  /*0b60*/  @!P1 BRA `(.L_x_6619) ;  /* 0x0000000000189947 */ /* 0x000fea0003800000 */
[----:B-----5:R-:W-:Y:S01]  /*0b70*/  FADD.FTZ R37, R21, R37 ;  /* 0x0000002515257221 */ /* 0x020fe20000010000 */
[----:B------:R-:W-:Y:S06]  /*0b80*/  BRA `(.L_x_6619) ;  /* 0x0000000000107947 */ /* 0x000fec0003800000 */
.L_x_6618:
[----:B-----5:R-:W-:-:S04]  /*0b90*/  PRMT R16, R30, 0x7632, R16 ;  /* 0x000076321e107816 */ /* 0x020fc80000000010 */
[----:B------:R-:W-:-:S05]  /*0ba0*/  SHF.L.U32 R16, R16, 0x10, RZ ;  /* 0x0000001010107819 */ /* 0x000fca00000006ff */
[----:B------:R-:W-:-:S04]  /*0bb0*/  FADD.FTZ R37, R37, R16 ;  /* 0x0000001025257221 */ /* 0x000fc80000010000 */
[----:B------:R-:W-:-:S07]  /*0bc0*/  @P1 FADD.FTZ R37, R21, R37 ;  /* 0x0000002515251221 */ /* 0x000fce0000010000 */
.L_x_6619:
[C---:B------:R-:W-:Y:S02]  /*0bd0*/  PRMT R39, R19.reuse, 0x7632, R39 ;  /* 0x0000763213277816 */ /* 0x040fe40000000027 */
[----:B------:R-:W-:Y:S01]  /*0be0*/  SHF.L.U32 R38, R19, 0x10, RZ ;  /* 0x0000001013267819 */ /* 0x000fe200000006ff */
[----:B------:R-:W-:Y:S06]  /*0bf0*/  @P2 BRA `(.L_x_6620) ;  /* 0x00000000000c2947 */ /* 0x000fec0003800000 */
[----:B------:R-:W-:Y:S05]  /*0c00*/  @!P1 BRA `(.L_x_6621) ;  /* 0x0000000000149947 */ /* 0x000fea0003800000 */
[----:B-----5:R-:W-:Y:S01]  /*0c10*/  FADD.FTZ R38, R22, R38 ;  /* 0x0000002616267221 */ /* 0x020fe20000010000 */
[----:B------:R-:W-:Y:S06]  /*0c20*/  BRA `(.L_x_6621) ;  /* 0x00000000000c7947 */ /* 0x000fec0003800000 */
.L_x_6620:
[----:B-----5:R-:W-:-:S05]  /*0c30*/  SHF.L.U32 R17, R31, 0x10, RZ ;  /* 0x000000101f117819 */ /* 0x020fca00000006ff */
[----:B------:R-:W-:-:S04]  /*0c40*/  FADD.FTZ R38, R38, R17 ;  /* 0x0000001126267221 */ /* 0x000fc80000010000 */
[----:B------:R-:W-:-:S07]  /*0c50*/  @P1 FADD.FTZ R38, R22, R38 ;  /* 0x0000002616261221 */ /* 0x000fce0000010000 */
.L_x_6621:
[----:B------:R-:W-:Y:S01]  /*0c60*/  SHF.L.U32 R39, R39, 0x10, RZ ;  /* 0x0000001027277819 */ /* 0x000fe200000006ff */
[----:B------:R-:W-:Y:S06]  /*0c70*/  @P2 BRA `(.L_x_6622) ;  /* 0x00000000000c2947 */ /* 0x000fec0003800000 */
[----:B------:R-:W-:Y:S05]  /*0c80*/  @!P1 BRA `(.L_x_6623) ;  /* 0x0000000000189947 */ /* 0x000fea0003800000 */
[----:B-----5:R-:W-:Y:S01]  /*0c90*/  FADD.FTZ R39, R23, R39 ;  /* 0x0000002717277221 */ /* 0x020fe20000010000 */
[----:B------:R-:W-:Y:S06]  /*0ca0*/  BRA `(.L_x_6623) ;  /* 0x0000000000107947 */ /* 0x000fec0003800000 */
.L_x_6622:
[----:B-----5:R-:W-:-:S04]  /*0cb0*/  PRMT R16, R31, 0x7632, R16 ;  /* 0x000076321f107816 */ /* 0x020fc80000000010 */
[----:B------:R-:W-:-:S05]  /*0cc0*/  SHF.L.U32 R16, R16, 0x10, RZ ;  /* 0x0000001010107819 */ /* 0x000fca00000006ff */
[----:B------:R-:W-:-:S04]  /*0cd0*/  FADD.FTZ R39, R39, R16 ;  /* 0x0000001027277221 */ /* 0x000fc80000010000 */
[----:B------:R-:W-:-:S07]  /*0ce0*/  @P1 FADD.FTZ R39, R23, R39 ;  /* 0x0000002717271221 */ /* 0x000fce0000010000 */
.L_x_6623:
[C---:B------:R-:W-:Y:S02]  /*0cf0*/  IADD3 R66, R63.reuse, 0x20, RZ ;  /* 0x000000203f427810 */ /* 0x040fe40007ffe0ff */
[C---:B------:R-:W-:Y:S02]  /*0d00*/  LEA R16, P4, R63.reuse, UR10, 0x5 ;  /* 0x0000000a3f107c11 */ /* 0x040fe4000f8828ff */
[C---:B------:R-:W-:Y:S01]  /*0d10*/  @P1 LEA R42, P5, R66.reuse, UR8, 0x5 ;  /* 0x00000008422a1c11 */ /* 0x040fe2000f8a28ff */
[C---:B------:R-:W-:Y:S01]  /*0d20*/  IMAD.WIDE.U32 R18, R66.reuse, 0x10, R48 ;  /* 0x0000001042127825 */ /* 0x040fe200078e0030 */
[----:B------:R-:W-:Y:S02]  /*0d30*/  LEA.HI.X R17, R63, UR11, RZ, 0x5, P4 ;  /* 0x0000000b3f117c11 */ /* 0x000fe4000a0f2cff */
[C---:B------:R-:W-:Y:S02]  /*0d40*/  @P1 LEA.HI.X R43, R66.reuse, UR9, RZ, 0x5, P5 ;  /* 0x00000009422b1c11 */ /* 0x040fe4000a8f2cff */
[C---:B------:R-:W-:Y:S01]  /*0d50*/  @P0 LEA R40, P4, R66.reuse, UR16, 0x4 ;  /* 0x0000001042280c11 */ /* 0x040fe2000f8820ff */
[----:B------:R-:W-:Y:S03]  /*0d60*/  STG.E.128 desc[UR4][R16.64], R32 ;  /* 0x0000002010007986 */ /* 0x000fe6000c101d04 */
[----:B------:R-:W-:Y:S01]  /*0d70*/  @P0 LEA.HI.X R41, R66, UR17, RZ, 0x4, P4 ;  /* 0x0000001142290c11 */ /* 0x000fe2000a0f24ff */
[----:B------:R0:W-:Y:S04]  /*0d80*/  STG.E.128 desc[UR4][R16.64+0x10], R36 ;  /* 0x0000102410007986 */ /* 0x0001e8000c101d04 */
[----:B-----5:R-:W5:Y:S04]  /*0d90*/  @P1 LDG.E.128 R24, desc[UR4][R42.64] ;  /* 0x000000042a181981 */ /* 0x020f68000c1e1d00 */
[----:B------:R-:W5:Y:S04]  /*0da0*/  @P1 LDG.E.128 R20, desc[UR4][R42.64+0x10] ;  /* 0x000010042a141981 */ /* 0x000f68000c1e1d00 */
[----:B------:R1:W5:Y:S04]  /*0db0*/  @P0 LDG.E.128 R28, desc[UR4][R40.64] ;  /* 0x00000004281c0981 */ /* 0x000368000c1e1d00 */
[----:B0-----:R-:W2:Y:S02]  /*0dc0*/  LDG.E.128 R16, desc[UR4][R18.64] ;  /* 0x0000000412107981 */ /* 0x001ea4000c1e1d00 */
[----:B--2---:R-:W-:-:S02]  /*0dd0*/  PRMT R44, R16, 0x7632, R44 ;  /* 0x00007632102c7816 */ /* 0x004fc4000000002c */
[----:B-1----:R-:W-:Y:S01]  /*0de0*/  SHF.L.U32 R40, R16, 0x10, RZ ;  /* 0x0000001010287819 */ /* 0x002fe200000006ff */
[----:B------:R-:W-:Y:S06]  /*0df0*/  @P2 BRA `(.L_x_6624) ;  /* 0x00000000000c2947 */ /* 0x000fec0003800000 */
[----:B------:R-:W-:Y:S05]  /*0e00*/  @!P1 BRA `(.L_x_6625) ;  /* 0x0000000000149947 */ /* 0x000fea0003800000 */
[----:B-----5:R-:W-:Y:S01]  /*0e10*/  FADD.FTZ R40, R24, R40 ;  /* 0x0000002818287221 */ /* 0x020fe20000010000 */
[----:B------:R-:W-:Y:S06]  /*0e20*/  BRA `(.L_x_6625) ;  /* 0x00000000000c7947 */ /* 0x000fec0003800000 */
.L_x_6624:
[----:B-----5:R-:W-:-:S05]  /*0e30*/  SHF.L.U32 R41, R28, 0x10, RZ ;  /* 0x000000101c297819 */ /* 0x020fca00000006ff */
[----:B------:R-:W-:-:S04]  /*0e40*/  FADD.FTZ R40, R41, R40 ;  /* 0x0000002829287221 */ /* 0x000fc80000010000 */
[----:B------:R-:W-:-:S07]  /*0e50*/  @P1 FADD.FTZ R40, R24, R40 ;  /* 0x0000002818281221 */ /* 0x000fce0000010000 */
.L_x_6625:
[----:B------:R-:W-:Y:S01]  /*0e60*/  SHF.L.U32 R41, R44, 0x10, RZ ;  /* 0x000000102c297819 */ /* 0x000fe200000006ff */
[----:B------:R-:W-:Y:S06]  /*0e70*/  @P2 BRA `(.L_x_6626) ;  /* 0x00000000000c2947 */ /* 0x000fec0003800000 */
[----:B------:R-:W-:Y:S05]  /*0e80*/  @!P1 BRA `(.L_x_6627) ;  /* 0x0000000000189947 */ /* 0x000fea0003800000 */
[----:B-----5:R-:W-:Y:S01]  /*0e90*/  FADD.FTZ R41, R25, R41 ;  /* 0x0000002919297221 */ /* 0x020fe20000010000 */
[----:B------:R-:W-:Y:S06]  /*0ea0*/  BRA `(.L_x_6627) ;  /* 0x0000000000107947 */ /* 0x000fec0003800000 */
.L_x_6626:
[----:B-----5:R-:W-:-:S04]  /*0eb0*/  PRMT R16, R28, 0x7632, R16 ;  /* 0x000076321c107816 */ /* 0x020fc80000000010 */
[----:B------:R-:W-:-:S05]  /*0ec0*/  SHF.L.U32 R16, R16, 0x10, RZ ;  /* 0x0000001010107819 */ /* 0x000fca00000006ff */
[----:B------:R-:W-:-:S04]  /*0ed0*/  FADD.FTZ R41, R41, R16 ;  /* 0x0000001029297221 */ /* 0x000fc80000010000 */
[----:B------:R-:W-:-:S07]  /*0ee0*/  @P1 FADD.FTZ R41, R25, R41 ;  /* 0x0000002919291221 */ /* 0x000fce0000010000 */
.L_x_6627:
[C---:B------:R-:W-:Y:S02]  /*0ef0*/  PRMT R43, R17.reuse, 0x7632, R43 ;  /* 0x00007632112b7816 */ /* 0x040fe4000000002b */
[----:B------:R-:W-:Y:S01]  /*0f00*/  SHF.L.U32 R42, R17, 0x10, RZ ;  /* 0x00000010112a7819 */ /* 0x000fe200000006ff */
[----:B------:R-:W-:Y:S06]  /*0f10*/  @P2 BRA `(.L_x_6628) ;  /* 0x00000000000c2947 */ /* 0x000fec0003800000 */
[----:B------:R-:W-:Y:S05]  /*0f20*/  @!P1 BRA `(.L_x_6629) ;  /* 0x0000000000149947 */ /* 0x000fea0003800000 */
[----:B-----5:R-:W-:Y:S01]  /*0f30*/  FADD.FTZ R42, R26, R42 ;  /* 0x0000002a1a2a7221 */ /* 0x020fe20000010000 */
[----:B------:R-:W-:Y:S06]  /*0f40*/  BRA `(.L_x_6629) ;  /* 0x00000000000c7947 */ /* 0x000fec0003800000 */
.L_x_6628:
[----:B-----5:R-:W-:-:S05]  /*0f50*/  SHF.L.U32 R17, R29, 0x10, RZ ;  /* 0x000000101d117819 */ /* 0x020fca00000006ff */
[----:B------:R-:W-:-:S04]  /*0f60*/  FADD.FTZ R42, R17, R42 ;  /* 0x0000002a112a7221 */ /* 0x000fc80000010000 */
[----:B------:R-:W-:-:S07]  /*0f70*/  @P1 FADD.FTZ R42, R26, R42 ;  /* 0x0000002a1a2a1221 */ /* 0x000fce0000010000 */
.L_x_6629:
[----:B------:R-:W-:Y:S01]  /*0f80*/  SHF.L.U32 R43, R43, 0x10, RZ ;  /* 0x000000102b2b7819 */ /* 0x000fe200000006ff */
[----:B------:R-:W-:Y:S06]  /*0f90*/  @P2 BRA `(.L_x_6630) ;  /* 0x00000000000c2947 */ /* 0x000fec0003800000 */
[----:B------:R-:W-:Y:S05]  /*0fa0*/  @!P1 BRA `(.L_x_6631) ;  /* 0x0000000000189947 */ /* 0x000fea0003800000 */
[----:B-----5:R-:W-:Y:S01]  /*0fb0*/  FADD.FTZ R43, R27, R43 ;  /* 0x0000002b1b2b7221 */ /* 0x020fe20000010000 */
[----:B------:R-:W-:Y:S06]  /*0fc0*/  BRA `(.L_x_6631) ;  /* 0x0000000000107947 */ /* 0x000fec0003800000 */
.L_x_6630:
[----:B-----5:R-:W-:-:S04]  /*0fd0*/  PRMT R16, R29, 0x7632, R16 ;  /* 0x000076321d107816 */ /* 0x020fc80000000010 */
[----:B------:R-:W-:-:S05]  /*0fe0*/  SHF.L.U32 R16, R16, 0x10, RZ ;  /* 0x0000001010107819 */ /* 0x000fca00000006ff */
[----:B------:R-:W-:-:S04]  /*0ff0*/  FADD.FTZ R43, R43, R16 ;  /* 0x000000102b2b7221 */ /* 0x000fc80000010000 */
[----:B------:R-:W-:-:S07]  /*1000*/  @P1 FADD.FTZ R43, R27, R43 ;  /* 0x0000002b1b2b1221 */ /* 0x000fce0000010000 */
.L_x_6631:
[C---:B------:R-:W-:Y:S02]  /*1010*/  PRMT R45, R18.reuse, 0x7632, R45 ;  /* 0x00007632122d7816 */ /* 0x040fe4000000002d */
[----:B------:R-:W-:Y:S01]  /*1020*/  SHF.L.U32 R44, R18, 0x10, RZ ;  /* 0x00000010122c7819 */ /* 0x000fe200000006ff */
[----:B------:R-:W-:Y:S06]  /*1030*/  @P2 BRA `(.L_x_6632) ;  /* 0x00000000000c2947 */ /* 0x000fec0003800000 */
[----:B------:R-:W-:Y:S05]  /*1040*/  @!P1 BRA `(.L_x_6633) ;  /* 0x0000000000149947 */ /* 0x000fea0003800000 */
[----:B-----5:R-:W-:Y:S01]  /*1050*/  FADD.FTZ R44, R20, R44 ;  /* 0x0000002c142c7221 */ /* 0x020fe20000010000 */
[----:B------:R-:W-:Y:S06]  /*1060*/  BRA `(.L_x_6633) ;  /* 0x00000000000c7947 */ /* 0x000fec0003800000 */
.L_x_6632:
[----:B-----5:R-:W-:-:S05]  /*1070*/  SHF.L.U32 R17, R30, 0x10, RZ ;  /* 0x000000101e117819 */ /* 0x020fca00000006ff */
[----:B------:R-:W-:-:S04]  /*1080*/  FADD.FTZ R44, R17, R44 ;  /* 0x0000002c112c7221 */ /* 0x000fc80000010000 */
[----:B------:R-:W-:-:S07]  /*1090*/  @P1 FADD.FTZ R44, R20, R44 ;  /* 0x0000002c142c1221 */ /* 0x000fce0000010000 */
.L_x_6633:
[----:B------:R-:W-:Y:S01]  /*10a0*/  SHF.L.U32 R45, R45, 0x10, RZ ;  /* 0x000000102d2d7819 */ /* 0x000fe200000006ff */
[----:B------:R-:W-:Y:S06]  /*10b0*/  @P2 BRA `(.L_x_6634) ;  /* 0x00000000000c2947 */ /* 0x000fec0003800000 */
[----:B------:R-:W-:Y:S05]  /*10c0*/  @!P1 BRA `(.L_x_6635) ;  /* 0x0000000000189947 */ /* 0x000fea0003800000 */
[----:B-----5:R-:W-:Y:S01]  /*10d0*/  FADD.FTZ R45, R21, R45 ;  /* 0x0000002d152d7221 */ /* 0x020fe20000010000 */
[----:B------:R-:W-:Y:S06]  /*10e0*/  BRA `(.L_x_6635) ;  /* 0x0000000000107947 */ /* 0x000fec0003800000 */
.L_x_6634:
[----:B-----5:R-:W-:-:S04]  /*10f0*/  PRMT R16, R30, 0x7632, R16 ;  /* 0x000076321e107816 */ /* 0x020fc80000000010 */
[----:B------:R-:W-:-:S05]  /*1100*/  SHF.L.U32 R16, R16, 0x10, RZ ;  /* 0x0000001010107819 */ /* 0x000fca00000006ff */
[----:B------:R-:W-:-:S04]  /*1110*/  FADD.FTZ R45, R45, R16 ;  /* 0x000000102d2d7221 */ /* 0x000fc80000010000 */
[----:B------:R-:W-:-:S07]  /*1120*/  @P1 FADD.FTZ R45, R21, R45 ;  /* 0x0000002d152d1221 */ /* 0x000fce0000010000 */
.L_x_6635:
[C---:B------:R-:W-:Y:S02]  /*1130*/  PRMT R47, R19.reuse, 0x7632, R47 ;  /* 0x00007632132f7816 */ /* 0x040fe4000000002f */
[----:B------:R-:W-:Y:S01]  /*1140*/  SHF.L.U32 R46, R19, 0x10, RZ ;  /* 0x00000010132e7819 */ /* 0x000fe200000006ff */
[----:B------:R-:W-:Y:S06]  /*1150*/  @P2 BRA `(.L_x_6636) ;  /* 0x00000000000c2947 */ /* 0x000fec0003800000 */
[----:B------:R-:W-:Y:S05]  /*1160*/  @!P1 BRA `(.L_x_6637) ;  /* 0x0000000000149947 */ /* 0x000fea0003800000 */
[----:B-----5:R-:W-:Y:S01]  /*1170*/  FADD.FTZ R46, R22, R46 ;  /* 0x0000002e162e7221 */ /* 0x020fe20000010000 */
[----:B------:R-:W-:Y:S06]  /*1180*/  BRA `(.L_x_6637) ;  /* 0x00000000000c7947 */ /* 0x000fec0003800000 */
.L_x_6636:
[----:B-----5:R-:W-:-:S05]  /*1190*/  SHF.L.U32 R17, R31, 0x10, RZ ;  /* 0x000000101f117819 */ /* 0x020fca00000006ff */
[----:B------:R-:W-:-:S04]  /*11a0*/  FADD.FTZ R46, R17, R46 ;  /* 0x0000002e112e7221 */ /* 0x000fc80000010000 */
[----:B------:R-:W-:-:S07]  /*11b0*/  @P1 FADD.FTZ R46, R22, R46 ;  /* 0x0000002e162e1221 */ /* 0x000fce0000010000 */
.L_x_6637:
[----:B------:R-:W-:Y:S01]  /*11c0*/  SHF.L.U32 R47, R47, 0x10, RZ ;  /* 0x000000102f2f7819 */ /* 0x000fe200000006ff */
[----:B------:R-:W-:Y:S06]  /*11d0*/  @P2 BRA `(.L_x_6638) ;  /* 0x00000000000c2947 */ /* 0x000fec0003800000 */
[----:B------:R-:W-:Y:S05]  /*11e0*/  @!P1 BRA `(.L_x_6639) ;  /* 0x0000000000189947 */ /* 0x000fea0003800000 */
[----:B-----5:R-:W-:Y:S01]  /*11f0*/  FADD.FTZ R47, R23, R47 ;  /* 0x0000002f172f7221 */ /* 0x020fe20000010000 */
[----:B------:R-:W-:Y:S06]  /*1200*/  BRA `(.L_x_6639) ;  /* 0x0000000000107947 */ /* 0x000fec0003800000 */
.L_x_6638:
[----:B-----5:R-:W-:-:S04]  /*1210*/  PRMT R16, R31, 0x7632, R16 ;  /* 0x000076321f107816 */ /* 0x020fc80000000010 */
[----:B------:R-:W-:-:S05]  /*1220*/  SHF.L.U32 R16, R16, 0x10, RZ ;  /* 0x0000001010107819 */ /* 0x000fca00000006ff */
[----:B------:R-:W-:-:S04]  /*1230*/  FADD.FTZ R47, R47, R16 ;  /* 0x000000102f2f7221 */ /* 0x000fc80000010000 */
[----:B------:R-:W-:-:S07]  /*1240*/  @P1 FADD.FTZ R47, R23, R47 ;  /* 0x0000002f172f1221 */ /* 0x000fce0000010000 */
.L_x_6639:
[----:B------:R-:W-:Y:S02]  /*1250*/  IADD3 R67, R63, 0x40, RZ ;  /* 0x000000403f437810 */ /* 0x000fe40007ffe0ff */
[----:B------:R-:W-:-:S03]  /*1260*/  LEA R18, P4, R66, UR10, 0x5 ;  /* 0x0000000a42127c11 */ /* 0x000fc6000f8828ff */
[C---:B------:R-:W-:Y:S01]  /*1270*/  IMAD.WIDE.U32 R48, R67.reuse, 0x10, R48 ;  /* 0x0000001043307825 */ /* 0x040fe200078e0030 */
[----:B------:R-:W-:Y:S02]  /*1280*/  LEA.HI.X R19, R66, UR11, RZ, 0x5, P4 ;  /* 0x0000000b42137c11 */ /* 0x000fe4000a0f2cff */
[----:B------:R-:W-:-:S03]  /*1290*/  @P0 LEA R16, P4, R67, UR16, 0x4 ;  /* 0x0000001043100c11 */ /* 0x000fc6000f8820ff */
[----:B------:R-:W-:Y:S01]  /*12a0*/  STG.E.128 desc[UR4][R18.64], R40 ;  /* 0x0000002812007986 */ /* 0x000fe2000c101d04 */
[----:B------:R-:W-:-:S03]  /*12b0*/  @P0 LEA.HI.X R17, R67, UR17, RZ, 0x4, P4 ;  /* 0x0000001143110c11 */ /* 0x000fc6000a0f24ff */
[----:B------:R0:W-:Y:S04]  /*12c0*/  STG.E.128 desc[UR4][R18.64+0x10], R44 ;  /* 0x0000102c12007986 */ /* 0x0001e8000c101d04 */
[----:B------:R-:W0:Y:S04]  /*12d0*/  LDG.E.128 R48, desc[UR4][R48.64] ;  /* 0x0000000430307981 */ /* 0x000e28000c1e1d00 */
[----:B-----5:R1:W5:Y:S02]  /*12e0*/  @P0 LDG.E.128 R28, desc[UR4][R16.64] ;  /* 0x00000004101c0981 */ /* 0x020364000c1e1d00 */
[----:B-1----:R-:W-:-:S04]  /*12f0*/  @P1 LEA R16, P4, R67, UR8, 0x5 ;  /* 0x0000000843101c11 */ /* 0x002fc8000f8828ff */
[----:B------:R-:W-:-:S05]  /*1300*/  @P1 LEA.HI.X R17, R67, UR9, RZ, 0x5, P4 ;  /* 0x0000000943111c11 */ /* 0x000fca000a0f2cff */
[----:B------:R-:W5:Y:S04]  /*1310*/  @P1 LDG.E.128 R24, desc[UR4][R16.64] ;  /* 0x0000000410181981 */ /* 0x000f68000c1e1d00 */
[----:B------:R1:W5:Y:S01]  /*1320*/  @P1 LDG.E.128 R20, desc[UR4][R16.64+0x10] ;  /* 0x0000100410141981 */ /* 0x000362000c1e1d00 */
[C---:B0-----:R-:W-:Y:S02]  /*1330*/  PRMT R18, R48.reuse, 0x7632, R18 ;  /* 0x0000763230127816 */ /* 0x041fe40000000012 */
[----:B-1----:R-:W-:Y:S01]  /*1340*/  SHF.L.U32 R16, R48, 0x10, RZ ;  /* 0x0000001030107819 */ /* 0x002fe200000006ff */
[----:B------:R-:W-:Y:S06]  /*1350*/  @P2 BRA `(.L_x_6640) ;  /* 0x00000000000c2947 */ /* 0x000fec0003800000 */
[----:B------:R-:W-:Y:S05]  /*1360*/  @!P1 BRA `(.L_x_6641) ;  /* 0x0000000000149947 */ /* 0x000fea0003800000 */
[----:B-----5:R-:W-:Y:S01]  /*1370*/  FADD.FTZ R16, R24, R16 ;  /* 0x0000001018107221 */ /* 0x020fe20000010000 */
[----:B------:R-:W-:Y:S06]  /*1380*/  BRA `(.L_x_6641) ;  /* 0x00000000000c7947 */ /* 0x000fec0003800000 */
.L_x_6640:
[----:B-----5:R-:W-:-:S05]  /*1390*/  SHF.L.U32 R17, R28, 0x10, RZ ;  /* 0x000000101c117819 */ /* 0x020fca00000006ff */
[----:B------:R-:W-:-:S04]  /*13a0*/  FADD.FTZ R16, R17, R16 ;  /* 0x0000001011107221 */ /* 0x000fc80000010000 */
[----:B------:R-:W-:-:S07]  /*13b0*/  @P1 FADD.FTZ R16, R24, R16 ;  /* 0x0000001018101221 */ /* 0x000fce0000010000 */
.L_x_6641:
[----:B------:R-:W-:Y:S01]  /*13c0*/  SHF.L.U32 R17, R18, 0x10, RZ ;  /* 0x0000001012117819 */ /* 0x000fe200000006ff */
[----:B------:R-:W-:Y:S06]  /*13d0*/  @P2 BRA `(.L_x_6642) ;  /* 0x00000000000c2947 */ /* 0x000fec0003800000 */
[----:B------:R-:W-:Y:S05]  /*13e0*/  @!P1 BRA `(.L_x_6643) ;  /* 0x0000000000189947 */ /* 0x000fea0003800000 */
[----:B-----5:R-:W-:Y:S01]  /*13f0*/  FADD.FTZ R17, R25, R17 ;  /* 0x0000001119117221 */ /* 0x020fe20000010000 */
[----:B------:R-:W-:Y:S06]  /*1400*/  BRA `(.L_x_6643) ;  /* 0x0000000000107947 */ /* 0x000fec0003800000 */
.L_x_6642:
[----:B-----5:R-:W-:-:S04]  /*1410*/  PRMT R18, R28, 0x7632, R18 ;  /* 0x000076321c127816 */ /* 0x020fc80000000012 */
[----:B------:R-:W-:-:S05]  /*1420*/  SHF.L.U32 R18, R18, 0x10, RZ ;  /* 0x0000001012127819 */ /* 0x000fca00000006ff */
[----:B------:R-:W-:-:S04]  /*1430*/  FADD.FTZ R17, R17, R18 ;  /* 0x0000001211117221 */ /* 0x000fc80000010000 */
[----:B------:R-:W-:-:S07]  /*1440*/  @P1 FADD.FTZ R17, R25, R17 ;  /* 0x0000001119111221 */ /* 0x000fce0000010000 */
.L_x_6643:
[C---:B------:R-:W-:Y:S02]  /*1450*/  PRMT R19, R49.reuse, 0x7632, R19 ;  /* 0x0000763231137816 */ /* 0x040fe40000000013 */
[----:B------:R-:W-:Y:S01]  /*1460*/  SHF.L.U32 R18, R49, 0x10, RZ ;  /* 0x0000001031127819 */ /* 0x000fe200000006ff */
[----:B------:R-:W-:Y:S06]  /*1470*/  @P2 BRA `(.L_x_6644) ;  /* 0x00000000000c2947 */ /* 0x000fec0003800000 */
[----:B------:R-:W-:Y:S05]  /*1480*/  @!P1 BRA `(.L_x_6645) ;  /* 0x0000000000149947 */ /* 0x000fea0003800000 */
[----:B-----5:R-:W-:Y:S01]  /*1490*/  FADD.FTZ R18, R26, R18 ;  /* 0x000000121a127221 */ /* 0x020fe20000010000 */
[----:B------:R-:W-:Y:S06]  /*14a0*/  BRA `(.L_x_6645) ;  /* 0x00000000000c7947 */ /* 0x000fec0003800000 */
.L_x_6644:
[----:B-----5:R-:W-:-:S05]  /*14b0*/  SHF.L.U32 R49, R29, 0x10, RZ ;  /* 0x000000101d317819 */ /* 0x020fca00000006ff */
[----:B------:R-:W-:-:S04]  /*14c0*/  FADD.FTZ R18, R49, R18 ;  /* 0x0000001231127221 */ /* 0x000fc80000010000 */
[----:B------:R-:W-:-:S07]  /*14d0*/  @P1 FADD.FTZ R18, R26, R18 ;  /* 0x000000121a121221 */ /* 0x000fce0000010000 */
.L_x_6645:
[----:B------:R-:W-:Y:S01]  /*14e0*/  SHF.L.U32 R19, R19, 0x10, RZ ;  /* 0x0000001013137819 */ /* 0x000fe200000006ff */
[----:B------:R-:W-:Y:S06]  /*14f0*/  @P2 BRA `(.L_x_6646) ;  /* 0x00000000000c2947 */ /* 0x000fec0003800000 */
[----:B------:R-:W-:Y:S05]  /*1500*/  @!P1 BRA `(.L_x_6647) ;  /* 0x0000000000189947 */ /* 0x000fea0003800000 */
[----:B-----5:R-:W-:Y:S01]  /*1510*/  FADD.FTZ R19, R27, R19 ;  /* 0x000000131b137221 */ /* 0x020fe20000010000 */
[----:B------:R-:W-:Y:S06]  /*1520*/  BRA `(.L_x_6647) ;  /* 0x0000000000107947 */ /* 0x000fec0003800000 */
.L_x_6646:
[----:B-----5:R-:W-:-:S04]  /*1530*/  PRMT R48, R29, 0x7632, R48 ;  /* 0x000076321d307816 */ /* 0x020fc80000000030 */
[----:B------:R-:W-:-:S05]  /*1540*/  SHF.L.U32 R48, R48, 0x10, RZ ;  /* 0x0000001030307819 */ /* 0x000fca00000006ff */
[----:B------:R-:W-:-:S04]  /*1550*/  FADD.FTZ R19, R19, R48 ;  /* 0x0000003013137221 */ /* 0x000fc80000010000 */
[----:B------:R-:W-:-:S07]  /*1560*/  @P1 FADD.FTZ R19, R27, R19 ;  /* 0x000000131b131221 */ /* 0x000fce0000010000 */
.L_x_6647:
[C---:B------:R-:W-:Y:S02]  /*1570*/  PRMT R49, R50.reuse, 0x7632, R49 ;  /* 0x0000763232317816 */ /* 0x040fe40000000031 */
[----:B------:R-:W-:Y:S01]  /*1580*/  SHF.L.U32 R48, R50, 0x10, RZ ;  /* 0x0000001032307819 */ /* 0x000fe200000006ff */
[----:B------:R-:W-:Y:S06]  /*1590*/  @P2 BRA `(.L_x_6648) ;  /* 0x00000000000c2947 */ /* 0x000fec0003800000 */
[----:B------:R-:W-:Y:S05]  /*15a0*/  @!P1 BRA `(.L_x_6649) ;  /* 0x0000000000149947 */ /* 0x000fea0003800000 */
[----:B-----5:R-:W-:Y:S01]  /*15b0*/  FADD.FTZ R48, R20, R48 ;  /* 0x0000003014307221 */ /* 0x020fe20000010000 */
[----:B------:R-:W-:Y:S06]  /*15c0*/  BRA `(.L_x_6649) ;  /* 0x00000000000c7947 */ /* 0x000fec0003800000 */
.L_x_6648:
[----:B-----5:R-:W-:-:S05]  /*15d0*/  SHF.L.U32 R65, R30, 0x10, RZ ;  /* 0x000000101e417819 */ /* 0x020fca00000006ff */
[----:B------:R-:W-:-:S04]  /*15e0*/  FADD.FTZ R48, R65, R48 ;  /* 0x0000003041307221 */ /* 0x000fc80000010000 */
[----:B------:R-:W-:-:S07]  /*15f0*/  @P1 FADD.FTZ R48, R20, R48 ;  /* 0x0000003014301221 */ /* 0x000fce0000010000 */
.L_x_6649:
[----:B------:R-:W-:Y:S01]  /*1600*/  SHF.L.U32 R49, R49, 0x10, RZ ;  /* 0x0000001031317819 */ /* 0x000fe200000006ff */
[----:B------:R-:W-:Y:S06]  /*1610*/  @P2 BRA `(.L_x_6650) ;  /* 0x00000000000c2947 */ /* 0x000fec0003800000 */
[----:B------:R-:W-:Y:S05]  /*1620*/  @!P1 BRA `(.L_x_6651) ;  /* 0x0000000000189947 */ /* 0x000fea0003800000 */
[----:B-----5:R-:W-:Y:S01]  /*1630*/  FADD.FTZ R49, R21, R49 ;  /* 0x0000003115317221 */ /* 0x020fe20000010000 */
[----:B------:R-:W-:Y:S06]  /*1640*/  BRA `(.L_x_6651) ;  /* 0x0000000000107947 */ /* 0x000fec0003800000 */
.L_x_6650:
[----:B-----5:R-:W-:-:S04]  /*1650*/  PRMT R50, R30, 0x7632, R50 ;  /* 0x000076321e327816 */ /* 0x020fc80000000032 */
[----:B------:R-:W-:-:S05]  /*1660*/  SHF.L.U32 R50, R50, 0x10, RZ ;  /* 0x0000001032327819 */ /* 0x000fca00000006ff */
[----:B------:R-:W-:-:S04]  /*1670*/  FADD.FTZ R49, R49, R50 ;  /* 0x0000003231317221 */ /* 0x000fc80000010000 */
[----:B------:R-:W-:-:S07]  /*1680*/  @P1 FADD.FTZ R49, R21, R49 ;  /* 0x0000003115311221 */ /* 0x000fce0000010000 */
.L_x_6651:
[C---:B------:R-:W-:Y:S02]  /*1690*/  PRMT R64, R51.reuse, 0x7632, R64 ;  /* 0x0000763233407816 */ /* 0x040fe40000000040 */
[----:B------:R-:W-:Y:S01]  /*16a0*/  SHF.L.U32 R50, R51, 0x10, RZ ;  /* 0x0000001033327819 */ /* 0x000fe200000006ff */
[----:B------:R-:W-:Y:S06]  /*16b0*/  @P2 BRA `(.L_x_6652) ;  /* 0x00000000000c2947 */ /* 0x000fec0003800000 */
[----:B------:R-:W-:Y:S05]  /*16c0*/  @!P1 BRA `(.L_x_6653) ;  /* 0x0000000000149947 */ /* 0x000fea0003800000 */
[----:B-----5:R-:W-:Y:S01]  /*16d0*/  FADD.FTZ R50, R22, R50 ;  /* 0x0000003216327221 */ /* 0x020fe20000010000 */
[----:B------:R-:W-:Y:S06]  /*16e0*/  BRA `(.L_x_6653) ;  /* 0x00000000000c7947 */ /* 0x000fec0003800000 */
.L_x_6652:
[----:B-----5:R-:W-:-:S05]  /*16f0*/  SHF.L.U32 R51, R31, 0x10, RZ ;  /* 0x000000101f337819 */ /* 0x020fca00000006ff */
[----:B------:R-:W-:-:S04]  /*1700*/  FADD.FTZ R50, R51, R50 ;  /* 0x0000003233327221 */ /* 0x000fc80000010000 */
[----:B------:R-:W-:-:S07]  /*1710*/  @P1 FADD.FTZ R50, R22, R50 ;  /* 0x0000003216321221 */ /* 0x000fce0000010000 */
.L_x_6653:
[----:B------:R-:W-:Y:S01]  /*1720*/  SHF.L.U32 R51, R64, 0x10, RZ ;  /* 0x0000001040337819 */ /* 0x000fe200000006ff */
[----:B------:R-:W-:Y:S06]  /*1730*/  @P2 BRA `(.L_x_6654) ;  /* 0x00000000000c2947 */ /* 0x000fec0003800000 */
[----:B------:R-:W-:Y:S05]  /*1740*/  @!P1 BRA `(.L_x_6655) ;  /* 0x0000000000189947 */ /* 0x000fea0003800000 */
[----:B-----5:R-:W-:Y:S01]  /*1750*/  FADD.FTZ R51, R23, R51 ;  /* 0x0000003317337221 */ /* 0x020fe20000010000 */
[----:B------:R-:W-:Y:S06]  /*1760*/  BRA `(.L_x_6655) ;  /* 0x0000000000107947 */ /* 0x000fec0003800000 */
.L_x_6654:
[----:B-----5:R-:W-:-:S04]  /*1770*/  PRMT R64, R31, 0x7632, R64 ;  /* 0x000076321f407816 */ /* 0x020fc80000000040 */
[----:B------:R-:W-:-:S05]  /*1780*/  SHF.L.U32 R64, R64, 0x10, RZ ;  /* 0x0000001040407819 */ /* 0x000fca00000006ff */
[----:B------:R-:W-:-:S04]  /*1790*/  FADD.FTZ R51, R51, R64 ;  /* 0x0000004033337221 */ /* 0x000fc80000010000 */
[----:B------:R-:W-:-:S07]  /*17a0*/  @P1 FADD.FTZ R51, R23, R51 ;  /* 0x0000003317331221 */ /* 0x000fce0000010000 */
.L_x_6655:
[----:B------:R-:W-:Y:S01]  /*17b0*/  FADD.FTZ R90, RZ, R32 ;  /* 0x00000020ff5a7221 */ /* 0x000fe20000010000 */
[C---:B------:R-:W-:Y:S01]  /*17c0*/  LEA R64, P1, R67.reuse, UR10, 0x5 ;  /* 0x0000000a43407c11 */ /* 0x040fe2000f8228ff */
[----:B------:R-:W-:Y:S02]  /*17d0*/  UMOV UR6, 0xffffffff ;  /* 0xffffffff00067882 */ /* 0x000fe40000000000 */
[----:B------:R-:W-:Y:S01]  /*17e0*/  FADD.FTZ R87, R90, R33 ;  /* 0x000000215a577221 */ /* 0x000fe20000010000 */
[----:B------:R-:W-:Y:S02]  /*17f0*/  LEA.HI.X R65, R67, UR11, RZ, 0x5, P1 ;  /* 0x0000000b43417c11 */ /* 0x000fe400088f2cff */
[----:B------:R-:W-:Y:S01]  /*1800*/  ISETP.NE.AND P1, PT, R89, RZ, PT ;  /* 0x000000ff5900720c */ /* 0x000fe20003f25270 */
[----:B------:R-:W-:Y:S02]  /*1810*/  FADD.FTZ R90, R87, R34 ;  /* 0x00000022575a7221 */ /* 0x000fe40000010000 */
[----:B------:R-:W-:Y:S02]  /*1820*/  STG.E.128 desc[UR4][R64.64], R16 ;  /* 0x0000001040007986 */ /* 0x000fe4000c101d04 */
[----:B------:R-:W-:-:S02]  /*1830*/  FADD.FTZ R87, R90, R35 ;  /* 0x000000235a577221 */ /* 0x000fc40000010000 */
[----:B------:R0:W-:Y:S02]  /*1840*/  STG.E.128 desc[UR4][R64.64+0x10], R48 ;  /* 0x0000103040007986 */ /* 0x0001e4000c101d04 */
        /* <DEDUP_REMOVED lines=90> */
.L_x_6669:
        /* <DEDUP_REMOVED lines=24> */
[----:B------:R-:W-:Y:S01]  /*1f70*/  FMUL.FTZ R35, R89, R35 ;  /* 0x0000002359237220 */ /* 0x000fe20000410000 */
[----:B------:R-:W-:Y:S01]  /*1f80*/  FADD.FTZ R42, -R87, R42 ;  /* 0x0000002a572a7221 */ /* 0x000fe20000010100 */
[----:B------:R-:W-:Y:S01]  /*1f90*/  FFMA.FTZ R33, R91, R33, R13 ;  /* 0x000000215b217223 */ /* 0x000fe2000001000d */
[C---:B------:R-:W-:Y:S01]  /*1fa0*/  FADD.FTZ R40, -R87.reuse, R40 ;  /* 0x0000002857287221 */ /* 0x040fe20000010100 */
[----:B------:R-:W-:Y:S01]  /*1fb0*/  FADD.FTZ R41, -R87, R41 ;  /* 0x0000002957297221 */ /* 0x000fe20000010100 */
[----:B------:R-:W-:Y:S01]  /*1fc0*/  FMUL.FTZ R42, R89, R42 ;  /* 0x0000002a592a7220 */ /* 0x000fe20000410000 */
[----:B0-----:R-:W-:-:S04]  /*1fd0*/  @!P1 IMAD.WIDE R64, R62, 0x4, R64 ;  /* 0x000000043e409825 */ /* 0x001fc800078e0240 */
[C---:B------:R-:W-:Y:S01]  /*1fe0*/  FADD.FTZ R50, -R87.reuse, R50 ;  /* 0x0000003257327221 */ /* 0x040fe20000010100 */
[----:B------:R-:W-:Y:S01]  /*1ff0*/  FADD.FTZ R51, -R87, R51 ;  /* 0x0000003357337221 */ /* 0x000fe20000010100 */
[C---:B------:R-:W-:Y:S01]  /*2000*/  FMUL.FTZ R40, R89.reuse, R40 ;  /* 0x0000002859287220 */ /* 0x040fe20000410000 */
[C---:B------:R-:W-:Y:S01]  /*2010*/  FMUL.FTZ R41, R89.reuse, R41 ;  /* 0x0000002959297220 */ /* 0x040fe20000410000 */
[----:B------:R0:W-:Y:S01]  /*2020*/  @!P1 STG.E desc[UR4][R64.64], R89 ;  /* 0x0000005940009986 */ /* 0x0001e2000c101904 */
[C---:B------:R-:W-:Y:S01]  /*2030*/  FMUL.FTZ R50, R89.reuse, R50 ;  /* 0x0000003259327220 */ /* 0x040fe20000410000 */
[----:B------:R-:W-:Y:S01]  /*2040*/  FMUL.FTZ R51, R89, R51 ;  /* 0x0000003359337220 */ /* 0x000fe20000410000 */
[----:B------:R-:W-:Y:S01]  /*2050*/  FFMA.FTZ R41, R81, R41, R53 ;  /* 0x0000002951297223 */ /* 0x000fe20000010035 */
        /* <DEDUP_REMOVED lines=8> */
[C---:B0-----:R-:W-:Y:S01]  /*20e0*/  FMUL.FTZ R64, R89.reuse, R36 ;  /* 0x0000002459407220 */ /* 0x041fe20000410000 */
[C---:B------:R-:W-:Y:S01]  /*20f0*/  FMUL.FTZ R65, R89.reuse, R39 ;  /* 0x0000002759417220 */ /* 0x040fe20000410000 */
[C---:B------:R-:W-:Y:S01]  /*2100*/  FMUL.FTZ R39, R89.reuse, R43 ;  /* 0x0000002b59277220 */ /* 0x040fe20000410000 */
[C---:B------:R-:W-:Y:S01]  /*2110*/  FMUL.FTZ R36, R89.reuse, R16 ;  /* 0x0000001059247220 */ /* 0x040fe20000410000 */
[----:B------:R-:W-:Y:S01]  /*2120*/  FMUL.FTZ R43, R89, R17 ;  /* 0x00000011592b7220 */ /* 0x000fe20000410000 */
[----:B------:R-:W-:Y:S01]  /*2130*/  FFMA.FTZ R16, R93, R32, R0 ;  /* 0x000000205d107223 */ /* 0x000fe20000010000 */
[----:B------:R-:W-:Y:S01]  /*2140*/  FFMA.FTZ R17, R92, R34, R2 ;  /* 0x000000225c117223 */ /* 0x000fe20000010002 */
[----:B------:R-:W-:Y:S01]  /*2150*/  FFMA.FTZ R32, R88, R35, R14 ;  /* 0x0000002358207223 */ /* 0x000fe2000001000e */
[C---:B------:R-:W-:Y:S01]  /*2160*/  FADD.FTZ R45, -R87.reuse, R45 ;  /* 0x0000002d572d7221 */ /* 0x040fe20000010100 */
[----:B------:R-:W-:Y:S01]  /*2170*/  FADD.FTZ R48, -R87, R48 ;  /* 0x0000003057307221 */ /* 0x000fe20000010100 */
[----:B------:R-:W-:Y:S01]  /*2180*/  F2FP.BF16.F32.PACK_AB R16, R33, R16 ;  /* 0x000000102110723e */ /* 0x000fe200000010ff */
[----:B------:R-:W-:Y:S01]  /*2190*/  FFMA.FTZ R33, R80, R42, R6 ;  /* 0x0000002a50217223 */ /* 0x000fe20000010006 */
[----:B------:R-:W-:Y:S01]  /*21a0*/  F2FP.BF16.F32.PACK_AB R17, R32, R17 ;  /* 0x000000112011723e */ /* 0x000fe200000010ff */
[----:B------:R-:W-:Y:S01]  /*21b0*/  FFMA.FTZ R32, R79, R39, R54 ;  /* 0x000000274f207223 */ /* 0x000fe20000010036 */
[----:B------:R-:W-:Y:S01]  /*21c0*/  FFMA.FTZ R39, R68, R50, R12 ;  /* 0x0000003244277223 */ /* 0x000fe2000001000c */
[----:B------:R-:W-:Y:S01]  /*21d0*/  FADD.FTZ R49, -R87, R49 ;  /* 0x0000003157317221 */ /* 0x000fe20000010100 */
[C---:B------:R-:W-:Y:S01]  /*21e0*/  FMUL.FTZ R38, R89.reuse, R38 ;  /* 0x0000002659267220 */ /* 0x040fe20000410000 */
[----:B------:R-:W-:Y:S01]  /*21f0*/  FMUL.FTZ R46, R89, R46 ;  /* 0x0000002e592e7220 */ /* 0x000fe20000410000 */
[----:B------:R-:W-:Y:S01]  /*2200*/  F2FP.BF16.F32.PACK_AB R33, R32, R33 ;  /* 0x000000212021723e */ /* 0x000fe200000010ff */
[----:B------:R-:W-:Y:S01]  /*2210*/  FFMA.FTZ R32, R82, R40, R5 ;  /* 0x0000002852207223 */ /* 0x000fe20000010005 */
[----:B------:R-:W-:Y:S01]  /*2220*/  FFMA.FTZ R40, R61, R51, R60 ;  /* 0x000000333d287223 */ /* 0x000fe2000001003c */
[C---:B------:R-:W-:Y:S01]  /*2230*/  FMUL.FTZ R87, R89.reuse, R47 ;  /* 0x0000002f59577220 */ /* 0x040fe20000410000 */
[C---:B------:R-:W-:Y:S01]  /*2240*/  FMUL.FTZ R47, R89.reuse, R18 ;  /* 0x00000012592f7220 */ /* 0x040fe20000410000 */
[----:B------:R-:W-:Y:S01]  /*2250*/  FMUL.FTZ R90, R89, R19 ;  /* 0x00000013595a7220 */ /* 0x000fe20000410000 */
[----:B------:R-:W-:Y:S01]  /*2260*/  F2FP.BF16.F32.PACK_AB R32, R41, R32 ;  /* 0x000000202920723e */ /* 0x000fe200000010ff */
[----:B------:R-:W-:Y:S01]  /*2270*/  FFMA.FTZ R18, R86, R64, R3 ;  /* 0x0000004056127223 */ /* 0x000fe20000010003 */
[----:B------:R-:W-:Y:S01]  /*2280*/  F2FP.BF16.F32.PACK_AB R39, R40, R39 ;  /* 0x000000272827723e */ /* 0x000fe200000010ff */
[----:B------:R-:W-:Y:S01]  /*2290*/  FFMA.FTZ R37, R85, R37, R15 ;  /* 0x0000002555257223 */ /* 0x000fe2000001000f */
[----:B------:R-:W0:Y:S01]  /*22a0*/  LDC.64 R40, c[0x0][0x210] ;  /* 0x00008400ff287b82 */ /* 0x000e220000000a00 */
[----:B------:R-:W-:Y:S01]  /*22b0*/  FFMA.FTZ R19, R84, R38, R4 ;  /* 0x0000002654137223 */ /* 0x000fe20000010004 */
[C---:B------:R-:W-:Y:S01]  /*22c0*/  FMUL.FTZ R44, R89.reuse, R44 ;  /* 0x0000002c592c7220 */ /* 0x040fe20000410000 */
[----:B------:R-:W-:Y:S01]  /*22d0*/  FMUL.FTZ R45, R89, R45 ;  /* 0x0000002d592d7220 */ /* 0x000fe20000410000 */
[----:B------:R-:W-:Y:S01]  /*22e0*/  FFMA.FTZ R35, R76, R46, R8 ;  /* 0x0000002e4c237223 */ /* 0x000fe20000010008 */
[----:B------:R-:W-:Y:S01]  /*22f0*/  FFMA.FTZ R38, R75, R87, R56 ;  /* 0x000000574b267223 */ /* 0x000fe20000010038 */
[C---:B------:R-:W-:Y:S01]  /*2300*/  FMUL.FTZ R48, R89.reuse, R48 ;  /* 0x0000003059307220 */ /* 0x040fe20000410000 */
[----:B------:R-:W-:Y:S01]  /*2310*/  FMUL.FTZ R49, R89, R49 ;  /* 0x0000003159317220 */ /* 0x000fe20000410000 */
        /* <DEDUP_REMOVED lines=12> */
[----:B------:R-:W-:-:S02]  /*23e0*/  LEA R44, P2, R66, UR14, 0x4 ;  /* 0x0000000e422c7c11 */ /* 0x000fc4000f8420ff */
[----:B------:R-:W-:Y:S02]  /*23f0*/  LEA R46, P4, R67, UR14, 0x4 ;  /* 0x0000000e432e7c11 */ /* 0x000fe4000f8820ff */
[----:B------:R-:W-:Y:S02]  /*2400*/  F2FP.BF16.F32.PACK_AB R19, R65, R19 ;  /* 0x000000134113723e */ /* 0x000fe400000010ff */
[----:B------:R-:W-:Y:S02]  /*2410*/  F2FP.BF16.F32.PACK_AB R34, R45, R34 ;  /* 0x000000222d22723e */ /* 0x000fe400000010ff */
[----:B------:R-:W-:Y:S02]  /*2420*/  LEA.HI.X R43, R63, UR15, RZ, 0x4, P1 ;  /* 0x0000000f3f2b7c11 */ /* 0x000fe400088f24ff */
[----:B------:R-:W-:Y:S02]  /*2430*/  LEA.HI.X R45, R66, UR15, RZ, 0x4, P2 ;  /* 0x0000000f422d7c11 */ /* 0x000fe400090f24ff */
[----:B------:R-:W-:Y:S01]  /*2440*/  F2FP.BF16.F32.PACK_AB R36, R47, R36 ;  /* 0x000000242f24723e */ /* 0x000fe200000010ff */
[----:B------:R1:W-:Y:S01]  /*2450*/  STG.E.128 desc[UR4][R42.64], R16 ;  /* 0x000000102a007986 */ /* 0x0003e2000c101d04 */
[----:B------:R-:W-:-:S02]  /*2460*/  F2FP.BF16.F32.PACK_AB R38, R49, R38 ;  /* 0x000000263126723e */ /* 0x000fc400000010ff */
[----:B------:R-:W-:Y:S01]  /*2470*/  F2FP.BF16.F32.PACK_AB R37, R90, R37 ;  /* 0x000000255a25723e */ /* 0x000fe200000010ff */
[----:B------:R1:W-:Y:S01]  /*2480*/  STG.E.128 desc[UR4][R44.64], R32 ;  /* 0x000000202c007986 */ /* 0x0003e2000c101d04 */
[----:B------:R-:W-:Y:S02]  /*2490*/  LEA.HI.X R47, R67, UR15, RZ, 0x4, P4 ;  /* 0x0000000f432f7c11 */ /* 0x000fe4000a0f24ff */
[----:B0-----:R-:W-:-:S03]  /*24a0*/  LEA R62, R40, R62, 0x2 ;  /* 0x0000003e283e7211 */ /* 0x001fc600078e10ff */
[----:B------:R1:W-:Y:S01]  /*24b0*/  STG.E.128 desc[UR4][R46.64], R36 ;  /* 0x000000242e007986 */ /* 0x0003e2000c101d04 */
[----:B------:R-:W-:-:S13]  /*24c0*/  ISETP.GE.AND P1, PT, R62, R41, PT ;  /* 0x000000293e00720c */ /* 0x000fda0003f26270 */
[----:B------:R-:W-:Y:S05]  /*24d0*/  @!P1 BRA `(.L_x_6657) ;  /* 0xffffffe000949947 */ /* 0x000fea000383ffff */
[----:B------:R-:W-:Y:S05]  /*24e0*/  BSYNC B0 ;  /* 0x0000000000007941 */ /* 0x000fea0003800000 */
.L_x_6607:
[----:B------:R-:W-:Y:S05]  /*24f0*/  EXIT ;  /* 0x000000000000794d */ /* 0x000fea0003800000 */
.L_x_6656:
        /* <DEDUP_REMOVED lines=8> */
.L_x_6659:
[----:B------:R-:W-:Y:S05]  /*2580*/  BSYNC B1 ;  /* 0x0000000000017941 */ /* 0x000fea0003800000 */
.L_x_6658:
        /* <DEDUP_REMOVED lines=8> */
.L_x_6660:
[----:B------:R-:W-:Y:S01]  /*2610*/  HFMA2.MMA R89, -RZ, RZ, 0, 2.384185791015625e-07 ;  /* 0x00000004ff597435 */ /* 0x000fe200000001ff */
[----:B------:R-:W-:Y:S01]  /*2620*/  FADD.FTZ R87, R87, R64 ;  /* 0x0000004057577221 */ /* 0x000fe20000010000 */
[----:B------:R-:W-:-:S04]  /*2630*/  MOV R64, 0xffffffff ;  /* 0xffffffff00407802 */ /* 0x000fc80000000f00 */
[----:B------:R-:W-:-:S07]  /*2640*/  MOV R90, R87 ;  /* 0x00000057005a7202 */ /* 0x000fce0000000f00 */
[----:B------:R-:W-:Y:S05]  /*2650*/  WARPSYNC.COLLECTIVE R64, `(.L_x_6661) ;  /* 0x0000000040087348 */ /* 0x000fea0003c00000 */
[----:B------:R0:W1:Y:S02]  /*2660*/  SHFL.BFLY P2, R64, R90, R89, R65 ;  /* 0x0c0000595a407389 */ /* 0x0000640000040041 */
[----:B01----:R-:W-:Y:S01]  /*2670*/  ENDCOLLECTIVE ;  /* 0x000000000000791b */ /* 0x003fe20003800000 */
.L_x_6661:
[----:B------:R-:W-:Y:S01]  /*2680*/  HFMA2.MMA R89, -RZ, RZ, 0, 4.76837158203125e-07 ;  /* 0x00000008ff597435 */ /* 0x000fe200000001ff */
[----:B------:R-:W-:Y:S01]  /*2690*/  FADD.FTZ R87, R87, R64 ;  /* 0x0000004057577221 */ /* 0x000fe20000010000 */
[----:B------:R-:W-:-:S04]  /*26a0*/  MOV R64, 0xffffffff ;  /* 0xffffffff00407802 */ /* 0x000fc80000000f00 */
[----:B------:R-:W-:-:S07]  /*26b0*/  MOV R90, R87 ;  /* 0x00000057005a7202 */ /* 0x000fce0000000f00 */
[----:B------:R-:W-:Y:S05]  /*26c0*/  WARPSYNC.COLLECTIVE R64, `(.L_x_6662) ;  /* 0x0000000040087348 */ /* 0x000fea0003c00000 */
[----:B------:R0:W1:Y:S02]  /*26d0*/  SHFL.BFLY P2, R64, R90, R89, R65 ;  /* 0x0c0000595a407389 */ /* 0x0000640000040041 */
[----:B01----:R-:W-:Y:S01]  /*26e0*/  ENDCOLLECTIVE ;  /* 0x000000000000791b */ /* 0x003fe20003800000 */
.L_x_6662:
[----:B------:R-:W-:Y:S01]  /*26f0*/  HFMA2.MMA R89, -RZ, RZ, 0, 9.5367431640625e-07 ;  /* 0x00000010ff597435 */ /* 0x000fe200000001ff */
[----:B------:R-:W-:Y:S01]  /*2700*/  FADD.FTZ R87, R87, R64 ;  /* 0x0000004057577221 */ /* 0x000fe20000010000 */
[----:B------:R-:W-:-:S04]  /*2710*/  MOV R64, 0xffffffff ;  /* 0xffffffff00407802 */ /* 0x000fc80000000f00 */
[----:B------:R-:W-:-:S07]  /*2720*/  MOV R90, R87 ;  /* 0x00000057005a7202 */ /* 0x000fce0000000f00 */
[----:B------:R-:W-:Y:S05]  /*2730*/  WARPSYNC.COLLECTIVE R64, `(.L_x_6663) ;  /* 0x0000000040087348 */ /* 0x000fea0003c00000 */
[----:B------:R0:W1:Y:S02]  /*2740*/  SHFL.BFLY P2, R64, R90, R89, R65 ;  /* 0x0c0000595a407389 */ /* 0x0000640000040041 */
[----:B01----:R-:W-:Y:S01]  /*2750*/  ENDCOLLECTIVE ;  /* 0x000000000000791b */ /* 0x003fe20003800000 */
.L_x_6663:
        /* <DEDUP_REMOVED lines=57> */
.L_x_6664:
[----:B------:R-:W-:Y:S01]  /*2af0*/  HFMA2.MMA R89, -RZ, RZ, 0, 1.1920928955078125e-07 ;  /* 0x00000002ff597435 */ /* 0x000fe200000001ff */
[----:B------:R-:W-:Y:S01]  /*2b00*/  FADD.FTZ R90, R90, R64 ;  /* 0x000000405a5a7221 */ /* 0x000fe20000010000 */
[----:B------:R-:W-:-:S09]  /*2b10*/  MOV R64, 0xffffffff ;  /* 0xffffffff00407802 */ /* 0x000fd20000000f00 */
[----:B------:R-:W-:Y:S05]  /*2b20*/  WARPSYNC.COLLECTIVE R64, `(.L_x_6665) ;  /* 0x0000000040087348 */ /* 0x000fea0003c00000 */
[----:B------:R0:W1:Y:S02]  /*2b30*/  SHFL.BFLY P2, R64, R90, R89, R65 ;  /* 0x0c0000595a407389 */ /* 0x0000640000040041 */
[----:B01----:R-:W-:Y:S01]  /*2b40*/  ENDCOLLECTIVE ;  /* 0x000000000000791b */ /* 0x003fe20003800000 */
.L_x_6665:
[----:B------:R-:W-:Y:S01]  /*2b50*/  HFMA2.MMA R89, -RZ, RZ, 0, 2.384185791015625e-07 ;  /* 0x00000004ff597435 */ /* 0x000fe200000001ff */
[----:B------:R-:W-:Y:S01]  /*2b60*/  FADD.FTZ R90, R90, R64 ;  /* 0x000000405a5a7221 */ /* 0x000fe20000010000 */
[----:B------:R-:W-:-:S09]  /*2b70*/  MOV R64, 0xffffffff ;  /* 0xffffffff00407802 */ /* 0x000fd20000000f00 */
[----:B------:R-:W-:Y:S05]  /*2b80*/  WARPSYNC.COLLECTIVE R64, `(.L_x_6666) ;  /* 0x0000000040087348 */ /* 0x000fea0003c00000 */
[----:B------:R0:W1:Y:S02]  /*2b90*/  SHFL.BFLY P2, R64, R90, R89, R65 ;  /* 0x0c0000595a407389 */ /* 0x0000640000040041 */
[----:B01----:R-:W-:Y:S01]  /*2ba0*/  ENDCOLLECTIVE ;  /* 0x000000000000791b */ /* 0x003fe20003800000 */
.L_x_6666:
[----:B------:R-:W-:Y:S01]  /*2bb0*/  HFMA2.MMA R89, -RZ, RZ, 0, 4.76837158203125e-07 ;  /* 0x00000008ff597435 */ /* 0x000fe200000001ff */
[----:B------:R-:W-:Y:S01]  /*2bc0*/  FADD.FTZ R90, R90, R64 ;  /* 0x000000405a5a7221 */ /* 0x000fe20000010000 */
[----:B------:R-:W-:-:S09]  /*2bd0*/  MOV R64, 0xffffffff ;  /* 0xffffffff00407802 */ /* 0x000fd20000000f00 */
[----:B------:R-:W-:Y:S05]  /*2be0*/  WARPSYNC.COLLECTIVE R64, `(.L_x_6667) ;  /* 0x0000000040087348 */ /* 0x000fea0003c00000 */
[----:B------:R0:W1:Y:S02]  /*2bf0*/  SHFL.BFLY P2, R64, R90, R89, R65 ;  /* 0x0c0000595a407389 */ /* 0x0000640000040041 */
[----:B01----:R-:W-:Y:S01]  /*2c00*/  ENDCOLLECTIVE ;  /* 0x000000000000791b */ /* 0x003fe20003800000 */
.L_x_6667:
[----:B------:R-:W-:Y:S01]  /*2c10*/  HFMA2.MMA R89, -RZ, RZ, 0, 9.5367431640625e-07 ;  /* 0x00000010ff597435 */ /* 0x000fe200000001ff */
[----:B------:R-:W-:Y:S01]  /*2c20*/  FADD.FTZ R90, R90, R64 ;  /* 0x000000405a5a7221 */ /* 0x000fe20000010000 */
[----:B------:R-:W-:-:S09]  /*2c30*/  MOV R64, 0xffffffff ;  /* 0xffffffff00407802 */ /* 0x000fd20000000f00 */
[----:B------:R-:W-:Y:S05]  /*2c40*/  WARPSYNC.COLLECTIVE R64, `(.L_x_6668) ;  /* 0x0000000040087348 */ /* 0x000fea0003c00000 */
[----:B------:R0:W1:Y:S02]  /*2c50*/  SHFL.BFLY P2, R64, R90, R89, R65 ;  /* 0x0c0000595a407389 */ /* 0x0000640000040041 */
[----:B01----:R-:W-:Y:S01]  /*2c60*/  ENDCOLLECTIVE ;  /* 0x000000000000791b */ /* 0x003fe20003800000 */
.L_x_6668:
[----:B------:R-:W-:Y:S05]  /*2c70*/  BRA `(.L_x_6669) ;  /* 0xfffffff0005c7947 */ /* 0x000fea000383ffff */
.L_x_6670:
        /* <DEDUP_REMOVED lines=16> */
.L_x_20700:


//--------------------- .text._ZN10layer_norm31ln_parallel_residual_fwd_kernelINS_13Kernel_traitsI13__nv_bfloat16S2_fS2_fjLj768ELj1ELj4ELj1ELj16ENS_18Kernel_traits_baseILj768ES2_S2_fS2_fjLj128EEEEELb1ELb0ELb0EEEvNS_9FwdParamsE --------------------------
	.section	.text._ZN10layer_norm31ln_parallel_residual_fwd_kernelINS_13Kernel_traitsI13__nv_bfloat16S2_fS2_fjLj768ELj1ELj4ELj1ELj16ENS_18Kernel_traits_baseILj768ES2_S2_fS2_fjLj128EEEEELb1ELb0ELb0EEEvNS_9FwdParamsE,"ax",@progbits
	.align	128
        .global         _ZN10layer_norm31ln_parallel_residual_fwd_kernelINS_13Kernel_traitsI13__nv_bfloat16S2_fS2_fjLj768ELj1ELj4ELj1ELj16ENS_18Kernel_traits_baseILj768ES2_S2_fS2_fjLj128EEEEELb1ELb0ELb0EEEvNS_9FwdParamsE
        .type           _ZN10layer_norm31ln_parallel_residual_fwd_kernelINS_13Kernel_traitsI13__nv_bfloat16S2_fS2_fjLj768ELj1ELj4ELj1ELj16ENS_18Kernel_traits_baseILj768ES2_S2_fS2_fjLj128EEEEELb1ELb0ELb0EEEvNS_9FwdParamsE,@function
        .size           _ZN10layer_norm31ln_parallel_residual_fwd_kernelINS_13Kernel_traitsI13__nv_bfloat16S2_fS2_fjLj768ELj1ELj4ELj1ELj16ENS_18Kernel_traits_baseILj768ES2_S2_fS2_fjLj128EEEEELb1ELb0ELb0EEEvNS_9FwdParamsE,(.L_x_20701 - _ZN10layer_norm31ln_parallel_residual_fwd_kernelINS_13Kernel_traitsI13__nv_bfloat16S2_fS2_fjLj768ELj1ELj4ELj1ELj16ENS_18Kernel_traits_baseILj768ES2_S2_fS2_fjLj128EEEEELb1ELb0ELb0EEEvNS_9FwdParamsE)
        .other          _ZN10layer_norm31ln_parallel_residual_fwd_kernelINS_13Kernel_traitsI13__nv_bfloat16S2_fS2_fjLj768ELj1ELj4ELj1ELj16ENS_18Kernel_traits_baseILj768ES2_S2_fS2_fjLj128EEEEELb1ELb0ELb0EEEvNS_9FwdParamsE,@"STO_CUDA_ENTRY STV_DEFAULT"
_ZN10layer_norm31ln_parallel_residual_fwd_kernelINS_13Kernel_traitsI13__nv_bfloat16S2_fS2_fjLj768ELj1ELj4ELj1ELj16ENS_18Kernel_traits_baseILj768ES2_S2_fS2_fjLj128EEEEELb1ELb0ELb0EEEvNS_9FwdParamsE:
.text._ZN10layer_norm31ln_parallel_residual_fwd_kernelINS_13Kernel_traitsI13__nv_bfloat16S2_fS2_fjLj768ELj1ELj4ELj1ELj16ENS_18Kernel_traits_baseILj768ES2_S2_fS2_fjLj128EEEEELb1ELb0ELb0EEEvNS_9FwdParamsE:
[----:B------:R-:W-:Y:S08]  /*0000*/  LDC R1, c[0x0][0x28] ;  /* 0x00000a00ff017b82 */ /* 0x000ff00000000800 */
[----:B------:R-:W0:Y:S01]  /*0010*/  LDC R72, c[0x0][0x2e8] ;  /* 0x0000ba00ff487b82 */ /* 0x000e220000000800 */
[----:B------:R-:W-:Y:S02]  /*0020*/  ULDC.U8 UR4, c[0x0][0x2f4] ;  /* 0x0000bd0000047ab9 */ /* 0x000fe40000000000 */
[----:B------:R-:W-:Y:S01]  /*0030*/  ISETP.NE.AND P0, PT, RZ, UR4, PT ;  /* 0x00000004ff007c0c */ /* 0x000fe2000bf05270 */
[----:B------:R-:W-:-:S04]  /*0040*/  ULDC.64 UR4, c[0x0][0x208] ;  /* 0x0000820000047ab9 */ /* 0x000fc80000000a00 */
[----:B------:R-:W1:Y:S01]  /*0050*/  LDC R73, c[0x0][0x2ec] ;  /* 0x0000bb00ff497b82 */ /* 0x000e620000000800 */
[----:B------:R-:W-:Y:S01]  /*0060*/  ULDC.64 UR6, c[0x0][0x2e0] ;  /* 0x0000b80000067ab9 */ /* 0x000fe20000000a00 */
[----:B------:R-:W2:Y:S01]  /*0070*/  S2R R37, SR_TID.X ;  /* 0x0000000000257919 */ /* 0x000ea20000002100 */
[----:B------:R-:W3:Y:S05]  /*0080*/  S2R R10, SR_CTAID.X ;  /* 0x00000000000a7919 */ /* 0x000eea0000002500 */
[----:B------:R-:W4:Y:S01]  /*0090*/  @P0 LDC R5, c[0x0][0x2f0] ;  /* 0x0000bc00ff050b82 */ /* 0x000f220000000800 */
[----:B0-----:R-:W-:-:S07]  /*00a0*/  @P0 IMAD.MOV.U32 R2, RZ, RZ, R72 ;  /* 0x000000ffff020224 */ /* 0x001fce00078e0048 */
[----:B------:R-:W0:Y:S01]  /*00b0*/  LDC R14, c[0x0][0x218] ;  /* 0x00008600ff0e7b82 */ /* 0x000e220000000800 */
[----:B-1----:R-:W-:-:S06]  /*00c0*/  @P0 IMAD.MOV.U32 R3, RZ, RZ, R73 ;  /* 0x000000ffff030224 */ /* 0x002fcc00078e0049 */
[----:B------:R-:W4:Y:S01]  /*00d0*/  @P0 LDG.E.64 R2, desc[UR4][R2.64] ;  /* 0x0000000402020981 */ /* 0x000f22000c1e1b00 */
[----:B------:R-:W-:Y:S01]  /*00e0*/  IMAD.U32 R126, RZ, RZ, UR6 ;  /* 0x00000006ff7e7e24 */ /* 0x000fe2000f8e00ff */
[----:B------:R-:W-:-:S06]  /*00f0*/  MOV R127, UR7 ;  /* 0x00000007007f7c02 */ /* 0x000fcc0008000f00 */
[----:B------:R-:W5:Y:S01]  /*0100*/  @P0 LDG.E.64 R126, desc[UR4][R126.64] ;  /* 0x000000047e7e0981 */ /* 0x000f62000c1e1b00 */
[----:B------:R-:W-:Y:S01]  /*0110*/  ULDC UR6, c[0x0][0x0] ;  /* 0x0000000000067ab9 */ /* 0x000fe20000000800 */
[----:B--2---:R-:W-:Y:S01]  /*0120*/  LOP3.LUT R44, R37, 0x1f, RZ, 0xc0, !PT ;  /* 0x0000001f252c7812 */ /* 0x004fe200078ec0ff */
[--C-:B---3--:R-:W-:Y:S01]  /*0130*/  IMAD R99, R10, UR6, R37.reuse ;  /* 0x000000060a637c24 */ /* 0x108fe2000f8e0225 */
[----:B------:R-:W-:Y:S01]  /*0140*/  LOP3.LUT R0, R0, 0xffffffdf, RZ, 0xc0, !PT ;  /* 0xffffffdf00007812 */ /* 0x000fe200078ec0ff */
[----:B------:R-:W-:Y:S01]  /*0150*/  BSSY B0, `(.L_x_6671) ;  /* 0x0000062000007945 */ /* 0x000fe20003800000 */
[----:B------:R-:W-:Y:S01]  /*0160*/  SHF.R.U32.HI R37, RZ, 0x5, R37 ;  /* 0x00000005ff257819 */ /* 0x000fe20000011625 */
[----:B------:R-:W-:-:S03]  /*0170*/  IMAD.MOV.U32 R33, RZ, RZ, R44 ;  /* 0x000000ffff217224 */ /* 0x000fc600078e002c */
[----:B------:R-:W-:Y:S02]  /*0180*/  LEA R37, R10, R37, 0x2 ;  /* 0x000000250a257211 */ /* 0x000fe400078e10ff */
[----:B------:R-:W-:Y:S02]  /*0190*/  LOP3.LUT R40, R33, 0x1f, RZ, 0x3c, !PT ;  /* 0x0000001f21287812 */ /* 0x000fe400078e3cff */
[----:B----4-:R-:W-:Y:S01]  /*01a0*/  @P0 IADD3 R72, P1, R2, R5, RZ ;  /* 0x0000000502480210 */ /* 0x010fe20007f3e0ff */
[----:B------:R-:W-:-:S04]  /*01b0*/  IMAD.WIDE.U32 R4, R99, -0x326172a9, RZ ;  /* 0xcd9e8d5763047825 */ /* 0x000fc800078e00ff */
[----:B------:R-:W-:Y:S02]  /*01c0*/  @P0 IMAD.X R73, RZ, RZ, R3, P1 ;  /* 0x000000ffff490224 */ /* 0x000fe400008e0603 */
[C---:B-----5:R-:W-:Y:S01]  /*01d0*/  VIADD R96, R127.reuse, 0xbb67ae85 ;  /* 0xbb67ae857f607836 */ /* 0x060fe20000000000 */
[C---:B------:R-:W-:Y:S01]  /*01e0*/  IADD3 R50, R126.reuse, 0x3c6ef372, RZ ;  /* 0x3c6ef3727e327810 */ /* 0x040fe20007ffe0ff */
[----:B------:R-:W-:Y:S01]  /*01f0*/  VIADD R51, R126, 0x9e3779b9 ;  /* 0x9e3779b97e337836 */ /* 0x000fe20000000000 */
[--C-:B------:R-:W-:Y:S01]  /*0200*/  SHF.R.U64 R98, R72, 0x2, R73.reuse ;  /* 0x0000000248627819 */ /* 0x100fe20000001249 */
[C---:B------:R-:W-:Y:S01]  /*0210*/  VIADD R49, R127.reuse, 0x76cf5d0a ;  /* 0x76cf5d0a7f317836 */ /* 0x040fe20000000000 */
[----:B------:R-:W-:Y:S01]  /*0220*/  SHF.R.U32.HI R97, RZ, 0x2, R73 ;  /* 0x00000002ff617819 */ /* 0x000fe20000011649 */
[----:B------:R-:W-:Y:S01]  /*0230*/  VIADD R48, R127, 0x32370b8f ;  /* 0x32370b8f7f307836 */ /* 0x000fe20000000000 */
[----:B------:R-:W-:Y:S01]  /*0240*/  IADD3 R46, R126, 0x78dde6e4, RZ ;  /* 0x78dde6e47e2e7810 */ /* 0x000fe20007ffe0ff */
[----:B------:R-:W-:Y:S01]  /*0250*/  IMAD.WIDE.U32 R2, R98, -0x2daee0ad, RZ ;  /* 0xd2511f5362027825 */ /* 0x000fe200078e00ff */
[----:B------:R-:W-:-:S02]  /*0260*/  LOP3.LUT R6, R5, R97, R126, 0x96, !PT ;  /* 0x0000006105067212 */ /* 0x000fc400078e967e */
[C---:B------:R-:W-:Y:S01]  /*0270*/  IADD3 R42, R126.reuse, 0x1715609d, RZ ;  /* 0x1715609d7e2a7810 */ /* 0x040fe20007ffe0ff */
[----:B------:R-:W-:Y:S01]  /*0280*/  VIADD R47, R126, 0xdaa66d2b ;  /* 0xdaa66d2b7e2f7836 */ /* 0x000fe20000000000 */
[----:B------:R-:W-:Y:S01]  /*0290*/  LOP3.LUT R8, R3, R127, RZ, 0x3c, !PT ;  /* 0x0000007f03087212 */ /* 0x000fe200078e3cff */
[----:B------:R-:W-:-:S04]  /*02a0*/  IMAD.WIDE.U32 R6, R6, -0x2daee0ad, RZ ;  /* 0xd2511f5306067825 */ /* 0x000fc800078e00ff */
[----:B------:R-:W-:Y:S01]  /*02b0*/  IMAD.WIDE.U32 R8, R8, -0x326172a9, RZ ;  /* 0xcd9e8d5708087825 */ /* 0x000fe200078e00ff */
[----:B------:R-:W-:-:S03]  /*02c0*/  LOP3.LUT R5, R7, R2, R96, 0x96, !PT ;  /* 0x0000000207057212 */ /* 0x000fc600078e9660 */
[----:B------:R-:W-:Y:S01]  /*02d0*/  VIADD R45, R127, 0xed9eba14 ;  /* 0xed9eba147f2d7836 */ /* 0x000fe20000000000 */
[----:B------:R-:W-:Y:S01]  /*02e0*/  LOP3.LUT R2, R9, R51, R4, 0x96, !PT ;  /* 0x0000003309027212 */ /* 0x000fe200078e9604 */
        /* <DEDUP_REMOVED lines=12> */
[----:B------:R-:W-:Y:S02]  /*03b0*/  LOP3.LUT R7, R5, R8, R46, 0x96, !PT ;  /* 0x0000000805077212 */ /* 0x000fe400078e962e */
[----:B0-----:R-:W-:Y:S01]  /*03c0*/  SHF.R.S32.HI R5, RZ, 0x1f, R14 ;  /* 0x0000001fff057819 */ /* 0x001fe2000001140e */
[----:B------:R-:W-:Y:S01]  /*03d0*/  VIADD R39, R127, 0x646e171e ;  /* 0x646e171e7f277836 */ /* 0x000fe20000000000 */
[----:B------:R-:W-:Y:S01]  /*03e0*/  LOP3.LUT R3, R3, R6, R45, 0x96, !PT ;  /* 0x0000000603037212 */ /* 0x000fe200078e962d */
[----:B------:R-:W-:Y:S01]  /*03f0*/  IMAD.WIDE.U32 R6, R7, -0x2daee0ad, RZ ;  /* 0xd2511f5307067825 */ /* 0x000fe200078e00ff */
[----:B------:R-:W-:-:S03]  /*0400*/  LEA.HI R5, R5, R14, RZ, 0x3 ;  /* 0x0000000e05057211 */ /* 0x000fc600078f18ff */
[----:B------:R-:W-:Y:S01]  /*0410*/  VIADD R38, R127, 0x1fd5c5a3 ;  /* 0x1fd5c5a37f267836 */ /* 0x000fe20000000000 */
[----:B------:R-:W-:Y:S02]  /*0420*/  LEA.HI.SX32 R40, R5, R40, 0x1d ;  /* 0x0000002805287211 */ /* 0x000fe400078feaff */
[----:B------:R-:W-:Y:S01]  /*0430*/  LOP3.LUT R12, R7, R2, R43, 0x96, !PT ;  /* 0x00000002070c7212 */ /* 0x000fe200078e962b */
[----:B------:R-:W-:Y:S01]  /*0440*/  IMAD.WIDE.U32 R2, R3, -0x326172a9, RZ ;  /* 0xcd9e8d5703027825 */ /* 0x000fe200078e00ff */
[C---:B------:R-:W-:Y:S02]  /*0450*/  LOP3.LUT P2, RZ, R40.reuse, 0xffffffe0, RZ, 0xc0, !PT ;  /* 0xffffffe028ff7812 */ /* 0x040fe4000784c0ff */
[----:B------:R-:W-:Y:S01]  /*0460*/  ISETP.GE.U32.AND P5, PT, R40, 0x40, PT ;  /* 0x000000402800780c */ /* 0x000fe20003fa6070 */
[----:B------:R-:W-:Y:S01]  /*0470*/  IMAD.WIDE.U32 R12, R12, -0x326172a9, RZ ;  /* 0xcd9e8d570c0c7825 */ /* 0x000fe200078e00ff */
[----:B------:R-:W-:Y:S02]  /*0480*/  ISETP.GE.U32.AND P4, PT, R40, 0x60, PT ;  /* 0x000000602800780c */ /* 0x000fe40003f86070 */
[----:B------:R-:W-:-:S02]  /*0490*/  LOP3.LUT R3, R3, R4, R42, 0x96, !PT ;  /* 0x0000000403037212 */ /* 0x000fc400078e962a */
[----:B------:R-:W-:-:S03]  /*04a0*/  LOP3.LUT R14, R13, R2, R41, 0x96, !PT ;  /* 0x000000020d0e7212 */ /* 0x000fc600078e9629 */
[----:B------:R-:W-:Y:S02]  /*04b0*/  IMAD.WIDE.U32 R2, R3, -0x2daee0ad, RZ ;  /* 0xd2511f5303027825 */ /* 0x000fe400078e00ff */
[----:B------:R-:W-:Y:S02]  /*04c0*/  @P2 LOP3.LUT R0, R0, 0x20, RZ, 0xfc, !PT ;  /* 0x0000002000002812 */ /* 0x000fe400078efcff */
[----:B------:R-:W-:Y:S01]  /*04d0*/  IMAD.WIDE.U32 R14, R14, -0x2daee0ad, RZ ;  /* 0xd2511f530e0e7825 */ /* 0x000fe200078e00ff */
[----:B------:R-:W-:Y:S02]  /*04e0*/  LOP3.LUT R32, R3, R6, R39, 0x96, !PT ;  /* 0x0000000603207212 */ /* 0x000fe400078e9627 */
[----:B------:R-:W-:Y:S02]  /*04f0*/  LOP3.LUT R0, R0, 0xffffff7f, RZ, 0xc0, !PT ;  /* 0xffffff7f00007812 */ /* 0x000fe400078ec0ff */
[----:B------:R-:W-:Y:S02]  /*0500*/  LOP3.LUT R73, R15, R2, R38, 0x96, !PT ;  /* 0x000000020f497212 */ /* 0x000fe400078e9626 */
[----:B------:R-:W-:-:S04]  /*0510*/  @P5 LOP3.LUT R0, R0, 0x80, RZ, 0xfc, !PT ;  /* 0x0000008000005812 */ /* 0x000fc800078efcff */
[----:B------:R-:W-:-:S04]  /*0520*/  LOP3.LUT R0, R0, 0xffffffbf, RZ, 0xc0, !PT ;  /* 0xffffffbf00007812 */ /* 0x000fc800078ec0ff */
[----:B------:R-:W-:Y:S01]  /*0530*/  @P4 LOP3.LUT R0, R0, 0x40, RZ, 0xfc, !PT ;  /* 0x0000004000004812 */ /* 0x000fe200078efcff */
[----:B------:R-:W-:Y:S06]  /*0540*/  @!P2 BRA `(.L_x_6672) ;  /* 0x000000000088a947 */ /* 0x000fec0003800000 */
        /* <DEDUP_REMOVED lines=21> */
[----:B------:R-:W-:-:S02]  /*06a0*/  LOP3.LUT R33, R33, 0x20, RZ, 0xfc, !PT ;  /* 0x0000002021217812 */ /* 0x000fc400078efcff */
        /* <DEDUP_REMOVED lines=12> */
.L_x_6672:
[----:B------:R-:W-:Y:S05]  /*0770*/  BSYNC B0 ;  /* 0x0000000000007941 */ /* 0x000fea0003800000 */
.L_x_6671:
        /* <DEDUP_REMOVED lines=36> */
.L_x_6674:
[----:B------:R-:W-:Y:S05]  /*09c0*/  BSYNC B0 ;  /* 0x0000000000007941 */ /* 0x000fea0003800000 */
.L_x_6673:
        /* <DEDUP_REMOVED lines=27> */
.L_x_6676:
[----:B------:R-:W-:Y:S05]  /*0b80*/  BSYNC B0 ;  /* 0x0000000000007941 */ /* 0x000fea0003800000 */
.L_x_6675:
[----:B------:R-:W-:Y:S01]  /*0b90*/  ULDC UR6, c[0x0][0x214] ;  /* 0x0000850000067ab9 */ /* 0x000fe20000000800 */
[----:B------:R-:W-:Y:S01]  /*0ba0*/  IMAD.WIDE.U32 R2, R32, -0x326172a9, RZ ;  /* 0xcd9e8d5720027825 */ /* 0x000fe200078e00ff */
[----:B------:R-:W-:Y:S02]  /*0bb0*/  ISETP.GE.AND P0, PT, R37, UR6, PT ;  /* 0x0000000625007c0c */ /* 0x000fe4000bf06270 */
[----:B------:R-:W-:Y:S01]  /*0bc0*/  IADD3 R34, R127, -0x24c28bd8, RZ ;  /* 0xdb3d74287f227810 */ /* 0x000fe20007ffe0ff */
[----:B------:R-:W-:Y:S02]  /*0bd0*/  VIADD R36, R126, 0x5384540f ;  /* 0x5384540f7e247836 */ /* 0x000fe40000000000 */
[----:B------:R-:W-:-:S03]  /*0be0*/  IMAD.HI.U32 R13, R73, -0x326172a9, RZ ;  /* 0xcd9e8d57490d7827 */ /* 0x000fc600078e00ff */
[----:B------:R-:W-:Y:S01]  /*0bf0*/  LOP3.LUT R118, R3, R12, R36, 0x96, !PT ;  /* 0x0000000c03767212 */ /* 0x000fe200078e9624 */
[----:B------:R-:W-:-:S04]  /*0c00*/  VIADD R35, R126, 0xf1bbcdc8 ;  /* 0xf1bbcdc87e237836 */ /* 0x000fc80000000000 */
[----:B------:R-:W-:Y:S01]  /*0c10*/  IMAD.HI.U32 R3, R118, -0x2daee0ad, RZ ;  /* 0xd2511f5376037827 */ /* 0x000fe200078e00ff */
[----:B------:R-:W-:Y:S01]  /*0c20*/  LOP3.LUT R120, R13, R2, R35, 0x96, !PT ;  /* 0x000000020d787212 */ /* 0x000fe200078e9623 */
[----:B------:R-:W-:Y:S06]  /*0c30*/  @P0 EXIT ;  /* 0x000000000000094d */ /* 0x000fec0003800000 */
[----:B------:R-:W-:Y:S01]  /*0c40*/  ULDC.U8 UR6, c[0x0][0x2a0] ;  /* 0x0000a80000067ab9 */ /* 0x000fe20000000000 */
[----:B------:R-:W-:Y:S01]  /*0c50*/  LOP3.LUT R176, R3, R14, R34, 0x96, !PT ;  /* 0x0000000e03b07212 */ /* 0x000fe200078e9622 */
[C---:B-----5:R-:W-:Y:S01]  /*0c60*/  IMAD.U32 R108, R52.reuse, 0x10000, RZ ;  /* 0x00010000346c7824 */ /* 0x060fe200078e00ff */
[----:B------:R-:W-:Y:S01]  /*0c70*/  ISETP.NE.AND P0, PT, RZ, UR6, PT ;  /* 0x00000006ff007c0c */ /* 0x000fe2000bf05270 */
[----:B------:R-:W-:Y:S01]  /*0c80*/  VIADD R113, R127, 0x96a522ad ;  /* 0x96a522ad7f717836 */ /* 0x000fe20000000000 */
[----:B------:R-:W-:Y:S01]  /*0c90*/  PRMT R162, R52, 0x7632, R162 ;  /* 0x0000763234a27816 */ /* 0x000fe200000000a2 */
[----:B------:R-:W-:Y:S01]  /*0ca0*/  IMAD R118, R118, -0x2daee0ad, RZ ;  /* 0xd2511f5376767824 */ /* 0x000fe200078e02ff */
[----:B------:R-:W-:Y:S01]  /*0cb0*/  PRMT R143, R8, 0x7632, R143 ;  /* 0x00007632088f7816 */ /* 0x000fe2000000008f */
[----:B------:R-:W-:Y:S01]  /*0cc0*/  IMAD.WIDE.U32 R120, R120, -0x2daee0ad, RZ ;  /* 0xd2511f5378787825 */ /* 0x000fe200078e00ff */
[----:B------:R-:W-:Y:S01]  /*0cd0*/  PRMT R145, R9, 0x7632, R145 ;  /* 0x0000763209917816 */ /* 0x000fe20000000091 */
[----:B------:R-:W-:Y:S01]  /*0ce0*/  BSSY B0, `(.L_x_6677) ;  /* 0x00012c1000007945 */ /* 0x000fe20003800000 */
        /* <DEDUP_REMOVED lines=9> */
[----:B------:R-:W-:Y:S01]  /*0d80*/  ULDC UR15, c[0x0][0x218] ;  /* 0x00008600000f7ab9 */ /* 0x000fe20000000800 */
        /* <DEDUP_REMOVED lines=46> */
[----:B------:R-:W-:Y:S01]  /*1070*/  IADD3 R112, R126, -0x700cb87f, RZ ;  /* 0x8ff347817e707810 */ /* 0x000fe20007ffe0ff */
[----:B------:R-:W-:Y:S01]  /*1080*/  IMAD.U32 R110, R54, 0x10000, RZ ;  /* 0x00010000366e7824 */ /* 0x000fe200078e00ff */
[C---:B------:R-:W-:Y:S01]  /*1090*/  PRMT R165, R56.reuse, 0x7632, R165 ;  /* 0x0000763238a57816 */ /* 0x040fe200000000a5 */
[----:B------:R-:W-:Y:S01]  /*10a0*/  IMAD.U32 R111, R55, 0x10000, RZ ;  /* 0x00010000376f7824 */ /* 0x000fe200078e00ff */
[----:B------:R-:W-:Y:S01]  /*10b0*/  PRMT R177, R59, 0x7632, R177 ;  /* 0x000076323bb17816 */ /* 0x000fe200000000b1 */
        /* <DEDUP_REMOVED lines=11> */
[----:B------:R-:W-:Y:S01]  /*1170*/  LOP3.LUT R118, R121, R118, R113, 0x96, !PT ;  /* 0x0000007679767212 */ /* 0x000fe200078e9671 */
        /* <DEDUP_REMOVED lines=18> */
[----:B------:R-:W-:Y:S01]  /*12a0*/  IMAD.MOV.U32 R141, RZ, RZ, RZ ;  /* 0x000000ffff8d7224 */ /* 0x000fe200078e00ff */
[----:B------:R-:W-:Y:S01]  /*12b0*/  SHF.L.U32 R114, R57, 0x10, RZ ;  /* 0x0000001039727819 */ /* 0x000fe200000006ff */
[----:B------:R-:W-:Y:S01]  /*12c0*/  IMAD.U32 R143, R143, 0x10000, RZ ;  /* 0x000100008f8f7824 */ /* 0x000fe200078e00ff */
[----:B------:R-:W-:Y:S01]  /*12d0*/  LOP3.LUT R119, R119, R52, R112, 0x96, !PT ;  /* 0x0000003477777212 */ /* 0x000fe200078e9670 */
        /* <DEDUP_REMOVED lines=17> */
[----:B------:R-:W-:Y:S01]  /*13f0*/  @P0 LOP3.LUT R0, R0, 0x100, RZ, 0xfc, !PT ;  /* 0x0000010000000812 */ /* 0x000fe200078efcff */
        /* <DEDUP_REMOVED lines=22> */
[----:B------:R-:W-:Y:S01]  /*1560*/  IMAD R176, R176, -0x326172a9, RZ ;  /* 0xcd9e8d57b0b07824 */ /* 0x000fe200078e02ff */
[----:B------:R-:W-:Y:S01]  /*1570*/  ULDC.64 UR8, c[0x0][0x230] ;  /* 0x00008c0000087ab9 */ /* 0x000fe20000000a00 */
[----:B------:R-:W-:Y:S01]  /*1580*/  ULDC.64 UR10, c[0x0][0x238] ;  /* 0x00008e00000a7ab9 */ /* 0x000fe20000000a00 */
[----:B------:R-:W-:Y:S01]  /*1590*/  ULDC.64 UR6, c[0x0][0x240] ;  /* 0x0000900000067ab9 */ /* 0x000fe20000000a00 */
[----:B------:R-:W-:-:S05]  /*15a0*/  ULDC.64 UR12, c[0x0][0x248] ;  /* 0x00009200000c7ab9 */ /* 0x000fca0000000a00 */
.L_x_7077:
[----:B------:R-:W-:Y:S01]  /*15b0*/  IMAD R88, R37, UR15, RZ ;  /* 0x0000000f25587c24 */ /* 0x000fe2000f8e02ff */
[----:B------:R-:W-:Y:S01]  /*15c0*/  LOP3.LUT P0, RZ, R0, 0x20, RZ, 0xc0, !PT ;  /* 0x0000002000ff7812 */ /* 0x000fe2000780c0ff */
        /* <DEDUP_REMOVED lines=9> */
[----:B------:R-:W1:Y:S01]  /*1660*/  LDC.64 R66, c[0x0][0x220] ;  /* 0x00008800ff427b82 */ /* 0x000e620000000a00 */
[----:B0-----:R-:W-:-:S04]  /*1670*/  ISETP.NE.U32.AND P0, PT, R64, RZ, PT ;  /* 0x000000ff4000720c */ /* 0x001fc80003f05070 */
[----:B------:R-:W-:Y:S01]  /*1680*/  ISETP.NE.AND.EX P0, PT, R65, RZ, PT, P0 ;  /* 0x000000ff4100720c */ /* 0x000fe20003f05300 */
[----:B-1----:R-:W-:-:S05]  /*1690*/  IMAD.WIDE.U32 R66, R187, 0x10, R66 ;  /* 0x00000010bb427825 */ /* 0x002fca00078e0042 */
[----:B------:R0:W5:Y:S07]  /*16a0*/  LDG.E.128 R68, desc[UR4][R66.64] ;  /* 0x0000000442447981 */ /* 0x00016e000c1e1d00 */
[----:B------:R-:W-:-:S04]  /*16b0*/  @P0 LEA R88, P2, R187, R64, 0x4 ;  /* 0x00000040bb580211 */ /* 0x000fc800078420ff */
[C---:B------:R-:W-:Y:S02]  /*16c0*/  @P0 LEA.HI.X R89, R187.reuse, R65, RZ, 0x4, P2 ;  /* 0x00000041bb590211 */ /* 0x040fe400010f24ff */
[----:B------:R-:W-:-:S03]  /*16d0*/  @P1 LEA R90, P2, R187, UR8, 0x5 ;  /* 0x00000008bb5a1c11 */ /* 0x000fc6000f8428ff */
[----:B------:R0:W5:Y:S01]  /*16e0*/  @P0 LDG.E.128 R60, desc[UR4][R88.64] ;  /* 0x00000004583c0981 */ /* 0x000162000c1e1d00 */
[----:B------:R-:W-:-:S05]  /*16f0*/  @P1 LEA.HI.X R91, R187, UR9, RZ, 0x5, P2 ;  /* 0x00000009bb5b1c11 */ /* 0x000fca00090f2cff */
        /* <DEDUP_REMOVED lines=14> */
.L_x_6681:
[----:B------:R-:W-:-:S07]  /*17e0*/  MOV R94, R176 ;  /* 0x000000b0005e7202 */ /* 0x000fce0000000f00 */
.L_x_6682:
[----:B------:R-:W-:Y:S05]  /*17f0*/  BSYNC B2 ;  /* 0x0000000000027941 */ /* 0x000fea0003800000 */
.L_x_6680:
        /* <DEDUP_REMOVED lines=16> */
.L_x_6686:
[----:B------:R-:W-:Y:S05]  /*1900*/  BSYNC B3 ;  /* 0x0000000000037941 */ /* 0x000fea0003800000 */
.L_x_6685:
[----:B------:R-:W-:Y:S01]  /*1910*/  IMAD.HI.U32 R66, R99, -0x326172a9, RZ ;  /* 0xcd9e8d5763427827 */ /* 0x000fe200078e00ff */
[----:B------:R-:W-:-:S03]  /*1920*/  LOP3.LUT R67, R67, R141, R127, 0x96, !PT ;  /* 0x0000008d43437212 */ /* 0x000fc600078e967f */
[----:B------:R-:W-:Y:S01]  /*1930*/  IMAD R88, R99, -0x326172a9, RZ ;  /* 0xcd9e8d5763587824 */ /* 0x000fe200078e02ff */
[----:B------:R-:W-:Y:S01]  /*1940*/  LOP3.LUT R90, R66, R97, R126, 0x96, !PT ;  /* 0x00000061425a7212 */ /* 0x000fe200078e967e */
[----:B------:R-:W-:-:S04]  /*1950*/  IMAD.WIDE.U32 R66, R67, -0x326172a9, RZ ;  /* 0xcd9e8d5743427825 */ /* 0x000fc800078e00ff */
[----:B------:R-:W-:Y:S01]  /*1960*/  IMAD R89, R98, -0x2daee0ad, RZ ;  /* 0xd2511f5362597824 */ /* 0x000fe200078e02ff */
[----:B------:R-:W-:Y:S01]  /*1970*/  LOP3.LUT R88, R67, R88, R51, 0x96, !PT ;  /* 0x0000005843587212 */ /* 0x000fe200078e9633 */
[----:B------:R-:W-:-:S04]  /*1980*/  IMAD.WIDE.U32 R90, R90, -0x2daee0ad, RZ ;  /* 0xd2511f535a5a7825 */ /* 0x000fc800078e00ff */
[----:B------:R-:W-:Y:S01]  /*1990*/  IMAD.WIDE.U32 R92, R88, -0x2daee0ad, RZ ;  /* 0xd2511f53585c7825 */ /* 0x000fe200078e00ff */
[----:B------:R-:W-:-:S04]  /*19a0*/  LOP3.LUT R89, R91, R89, R96, 0x96, !PT ;  /* 0x000000595b597212 */ /* 0x000fc800078e9660 */
[----:B------:R-:W-:Y:S01]  /*19b0*/  LOP3.LUT R67, R93, R90, R49, 0x96, !PT ;  /* 0x0000005a5d437212 */ /* 0x000fe200078e9631 */
[----:B------:R-:W-:-:S05]  /*19c0*/  IMAD.WIDE.U32 R88, R89, -0x326172a9, RZ ;  /* 0xcd9e8d5759587825 */ /* 0x000fca00078e00ff */
[----:B------:R-:W-:Y:S01]  /*19d0*/  LOP3.LUT R90, R89, R66, R50, 0x96, !PT ;  /* 0x00000042595a7212 */ /* 0x000fe200078e9632 */
[----:B------:R-:W-:-:S04]  /*19e0*/  IMAD.WIDE.U32 R66, R67, -0x326172a9, RZ ;  /* 0xcd9e8d5743427825 */ /* 0x000fc800078e00ff */
[----:B------:R-:W-:Y:S01]  /*19f0*/  IMAD.WIDE.U32 R90, R90, -0x2daee0ad, RZ ;  /* 0xd2511f535a5a7825 */ /* 0x000fe200078e00ff */
[----:B------:R-:W-:-:S04]  /*1a00*/  LOP3.LUT R93, R67, R88, R47, 0x96, !PT ;  /* 0x00000058435d7212 */ /* 0x000fc800078e962f */
        /* <DEDUP_REMOVED lines=17> */
[----:B------:R-:W-:Y:S01]  /*1b20*/  IMAD.WIDE.U32 R118, R118, -0x2daee0ad, RZ ;  /* 0xd2511f5376767825 */ /* 0x000fe200078e00ff */
[----:B------:R-:W-:-:S03]  /*1b30*/  HFMA2.MMA R92, -RZ, RZ, 0, 0 ;  /* 0x00000000ff5c7435 */ /* 0x000fc600000001ff */
[----:B------:R-:W-:Y:S01]  /*1b40*/  IMAD.WIDE.U32 R88, R88, -0x326172a9, RZ ;  /* 0xcd9e8d5758587825 */ /* 0x000fe200078e00ff */
[----:B------:R-:W-:-:S04]  /*1b50*/  LOP3.LUT R67, R119, R90, R34, 0x96, !PT ;  /* 0x0000005a77437212 */ /* 0x000fc800078e9622 */
[----:B------:R-:W-:Y:S01]  /*1b60*/  LOP3.LUT R120, R89, R66, R35, 0x96, !PT ;  /* 0x0000004259787212 */ /* 0x000fe200078e9623 */
[----:B------:R-:W-:-:S04]  /*1b70*/  IMAD.WIDE.U32 R66, R67, -0x326172a9, RZ ;  /* 0xcd9e8d5743427825 */ /* 0x000fc800078e00ff */
[----:B------:R-:W-:Y:S01]  /*1b80*/  IMAD.WIDE.U32 R120, R120, -0x2daee0ad, RZ ;  /* 0xd2511f5378787825 */ /* 0x000fe200078e00ff */
[----:B------:R-:W-:-:S03]  /*1b90*/  LOP3.LUT R119, R67, R88, R112, 0x96, !PT ;  /* 0x0000005843777212 */ /* 0x000fc600078e9670 */
[----:B------:R-:W-:Y:S01]  /*1ba0*/  IMAD.MOV.U32 R176, RZ, RZ, R66 ;  /* 0x000000ffffb07224 */ /* 0x000fe200078e0042 */
[----:B------:R-:W-:-:S07]  /*1bb0*/  LOP3.LUT R118, R121, R118, R113, 0x96, !PT ;  /* 0x0000007679767212 */ /* 0x000fce00078e9671 */
.L_x_6684:
[----:B------:R-:W-:Y:S05]  /*1bc0*/  BSYNC B2 ;  /* 0x0000000000027941 */ /* 0x000fea0003800000 */
.L_x_6683:
        /* <DEDUP_REMOVED lines=8> */
[----:B------:R-:W1:Y:S01]  /*1c50*/  LDC R148, c[0x0][0x298] ;  /* 0x0000a600ff947b82 */ /* 0x000e620000000800 */
[----:B------:R-:W-:Y:S02]  /*1c60*/  PRMT R68, R68, 0x7632, R68 ;  /* 0x0000763244447816 */ /* 0x000fe40000000044 */
[----:B0-----:R-:W-:Y:S01]  /*1c70*/  FSETP.GTU.FTZ.AND P3, PT, R64, R149, PT ;  /* 0x000000954000720b */ /* 0x001fe20003f7c000 */
[----:B-1----:R-:W-:-:S12]  /*1c80*/  FMUL.FTZ R89, R89, R148 ;  /* 0x0000009459597220 */ /* 0x002fd80000410000 */
[----:B------:R-:W-:Y:S02]  /*1c90*/  @P3 LOP3.LUT R0, R0, 0x10, RZ, 0xfc, !PT ;  /* 0x0000001000003812 */ /* 0x000fe400078efcff */
[----:B------:R-:W-:Y:S01]  /*1ca0*/  FSEL R64, R89, RZ, !P3 ;  /* 0x000000ff59407208 */ /* 0x000fe20005800000 */
[----:B------:R-:W-:Y:S06]  /*1cb0*/  @P2 BRA `(.L_x_6687) ;  /* 0x0000000000142947 */ /* 0x000fec0003800000 */
[----:B------:R-:W-:Y:S01]  /*1cc0*/  MOV R65, R92 ;  /* 0x0000005c00417202 */ /* 0x000fe20000000f00 */
[----:B------:R-:W-:Y:S06]  /*1cd0*/  @!P1 BRA `(.L_x_6688) ;  /* 0x00000004005c9947 */ /* 0x000fec0003800000 */
[----:B------:R-:W-:Y:S02]  /*1ce0*/  IMAD.MOV.U32 R65, RZ, RZ, R92 ;  /* 0x000000ffff417224 */ /* 0x000fe400078e005c */
[----:B------:R-:W-:Y:S01]  /*1cf0*/  FADD.FTZ R64, R52, R64 ;  /* 0x0000004034407221 */ /* 0x000fe20000010000 */
[----:B------:R-:W-:Y:S06]  /*1d00*/  BRA `(.L_x_6688) ;  /* 0x0000000400507947 */ /* 0x000fec0003800000 */
.L_x_6687:
        /* <DEDUP_REMOVED lines=12> */
.L_x_6690:
[----:B------:R-:W-:-:S07]  /*1dd0*/  MOV R94, R176 ;  /* 0x000000b0005e7202 */ /* 0x000fce0000000f00 */
.L_x_6691:
[----:B------:R-:W-:Y:S05]  /*1de0*/  BSYNC B2 ;  /* 0x0000000000027941 */ /* 0x000fea0003800000 */
.L_x_6689:
        /* <DEDUP_REMOVED lines=16> */
.L_x_6695:
[----:B------:R-:W-:Y:S05]  /*1ef0*/  BSYNC B3 ;  /* 0x0000000000037941 */ /* 0x000fea0003800000 */
.L_x_6694:
[----:B------:R-:W-:Y:S01]  /*1f00*/  IMAD.HI.U32 R65, R99, -0x326172a9, RZ ;  /* 0xcd9e8d5763417827 */ /* 0x000fe200078e00ff */
[----:B------:R-:W-:-:S03]  /*1f10*/  LOP3.LUT R66, R66, R141, R127, 0x96, !PT ;  /* 0x0000008d42427212 */ /* 0x000fc600078e967f */
[----:B------:R-:W-:Y:S01]  /*1f20*/  IMAD R88, R99, -0x326172a9, RZ ;  /* 0xcd9e8d5763587824 */ /* 0x000fe200078e02ff */
[----:B------:R-:W-:Y:S01]  /*1f30*/  LOP3.LUT R65, R65, R97, R126, 0x96, !PT ;  /* 0x0000006141417212 */ /* 0x000fe200078e967e */
[----:B------:R-:W-:-:S04]  /*1f40*/  IMAD.WIDE.U32 R66, R66, -0x326172a9, RZ ;  /* 0xcd9e8d5742427825 */ /* 0x000fc800078e00ff */
[----:B------:R-:W-:Y:S01]  /*1f50*/  IMAD R89, R98, -0x2daee0ad, RZ ;  /* 0xd2511f5362597824 */ /* 0x000fe200078e02ff */
[----:B------:R-:W-:Y:S01]  /*1f60*/  LOP3.LUT R88, R67, R88, R51, 0x96, !PT ;  /* 0x0000005843587212 */ /* 0x000fe200078e9633 */
[----:B------:R-:W-:Y:S01]  /*1f70*/  IMAD.WIDE.U32 R90, R65, -0x2daee0ad, RZ ;  /* 0xd2511f53415a7825 */ /* 0x000fe200078e00ff */
[----:B------:R-:W-:-:S03]  /*1f80*/  HFMA2.MMA R65, -RZ, RZ, 0, 0 ;  /* 0x00000000ff417435 */ /* 0x000fc600000001ff */
        /* <DEDUP_REMOVED lines=34> */
.L_x_6693:
[----:B------:R-:W-:Y:S05]  /*21b0*/  BSYNC B2 ;  /* 0x0000000000027941 */ /* 0x000fea0003800000 */
.L_x_6692:
[----:B------:R-:W-:Y:S01]  /*21c0*/  I2FP.F32.U32 R67, R94 ;  /* 0x0000005e00437245 */ /* 0x000fe20000201000 */
[----:B------:R-:W-:-:S04]  /*21d0*/  IMAD.U32 R89, R60, 0x10000, RZ ;  /* 0x000100003c597824 */ /* 0x000fc800078e00ff */
[----:B------:R-:W-:Y:S01]  /*21e0*/  FFMA.FTZ R66, R67, R150, 1.1641532182693481445e-10 ;  /* 0x2f00000043427423 */ /* 0x000fe20000010096 */
[----:B------:R-:W-:-:S04]  /*21f0*/  FMUL.FTZ R89, R89, R148 ;  /* 0x0000009459597220 */ /* 0x000fc80000410000 */
[----:B------:R-:W-:-:S04]  /*2200*/  FSETP.GTU.FTZ.AND P3, PT, R66, R149, PT ;  /* 0x000000954200720b */ /* 0x000fc80003f7c000 */
[----:B------:R-:W-:Y:S02]  /*2210*/  FSEL R89, R89, RZ, !P3 ;  /* 0x000000ff59597208 */ /* 0x000fe40005800000 */
[----:B------:R-:W-:-:S03]  /*2220*/  SEL R178, RZ, 0x1, P3 ;  /* 0x00000001ffb27807 */ /* 0x000fc60001800000 */
[----:B------:R-:W-:-:S04]  /*2230*/  FADD.FTZ R64, R89, R64 ;  /* 0x0000004059407221 */ /* 0x000fc80000010000 */
[----:B------:R-:W-:-:S07]  /*2240*/  @P1 FADD.FTZ R64, R52, R64 ;  /* 0x0000004034401221 */ /* 0x000fce0000010000 */
.L_x_6688:
        /* <DEDUP_REMOVED lines=12> */
.L_x_6697:
[----:B------:R-:W-:-:S07]  /*2310*/  MOV R94, R176 ;  /* 0x000000b0005e7202 */ /* 0x000fce0000000f00 */
.L_x_6698:
[----:B------:R-:W-:Y:S05]  /*2320*/  BSYNC B2 ;  /* 0x0000000000027941 */ /* 0x000fea0003800000 */
.L_x_6696:
        /* <DEDUP_REMOVED lines=16> */
.L_x_6702:
[----:B------:R-:W-:Y:S05]  /*2430*/  BSYNC B3 ;  /* 0x0000000000037941 */ /* 0x000fea0003800000 */
.L_x_6701:
        /* <DEDUP_REMOVED lines=41> */
[----:B------:R-:W-:Y:S01]  /*26d0*/  HFMA2.MMA R66, -RZ, RZ, 0, 0 ;  /* 0x00000000ff427435 */ /* 0x000fe200000001ff */
[----:B------:R-:W-:-:S10]  /*26e0*/  LOP3.LUT R118, R121, R118, R113, 0x96, !PT ;  /* 0x0000007679767212 */ /* 0x000fd400078e9671 */
.L_x_6700:
[----:B------:R-:W-:Y:S05]  /*26f0*/  BSYNC B2 ;  /* 0x0000000000027941 */ /* 0x000fea0003800000 */
.L_x_6699:
        /* <DEDUP_REMOVED lines=11> */
[----:B------:R-:W-:Y:S01]  /*27b0*/  MOV R67, R66 ;  /* 0x0000004200437202 */ /* 0x000fe20000000f00 */
[----:B------:R-:W-:Y:S01]  /*27c0*/  FADD.FTZ R65, R53, R65 ;  /* 0x0000004135417221 */ /* 0x000fe20000010000 */
[----:B------:R-:W-:Y:S06]  /*27d0*/  BRA `(.L_x_6704) ;  /* 0x0000000400547947 */ /* 0x000fec0003800000 */
.L_x_6703:
        /* <DEDUP_REMOVED lines=12> */
.L_x_6706:
[----:B------:R-:W-:-:S07]  /*28a0*/  IMAD.MOV.U32 R68, RZ, RZ, R176 ;  /* 0x000000ffff447224 */ /* 0x000fce00078e00b0 */
.L_x_6707:
[----:B------:R-:W-:Y:S05]  /*28b0*/  BSYNC B2 ;  /* 0x0000000000027941 */ /* 0x000fea0003800000 */
.L_x_6705:
        /* <DEDUP_REMOVED lines=16> */
.L_x_6711:
[----:B------:R-:W-:Y:S05]  /*29c0*/  BSYNC B3 ;  /* 0x0000000000037941 */ /* 0x000fea0003800000 */
.L_x_6710:
        /* <DEDUP_REMOVED lines=41> */
[----:B------:R-:W-:Y:S01]  /*2c60*/  LOP3.LUT R118, R121, R118, R113, 0x96, !PT ;  /* 0x0000007679767212 */ /* 0x000fe200078e9671 */
[----:B------:R-:W-:-:S07]  /*2c70*/  IMAD.MOV.U32 R67, RZ, RZ, RZ ;  /* 0x000000ffff437224 */ /* 0x000fce00078e00ff */
.L_x_6709:
[----:B------:R-:W-:Y:S05]  /*2c80*/  BSYNC B2 ;  /* 0x0000000000027941 */ /* 0x000fea0003800000 */
.L_x_6708:
[----:B------:R-:W-:Y:S02]  /*2c90*/  I2FP.F32.U32 R89, R68 ;  /* 0x0000004400597245 */ /* 0x000fe40000201000 */
[----:B------:R-:W-:-:S04]  /*2ca0*/  PRMT R66, R60, 0x7632, R66 ;  /* 0x000076323c427816 */ /* 0x000fc80000000042 */
[----:B------:R-:W-:Y:S01]  /*2cb0*/  SHF.L.U32 R91, R66, 0x10, RZ ;  /* 0x00000010425b7819 */ /* 0x000fe200000006ff */
[----:B------:R-:W-:-:S04]  /*2cc0*/  FFMA.FTZ R66, R89, R150, 1.1641532182693481445e-10 ;  /* 0x2f00000059427423 */ /* 0x000fc80000010096 */
[----:B------:R-:W-:Y:S01]  /*2cd0*/  FMUL.FTZ R91, R91, R148 ;  /* 0x000000945b5b7220 */ /* 0x000fe20000410000 */
[----:B------:R-:W-:-:S04]  /*2ce0*/  FSETP.GTU.FTZ.AND P3, PT, R66, R149, PT ;  /* 0x000000954200720b */ /* 0x000fc80003f7c000 */
[----:B------:R-:W-:Y:S02]  /*2cf0*/  FSEL R66, R91, RZ, !P3 ;  /* 0x000000ff5b427208 */ /* 0x000fe40005800000 */
[----:B------:R-:W-:-:S03]  /*2d00*/  SEL R179, RZ, 0x1, P3 ;  /* 0x00000001ffb37807 */ /* 0x000fc60001800000 */
[----:B------:R-:W-:-:S04]  /*2d10*/  FADD.FTZ R65, R66, R65 ;  /* 0x0000004142417221 */ /* 0x000fc80000010000 */
[----:B------:R-:W-:-:S07]  /*2d20*/  @P1 FADD.FTZ R65, R53, R65 ;  /* 0x0000004135411221 */ /* 0x000fce0000010000 */
.L_x_6704:
        /* <DEDUP_REMOVED lines=12> */
.L_x_6713:
[----:B------:R-:W-:-:S07]  /*2df0*/  IMAD.MOV.U32 R94, RZ, RZ, R176 ;  /* 0x000000ffff5e7224 */ /* 0x000fce00078e00b0 */
.L_x_6714:
[----:B------:R-:W-:Y:S05]  /*2e00*/  BSYNC B2 ;  /* 0x0000000000027941 */ /* 0x000fea0003800000 */
.L_x_6712:
        /* <DEDUP_REMOVED lines=16> */
.L_x_6718:
[----:B------:R-:W-:Y:S05]  /*2f10*/  BSYNC B3 ;  /* 0x0000000000037941 */ /* 0x000fea0003800000 */
.L_x_6717:
        /* <DEDUP_REMOVED lines=9> */
[----:B------:R-:W-:-:S03]  /*2fb0*/  LOP3.LUT R89, R91, R89, R96, 0x96, !PT ;  /* 0x000000595b597212 */ /* 0x000fc600078e9660 */
[----:B------:R-:W-:Y:S01]  /*2fc0*/  IMAD.MOV.U32 R68, RZ, RZ, RZ ;  /* 0x000000ffff447224 */ /* 0x000fe200078e00ff */
        /* <DEDUP_REMOVED lines=32> */
.L_x_6716:
[----:B------:R-:W-:Y:S05]  /*31d0*/  BSYNC B2 ;  /* 0x0000000000027941 */ /* 0x000fea0003800000 */
.L_x_6715:
        /* <DEDUP_REMOVED lines=12> */
[----:B------:R-:W-:Y:S02]  /*32a0*/  IMAD.MOV.U32 R69, RZ, RZ, R68 ;  /* 0x000000ffff457224 */ /* 0x000fe400078e0044 */
[----:B------:R-:W-:Y:S01]  /*32b0*/  FADD.FTZ R66, R54, R66 ;  /* 0x0000004236427221 */ /* 0x000fe20000010000 */
[----:B------:R-:W-:Y:S06]  /*32c0*/  BRA `(.L_x_6720) ;  /* 0x0000000400507947 */ /* 0x000fec0003800000 */
.L_x_6719:
        /* <DEDUP_REMOVED lines=12> */
.L_x_6722:
[----:B------:R-:W-:-:S07]  /*3390*/  IMAD.MOV.U32 R94, RZ, RZ, R176 ;  /* 0x000000ffff5e7224 */ /* 0x000fce00078e00b0 */
.L_x_6723:
[----:B------:R-:W-:Y:S05]  /*33a0*/  BSYNC B2 ;  /* 0x0000000000027941 */ /* 0x000fea0003800000 */
.L_x_6721:
        /* <DEDUP_REMOVED lines=16> */
.L_x_6727:
[----:B------:R-:W-:Y:S05]  /*34b0*/  BSYNC B3 ;  /* 0x0000000000037941 */ /* 0x000fea0003800000 */
.L_x_6726:
        /* <DEDUP_REMOVED lines=39> */
[----:B------:R-:W-:Y:S02]  /*3730*/  LOP3.LUT R119, R69, R88, R112, 0x96, !PT ;  /* 0x0000005845777212 */ /* 0x000fe400078e9670 */
[----:B------:R-:W-:Y:S01]  /*3740*/  MOV R176, R68 ;  /* 0x0000004400b07202 */ /* 0x000fe20000000f00 */
[----:B------:R-:W-:Y:S01]  /*3750*/  IMAD.MOV.U32 R69, RZ, RZ, RZ ;  /* 0x000000ffff457224 */ /* 0x000fe200078e00ff */
[----:B------:R-:W-:-:S07]  /*3760*/  LOP3.LUT R118, R121, R118, R113, 0x96, !PT ;  /* 0x0000007679767212 */ /* 0x000fce00078e9671 */
.L_x_6725:
[----:B------:R-:W-:Y:S05]  /*3770*/  BSYNC B2 ;  /* 0x0000000000027941 */ /* 0x000fea0003800000 */
.L_x_6724:
        /* <DEDUP_REMOVED lines=9> */
.L_x_6720:
        /* <DEDUP_REMOVED lines=12> */
.L_x_6729:
[----:B------:R-:W-:-:S07]  /*38d0*/  IMAD.MOV.U32 R94, RZ, RZ, R176 ;  /* 0x000000ffff5e7224 */ /* 0x000fce00078e00b0 */
.L_x_6730:
[----:B------:R-:W-:Y:S05]  /*38e0*/  BSYNC B2 ;  /* 0x0000000000027941 */ /* 0x000fea0003800000 */
.L_x_6728:
        /* <DEDUP_REMOVED lines=16> */
.L_x_6734:
[----:B------:R-:W-:Y:S05]  /*39f0*/  BSYNC B3 ;  /* 0x0000000000037941 */ /* 0x000fea0003800000 */
.L_x_6733:
        /* <DEDUP_REMOVED lines=39> */
[----:B------:R-:W-:Y:S02]  /*3c70*/  MOV R176, R68 ;  /* 0x0000004400b07202 */ /* 0x000fe40000000f00 */
[----:B------:R-:W-:Y:S01]  /*3c80*/  LOP3.LUT R119, R69, R88, R112, 0x96, !PT ;  /* 0x0000005845777212 */ /* 0x000fe200078e9670 */
[----:B------:R-:W-:Y:S01]  /*3c90*/  IMAD.MOV.U32 R68, RZ, RZ, RZ ;  /* 0x000000ffff447224 */ /* 0x000fe200078e00ff */
[----:B------:R-:W-:-:S07]  /*3ca0*/  LOP3.LUT R118, R121, R118, R113, 0x96, !PT ;  /* 0x0000007679767212 */ /* 0x000fce00078e9671 */
.L_x_6732:
[----:B------:R-:W-:Y:S05]  /*3cb0*/  BSYNC B2 ;  /* 0x0000000000027941 */ /* 0x000fea0003800000 */
.L_x_6731:
        /* <DEDUP_REMOVED lines=11> */
[----:B------:R-:W-:Y:S02]  /*3d70*/  IMAD.MOV.U32 R69, RZ, RZ, R68 ;  /* 0x000000ffff457224 */ /* 0x000fe400078e0044 */
[----:B------:R-:W-:Y:S01]  /*3d80*/  FADD.FTZ R67, R55, R67 ;  /* 0x0000004337437221 */ /* 0x000fe20000010000 */
[----:B------:R-:W-:Y:S06]  /*3d90*/  BRA `(.L_x_6736) ;  /* 0x0000000400547947 */ /* 0x000fec0003800000 */
.L_x_6735:
        /* <DEDUP_REMOVED lines=12> */
.L_x_6738:
[----:B------:R-:W-:-:S07]  /*3e60*/  MOV R94, R176 ;  /* 0x000000b0005e7202 */ /* 0x000fce0000000f00 */
.L_x_6739:
[----:B------:R-:W-:Y:S05]  /*3e70*/  BSYNC B2 ;  /* 0x0000000000027941 */ /* 0x000fea0003800000 */
.L_x_6737:
        /* <DEDUP_REMOVED lines=16> */
.L_x_6743:
[----:B------:R-:W-:Y:S05]  /*3f80*/  BSYNC B3 ;  /* 0x0000000000037941 */ /* 0x000fea0003800000 */
.L_x_6742:
        /* <DEDUP_REMOVED lines=39> */
[----:B------:R-:W-:Y:S01]  /*4200*/  LOP3.LUT R119, R69, R88, R112, 0x96, !PT ;  /* 0x0000005845777212 */ /* 0x000fe200078e9670 */
[----:B------:R-:W-:Y:S02]  /*4210*/  HFMA2.MMA R69, -RZ, RZ, 0, 0 ;  /* 0x00000000ff457435 */ /* 0x000fe400000001ff */
[----:B------:R-:W-:Y:S01]  /*4220*/  IMAD.MOV.U32 R176, RZ, RZ, R68 ;  /* 0x000000ffffb07224 */ /* 0x000fe200078e0044 */
[----:B------:R-:W-:-:S08]  /*4230*/  LOP3.LUT R118, R121, R118, R113, 0x96, !PT ;  /* 0x0000007679767212 */ /* 0x000fd000078e9671 */
.L_x_6741:
[----:B------:R-:W-:Y:S05]  /*4240*/  BSYNC B2 ;  /* 0x0000000000027941 */ /* 0x000fea0003800000 */
.L_x_6740:
[----:B------:R-:W-:Y:S02]  /*4250*/  PRMT R68, R61, 0x7632, R68 ;  /* 0x000076323d447816 */ /* 0x000fe40000000044 */
[----:B------:R-:W-:-:S03]  /*4260*/  I2FP.F32.U32 R89, R94 ;  /* 0x0000005e00597245 */ /* 0x000fc60000201000 */
[----:B------:R-:W-:Y:S02]  /*4270*/  IMAD.U32 R91, R68, 0x10000, RZ ;  /* 0x00010000445b7824 */ /* 0x000fe400078e00ff */
[----:B------:R-:W-:Y:S02]  /*4280*/  FFMA.FTZ R68, R89, R150, 1.1641532182693481445e-10 ;  /* 0x2f00000059447423 */ /* 0x000fe40000010096 */
[----:B------:R-:W-:-:S03]  /*4290*/  FMUL.FTZ R91, R91, R148 ;  /* 0x000000945b5b7220 */ /* 0x000fc60000410000 */
[----:B------:R-:W-:-:S04]  /*42a0*/  FSETP.GTU.FTZ.AND P3, PT, R68, R149, PT ;  /* 0x000000954400720b */ /* 0x000fc80003f7c000 */
[----:B------:R-:W-:Y:S02]  /*42b0*/  FSEL R68, R91, RZ, !P3 ;  /* 0x000000ff5b447208 */ /* 0x000fe40005800000 */
[----:B------:R-:W-:-:S03]  /*42c0*/  SEL R181, RZ, 0x1, P3 ;  /* 0x00000001ffb57807 */ /* 0x000fc60001800000 */
[----:B------:R-:W-:-:S04]  /*42d0*/  FADD.FTZ R67, R68, R67 ;  /* 0x0000004344437221 */ /* 0x000fc80000010000 */
[----:B------:R-:W-:-:S07]  /*42e0*/  @P1 FADD.FTZ R67, R55, R67 ;  /* 0x0000004337431221 */ /* 0x000fce0000010000 */
.L_x_6736:
        /* <DEDUP_REMOVED lines=12> */
.L_x_6745:
[----:B------:R-:W-:-:S07]  /*43b0*/  MOV R94, R176 ;  /* 0x000000b0005e7202 */ /* 0x000fce0000000f00 */
.L_x_6746:
[----:B------:R-:W-:Y:S05]  /*43c0*/  BSYNC B2 ;  /* 0x0000000000027941 */ /* 0x000fea0003800000 */
.L_x_6744:
        /* <DEDUP_REMOVED lines=16> */
.L_x_6750:
[----:B------:R-:W-:Y:S05]  /*44d0*/  BSYNC B3 ;  /* 0x0000000000037941 */ /* 0x000fea0003800000 */
.L_x_6749:
        /* <DEDUP_REMOVED lines=43> */
.L_x_6748:
[----:B------:R-:W-:Y:S05]  /*4790*/  BSYNC B2 ;  /* 0x0000000000027941 */ /* 0x000fea0003800000 */
.L_x_6747:
        /* <DEDUP_REMOVED lines=15> */
.L_x_6751:
        /* <DEDUP_REMOVED lines=12> */
.L_x_6754:
[----:B------:R-:W-:-:S07]  /*4950*/  IMAD.MOV.U32 R151, RZ, RZ, R176 ;  /* 0x000000ffff977224 */ /* 0x000fce00078e00b0 */
.L_x_6755:
[----:B------:R-:W-:Y:S05]  /*4960*/  BSYNC B2 ;  /* 0x0000000000027941 */ /* 0x000fea0003800000 */
.L_x_6753:
        /* <DEDUP_REMOVED lines=16> */
.L_x_6759:
[----:B------:R-:W-:Y:S05]  /*4a70*/  BSYNC B3 ;  /* 0x0000000000037941 */ /* 0x000fea0003800000 */
.L_x_6758:
        /* <DEDUP_REMOVED lines=43> */
.L_x_6757:
[----:B------:R-:W-:Y:S05]  /*4d30*/  BSYNC B2 ;  /* 0x0000000000027941 */ /* 0x000fea0003800000 */
.L_x_6756:
[----:B------:R-:W-:Y:S02]  /*4d40*/  I2FP.F32.U32 R89, R151 ;  /* 0x0000009700597245 */ /* 0x000fe40000201000 */
        /* <DEDUP_REMOVED lines=8> */
.L_x_6752:
        /* <DEDUP_REMOVED lines=12> */
.L_x_6761:
[----:B------:R-:W-:-:S07]  /*4e90*/  IMAD.MOV.U32 R151, RZ, RZ, R176 ;  /* 0x000000ffff977224 */ /* 0x000fce00078e00b0 */
.L_x_6762:
[----:B------:R-:W-:Y:S05]  /*4ea0*/  BSYNC B2 ;  /* 0x0000000000027941 */ /* 0x000fea0003800000 */
.L_x_6760:
        /* <DEDUP_REMOVED lines=16> */
.L_x_6766:
[----:B------:R-:W-:Y:S05]  /*4fb0*/  BSYNC B3 ;  /* 0x0000000000037941 */ /* 0x000fea0003800000 */
.L_x_6765:
        /* <DEDUP_REMOVED lines=43> */
.L_x_6764:
[----:B------:R-:W-:Y:S05]  /*5270*/  BSYNC B2 ;  /* 0x0000000000027941 */ /* 0x000fea0003800000 */
.L_x_6763:
        /* <DEDUP_REMOVED lines=9> */
[----:B------:R-:W-:Y:S02]  /*5310*/  IMAD.MOV.U32 R70, RZ, RZ, R88 ;  /* 0x000000ffff467224 */ /* 0x000fe400078e0058 */
[----:B------:R-:W-:Y:S01]  /*5320*/  FADD.FTZ R69, R57, R69 ;  /* 0x0000004539457221 */ /* 0x000fe20000010000 */
[----:B------:R-:W-:Y:S06]  /*5330*/  BRA `(.L_x_6768) ;  /* 0x0000000400547947 */ /* 0x000fec0003800000 */
.L_x_6767:
        /* <DEDUP_REMOVED lines=12> */
.L_x_6770:
[----:B------:R-:W-:-:S07]  /*5400*/  IMAD.MOV.U32 R151, RZ, RZ, R176 ;  /* 0x000000ffff977224 */ /* 0x000fce00078e00b0 */
.L_x_6771:
[----:B------:R-:W-:Y:S05]  /*5410*/  BSYNC B2 ;  /* 0x0000000000027941 */ /* 0x000fea0003800000 */
.L_x_6769:
        /* <DEDUP_REMOVED lines=16> */
.L_x_6775:
[----:B------:R-:W-:Y:S05]  /*5520*/  BSYNC B3 ;  /* 0x0000000000037941 */ /* 0x000fea0003800000 */
.L_x_6774:
        /* <DEDUP_REMOVED lines=41> */
[----:B------:R-:W-:Y:S02]  /*57c0*/  MOV R176, R88 ;  /* 0x0000005800b07202 */ /* 0x000fe40000000f00 */
[----:B------:R-:W-:-:S07]  /*57d0*/  LOP3.LUT R118, R121, R118, R113, 0x96, !PT ;  /* 0x0000007679767212 */ /* 0x000fce00078e9671 */
.L_x_6773:
[----:B------:R-:W-:Y:S05]  /*57e0*/  BSYNC B2 ;  /* 0x0000000000027941 */ /* 0x000fea0003800000 */
.L_x_6772:
        /* <DEDUP_REMOVED lines=10> */
.L_x_6768:
        /* <DEDUP_REMOVED lines=12> */
.L_x_6777:
[----:B------:R-:W-:-:S07]  /*5950*/  IMAD.MOV.U32 R151, RZ, RZ, R176 ;  /* 0x000000ffff977224 */ /* 0x000fce00078e00b0 */
.L_x_6778:
[----:B------:R-:W-:Y:S05]  /*5960*/  BSYNC B2 ;  /* 0x0000000000027941 */ /* 0x000fea0003800000 */
.L_x_6776:
        /* <DEDUP_REMOVED lines=16> */
.L_x_6782:
[----:B------:R-:W-:Y:S05]  /*5a70*/  BSYNC B3 ;  /* 0x0000000000037941 */ /* 0x000fea0003800000 */
.L_x_6781:
        /* <DEDUP_REMOVED lines=43> */
.L_x_6780:
[----:B------:R-:W-:Y:S05]  /*5d30*/  BSYNC B2 ;  /* 0x0000000000027941 */ /* 0x000fea0003800000 */
.L_x_6779:
        /* <DEDUP_REMOVED lines=10> */
[----:B------:R-:W-:Y:S02]  /*5de0*/  IMAD.MOV.U32 R89, RZ, RZ, R88 ;  /* 0x000000ffff597224 */ /* 0x000fe400078e0058 */
[----:B------:R-:W-:Y:S01]  /*5df0*/  FADD.FTZ R70, R58, R70 ;  /* 0x000000463a467221 */ /* 0x000fe20000010000 */
[----:B------:R-:W-:Y:S06]  /*5e00*/  BRA `(.L_x_6784) ;  /* 0x0000000400507947 */ /* 0x000fec0003800000 */
.L_x_6783:
        /* <DEDUP_REMOVED lines=12> */
.L_x_6786:
[----:B------:R-:W-:-:S07]  /*5ed0*/  MOV R151, R176 ;  /* 0x000000b000977202 */ /* 0x000fce0000000f00 */
.L_x_6787:
[----:B------:R-:W-:Y:S05]  /*5ee0*/  BSYNC B2 ;  /* 0x0000000000027941 */ /* 0x000fea0003800000 */
.L_x_6785:
        /* <DEDUP_REMOVED lines=16> */
.L_x_6791:
[----:B------:R-:W-:Y:S05]  /*5ff0*/  BSYNC B3 ;  /* 0x0000000000037941 */ /* 0x000fea0003800000 */
.L_x_6790:
        /* <DEDUP_REMOVED lines=43> */
.L_x_6789:
[----:B------:R-:W-:Y:S05]  /*62b0*/  BSYNC B2 ;  /* 0x0000000000027941 */ /* 0x000fea0003800000 */
.L_x_6788:
        /* <DEDUP_REMOVED lines=9> */
.L_x_6784:
        /* <DEDUP_REMOVED lines=12> */
.L_x_6793:
[----:B------:R-:W-:-:S07]  /*6410*/  MOV R151, R176 ;  /* 0x000000b000977202 */ /* 0x000fce0000000f00 */
.L_x_6794:
[----:B------:R-:W-:Y:S05]  /*6420*/  BSYNC B2 ;  /* 0x0000000000027941 */ /* 0x000fea0003800000 */
.L_x_6792:
        /* <DEDUP_REMOVED lines=16> */
.L_x_6798:
[----:B------:R-:W-:Y:S05]  /*6530*/  BSYNC B3 ;  /* 0x0000000000037941 */ /* 0x000fea0003800000 */
.L_x_6797:
        /* <DEDUP_REMOVED lines=43> */
.L_x_6796:
[----:B------:R-:W-:Y:S05]  /*67f0*/  BSYNC B2 ;  /* 0x0000000000027941 */ /* 0x000fea0003800000 */
.L_x_6795:
        /* <DEDUP_REMOVED lines=9> */
[----:B------:R-:W-:Y:S01]  /*6890*/  MOV R121, R88 ;  /* 0x0000005800797202 */ /* 0x000fe20000000f00 */
[----:B------:R-:W-:Y:S01]  /*68a0*/  FADD.FTZ R71, R59, R71 ;  /* 0x000000473b477221 */ /* 0x000fe20000010000 */
[----:B------:R-:W-:Y:S06]  /*68b0*/  BRA `(.L_x_6800) ;  /* 0x0000000400547947 */ /* 0x000fec0003800000 */
.L_x_6799:
        /* <DEDUP_REMOVED lines=12> */
.L_x_6802:
[----:B------:R-:W-:-:S07]  /*6980*/  IMAD.MOV.U32 R151, RZ, RZ, R176 ;  /* 0x000000ffff977224 */ /* 0x000fce00078e00b0 */
.L_x_6803:
[----:B------:R-:W-:Y:S05]  /*6990*/  BSYNC B2 ;  /* 0x0000000000027941 */ /* 0x000fea0003800000 */
.L_x_6801:
        /* <DEDUP_REMOVED lines=16> */
.L_x_6807:
[----:B------:R-:W-:Y:S05]  /*6aa0*/  BSYNC B3 ;  /* 0x0000000000037941 */ /* 0x000fea0003800000 */
.L_x_6806:
        /* <DEDUP_REMOVED lines=43> */
.L_x_6805:
[----:B------:R-:W-:Y:S05]  /*6d60*/  BSYNC B2 ;  /* 0x0000000000027941 */ /* 0x000fea0003800000 */
.L_x_6804:
        /* <DEDUP_REMOVED lines=8> */
[----:B------:R-:W-:-:S04]  /*6df0*/  FADD.FTZ R71, R88, R71 ;  /* 0x0000004758477221 */ /* 0x000fc80000010000 */
[----:B------:R-:W-:-:S07]  /*6e00*/  @P1 FADD.FTZ R71, R59, R71 ;  /* 0x000000473b471221 */ /* 0x000fce0000010000 */
.L_x_6800:
[----:B------:R-:W-:Y:S01]  /*6e10*/  SEL R89, RZ, 0x10000, P4 ;  /* 0x00010000ff597807 */ /* 0x000fe20002000000 */
[----:B------:R-:W-:Y:S01]  /*6e20*/  IMAD.SHL.U32 R148, R187, 0x8, RZ ;  /* 0x00000008bb947824 */ /* 0x000fe200078e00ff */
[C---:B------:R-:W-:Y:S02]  /*6e30*/  LOP3.LUT P4, RZ, R0.reuse, 0x2, RZ, 0xc0, !PT ;  /* 0x0000000200ff7812 */ /* 0x040fe4000788c0ff */
[C---:B------:R-:W-:Y:S02]  /*6e40*/  LOP3.LUT P6, RZ, R0.reuse, 0x4, RZ, 0xc0, !PT ;  /* 0x0000000400ff7812 */ /* 0x040fe400078cc0ff */
[----:B------:R-:W-:Y:S02]  /*6e50*/  SEL R92, RZ, 0x1, P4 ;  /* 0x00000001ff5c7807 */ /* 0x000fe40002000000 */
[----:B------:R-:W-:Y:S02]  /*6e60*/  LOP3.LUT P1, RZ, R0, 0x8, RZ, 0xc0, !PT ;  /* 0x0000000800ff7812 */ /* 0x000fe4000782c0ff */
[----:B------:R-:W-:Y:S01]  /*6e70*/  SEL R91, RZ, 0x1000000, P5 ;  /* 0x01000000ff5b7807 */ /* 0x000fe20002800000 */
[----:B------:R-:W-:Y:S01]  /*6e80*/  IMAD.WIDE.U32 R92, R92, 0x1000000, RZ ;  /* 0x010000005c5c7825 */ /* 0x000fe200078e00ff */
[----:B------:R-:W-:-:S02]  /*6e90*/  LOP3.LUT P5, RZ, R0, 0x1, RZ, 0xc0, !PT ;  /* 0x0000000100ff7812 */ /* 0x000fc400078ac0ff */
[----:B------:R-:W-:Y:S02]  /*6ea0*/  SEL R94, RZ, 0x100, P3 ;  /* 0x00000100ff5e7807 */ /* 0x000fe40001800000 */
[----:B------:R-:W-:Y:S02]  /*6eb0*/  SEL R90, RZ, 0x1, P6 ;  /* 0x00000001ff5a7807 */ /* 0x000fe40003000000 */
[----:B------:R-:W-:Y:S02]  /*6ec0*/  SEL R88, RZ, 0x1, P1 ;  /* 0x00000001ff587807 */ /* 0x000fe40000800000 */
[----:B------:R-:W-:Y:S02]  /*6ed0*/  SEL R149, RZ, 0x1, P5 ;  /* 0x00000001ff957807 */ /* 0x000fe40002800000 */
[----:B------:R-:W-:Y:S01]  /*6ee0*/  LOP3.LUT R94, R94, R91, R89, 0xfe, !PT ;  /* 0x0000005b5e5e7212 */ /* 0x000fe200078efe59 */
[----:B------:R-:W-:Y:S01]  /*6ef0*/  IMAD.WIDE.U32 R90, R90, 0x10000, RZ ;  /* 0x000100005a5a7825 */ /* 0x000fe200078e00ff */
[----:B------:R-:W-:-:S02]  /*6f00*/  LOP3.LUT P2, RZ, R0, 0x10, RZ, 0xc0, !PT ;  /* 0x0000001000ff7812 */ /* 0x000fc4000784c0ff */
[----:B------:R-:W-:Y:S01]  /*6f10*/  LOP3.LUT R149, R93, R94, R149, 0xfe, !PT ;  /* 0x0000005e5d957212 */ /* 0x000fe200078efe95 */
[----:B------:R-:W-:Y:S01]  /*6f20*/  IMAD.WIDE.U32 R88, R88, 0x100, RZ ;  /* 0x0000010058587825 */ /* 0x000fe200078e00ff */
[C---:B------:R-:W-:Y:S02]  /*6f30*/  LEA R94, P1, R187.reuse, UR10, 0x5 ;  /* 0x0000000abb5e7c11 */ /* 0x040fe4000f8228ff */
[C---:B------:R-:W-:Y:S02]  /*6f40*/  SHF.L.U64.HI R150, R187.reuse, 0x3, RZ ;  /* 0x00000003bb967819 */ /* 0x040fe400000102ff */
[----:B------:R-:W-:Y:S02]  /*6f50*/  LOP3.LUT R92, R88, R92, R90, 0xfe, !PT ;  /* 0x0000005c585c7212 */ /* 0x000fe400078efe5a */
[----:B------:R-:W-:Y:S02]  /*6f60*/  LEA.HI.X R95, R187, UR11, RZ, 0x5, P1 ;  /* 0x0000000bbb5f7c11 */ /* 0x000fe400088f2cff */
[----:B------:R-:W-:-:S02]  /*6f70*/  IADD3 R88, P1, R148, UR6, RZ ;  /* 0x0000000694587c10 */ /* 0x000fc4000ff3e0ff */
[----:B------:R-:W-:Y:S01]  /*6f80*/  SEL R93, RZ, 0x1, P2 ;  /* 0x00000001ff5d7807 */ /* 0x000fe20001000000 */
[----:B------:R0:W-:Y:S01]  /*6f90*/  STG.E.128 desc[UR4][R94.64], R64 ;  /* 0x000000405e007986 */ /* 0x0001e2000c101d04 */
[----:B------:R-:W-:Y:S02]  /*6fa0*/  LOP3.LUT R91, R89, R149, R91, 0xfe, !PT ;  /* 0x00000095595b7212 */ /* 0x000fe400078efe5b */
[----:B------:R-:W-:Y:S01]  /*6fb0*/  IADD3.X R89, R150, UR7, RZ, P1, !PT ;  /* 0x0000000796597c10 */ /* 0x000fe20008ffe4ff */
[----:B------:R0:W-:Y:S01]  /*6fc0*/  STG.E.128 desc[UR4][R94.64+0x10], R68 ;  /* 0x000010445e007986 */ /* 0x0001e2000c101d04 */
[----:B------:R-:W-:-:S05]  /*6fd0*/  LOP3.LUT R90, R92, R93, RZ, 0xfc, !PT ;  /* 0x0000005d5c5a7212 */ /* 0x000fca00078efcff */
        /* <DEDUP_REMOVED lines=22> */
.L_x_6808:
[----:B------:R-:W-:-:S07]  /*7140*/  IADD3 R148, R187, 0x20, RZ ;  /* 0x00000020bb947810 */ /* 0x000fce0007ffe0ff */
.L_x_6679:
[----:B------:R-:W-:Y:S05]  /*7150*/  BSYNC B1 ;  /* 0x0000000000017941 */ /* 0x000fea0003800000 */
.L_x_6678:
[----:B------:R-:W-:Y:S01]  /*7160*/  LOP3.LUT P0, RZ, R0, 0x80, RZ, 0xc0, !PT ;  /* 0x0000008000ff7812 */ /* 0x000fe2000780c0ff */
[----:B------:R-:W-:-:S12]  /*7170*/  BSSY B1, `(.L_x_6809) ;  /* 0x00005b4000017945 */ /* 0x000fd80003800000 */
[----:B------:R-:W-:Y:S05]  /*7180*/  @!P0 BRA `(.L_x_6810) ;  /* 0x0000005800c88947 */ /* 0x000fea0003800000 */
[----:B------:R-:W2:Y:S01]  /*7190*/  LDC.64 R72, c[0x0][0x228] ;  /* 0x00008a00ff487b82 */ /* 0x000ea20000000a00 */
[----:B------:R-:W-:-:S04]  /*71a0*/  ISETP.NE.U32.AND P1, PT, RZ, UR8, PT ;  /* 0x00000008ff007c0c */ /* 0x000fc8000bf25070 */
[----:B------:R-:W-:-:S03]  /*71b0*/  ISETP.NE.AND.EX P1, PT, RZ, UR9, PT, P1 ;  /* 0x00000009ff007c0c */ /* 0x000fc6000bf25310 */
[----:B------:R-:W3:Y:S01]  /*71c0*/  LDC.64 R74, c[0x0][0x220] ;  /* 0x00008800ff4a7b82 */ /* 0x000ee20000000a00 */
[----:B--2---:R-:W-:-:S04]  /*71d0*/  ISETP.NE.U32.AND P0, PT, R72, RZ, PT ;  /* 0x000000ff4800720c */ /* 0x004fc80003f05070 */
[----:B------:R-:W-:Y:S01]  /*71e0*/  ISETP.NE.AND.EX P0, PT, R73, RZ, PT, P0 ;  /* 0x000000ff4900720c */ /* 0x000fe20003f05300 */
[----:B---3--:R-:W-:-:S05]  /*71f0*/  IMAD.WIDE.U32 R74, R148, 0x10, R74 ;  /* 0x00000010944a7825 */ /* 0x008fca00078e004a */
[----:B------:R2:W5:Y:S07]  /*7200*/  LDG.E.128 R76, desc[UR4][R74.64] ;  /* 0x000000044a4c7981 */ /* 0x00056e000c1e1d00 */
[----:B01----:R-:W-:-:S04]  /*7210*/  @P0 LEA R88, P2, R148, R72, 0x4 ;  /* 0x0000004894580211 */ /* 0x003fc800078420ff */
        /* <DEDUP_REMOVED lines=9> */
[----:B--2---:R-:W-:Y:S05]  /*72b0*/  @!P2 BRA `(.L_x_6812) ;  /* 0x000000000020a947 */ /* 0x004fea0003800000 */
        /* <DEDUP_REMOVED lines=8> */
.L_x_6812:
[----:B------:R-:W-:-:S07]  /*7340*/  IMAD.MOV.U32 R94, RZ, RZ, R176 ;  /* 0x000000ffff5e7224 */ /* 0x000fce00078e00b0 */
.L_x_6813:
[----:B------:R-:W-:Y:S05]  /*7350*/  BSYNC B2 ;  /* 0x0000000000027941 */ /* 0x000fea0003800000 */
.L_x_6811:
        /* <DEDUP_REMOVED lines=16> */
.L_x_6817:
[----:B------:R-:W-:Y:S05]  /*7460*/  BSYNC B3 ;  /* 0x0000000000037941 */ /* 0x000fea0003800000 */
.L_x_6816:
        /* <DEDUP_REMOVED lines=36> */
[----:B------:R-:W-:Y:S01]  /*76b0*/  IMAD.MOV.U32 R92, RZ, RZ, RZ ;  /* 0x000000ffff5c7224 */ /* 0x000fe200078e00ff */
[----:B------:R-:W-:Y:S01]  /*76c0*/  LOP3.LUT R120, R89, R74, R35, 0x96, !PT ;  /* 0x0000004a59787212 */ /* 0x000fe200078e9623 */
[----:B------:R-:W-:-:S04]  /*76d0*/  IMAD.WIDE.U32 R74, R75, -0x326172a9, RZ ;  /* 0xcd9e8d574b4a7825 */ /* 0x000fc800078e00ff */
[----:B------:R-:W-:Y:S01]  /*76e0*/  IMAD.WIDE.U32 R120, R120, -0x2daee0ad, RZ ;  /* 0xd2511f5378787825 */ /* 0x000fe200078e00ff */
[----:B------:R-:W-:-:S03]  /*76f0*/  LOP3.LUT R119, R75, R88, R112, 0x96, !PT ;  /* 0x000000584b777212 */ /* 0x000fc600078e9670 */
[----:B------:R-:W-:Y:S01]  /*7700*/  IMAD.MOV.U32 R176, RZ, RZ, R74 ;  /* 0x000000ffffb07224 */ /* 0x000fe200078e004a */
[----:B------:R-:W-:-:S07]  /*7710*/  LOP3.LUT R118, R121, R118, R113, 0x96, !PT ;  /* 0x0000007679767212 */ /* 0x000fce00078e9671 */
.L_x_6815:
[----:B------:R-:W-:Y:S05]  /*7720*/  BSYNC B2 ;  /* 0x0000000000027941 */ /* 0x000fea0003800000 */
.L_x_6814:
        /* <DEDUP_REMOVED lines=17> */
[----:B------:R-:W-:Y:S01]  /*7840*/  MOV R73, R92 ;  /* 0x0000005c00497202 */ /* 0x000fe20000000f00 */
[----:B------:R-:W-:Y:S01]  /*7850*/  FADD.FTZ R72, R52, R72 ;  /* 0x0000004834487221 */ /* 0x000fe20000010000 */
[----:B------:R-:W-:Y:S06]  /*7860*/  BRA `(.L_x_6819) ;  /* 0x0000000400507947 */ /* 0x000fec0003800000 */
.L_x_6818:
        /* <DEDUP_REMOVED lines=12> */
.L_x_6821:
[----:B------:R-:W-:-:S07]  /*7930*/  IMAD.MOV.U32 R94, RZ, RZ, R176 ;  /* 0x000000ffff5e7224 */ /* 0x000fce00078e00b0 */
.L_x_6822:
[----:B------:R-:W-:Y:S05]  /*7940*/  BSYNC B2 ;  /* 0x0000000000027941 */ /* 0x000fea0003800000 */
.L_x_6820:
        /* <DEDUP_REMOVED lines=16> */
.L_x_6826:
[----:B------:R-:W-:Y:S05]  /*7a50*/  BSYNC B3 ;  /* 0x0000000000037941 */ /* 0x000fea0003800000 */
.L_x_6825:
        /* <DEDUP_REMOVED lines=43> */
.L_x_6824:
[----:B------:R-:W-:Y:S05]  /*7d10*/  BSYNC B2 ;  /* 0x0000000000027941 */ /* 0x000fea0003800000 */
.L_x_6823:
        /* <DEDUP_REMOVED lines=9> */
.L_x_6819:
        /* <DEDUP_REMOVED lines=12> */
.L_x_6828:
[----:B------:R-:W-:-:S07]  /*7e70*/  IMAD.MOV.U32 R94, RZ, RZ, R176 ;  /* 0x000000ffff5e7224 */ /* 0x000fce00078e00b0 */
.L_x_6829:
[----:B------:R-:W-:Y:S05]  /*7e80*/  BSYNC B2 ;  /* 0x0000000000027941 */ /* 0x000fea0003800000 */
.L_x_6827:
        /* <DEDUP_REMOVED lines=16> */
.L_x_6833:
[----:B------:R-:W-:Y:S05]  /*7f90*/  BSYNC B3 ;  /* 0x0000000000037941 */ /* 0x000fea0003800000 */
.L_x_6832:
        /* <DEDUP_REMOVED lines=43> */
.L_x_6831:
[----:B------:R-:W-:Y:S05]  /*8250*/  BSYNC B2 ;  /* 0x0000000000027941 */ /* 0x000fea0003800000 */
.L_x_6830:
        /* <DEDUP_REMOVED lines=14> */
.L_x_6834:
        /* <DEDUP_REMOVED lines=12> */
.L_x_6837:
[----:B------:R-:W-:-:S07]  /*8400*/  IMAD.MOV.U32 R76, RZ, RZ, R176 ;  /* 0x000000ffff4c7224 */ /* 0x000fce00078e00b0 */
.L_x_6838:
[----:B------:R-:W-:Y:S05]  /*8410*/  BSYNC B2 ;  /* 0x0000000000027941 */ /* 0x000fea0003800000 */
.L_x_6836:
        /* <DEDUP_REMOVED lines=16> */
.L_x_6842:
[----:B------:R-:W-:Y:S05]  /*8520*/  BSYNC B3 ;  /* 0x0000000000037941 */ /* 0x000fea0003800000 */
.L_x_6841:
        /* <DEDUP_REMOVED lines=43> */
.L_x_6840:
[----:B------:R-:W-:Y:S05]  /*87e0*/  BSYNC B2 ;  /* 0x0000000000027941 */ /* 0x000fea0003800000 */
.L_x_6839:
        /* <DEDUP_REMOVED lines=8> */
[----:B------:R-:W-:-:S04]  /*8870*/  FADD.FTZ R73, R76, R73 ;  /* 0x000000494c497221 */ /* 0x000fc80000010000 */
[----:B------:R-:W-:-:S07]  /*8880*/  @P1 FADD.FTZ R73, R53, R73 ;  /* 0x0000004935491221 */ /* 0x000fce0000010000 */
.L_x_6835:
        /* <DEDUP_REMOVED lines=12> */
.L_x_6844:
[----:B------:R-:W-:-:S07]  /*8950*/  IMAD.MOV.U32 R94, RZ, RZ, R176 ;  /* 0x000000ffff5e7224 */ /* 0x000fce00078e00b0 */
.L_x_6845:
[----:B------:R-:W-:Y:S05]  /*8960*/  BSYNC B2 ;  /* 0x0000000000027941 */ /* 0x000fea0003800000 */
.L_x_6843:
        /* <DEDUP_REMOVED lines=16> */
.L_x_6849:
[----:B------:R-:W-:Y:S05]  /*8a70*/  BSYNC B3 ;  /* 0x0000000000037941 */ /* 0x000fea0003800000 */
.L_x_6848:
        /* <DEDUP_REMOVED lines=43> */
.L_x_6847:
[----:B------:R-:W-:Y:S05]  /*8d30*/  BSYNC B2 ;  /* 0x0000000000027941 */ /* 0x000fea0003800000 */
.L_x_6846:
        /* <DEDUP_REMOVED lines=15> */
.L_x_6850:
        /* <DEDUP_REMOVED lines=12> */
.L_x_6853:
[----:B------:R-:W-:-:S07]  /*8ef0*/  MOV R94, R176 ;  /* 0x000000b0005e7202 */ /* 0x000fce0000000f00 */
.L_x_6854:
[----:B------:R-:W-:Y:S05]  /*8f00*/  BSYNC B2 ;  /* 0x0000000000027941 */ /* 0x000fea0003800000 */
.L_x_6852:
        /* <DEDUP_REMOVED lines=16> */
.L_x_6858:
[----:B------:R-:W-:Y:S05]  /*9010*/  BSYNC B3 ;  /* 0x0000000000037941 */ /* 0x000fea0003800000 */
.L_x_6857:
        /* <DEDUP_REMOVED lines=43> */
.L_x_6856:
[----:B------:R-:W-:Y:S05]  /*92d0*/  BSYNC B2 ;  /* 0x0000000000027941 */ /* 0x000fea0003800000 */
.L_x_6855:
        /* <DEDUP_REMOVED lines=9> */
.L_x_6851:
        /* <DEDUP_REMOVED lines=12> */
.L_x_6860:
[----:B------:R-:W-:-:S07]  /*9430*/  MOV R94, R176 ;  /* 0x000000b0005e7202 */ /* 0x000fce0000000f00 */
.L_x_6861:
[----:B------:R-:W-:Y:S05]  /*9440*/  BSYNC B2 ;  /* 0x0000000000027941 */ /* 0x000fea0003800000 */
.L_x_6859:
        /* <DEDUP_REMOVED lines=16> */
.L_x_6865:
[----:B------:R-:W-:Y:S05]  /*9550*/  BSYNC B3 ;  /* 0x0000000000037941 */ /* 0x000fea0003800000 */
.L_x_6864:
        /* <DEDUP_REMOVED lines=43> */
.L_x_6863:
[----:B------:R-:W-:Y:S05]  /*9810*/  BSYNC B2 ;  /* 0x0000000000027941 */ /* 0x000fea0003800000 */
.L_x_6862:
        /* <DEDUP_REMOVED lines=14> */
.L_x_6866:
        /* <DEDUP_REMOVED lines=12> */
.L_x_6869:
[----:B------:R-:W-:-:S07]  /*99c0*/  IMAD.MOV.U32 R94, RZ, RZ, R176 ;  /* 0x000000ffff5e7224 */ /* 0x000fce00078e00b0 */
.L_x_6870:
[----:B------:R-:W-:Y:S05]  /*99d0*/  BSYNC B2 ;  /* 0x0000000000027941 */ /* 0x000fea0003800000 */
.L_x_6868:
        /* <DEDUP_REMOVED lines=16> */
.L_x_6874:
[----:B------:R-:W-:Y:S05]  /*9ae0*/  BSYNC B3 ;  /* 0x0000000000037941 */ /* 0x000fea0003800000 */
.L_x_6873:
        /* <DEDUP_REMOVED lines=43> */
.L_x_6872:
[----:B------:R-:W-:Y:S05]  /*9da0*/  BSYNC B2 ;  /* 0x0000000000027941 */ /* 0x000fea0003800000 */
.L_x_6871:
        /* <DEDUP_REMOVED lines=10> */
.L_x_6867:
        /* <DEDUP_REMOVED lines=12> */
.L_x_6876:
[----:B------:R-:W-:-:S07]  /*9f10*/  IMAD.MOV.U32 R94, RZ, RZ, R176 ;  /* 0x000000ffff5e7224 */ /* 0x000fce00078e00b0 */
.L_x_6877:
[----:B------:R-:W-:Y:S05]  /*9f20*/  BSYNC B2 ;  /* 0x0000000000027941 */ /* 0x000fea0003800000 */
.L_x_6875:
        /* <DEDUP_REMOVED lines=16> */
.L_x_6881:
[----:B------:R-:W-:Y:S05]  /*a030*/  BSYNC B3 ;  /* 0x0000000000037941 */ /* 0x000fea0003800000 */
.L_x_6880:
        /* <DEDUP_REMOVED lines=43> */
.L_x_6879:
[----:B------:R-:W-:Y:S05]  /*a2f0*/  BSYNC B2 ;  /* 0x0000000000027941 */ /* 0x000fea0003800000 */
.L_x_6878:
        /* <DEDUP_REMOVED lines=15> */
.L_x_6882:
        /* <DEDUP_REMOVED lines=12> */
.L_x_6885:
[----:B------:R-:W-:-:S07]  /*a4b0*/  IMAD.MOV.U32 R182, RZ, RZ, R176 ;  /* 0x000000ffffb67224 */ /* 0x000fce00078e00b0 */
.L_x_6886:
[----:B------:R-:W-:Y:S05]  /*a4c0*/  BSYNC B2 ;  /* 0x0000000000027941 */ /* 0x000fea0003800000 */
.L_x_6884:
        /* <DEDUP_REMOVED lines=16> */
.L_x_6890:
[----:B------:R-:W-:Y:S05]  /*a5d0*/  BSYNC B3 ;  /* 0x0000000000037941 */ /* 0x000fea0003800000 */
.L_x_6889:
        /* <DEDUP_REMOVED lines=43> */
.L_x_6888:
[----:B------:R-:W-:Y:S05]  /*a890*/  BSYNC B2 ;  /* 0x0000000000027941 */ /* 0x000fea0003800000 */
.L_x_6887:
        /* <DEDUP_REMOVED lines=9> */
.L_x_6883:
        /* <DEDUP_REMOVED lines=12> */
.L_x_6892:
[----:B------:R-:W-:-:S07]  /*a9f0*/  IMAD.MOV.U32 R186, RZ, RZ, R176 ;  /* 0x000000ffffba7224 */ /* 0x000fce00078e00b0 */
.L_x_6893:
[----:B------:R-:W-:Y:S05]  /*aa00*/  BSYNC B2 ;  /* 0x0000000000027941 */ /* 0x000fea0003800000 */
.L_x_6891:
        /* <DEDUP_REMOVED lines=16> */
.L_x_6897:
[----:B------:R-:W-:Y:S05]  /*ab10*/  BSYNC B3 ;  /* 0x0000000000037941 */ /* 0x000fea0003800000 */
.L_x_6896:
        /* <DEDUP_REMOVED lines=43> */
.L_x_6895:
[----:B------:R-:W-:Y:S05]  /*add0*/  BSYNC B2 ;  /* 0x0000000000027941 */ /* 0x000fea0003800000 */
.L_x_6894:
        /* <DEDUP_REMOVED lines=12> */
.L_x_6898:
        /* <DEDUP_REMOVED lines=12> */
.L_x_6901:
[----:B------:R-:W-:-:S07]  /*af60*/  MOV R183, R176 ;  /* 0x000000b000b77202 */ /* 0x000fce0000000f00 */
.L_x_6902:
[----:B------:R-:W-:Y:S05]  /*af70*/  BSYNC B2 ;  /* 0x0000000000027941 */ /* 0x000fea0003800000 */
.L_x_6900:
        /* <DEDUP_REMOVED lines=16> */
.L_x_6906:
[----:B------:R-:W-:Y:S05]  /*b080*/  BSYNC B3 ;  /* 0x0000000000037941 */ /* 0x000fea0003800000 */
.L_x_6905:
        /* <DEDUP_REMOVED lines=43> */
.L_x_6904:
[----:B------:R-:W-:Y:S05]  /*b340*/  BSYNC B2 ;  /* 0x0000000000027941 */ /* 0x000fea0003800000 */
.L_x_6903:
        /* <DEDUP_REMOVED lines=10> */
.L_x_6899:
        /* <DEDUP_REMOVED lines=12> */
.L_x_6908:
[----:B------:R-:W-:-:S07]  /*b4b0*/  MOV R186, R176 ;  /* 0x000000b000ba7202 */ /* 0x000fce0000000f00 */
.L_x_6909:
[----:B------:R-:W-:Y:S05]  /*b4c0*/  BSYNC B2 ;  /* 0x0000000000027941 */ /* 0x000fea0003800000 */
.L_x_6907:
        /* <DEDUP_REMOVED lines=16> */
.L_x_6913:
[----:B------:R-:W-:Y:S05]  /*b5d0*/  BSYNC B3 ;  /* 0x0000000000037941 */ /* 0x000fea0003800000 */
.L_x_6912:
        /* <DEDUP_REMOVED lines=43> */
.L_x_6911:
[----:B------:R-:W-:Y:S05]  /*b890*/  BSYNC B2 ;  /* 0x0000000000027941 */ /* 0x000fea0003800000 */
.L_x_6910:
        /* <DEDUP_REMOVED lines=13> */
.L_x_6914:
        /* <DEDUP_REMOVED lines=12> */
.L_x_6917:
[----:B------:R-:W-:-:S07]  /*ba30*/  IMAD.MOV.U32 R184, RZ, RZ, R176 ;  /* 0x000000ffffb87224 */ /* 0x000fce00078e00b0 */
.L_x_6918:
[----:B------:R-:W-:Y:S05]  /*ba40*/  BSYNC B2 ;  /* 0x0000000000027941 */ /* 0x000fea0003800000 */
.L_x_6916:
        /* <DEDUP_REMOVED lines=16> */
.L_x_6922:
[----:B------:R-:W-:Y:S05]  /*bb50*/  BSYNC B3 ;  /* 0x0000000000037941 */ /* 0x000fea0003800000 */
.L_x_6921:
        /* <DEDUP_REMOVED lines=43> */
.L_x_6920:
[----:B------:R-:W-:Y:S05]  /*be10*/  BSYNC B2 ;  /* 0x0000000000027941 */ /* 0x000fea0003800000 */
.L_x_6919:
        /* <DEDUP_REMOVED lines=9> */
.L_x_6915:
        /* <DEDUP_REMOVED lines=12> */
.L_x_6924:
[----:B------:R-:W-:-:S07]  /*bf70*/  IMAD.MOV.U32 R186, RZ, RZ, R176 ;  /* 0x000000ffffba7224 */ /* 0x000fce00078e00b0 */
.L_x_6925:
[----:B------:R-:W-:Y:S05]  /*bf80*/  BSYNC B2 ;  /* 0x0000000000027941 */ /* 0x000fea0003800000 */
.L_x_6923:
        /* <DEDUP_REMOVED lines=16> */
.L_x_6929:
[----:B------:R-:W-:Y:S05]  /*c090*/  BSYNC B3 ;  /* 0x0000000000037941 */ /* 0x000fea0003800000 */
.L_x_6928:
        /* <DEDUP_REMOVED lines=43> */
.L_x_6927:
[----:B------:R-:W-:Y:S05]  /*c350*/  BSYNC B2 ;  /* 0x0000000000027941 */ /* 0x000fea0003800000 */
.L_x_6926:
        /* <DEDUP_REMOVED lines=12> */
.L_x_6930:
        /* <DEDUP_REMOVED lines=12> */
.L_x_6933:
[----:B------:R-:W-:-:S07]  /*c4e0*/  IMAD.MOV.U32 R185, RZ, RZ, R176 ;  /* 0x000000ffffb97224 */ /* 0x000fce00078e00b0 */
.L_x_6934:
[----:B------:R-:W-:Y:S05]  /*c4f0*/  BSYNC B2 ;  /* 0x0000000000027941 */ /* 0x000fea0003800000 */
.L_x_6932:
        /* <DEDUP_REMOVED lines=16> */
.L_x_6938:
[----:B------:R-:W-:Y:S05]  /*c600*/  BSYNC B3 ;  /* 0x0000000000037941 */ /* 0x000fea0003800000 */
.L_x_6937:
        /* <DEDUP_REMOVED lines=41> */
[----:B------:R-:W-:Y:S01]  /*c8a0*/  LOP3.LUT R118, R121, R118, R113, 0x96, !PT ;  /* 0x0000007679767212 */ /* 0x000fe200078e9671 */
[----:B------:R-:W-:-:S07]  /*c8b0*/  IMAD.MOV.U32 R121, RZ, RZ, RZ ;  /* 0x000000ffff797224 */ /* 0x000fce00078e00ff */
.L_x_6936:
[----:B------:R-:W-:Y:S05]  /*c8c0*/  BSYNC B2 ;  /* 0x0000000000027941 */ /* 0x000fea0003800000 */
.L_x_6935:
        /* <DEDUP_REMOVED lines=10> */
.L_x_6931:
[----:B------:R-:W-:Y:S02]  /*c970*/  SEL R89, RZ, 0x10000, P4 ;  /* 0x00010000ff597807 */ /* 0x000fe40002000000 */
        /* <DEDUP_REMOVED lines=17> */
[----:B------:R-:W-:Y:S02]  /*ca90*/  SHF.L.U32 R150, R148, 0x3, RZ ;  /* 0x0000000394967819 */ /* 0x000fe400000006ff */
[----:B------:R-:W-:Y:S02]  /*caa0*/  LOP3.LUT R92, R88, R92, R90, 0xfe, !PT ;  /* 0x0000005c585c7212 */ /* 0x000fe400078efe5a */
[C---:B------:R-:W-:Y:S02]  /*cab0*/  LEA.HI.X R95, R148.reuse, UR11, RZ, 0x5, P1 ;  /* 0x0000000b945f7c11 */ /* 0x040fe400088f2cff */
[----:B------:R-:W-:-:S02]  /*cac0*/  SHF.L.U64.HI R151, R148, 0x3, RZ ;  /* 0x0000000394977819 */ /* 0x000fc400000102ff */
[----:B------:R-:W-:Y:S01]  /*cad0*/  IADD3 R88, P1, R150, UR6, RZ ;  /* 0x0000000696587c10 */ /* 0x000fe2000ff3e0ff */
[----:B------:R0:W-:Y:S01]  /*cae0*/  STG.E.128 desc[UR4][R94.64], R72 ;  /* 0x000000485e007986 */ /* 0x0001e2000c101d04 */
[----:B------:R-:W-:Y:S02]  /*caf0*/  SEL R93, RZ, 0x1, P2 ;  /* 0x00000001ff5d7807 */ /* 0x000fe40001000000 */
[----:B------:R-:W-:Y:S01]  /*cb00*/  LOP3.LUT R91, R89, R149, R91, 0xfe, !PT ;  /* 0x00000095595b7212 */ /* 0x000fe200078efe5b */
[----:B------:R0:W-:Y:S01]  /*cb10*/  STG.E.128 desc[UR4][R94.64+0x10], R76 ;  /* 0x0000104c5e007986 */ /* 0x0001e2000c101d04 */
[----:B------:R-:W-:Y:S02]  /*cb20*/  IADD3.X R89, R151, UR7, RZ, P1, !PT ;  /* 0x0000000797597c10 */ /* 0x000fe40008ffe4ff */
[----:B------:R-:W-:-:S05]  /*cb30*/  LOP3.LUT R90, R92, R93, RZ, 0xfc, !PT ;  /* 0x0000005d5c5a7212 */ /* 0x000fca00078efcff */
        /* <DEDUP_REMOVED lines=8> */
[----:B------:R-:W-:-:S02]  /*cbc0*/  LOP3.LUT R92, R180, 0xff, RZ, 0xc0, !PT ;  /* 0x000000ffb45c7812 */ /* 0x000fc400078ec0ff */
[----:B------:R-:W-:Y:S02]  /*cbd0*/  LOP3.LUT R93, R179, 0xff, RZ, 0xc0, !PT ;  /* 0x000000ffb35d7812 */ /* 0x000fe400078ec0ff */
[----:B------:R-:W-:Y:S01]  /*cbe0*/  LOP3.LUT R95, R88, 0xff00, R91, 0xf8, !PT ;  /* 0x0000ff00585f7812 */ /* 0x000fe200078ef85b */
[----:B------:R-:W-:Y:S01]  /*cbf0*/  IMAD.WIDE.U32 R88, R90, 0x1000000, RZ ;  /* 0x010000005a587825 */ /* 0x000fe200078e00ff */
[----:B------:R-:W-:Y:S02]  /*cc00*/  IADD3 R94, P0, R150, UR12, RZ ;  /* 0x0000000c965e7c10 */ /* 0x000fe4000ff1e0ff */
[----:B------:R-:W-:Y:S01]  /*cc10*/  LOP3.LUT R95, R95, 0xff, R182, 0xf8, !PT ;  /* 0x000000ff5f5f7812 */ /* 0x000fe200078ef8b6 */
[----:B------:R-:W-:-:S04]  /*cc20*/  IMAD.WIDE.U32 R90, R92, 0x10000, RZ ;  /* 0x000100005c5a7825 */ /* 0x000fc800078e00ff */
[----:B------:R-:W-:Y:S01]  /*cc30*/  IMAD.WIDE.U32 R92, R93, 0x100, RZ ;  /* 0x000001005d5c7825 */ /* 0x000fe200078e00ff */
[----:B------:R-:W-:Y:S02]  /*cc40*/  LOP3.LUT R89, R91, R95, R89, 0xfe, !PT ;  /* 0x0000005f5b597212 */ /* 0x000fe400078efe59 */
[----:B------:R-:W-:Y:S02]  /*cc50*/  IADD3.X R95, R151, UR13, RZ, P0, !PT ;  /* 0x0000000d975f7c10 */ /* 0x000fe400087fe4ff */
[----:B------:R-:W-:Y:S02]  /*cc60*/  LOP3.LUT R149, R92, R88, R90, 0xfe, !PT ;  /* 0x000000585c957212 */ /* 0x000fe400078efe5a */
[----:B------:R-:W-:Y:S02]  /*cc70*/  LOP3.LUT R89, R89, R93, RZ, 0xfc, !PT ;  /* 0x0000005d59597212 */ /* 0x000fe400078efcff */
[----:B------:R-:W-:-:S05]  /*cc80*/  LOP3.LUT R88, R149, 0xff, R178, 0xf8, !PT ;  /* 0x000000ff95587812 */ /* 0x000fca00078ef8b2 */
[----:B------:R1:W-:Y:S02]  /*cc90*/  STG.E.64 desc[UR4][R94.64], R88 ;  /* 0x000000585e007986 */ /* 0x0003e4000c101b04 */
.L_x_6939:
[----:B------:R-:W-:-:S07]  /*cca0*/  VIADD R148, R148, 0x20 ;  /* 0x0000002094947836 */ /* 0x000fce0000000000 */
.L_x_6810:
[----:B------:R-:W-:Y:S05]  /*ccb0*/  BSYNC B1 ;  /* 0x0000000000017941 */ /* 0x000fea0003800000 */
.L_x_6809:
        /* <DEDUP_REMOVED lines=30> */
.L_x_6943:
[----:B------:R-:W-:-:S07]  /*cea0*/  IMAD.MOV.U32 R94, RZ, RZ, R176 ;  /* 0x000000ffff5e7224 */ /* 0x000fce00078e00b0 */
.L_x_6944:
[----:B------:R-:W-:Y:S05]  /*ceb0*/  BSYNC B2 ;  /* 0x0000000000027941 */ /* 0x000fea0003800000 */
.L_x_6942:
        /* <DEDUP_REMOVED lines=16> */
.L_x_6948:
[----:B------:R-:W-:Y:S05]  /*cfc0*/  BSYNC B3 ;  /* 0x0000000000037941 */ /* 0x000fea0003800000 */
.L_x_6947:
        /* <DEDUP_REMOVED lines=40> */
[----:B------:R-:W-:Y:S02]  /*d250*/  LOP3.LUT R119, R83, R88, R112, 0x96, !PT ;  /* 0x0000005853777212 */ /* 0x000fe400078e9670 */
[----:B------:R-:W-:Y:S02]  /*d260*/  MOV R176, R82 ;  /* 0x0000005200b07202 */ /* 0x000fe40000000f00 */
[----:B------:R-:W-:-:S07]  /*d270*/  LOP3.LUT R118, R121, R118, R113, 0x96, !PT ;  /* 0x0000007679767212 */ /* 0x000fce00078e9671 */
.L_x_6946:
[----:B------:R-:W-:Y:S05]  /*d280*/  BSYNC B2 ;  /* 0x0000000000027941 */ /* 0x000fea0003800000 */
.L_x_6945:
[----:B------:R-:W0:Y:S01]  /*d290*/  LDC R150, c[0x0][0x294] ;  /* 0x0000a500ff967b82 */ /* 0x000e220000000800 */
[----:B------:R-:W-:Y:S01]  /*d2a0*/  I2FP.F32.U32 R82, R94 ;  /* 0x0000005e00527245 */ /* 0x000fe20000201000 */
[----:B------:R-:W-:Y:S01]  /*d2b0*/  IMAD.MOV.U32 R151, RZ, RZ, 0x2f800000 ;  /* 0x2f800000ff977424 */ /* 0x000fe200078e00ff */
[----:B------:R-:W-:Y:S02]  /*d2c0*/  ISETP.NE.U32.AND P2, PT, R80, RZ, PT ;  /* 0x000000ff5000720c */ /* 0x000fe40003f45070 */
[----:B-----5:R-:W-:Y:S01]  /*d2d0*/  SHF.L.U32 R80, R84, 0x10, RZ ;  /* 0x0000001054507819 */ /* 0x020fe200000006ff */
[----:B------:R-:W-:Y:S01]  /*d2e0*/  FFMA.FTZ R83, R82, R151, 1.1641532182693481445e-10 ;  /* 0x2f00000052537423 */ /* 0x000fe20000010097 */
[----:B------:R-:W-:Y:S01]  /*d2f0*/  ISETP.NE.AND.EX P2, PT, R81, RZ, PT, P2 ;  /* 0x000000ff5100720c */ /* 0x000fe20003f45320 */
[----:B------:R-:W1:Y:S01]  /*d300*/  LDC R149, c[0x0][0x298] ;  /* 0x0000a600ff957b82 */ /* 0x000e620000000800 */
[----:B------:R-:W-:Y:S02]  /*d310*/  LOP3.LUT R0, R0, 0xffffffef, RZ, 0xc0, !PT ;  /* 0xffffffef00007812 */ /* 0x000fe400078ec0ff */
[----:B------:R-:W-:-:S02]  /*d320*/  PRMT R84, R84, 0x7632, R84 ;  /* 0x0000763254547816 */ /* 0x000fc40000000054 */
[----:B0-----:R-:W-:Y:S01]  /*d330*/  FSETP.GTU.FTZ.AND P3, PT, R83, R150, PT ;  /* 0x000000965300720b */ /* 0x001fe20003f7c000 */
[----:B-1----:R-:W-:-:S12]  /*d340*/  FMUL.FTZ R80, R80, R149 ;  /* 0x0000009550507220 */ /* 0x002fd80000410000 */
[----:B------:R-:W-:Y:S02]  /*d350*/  @P3 LOP3.LUT R0, R0, 0x10, RZ, 0xfc, !PT ;  /* 0x0000001000003812 */ /* 0x000fe400078efcff */
[----:B------:R-:W-:Y:S01]  /*d360*/  FSEL R80, R80, RZ, !P3 ;  /* 0x000000ff50507208 */ /* 0x000fe20005800000 */
[----:B------:R-:W-:Y:S06]  /*d370*/  @P2 BRA `(.L_x_6949) ;  /* 0x0000000000142947 */ /* 0x000fec0003800000 */
[----:B------:R-:W-:Y:S01]  /*d380*/  IMAD.MOV.U32 R81, RZ, RZ, R92 ;  /* 0x000000ffff517224 */ /* 0x000fe200078e005c */
[----:B------:R-:W-:Y:S06]  /*d390*/  @!P1 BRA `(.L_x_6950) ;  /* 0x00000004005c9947 */ /* 0x000fec0003800000 */
[----:B------:R-:W-:Y:S02]  /*d3a0*/  IMAD.MOV.U32 R81, RZ, RZ, R92 ;  /* 0x000000ffff517224 */ /* 0x000fe400078e005c */
[----:B------:R-:W-:Y:S01]  /*d3b0*/  FADD.FTZ R80, R52, R80 ;  /* 0x0000005034507221 */ /* 0x000fe20000010000 */
[----:B------:R-:W-:Y:S06]  /*d3c0*/  BRA `(.L_x_6950) ;  /* 0x0000000400507947 */ /* 0x000fec0003800000 */
.L_x_6949:
        /* <DEDUP_REMOVED lines=12> */
.L_x_6952:
[----:B------:R-:W-:-:S07]  /*d490*/  IMAD.MOV.U32 R94, RZ, RZ, R176 ;  /* 0x000000ffff5e7224 */ /* 0x000fce00078e00b0 */
.L_x_6953:
[----:B------:R-:W-:Y:S05]  /*d4a0*/  BSYNC B2 ;  /* 0x0000000000027941 */ /* 0x000fea0003800000 */
.L_x_6951:
        /* <DEDUP_REMOVED lines=16> */
.L_x_6957:
[----:B------:R-:W-:Y:S05]  /*d5b0*/  BSYNC B3 ;  /* 0x0000000000037941 */ /* 0x000fea0003800000 */
.L_x_6956:
        /* <DEDUP_REMOVED lines=43> */
.L_x_6955:
[----:B------:R-:W-:Y:S05]  /*d870*/  BSYNC B2 ;  /* 0x0000000000027941 */ /* 0x000fea0003800000 */
.L_x_6954:
        /* <DEDUP_REMOVED lines=9> */
.L_x_6950:
        /* <DEDUP_REMOVED lines=12> */
.L_x_6959:
[----:B------:R-:W-:-:S07]  /*d9d0*/  IMAD.MOV.U32 R94, RZ, RZ, R176 ;  /* 0x000000ffff5e7224 */ /* 0x000fce00078e00b0 */
.L_x_6960:
[----:B------:R-:W-:Y:S05]  /*d9e0*/  BSYNC B2 ;  /* 0x0000000000027941 */ /* 0x000fea0003800000 */
.L_x_6958:
        /* <DEDUP_REMOVED lines=16> */
.L_x_6964:
[----:B------:R-:W-:Y:S05]  /*daf0*/  BSYNC B3 ;  /* 0x0000000000037941 */ /* 0x000fea0003800000 */
.L_x_6963:
        /* <DEDUP_REMOVED lines=43> */
.L_x_6962:
[----:B------:R-:W-:Y:S05]  /*ddb0*/  BSYNC B2 ;  /* 0x0000000000027941 */ /* 0x000fea0003800000 */
.L_x_6961:
        /* <DEDUP_REMOVED lines=14> */
.L_x_6965:
        /* <DEDUP_REMOVED lines=12> */
.L_x_6968:
[----:B------:R-:W-:-:S07]  /*df60*/  MOV R84, R176 ;  /* 0x000000b000547202 */ /* 0x000fce0000000f00 */
.L_x_6969:
[----:B------:R-:W-:Y:S05]  /*df70*/  BSYNC B2 ;  /* 0x0000000000027941 */ /* 0x000fea0003800000 */
.L_x_6967:
        /* <DEDUP_REMOVED lines=16> */
.L_x_6973:
[----:B------:R-:W-:Y:S05]  /*e080*/  BSYNC B3 ;  /* 0x0000000000037941 */ /* 0x000fea0003800000 */
.L_x_6972:
        /* <DEDUP_REMOVED lines=43> */
.L_x_6971:
[----:B------:R-:W-:Y:S05]  /*e340*/  BSYNC B2 ;  /* 0x0000000000027941 */ /* 0x000fea0003800000 */
.L_x_6970:
        /* <DEDUP_REMOVED lines=10> */
.L_x_6966:
        /* <DEDUP_REMOVED lines=12> */
.L_x_6975:
[----:B------:R-:W-:-:S07]  /*e4b0*/  MOV R94, R176 ;  /* 0x000000b0005e7202 */ /* 0x000fce0000000f00 */
.L_x_6976:
[----:B------:R-:W-:Y:S05]  /*e4c0*/  BSYNC B2 ;  /* 0x0000000000027941 */ /* 0x000fea0003800000 */
.L_x_6974:
        /* <DEDUP_REMOVED lines=16> */
.L_x_6980:
[----:B------:R-:W-:Y:S05]  /*e5d0*/  BSYNC B3 ;  /* 0x0000000000037941 */ /* 0x000fea0003800000 */
.L_x_6979:
        /* <DEDUP_REMOVED lines=9> */
[----:B------:R-:W-:Y:S01]  /*e670*/  LOP3.LUT R89, R91, R89, R96, 0x96, !PT ;  /* 0x000000595b597212 */ /* 0x000fe200078e9660 */
[----:B------:R-:W-:-:S03]  /*e680*/  HFMA2.MMA R84, -RZ, RZ, 0, 0 ;  /* 0x00000000ff547435 */ /* 0x000fc600000001ff */
        /* <DEDUP_REMOVED lines=32> */
.L_x_6978:
[----:B------:R-:W-:Y:S05]  /*e890*/  BSYNC B2 ;  /* 0x0000000000027941 */ /* 0x000fea0003800000 */
.L_x_6977:
        /* <DEDUP_REMOVED lines=15> */
.L_x_6981:
        /* <DEDUP_REMOVED lines=12> */
.L_x_6984:
[----:B------:R-:W-:-:S07]  /*ea50*/  IMAD.MOV.U32 R94, RZ, RZ, R176 ;  /* 0x000000ffff5e7224 */ /* 0x000fce00078e00b0 */
.L_x_6985:
[----:B------:R-:W-:Y:S05]  /*ea60*/  BSYNC B2 ;  /* 0x0000000000027941 */ /* 0x000fea0003800000 */
.L_x_6983:
        /* <DEDUP_REMOVED lines=16> */
.L_x_6989:
[----:B------:R-:W-:Y:S05]  /*eb70*/  BSYNC B3 ;  /* 0x0000000000037941 */ /* 0x000fea0003800000 */
.L_x_6988:
        /* <DEDUP_REMOVED lines=43> */
.L_x_6987:
[----:B------:R-:W-:Y:S05]  /*ee30*/  BSYNC B2 ;  /* 0x0000000000027941 */ /* 0x000fea0003800000 */
.L_x_6986:
        /* <DEDUP_REMOVED lines=9> */
.L_x_6982:
        /* <DEDUP_REMOVED lines=12> */
.L_x_6991:
[----:B------:R-:W-:-:S07]  /*ef90*/  IMAD.MOV.U32 R94, RZ, RZ, R176 ;  /* 0x000000ffff5e7224 */ /* 0x000fce00078e00b0 */
.L_x_6992:
[----:B------:R-:W-:Y:S05]  /*efa0*/  BSYNC B2 ;  /* 0x0000000000027941 */ /* 0x000fea0003800000 */
.L_x_6990:
        /* <DEDUP_REMOVED lines=16> */
.L_x_6996:
[----:B------:R-:W-:Y:S05]  /*f0b0*/  BSYNC B3 ;  /* 0x0000000000037941 */ /* 0x000fea0003800000 */
.L_x_6995:
        /* <DEDUP_REMOVED lines=43> */
.L_x_6994:
[----:B------:R-:W-:Y:S05]  /*f370*/  BSYNC B2 ;  /* 0x0000000000027941 */ /* 0x000fea0003800000 */
.L_x_6993:
        /* <DEDUP_REMOVED lines=14> */
.L_x_6997:
        /* <DEDUP_REMOVED lines=12> */
.L_x_7000:
[----:B------:R-:W-:-:S07]  /*f520*/  IMAD.MOV.U32 R94, RZ, RZ, R176 ;  /* 0x000000ffff5e7224 */ /* 0x000fce00078e00b0 */
.L_x_7001:
[----:B------:R-:W-:Y:S05]  /*f530*/  BSYNC B2 ;  /* 0x0000000000027941 */ /* 0x000fea0003800000 */
.L_x_6999:
        /* <DEDUP_REMOVED lines=16> */
.L_x_7005:
[----:B------:R-:W-:Y:S05]  /*f640*/  BSYNC B3 ;  /* 0x0000000000037941 */ /* 0x000fea0003800000 */
.L_x_7004:
        /* <DEDUP_REMOVED lines=43> */
.L_x_7003:
[----:B------:R-:W-:Y:S05]  /*f900*/  BSYNC B2 ;  /* 0x0000000000027941 */ /* 0x000fea0003800000 */
.L_x_7002:
        /* <DEDUP_REMOVED lines=10> */
.L_x_6998:
        /* <DEDUP_REMOVED lines=12> */
.L_x_7007:
[----:B------:R-:W-:-:S07]  /*fa70*/  IMAD.MOV.U32 R94, RZ, RZ, R176 ;  /* 0x000000ffff5e7224 */ /* 0x000fce00078e00b0 */
.L_x_7008:
[----:B------:R-:W-:Y:S05]  /*fa80*/  BSYNC B2 ;  /* 0x0000000000027941 */ /* 0x000fea0003800000 */
.L_x_7006:
        /* <DEDUP_REMOVED lines=16> */
.L_x_7012:
[----:B------:R-:W-:Y:S05]  /*fb90*/  BSYNC B3 ;  /* 0x0000000000037941 */ /* 0x000fea0003800000 */
.L_x_7011:
        /* <DEDUP_REMOVED lines=43> */
.L_x_7010:
[----:B------:R-:W-:Y:S05]  /*fe50*/  BSYNC B2 ;  /* 0x0000000000027941 */ /* 0x000fea0003800000 */
.L_x_7009:
        /* <DEDUP_REMOVED lines=15> */
.L_x_7013:
        /* <DEDUP_REMOVED lines=12> */
.L_x_7016:
[----:B------:R-:W-:-:S07]  /*10010*/  MOV R182, R176 ;  /* 0x000000b000b67202 */ /* 0x000fce0000000f00 */
.L_x_7017:
[----:B------:R-:W-:Y:S05]  /*10020*/  BSYNC B2 ;  /* 0x0000000000027941 */ /* 0x000fea0003800000 */
.L_x_7015:
        /* <DEDUP_REMOVED lines=16> */
.L_x_7021:
[----:B------:R-:W-:Y:S05]  /*10130*/  BSYNC B3 ;  /* 0x0000000000037941 */ /* 0x000fea0003800000 */
.L_x_7020:
        /* <DEDUP_REMOVED lines=43> */
.L_x_7019:
[----:B------:R-:W-:Y:S05]  /*103f0*/  BSYNC B2 ;  /* 0x0000000000027941 */ /* 0x000fea0003800000 */
.L_x_7018:
        /* <DEDUP_REMOVED lines=9> */
.L_x_7014:
        /* <DEDUP_REMOVED lines=12> */
.L_x_7023:
[----:B------:R-:W-:-:S07]  /*10550*/  MOV R186, R176 ;  /* 0x000000b000ba7202 */ /* 0x000fce0000000f00 */
.L_x_7024:
[----:B------:R-:W-:Y:S05]  /*10560*/  BSYNC B2 ;  /* 0x0000000000027941 */ /* 0x000fea0003800000 */
.L_x_7022:
        /* <DEDUP_REMOVED lines=16> */
.L_x_7028:
[----:B------:R-:W-:Y:S05]  /*10670*/  BSYNC B3 ;  /* 0x0000000000037941 */ /* 0x000fea0003800000 */
.L_x_7027:
        /* <DEDUP_REMOVED lines=43> */
.L_x_7026:
[----:B------:R-:W-:Y:S05]  /*10930*/  BSYNC B2 ;  /* 0x0000000000027941 */ /* 0x000fea0003800000 */
.L_x_7025:
        /* <DEDUP_REMOVED lines=12> */
.L_x_7029:
        /* <DEDUP_REMOVED lines=12> */
.L_x_7032:
[----:B------:R-:W-:-:S07]  /*10ac0*/  IMAD.MOV.U32 R183, RZ, RZ, R176 ;  /* 0x000000ffffb77224 */ /* 0x000fce00078e00b0 */
.L_x_7033:
[----:B------:R-:W-:Y:S05]  /*10ad0*/  BSYNC B2 ;  /* 0x0000000000027941 */ /* 0x000fea0003800000 */
.L_x_7031:
        /* <DEDUP_REMOVED lines=16> */
.L_x_7037:
[----:B------:R-:W-:Y:S05]  /*10be0*/  BSYNC B3 ;  /* 0x0000000000037941 */ /* 0x000fea0003800000 */
.L_x_7036:
        /* <DEDUP_REMOVED lines=43> */
.L_x_7035:
[----:B------:R-:W-:Y:S05]  /*10ea0*/  BSYNC B2 ;  /* 0x0000000000027941 */ /* 0x000fea0003800000 */
.L_x_7034:
        /* <DEDUP_REMOVED lines=10> */
.L_x_7030:
        /* <DEDUP_REMOVED lines=12> */
.L_x_7039:
[----:B------:R-:W-:-:S07]  /*11010*/  IMAD.MOV.U32 R186, RZ, RZ, R176 ;  /* 0x000000ffffba7224 */ /* 0x000fce00078e00b0 */
.L_x_7040:
[----:B------:R-:W-:Y:S05]  /*11020*/  BSYNC B2 ;  /* 0x0000000000027941 */ /* 0x000fea0003800000 */
.L_x_7038:
        /* <DEDUP_REMOVED lines=16> */
.L_x_7044:
[----:B------:R-:W-:Y:S05]  /*11130*/  BSYNC B3 ;  /* 0x0000000000037941 */ /* 0x000fea0003800000 */
.L_x_7043:
        /* <DEDUP_REMOVED lines=43> */
.L_x_7042:
[----:B------:R-:W-:Y:S05]  /*113f0*/  BSYNC B2 ;  /* 0x0000000000027941 */ /* 0x000fea0003800000 */
.L_x_7041:
        /* <DEDUP_REMOVED lines=13> */
.L_x_7045:
        /* <DEDUP_REMOVED lines=12> */
.L_x_7048:
[----:B------:R-:W-:-:S07]  /*11590*/  IMAD.MOV.U32 R184, RZ, RZ, R176 ;  /* 0x000000ffffb87224 */ /* 0x000fce00078e00b0 */
.L_x_7049:
[----:B------:R-:W-:Y:S05]  /*115a0*/  BSYNC B2 ;  /* 0x0000000000027941 */ /* 0x000fea0003800000 */
.L_x_7047:
        /* <DEDUP_REMOVED lines=16> */
.L_x_7053:
[----:B------:R-:W-:Y:S05]  /*116b0*/  BSYNC B3 ;  /* 0x0000000000037941 */ /* 0x000fea0003800000 */
.L_x_7052:
        /* <DEDUP_REMOVED lines=43> */
.L_x_7051:
[----:B------:R-:W-:Y:S05]  /*11970*/  BSYNC B2 ;  /* 0x0000000000027941 */ /* 0x000fea0003800000 */
.L_x_7050:
        /* <DEDUP_REMOVED lines=9> */
.L_x_7046:
        /* <DEDUP_REMOVED lines=12> */
.L_x_7055:
[----:B------:R-:W-:-:S07]  /*11ad0*/  IMAD.MOV.U32 R186, RZ, RZ, R176 ;  /* 0x000000ffffba7224 */ /* 0x000fce00078e00b0 */
.L_x_7056:
[----:B------:R-:W-:Y:S05]  /*11ae0*/  BSYNC B2 ;  /* 0x0000000000027941 */ /* 0x000fea0003800000 */
.L_x_7054:
        /* <DEDUP_REMOVED lines=16> */
.L_x_7060:
[----:B------:R-:W-:Y:S05]  /*11bf0*/  BSYNC B3 ;  /* 0x0000000000037941 */ /* 0x000fea0003800000 */
.L_x_7059:
        /* <DEDUP_REMOVED lines=43> */
.L_x_7058:
[----:B------:R-:W-:Y:S05]  /*11eb0*/  BSYNC B2 ;  /* 0x0000000000027941 */ /* 0x000fea0003800000 */
.L_x_7057:
        /* <DEDUP_REMOVED lines=12> */
.L_x_7061:
        /* <DEDUP_REMOVED lines=12> */
.L_x_7064:
[----:B------:R-:W-:-:S07]  /*12040*/  MOV R185, R176 ;  /* 0x000000b000b97202 */ /* 0x000fce0000000f00 */
.L_x_7065:
[----:B------:R-:W-:Y:S05]  /*12050*/  BSYNC B2 ;  /* 0x0000000000027941 */ /* 0x000fea0003800000 */
.L_x_7063:
        /* <DEDUP_REMOVED lines=16> */
.L_x_7069:
[----:B------:R-:W-:Y:S05]  /*12160*/  BSYNC B3 ;  /* 0x0000000000037941 */ /* 0x000fea0003800000 */
.L_x_7068:
        /* <DEDUP_REMOVED lines=42> */
[----:B------:R-:W-:-:S11]  /*12410*/  HFMA2.MMA R121, -RZ, RZ, 0, 0 ;  /* 0x00000000ff797435 */ /* 0x000fd600000001ff */
.L_x_7067:
[----:B------:R-:W-:Y:S05]  /*12420*/  BSYNC B2 ;  /* 0x0000000000027941 */ /* 0x000fea0003800000 */
.L_x_7066:
        /* <DEDUP_REMOVED lines=10> */
.L_x_7062:
        /* <DEDUP_REMOVED lines=18> */
[----:B------:R-:W-:Y:S02]  /*125f0*/  LEA R94, P1, R148, UR10, 0x5 ;  /* 0x0000000a945e7c11 */ /* 0x000fe4000f8228ff */
[----:B------:R-:W-:Y:S02]  /*12600*/  SHF.R.U32.HI R151, RZ, 0x1d, R148 ;  /* 0x0000001dff977819 */ /* 0x000fe40000011694 */
        /* <DEDUP_REMOVED lines=11> */
[----:B--2---:R-:W-:Y:S02]  /*126c0*/  SHF.L.U32 R89, R184, 0x10, RZ ;  /* 0x00000010b8597819 */ /* 0x004fe400000006ff */
[----:B------:R-:W-:Y:S02]  /*126d0*/  LOP3.LUT R88, R185, 0xffff, RZ, 0xc0, !PT ;  /* 0x0000ffffb9587812 */ /* 0x000fe400078ec0ff */
[----:B------:R-:W-:Y:S02]  /*126e0*/  LOP3.LUT R89, R89, 0xff0000, RZ, 0xc0, !PT ;  /* 0x00ff000059597812 */ /* 0x000fe400078ec0ff */
[----:B------:R-:W-:Y:S02]  /*126f0*/  PRMT R91, R183, 0x7104, RZ ;  /* 0x00007104b75b7816 */ /* 0x000fe400000000ff */
[----:B------:R-:W-:Y:S02]  /*12700*/  LOP3.LUT R90, R181, 0xff, RZ, 0xc0, !PT ;  /* 0x000000ffb55a7812 */ /* 0x000fe400078ec0ff */
[----:B------:R-:W-:-:S02]  /*12710*/  PRMT R88, R89, 0x4210, R88 ;  /* 0x0000421059587816 */ /* 0x000fc40000000058 */
[----:B------:R-:W-:Y:S02]  /*12720*/  LOP3.LUT R92, R180, 0xff, RZ, 0xc0, !PT ;  /* 0x000000ffb45c7812 */ /* 0x000fe400078ec0ff */
        /* <DEDUP_REMOVED lines=13> */
.L_x_6941:
[----:B------:R-:W-:Y:S05]  /*12800*/  BSYNC B1 ;  /* 0x0000000000017941 */ /* 0x000fea0003800000 */
.L_x_6940:
        /* <DEDUP_REMOVED lines=101> */
.L_x_7089:
[----:B-1----:R-:W-:Y:S01]  /*12e60*/  FADD.FTZ R149, R94, R95 ;  /* 0x0000005f5e957221 */ /* 0x002fe20000010000 */
[----:B0-----:R-:W-:Y:S01]  /*12e70*/  FMUL.FTZ R94, R93, R93 ;  /* 0x0000005d5d5e7220 */ /* 0x001fe20000410000 */
[----:B------:R-:W-:Y:S01]  /*12e80*/  LOP3.LUT P0, RZ, R0, 0x100, RZ, 0xc0, !PT ;  /* 0x0000010000ff7812 */ /* 0x000fe2000780c0ff */
        /* <DEDUP_REMOVED lines=15> */
[----:B------:R-:W0:Y:S01]  /*12f80*/  LDC.64 R150, c[0x0][0x2b8] ;  /* 0x0000ae00ff967b82 */ /* 0x000e220000000a00 */
[--C-:B------:R-:W-:Y:S01]  /*12f90*/  FADD.FTZ R92, R66, -R186.reuse ;  /* 0x800000ba425c7221 */ /* 0x100fe20000010000 */
[--C-:B------:R-:W-:Y:S01]  /*12fa0*/  FADD.FTZ R188, R67, -R186.reuse ;  /* 0x800000ba43bc7221 */ /* 0x100fe20000010000 */
[--C-:B------:R-:W-:Y:S01]  /*12fb0*/  FADD.FTZ R190, R68, -R186.reuse ;  /* 0x800000ba44be7221 */ /* 0x100fe20000010000 */
[----:B------:R-:W-:Y:S01]  /*12fc0*/  FADD.FTZ R192, R69, -R186 ;  /* 0x800000ba45c07221 */ /* 0x000fe20000010000 */
[C---:B------:R-:W-:Y:S01]  /*12fd0*/  FMUL.FTZ R91, R189.reuse, R88 ;  /* 0x00000058bd5b7220 */ /* 0x040fe20000410000 */
[C---:B------:R-:W-:Y:S01]  /*12fe0*/  FMUL.FTZ R93, R189.reuse, R90 ;  /* 0x0000005abd5d7220 */ /* 0x040fe20000410000 */
[C---:B------:R-:W-:Y:S01]  /*12ff0*/  FMUL.FTZ R94, R189.reuse, R92 ;  /* 0x0000005cbd5e7220 */ /* 0x040fe20000410000 */
[----:B------:R-:W1:Y:S01]  /*13000*/  LDC.64 R148, c[0x0][0x2c0] ;  /* 0x0000b000ff947b82 */ /* 0x000e620000000a00 */
[C---:B------:R-:W-:Y:S01]  /*13010*/  FMUL.FTZ R95, R189.reuse, R188 ;  /* 0x000000bcbd5f7220 */ /* 0x040fe20000410000 */
[C---:B------:R-:W-:Y:S01]  /*13020*/  FMUL.FTZ R190, R189.reuse, R190 ;  /* 0x000000bebdbe7220 */ /* 0x040fe20000410000 */
[----:B------:R-:W-:Y:S01]  /*13030*/  FMUL.FTZ R192, R189, R192 ;  /* 0x000000c0bdc07220 */ /* 0x000fe20000410000 */
[----:B------:R-:W-:Y:S01]  /*13040*/  FFMA.FTZ R88, R32, R91, R17 ;  /* 0x0000005b20587223 */ /* 0x000fe20000010011 */
[----:B------:R-:W-:Y:S01]  /*13050*/  FFMA.FTZ R89, R122, R93, R143 ;  /* 0x0000005d7a597223 */ /* 0x000fe2000001008f */
[----:B------:R-:W-:Y:S01]  /*13060*/  FFMA.FTZ R90, R33, R94, R16 ;  /* 0x0000005e215a7223 */ /* 0x000fe20000010010 */
[----:B------:R-:W-:Y:S01]  /*13070*/  FFMA.FTZ R191, R124, R95, R145 ;  /* 0x0000005f7cbf7223 */ /* 0x000fe20000010091 */
[--C-:B------:R-:W-:Y:S01]  /*13080*/  FADD.FTZ R188, R70, -R186.reuse ;  /* 0x800000ba46bc7221 */ /* 0x100fe20000010000 */
[----:B------:R-:W-:Y:S01]  /*13090*/  FADD.FTZ R194, R71, -R186 ;  /* 0x800000ba47c27221 */ /* 0x000fe20000010000 */
[----:B------:R-:W-:Y:S01]  /*130a0*/  FFMA.FTZ R92, R30, R190, R15 ;  /* 0x000000be1e5c7223 */ /* 0x000fe2000001000f */
[----:B------:R-:W-:Y:S01]  /*130b0*/  FFMA.FTZ R193, R128, R192, R147 ;  /* 0x000000c080c17223 */ /* 0x000fe20000010093 */
[----:B------:R-:W-:Y:S01]  /*130c0*/  F2FP.BF16.F32.PACK_AB R88, R89, R88 ;  /* 0x000000585958723e */ /* 0x000fe200000010ff */
[----:B------:R-:W-:Y:S01]  /*130d0*/  FMUL.FTZ R194, R189, R194 ;  /* 0x000000c2bdc27220 */ /* 0x000fe20000410000 */
[----:B------:R-:W-:Y:S01]  /*130e0*/  F2FP.BF16.F32.PACK_AB R89, R191, R90 ;  /* 0x0000005abf59723e */ /* 0x000fe200000010ff */
[----:B------:R-:W-:Y:S01]  /*130f0*/  FMUL.FTZ R191, R189, R188 ;  /* 0x000000bcbdbf7220 */ /* 0x000fe20000410000 */
[----:B------:R-:W-:Y:S01]  /*13100*/  F2FP.BF16.F32.PACK_AB R90, R193, R92 ;  /* 0x0000005cc15a723e */ /* 0x000fe200000010ff */
[----:B------:R-:W-:Y:S01]  /*13110*/  FFMA.FTZ R188, R29, R94, R12 ;  /* 0x0000005e1dbc7223 */ /* 0x000fe2000001000c */
[----:B------:R-:W-:Y:S01]  /*13120*/  FFMA.FTZ R92, R28, R91, R13 ;  /* 0x0000005b1c5c7223 */ /* 0x000fe2000001000d */
[----:B------:R-:W-:Y:S01]  /*13130*/  FFMA.FTZ R94, R26, R190, R11 ;  /* 0x000000be1a5e7223 */ /* 0x000fe2000001000b */
[-C--:B------:R-:W-:Y:S01]  /*13140*/  FFMA.FTZ R91, R31, R191.reuse, R14 ;  /* 0x000000bf1f5b7223 */ /* 0x080fe2000001000e */
[----:B------:R-:W-:Y:S01]  /*13150*/  FFMA.FTZ R190, R27, R191, R10 ;  /* 0x000000bf1bbe7223 */ /* 0x000fe2000001000a */
[-C--:B------:R-:W-:Y:S01]  /*13160*/  FFMA.FTZ R196, R130, R194.reuse, R153 ;  /* 0x000000c282c47223 */ /* 0x080fe20000010099 */
        /* <DEDUP_REMOVED lines=8> */
[----:B-1----:R-:W-:Y:S01]  /*131f0*/  IMAD.WIDE.U32 R148, R187, 0x10, R148 ;  /* 0x00000010bb947825 */ /* 0x002fe200078e0094 */
[----:B------:R-:W-:Y:S01]  /*13200*/  F2FP.BF16.F32.PACK_AB R93, R193, R188 ;  /* 0x000000bcc15d723e */ /* 0x000fe200000010ff */
[----:B------:R1:W-:Y:S01]  /*13210*/  STG.E.128 desc[UR4][R150.64], R88 ;  /* 0x0000005896007986 */ /* 0x0003e2000c101d04 */
[----:B------:R-:W-:Y:S01]  /*13220*/  F2FP.BF16.F32.PACK_AB R92, R191, R92 ;  /* 0x0000005cbf5c723e */ /* 0x000fe200000010ff */
[----:B------:R-:W-:-:S04]  /*13230*/  VIADD R187, R187, 0x20 ;  /* 0x00000020bbbb7836 */ /* 0x000fc80000000000 */
[----:B------:R1:W-:Y:S03]  /*13240*/  STG.E.128 desc[UR4][R148.64], R92 ;  /* 0x0000005c94007986 */ /* 0x0003e6000c101d04 */
.L_x_7072:
[----:B------:R-:W-:Y:S05]  /*13250*/  BSYNC B1 ;  /* 0x0000000000017941 */ /* 0x000fea0003800000 */
.L_x_7071:
[----:B------:R-:W-:Y:S01]  /*13260*/  LOP3.LUT P0, RZ, R0, 0x80, RZ, 0xc0, !PT ;  /* 0x0000008000ff7812 */ /* 0x000fe2000780c0ff */
[----:B------:R-:W-:-:S12]  /*13270*/  BSSY B1, `(.L_x_7073) ;  /* 0x0000031000017945 */ /* 0x000fd80003800000 */
[----:B------:R-:W-:Y:S05]  /*13280*/  @!P0 BRA `(.L_x_7074) ;  /* 0x0000000000bc8947 */ /* 0x000fea0003800000 */
[--C-:B01----:R-:W-:Y:S01]  /*13290*/  FADD.FTZ R88, R72, -R186.reuse ;  /* 0x800000ba48587221 */ /* 0x103fe20000010000 */
        /* <DEDUP_REMOVED lines=46> */
.L_x_7074:
[----:B------:R-:W-:Y:S05]  /*13580*/  BSYNC B1 ;  /* 0x0000000000017941 */ /* 0x000fea0003800000 */
.L_x_7073:
[----:B------:R-:W-:Y:S01]  /*13590*/  LOP3.LUT P0, RZ, R0, 0x40, RZ, 0xc0, !PT ;  /* 0x0000004000ff7812 */ /* 0x000fe2000780c0ff */
[----:B------:R-:W-:-:S12]  /*135a0*/  BSSY B1, `(.L_x_7075) ;  /* 0x0000030000017945 */ /* 0x000fd80003800000 */
[----:B------:R-:W-:Y:S05]  /*135b0*/  @!P0 BRA `(.L_x_7076) ;  /* 0x0000000000b88947 */ /* 0x000fea0003800000 */
[----:B-12---:R-:W1:Y:S01]  /*135c0*/  LDC.64 R148, c[0x0][0x2b8] ;  /* 0x0000ae00ff947b82 */ /* 0x006e620000000a00 */
[--C-:B0-----:R-:W-:Y:S01]  /*135d0*/  FADD.FTZ R88, R80, -R186.reuse ;  /* 0x800000ba50587221 */ /* 0x101fe20000010000 */
[--C-:B------:R-:W-:Y:S01]  /*135e0*/  FADD.FTZ R90, R81, -R186.reuse ;  /* 0x800000ba515a7221 */ /* 0x100fe20000010000 */
[--C-:B------:R-:W-:Y:S01]  /*135f0*/  FADD.FTZ R92, R82, -R186.reuse ;  /* 0x800000ba525c7221 */ /* 0x100fe20000010000 */
[--C-:B------:R-:W-:Y:S01]  /*13600*/  FADD.FTZ R188, R83, -R186.reuse ;  /* 0x800000ba53bc7221 */ /* 0x100fe20000010000 */
[--C-:B------:R-:W-:Y:S01]  /*13610*/  FADD.FTZ R190, R84, -R186.reuse ;  /* 0x800000ba54be7221 */ /* 0x100fe20000010000 */
[--C-:B------:R-:W-:Y:S01]  /*13620*/  FADD.FTZ R192, R85, -R186.reuse ;  /* 0x800000ba55c07221 */ /* 0x100fe20000010000 */
[--C-:B------:R-:W-:Y:S01]  /*13630*/  FADD.FTZ R194, R86, -R186.reuse ;  /* 0x800000ba56c27221 */ /* 0x100fe20000010000 */
[----:B------:R-:W0:Y:S01]  /*13640*/  LDC.64 R150, c[0x0][0x2c0] ;  /* 0x0000b000ff967b82 */ /* 0x000e220000000a00 */
[C---:B------:R-:W-:Y:S01]  /*13650*/  FMUL.FTZ R91, R189.reuse, R88 ;  /* 0x00000058bd5b7220 */ /* 0x040fe20000410000 */
[----:B------:R-:W-:Y:S01]  /*13660*/  FMUL.FTZ R93, R189, R90 ;  /* 0x0000005abd5d7220 */ /* 0x000fe20000410000 */
[----:B------:R-:W-:Y:S01]  /*13670*/  FADD.FTZ R186, R87, -R186 ;  /* 0x800000ba57ba7221 */ /* 0x000fe20000010000 */
[C---:B------:R-:W-:Y:S01]  /*13680*/  FMUL.FTZ R94, R189.reuse, R92 ;  /* 0x0000005cbd5e7220 */ /* 0x040fe20000410000 */
[C---:B------:R-:W-:Y:S01]  /*13690*/  FMUL.FTZ R188, R189.reuse, R188 ;  /* 0x000000bcbdbc7220 */ /* 0x040fe20000410000 */
[C---:B------:R-:W-:Y:S01]  /*136a0*/  FMUL.FTZ R190, R189.reuse, R190 ;  /* 0x000000bebdbe7220 */ /* 0x040fe20000410000 */
[C---:B------:R-:W-:Y:S01]  /*136b0*/  FMUL.FTZ R192, R189.reuse, R192 ;  /* 0x000000c0bdc07220 */ /* 0x040fe20000410000 */
[----:B------:R-:W-:Y:S01]  /*136c0*/  FFMA.FTZ R88, R100, R91, R105 ;  /* 0x0000005b64587223 */ /* 0x000fe20000010069 */
[----:B------:R-:W-:Y:S01]  /*136d0*/  FFMA.FTZ R89, R160, R93, R163 ;  /* 0x0000005da0597223 */ /* 0x000fe200000100a3 */
[C---:B------:R-:W-:Y:S01]  /*136e0*/  FMUL.FTZ R194, R189.reuse, R194 ;  /* 0x000000c2bdc27220 */ /* 0x040fe20000410000 */
[----:B------:R-:W-:Y:S01]  /*136f0*/  FMUL.FTZ R191, R189, R186 ;  /* 0x000000babdbf7220 */ /* 0x000fe20000410000 */
        /* <DEDUP_REMOVED lines=10> */
[-C--:B------:R-:W-:Y:S01]  /*137a0*/  FFMA.FTZ R91, R103, R194.reuse, R106 ;  /* 0x000000c2675b7223 */ /* 0x080fe2000001006a */
[----:B------:R-:W-:Y:S01]  /*137b0*/  FFMA.FTZ R95, R111, R194, R116 ;  /* 0x000000c26f5f7223 */ /* 0x000fe20000010074 */
[----:B-1----:R-:W-:-:S04]  /*137c0*/  IMAD.WIDE.U32 R148, R187, 0x10, R148 ;  /* 0x00000010bb947825 */ /* 0x002fc800078e0094 */
[-C--:B------:R-:W-:Y:S01]  /*137d0*/  FFMA.FTZ R190, R172, R191.reuse, R175 ;  /* 0x000000bfacbe7223 */ /* 0x080fe200000100af */
[----:B------:R-:W-:Y:S01]  /*137e0*/  FFMA.FTZ R194, R174, R191, R177 ;  /* 0x000000bfaec27223 */ /* 0x000fe200000100b1 */
[----:B------:R-:W-:Y:S01]  /*137f0*/  FFMA.FTZ R191, R170, R192, R173 ;  /* 0x000000c0aabf7223 */ /* 0x000fe200000100ad */
[----:B0-----:R-:W-:-:S04]  /*13800*/  IMAD.WIDE.U32 R150, R187, 0x10, R150 ;  /* 0x00000010bb967825 */ /* 0x001fc800078e0096 */
[----:B------:R-:W-:Y:S01]  /*13810*/  FFMA.FTZ R189, R166, R188, R169 ;  /* 0x000000bca6bd7223 */ /* 0x000fe200000100a9 */
[----:B------:R-:W-:Y:S01]  /*13820*/  FFMA.FTZ R187, R162, R93, R165 ;  /* 0x0000005da2bb7223 */ /* 0x000fe200000100a5 */
[----:B------:R-:W-:Y:S02]  /*13830*/  F2FP.BF16.F32.PACK_AB R91, R190, R91 ;  /* 0x0000005bbe5b723e */ /* 0x000fe400000010ff */
[----:B------:R-:W-:Y:S02]  /*13840*/  F2FP.BF16.F32.PACK_AB R95, R194, R95 ;  /* 0x0000005fc25f723e */ /* 0x000fe400000010ff */
[----:B------:R-:W-:Y:S01]  /*13850*/  F2FP.BF16.F32.PACK_AB R94, R191, R94 ;  /* 0x0000005ebf5e723e */ /* 0x000fe200000010ff */
[----:B------:R3:W-:Y:S01]  /*13860*/  STG.E.128 desc[UR4][R148.64], R88 ;  /* 0x0000005894007986 */ /* 0x0007e2000c101d04 */
[----:B------:R-:W-:Y:S02]  /*13870*/  F2FP.BF16.F32.PACK_AB R93, R189, R186 ;  /* 0x000000babd5d723e */ /* 0x000fe400000010ff */
[----:B------:R-:W-:-:S05]  /*13880*/  F2FP.BF16.F32.PACK_AB R92, R187, R92 ;  /* 0x0000005cbb5c723e */ /* 0x000fca00000010ff */
[----:B------:R3:W-:Y:S02]  /*13890*/  STG.E.128 desc[UR4][R150.64], R92 ;  /* 0x0000005c96007986 */ /* 0x0007e4000c101d04 */
.L_x_7076:
[----:B------:R-:W-:Y:S05]  /*138a0*/  BSYNC B1 ;  /* 0x0000000000017941 */ /* 0x000fea0003800000 */
.L_x_7075:
[----:B0123--:R-:W0:Y:S02]  /*138b0*/  LDC.64 R88, c[0x0][0x210] ;  /* 0x00008400ff587b82 */ /* 0x00fe240000000a00 */
[----:B0-----:R-:W-:-:S04]  /*138c0*/  LEA R37, R88, R37, 0x2 ;  /* 0x0000002558257211 */ /* 0x001fc800078e10ff */
[----:B------:R-:W-:-:S13]  /*138d0*/  ISETP.GE.AND P0, PT, R37, R89, PT ;  /* 0x000000592500720c */ /* 0x000fda0003f06270 */
[----:B------:R-:W-:Y:S05]  /*138e0*/  @!P0 BRA `(.L_x_7077) ;  /* 0xfffffedc00308947 */ /* 0x000fea000383ffff */
[----:B------:R-:W-:Y:S05]  /*138f0*/  BSYNC B0 ;  /* 0x0000000000007941 */ /* 0x000fea0003800000 */
.L_x_6677:
[----:B------:R-:W-:Y:S05]  /*13900*/  EXIT ;  /* 0x000000000000794d */ /* 0x000fea0003800000 */
.L_x_7070:
        /* <DEDUP_REMOVED lines=8> */
.L_x_7079:
[----:B------:R-:W-:Y:S05]  /*13990*/  BSYNC B1 ;  /* 0x0000000000017941 */ /* 0x000fea0003800000 */
.L_x_7078:
        /* <DEDUP_REMOVED lines=10> */
.L_x_7080:
[----:B------:R-:W-:Y:S01]  /*13a40*/  HFMA2.MMA R150, -RZ, RZ, 0, 2.384185791015625e-07 ;  /* 0x00000004ff967435 */ /* 0x000fe200000001ff */
[----:B------:R-:W-:-:S04]  /*13a50*/  IMAD.MOV.U32 R91, RZ, RZ, R149 ;  /* 0x000000ffff5b7224 */ /* 0x000fc800078e0095 */
[----:B------:R-:W-:-:S04]  /*13a60*/  FADD.FTZ R91, R90, R91 ;  /* 0x0000005b5a5b7221 */ /* 0x000fc80000010000 */
[----:B------:R-:W-:-:S07]  /*13a70*/  IMAD.MOV.U32 R151, RZ, RZ, R91 ;  /* 0x000000ffff977224 */ /* 0x000fce00078e005b */
[----:B------:R-:W-:Y:S05]  /*13a80*/  WARPSYNC.COLLECTIVE R148, `(.L_x_7081) ;  /* 0x0000000094087348 */ /* 0x000fea0003c00000 */
[----:B------:R0:W1:Y:S02]  /*13a90*/  SHFL.BFLY P3, R149, R151, R150, R189 ;  /* 0x0c00009697957389 */ /* 0x00006400000600bd */
[----:B01----:R-:W-:Y:S01]  /*13aa0*/  ENDCOLLECTIVE ;  /* 0x000000000000791b */ /* 0x003fe20003800000 */
.L_x_7081:
[----:B------:R-:W-:Y:S01]  /*13ab0*/  MOV R150, 0x8 ;  /* 0x0000000800967802 */ /* 0x000fe20000000f00 */
[----:B------:R-:W-:-:S04]  /*13ac0*/  IMAD.MOV.U32 R88, RZ, RZ, R149 ;  /* 0x000000ffff587224 */ /* 0x000fc800078e0095 */
[----:B------:R-:W-:-:S04]  /*13ad0*/  FADD.FTZ R94, R91, R88 ;  /* 0x000000585b5e7221 */ /* 0x000fc80000010000 */
[----:B------:R-:W-:-:S07]  /*13ae0*/  IMAD.MOV.U32 R151, RZ, RZ, R94 ;  /* 0x000000ffff977224 */ /* 0x000fce00078e005e */
[----:B------:R-:W-:Y:S05]  /*13af0*/  WARPSYNC.COLLECTIVE R148, `(.L_x_7082) ;  /* 0x0000000094087348 */ /* 0x000fea0003c00000 */
[----:B------:R0:W1:Y:S02]  /*13b00*/  SHFL.BFLY P3, R149, R151, R150, R189 ;  /* 0x0c00009697957389 */ /* 0x00006400000600bd */
[----:B01----:R-:W-:Y:S01]  /*13b10*/  ENDCOLLECTIVE ;  /* 0x000000000000791b */ /* 0x003fe20003800000 */
.L_x_7082:
[----:B------:R-:W-:Y:S01]  /*13b20*/  HFMA2.MMA R150, -RZ, RZ, 0, 9.5367431640625e-07 ;  /* 0x00000010ff967435 */ /* 0x000fe200000001ff */
[----:B------:R-:W-:-:S04]  /*13b30*/  IMAD.MOV.U32 R93, RZ, RZ, R149 ;  /* 0x000000ffff5d7224 */ /* 0x000fc800078e0095 */
[----:B------:R-:W-:-:S04]  /*13b40*/  FADD.FTZ R95, R94, R93 ;  /* 0x0000005d5e5f7221 */ /* 0x000fc80000010000 */
[----:B------:R-:W-:-:S07]  /*13b50*/  IMAD.MOV.U32 R151, RZ, RZ, R95 ;  /* 0x000000ffff977224 */ /* 0x000fce00078e005f */
[----:B------:R-:W-:Y:S05]  /*13b60*/  WARPSYNC.COLLECTIVE R148, `(.L_x_7083) ;  /* 0x0000000094087348 */ /* 0x000fea0003c00000 */
[----:B------:R0:W1:Y:S02]  /*13b70*/  SHFL.BFLY P3, R149, R151, R150, R189 ;  /* 0x0c00009697957389 */ /* 0x00006400000600bd */
[----:B01----:R-:W-:Y:S01]  /*13b80*/  ENDCOLLECTIVE ;  /* 0x000000000000791b */ /* 0x003fe20003800000 */
.L_x_7083:
[----:B------:R-:W-:Y:S01]  /*13b90*/  MOV R150, 0x1 ;  /* 0x0000000100967802 */ /* 0x000fe20000000f00 */
        /* <DEDUP_REMOVED lines=56> */
.L_x_7084:
[----:B------:R-:W-:Y:S01]  /*13f20*/  HFMA2.MMA R150, -RZ, RZ, 0, 1.1920928955078125e-07 ;  /* 0x00000002ff967435 */ /* 0x000fe200000001ff */
[----:B------:R-:W-:-:S04]  /*13f30*/  IMAD.MOV.U32 R89, RZ, RZ, R149 ;  /* 0x000000ffff597224 */ /* 0x000fc800078e0095 */
[----:B------:R-:W-:-:S04]  /*13f40*/  FADD.FTZ R89, R88, R89 ;  /* 0x0000005958597221 */ /* 0x000fc80000010000 */
[----:B------:R-:W-:-:S07]  /*13f50*/  IMAD.MOV.U32 R151, RZ, RZ, R89 ;  /* 0x000000ffff977224 */ /* 0x000fce00078e0059 */
[----:B------:R-:W-:Y:S05]  /*13f60*/  WARPSYNC.COLLECTIVE R148, `(.L_x_7085) ;  /* 0x0000000094087348 */ /* 0x000fea0003c00000 */
[----:B------:R0:W1:Y:S02]  /*13f70*/  SHFL.BFLY P3, R149, R151, R150, R189 ;  /* 0x0c00009697957389 */ /* 0x00006400000600bd */
[----:B01----:R-:W-:Y:S01]  /*13f80*/  ENDCOLLECTIVE ;  /* 0x000000000000791b */ /* 0x003fe20003800000 */
.L_x_7085:
[----:B------:R-:W-:Y:S01]  /*13f90*/  MOV R150, 0x4 ;  /* 0x0000000400967802 */ /* 0x000fe20000000f00 */
[----:B------:R-:W-:-:S04]  /*13fa0*/  IMAD.MOV.U32 R90, RZ, RZ, R149 ;  /* 0x000000ffff5a7224 */ /* 0x000fc800078e0095 */
[----:B------:R-:W-:-:S04]  /*13fb0*/  FADD.FTZ R90, R89, R90 ;  /* 0x0000005a595a7221 */ /* 0x000fc80000010000 */
[----:B------:R-:W-:-:S07]  /*13fc0*/  IMAD.MOV.U32 R151, RZ, RZ, R90 ;  /* 0x000000ffff977224 */ /* 0x000fce00078e005a */
[----:B------:R-:W-:Y:S05]  /*13fd0*/  WARPSYNC.COLLECTIVE R148, `(.L_x_7086) ;  /* 0x0000000094087348 */ /* 0x000fea0003c00000 */
[----:B------:R0:W1:Y:S02]  /*13fe0*/  SHFL.BFLY P3, R149, R151, R150, R189 ;  /* 0x0c00009697957389 */ /* 0x00006400000600bd */
[----:B01----:R-:W-:Y:S01]  /*13ff0*/  ENDCOLLECTIVE ;  /* 0x000000000000791b */ /* 0x003fe20003800000 */
.L_x_7086:
[----:B------:R-:W-:Y:S01]  /*14000*/  HFMA2.MMA R150, -RZ, RZ, 0, 4.76837158203125e-07 ;  /* 0x00000008ff967435 */ /* 0x000fe200000001ff */
[----:B------:R-:W-:-:S04]  /*14010*/  IMAD.MOV.U32 R91, RZ, RZ, R149 ;  /* 0x000000ffff5b7224 */ /* 0x000fc800078e0095 */
[----:B------:R-:W-:-:S04]  /*14020*/  FADD.FTZ R91, R90, R91 ;  /* 0x0000005b5a5b7221 */ /* 0x000fc80000010000 */
[----:B------:R-:W-:-:S07]  /*14030*/  IMAD.MOV.U32 R151, RZ, RZ, R91 ;  /* 0x000000ffff977224 */ /* 0x000fce00078e005b */
[----:B------:R-:W-:Y:S05]  /*14040*/  WARPSYNC.COLLECTIVE R148, `(.L_x_7087) ;  /* 0x0000000094087348 */ /* 0x000fea0003c00000 */
[----:B------:R0:W1:Y:S02]  /*14050*/  SHFL.BFLY P3, R149, R151, R150, R189 ;  /* 0x0c00009697957389 */ /* 0x00006400000600bd */
[----:B01----:R-:W-:Y:S01]  /*14060*/  ENDCOLLECTIVE ;  /* 0x000000000000791b */ /* 0x003fe20003800000 */
.L_x_7087:
[----:B------:R-:W-:Y:S01]  /*14070*/  MOV R150, 0x10 ;  /* 0x0000001000967802 */ /* 0x000fe20000000f00 */
[----:B------:R-:W-:-:S04]  /*14080*/  IMAD.MOV.U32 R94, RZ, RZ, R149 ;  /* 0x000000ffff5e7224 */ /* 0x000fc800078e0095 */
[----:B------:R-:W-:-:S04]  /*14090*/  FADD.FTZ R94, R91, R94 ;  /* 0x0000005e5b5e7221 */ /* 0x000fc80000010000 */
[----:B------:R-:W-:-:S07]  /*140a0*/  IMAD.MOV.U32 R151, RZ, RZ, R94 ;  /* 0x000000ffff977224 */ /* 0x000fce00078e005e */
[----:B------:R-:W-:Y:S05]  /*140b0*/  WARPSYNC.COLLECTIVE R148, `(.L_x_7088) ;  /* 0x0000000094087348 */ /* 0x000fea0003c00000 */
[----:B------:R0:W1:Y:S02]  /*140c0*/  SHFL.BFLY P3, R149, R151, R150, R189 ;  /* 0x0c00009697957389 */ /* 0x00006400000600bd */
[----:B01----:R-:W-:Y:S01]  /*140d0*/  ENDCOLLECTIVE ;  /* 0x000000000000791b */ /* 0x003fe20003800000 */
.L_x_7088:
[----:B------:R-:W-:Y:S01]  /*140e0*/  IMAD.MOV.U32 R95, RZ, RZ, R149 ;  /* 0x000000ffff5f7224 */ /* 0x000fe200078e0095 */
[----:B------:R-:W-:Y:S06]  /*140f0*/  BRA `(.L_x_7089) ;  /* 0xffffffec00587947 */ /* 0x000fec000383ffff */
.L_x_7090:
        /* <DEDUP_REMOVED lines=16> */
.L_x_20701:


//--------------------- .text._ZN10layer_norm31ln_parallel_residual_fwd_kernelINS_13Kernel_traitsI13__nv_bfloat16S2_fS2_fjLj768ELj1ELj4ELj1ELj16ENS_18Kernel_traits_baseILj768ES2_S2_fS2_fjLj128EEEEELb1ELb0ELb1EEEvNS_9FwdParamsE --------------------------
	.section	.text._ZN10layer_norm31ln_parallel_residual_fwd_kernelINS_13Kernel_traitsI13__nv_bfloat16S2_fS2_fjLj768ELj1ELj4ELj1ELj16ENS_18Kernel_traits_baseILj768ES2_S2_fS2_fjLj128EEEEELb1ELb0ELb1EEEvNS_9FwdParamsE,"ax",@progbits
	.align	128
        .global         _ZN10layer_norm31ln_parallel_residual_fwd_kernelINS_13Kernel_traitsI13__nv_bfloat16S2_fS2_fjLj768ELj1ELj4ELj1ELj16ENS_18Kernel_traits_baseILj768ES2_S2_fS2_fjLj128EEEEELb1ELb0ELb1EEEvNS_9FwdParamsE
        .type           _ZN10layer_norm31ln_parallel_residual_fwd_kernelINS_13Kernel_traitsI13__nv_bfloat16S2_fS2_fjLj768ELj1ELj4ELj1ELj16ENS_18Kernel_traits_baseILj768ES2_S2_fS2_fjLj128EEEEELb1ELb0ELb1EEEvNS_9FwdParamsE,@function
        .size           _ZN10layer_norm31ln_parallel_residual_fwd_kernelINS_13Kernel_traitsI13__nv_bfloat16S2_fS2_fjLj768ELj1ELj4ELj1ELj16ENS_18Kernel_traits_baseILj768ES2_S2_fS2_fjLj128EEEEELb1ELb0ELb1EEEvNS_9FwdParamsE,(.L_x_20702 - _ZN10layer_norm31ln_parallel_residual_fwd_kernelINS_13Kernel_traitsI13__nv_bfloat16S2_fS2_fjLj768ELj1ELj4ELj1ELj16ENS_18Kernel_traits_baseILj768ES2_S2_fS2_fjLj128EEEEELb1ELb0ELb1EEEvNS_9FwdParamsE)
        .other          _ZN10layer_norm31ln_parallel_residual_fwd_kernelINS_13Kernel_traitsI13__nv_bfloat16S2_fS2_fjLj768ELj1ELj4ELj1ELj16ENS_18Kernel_traits_baseILj768ES2_S2_fS2_fjLj128EEEEELb1ELb0ELb1EEEvNS_9FwdParamsE,@"STO_CUDA_ENTRY STV_DEFAULT"
_ZN10layer_norm31ln_parallel_residual_fwd_kernelINS_13Kernel_traitsI13__nv_bfloat16S2_fS2_fjLj768ELj1ELj4ELj1ELj16ENS_18Kernel_traits_baseILj768ES2_S2_fS2_fjLj128EEEEELb1ELb0ELb1EEEvNS_9FwdParamsE:
.text._ZN10layer_norm31ln_parallel_residual_fwd_kernelINS_13Kernel_traitsI13__nv_bfloat16S2_fS2_fjLj768ELj1ELj4ELj1ELj16ENS_18Kernel_traits_baseILj768ES2_S2_fS2_fjLj128EEEEELb1ELb0ELb1EEEvNS_9FwdParamsE:
        /* <DEDUP_REMOVED lines=20> */
[C---:B------:R-:W-:Y:S01]  /*0140*/  SHF.L.U32 R0, R22.reuse, 0x4, RZ ;  /* 0x0000000416007819 */ /* 0x040fe200000006ff */
[----:B------:R-:W-:Y:S01]  /*0150*/  ULDC.64 UR8, c[0x0][0x2c8] ;  /* 0x0000b20000087ab9 */ /* 0x000fe20000000a00 */
[----:B------:R-:W-:Y:S02]  /*0160*/  LOP3.LUT R17, R22, 0x1f, RZ, 0xc0, !PT ;  /* 0x0000001f16117812 */ /* 0x000fe400078ec0ff */
[----:B------:R-:W-:-:S03]  /*0170*/  LOP3.LUT R24, R0, 0x1f0, RZ, 0xc0, !PT ;  /* 0x000001f000187812 */ /* 0x000fc600078ec0ff */
        /* <DEDUP_REMOVED lines=85> */
[----:B------:R-:W4:Y:S04]  /*06d0*/  LDG.E.128 R28, desc[UR4][R2.64+0x200] ;  /* 0x00020004021c7981 */ /* 0x000f28000c1e1d00 */
[----:B------:R-:W4:Y:S04]  /*06e0*/  LDG.E.128 R24, desc[UR4][R44.64+0x200] ;  /* 0x000200042c187981 */ /* 0x000f28000c1e1d00 */
[----:B------:R0:W4:Y:S04]  /*06f0*/  LDG.E.128 R132, desc[UR4][R2.64+0x400] ;  /* 0x0004000402847981 */ /* 0x000128000c1e1d00 */
[----:B------:R1:W4:Y:S01]  /*0700*/  LDG.E.128 R20, desc[UR4][R44.64+0x400] ;  /* 0x000400042c147981 */ /* 0x000322000c1e1d00 */
[----:B-----5:R-:W-:-:S02]  /*0710*/  @!P0 CS2R R4, SRZ ;  /* 0x0000000000048805 */ /* 0x020fc4000001ff00 */
[----:B------:R-:W-:Y:S02]  /*0720*/  @!P0 CS2R R6, SRZ ;  /* 0x0000000000068805 */ /* 0x000fe4000001ff00 */
[----:B------:R-:W-:Y:S02]  /*0730*/  @!P0 CS2R R8, SRZ ;  /* 0x0000000000088805 */ /* 0x000fe4000001ff00 */
[----:B------:R-:W-:Y:S02]  /*0740*/  @!P0 CS2R R10, SRZ ;  /* 0x00000000000a8805 */ /* 0x000fe4000001ff00 */
[----:B------:R-:W-:Y:S02]  /*0750*/  @!P1 CS2R R36, SRZ ;  /* 0x0000000000249805 */ /* 0x000fe4000001ff00 */
[----:B------:R-:W-:Y:S01]  /*0760*/  @!P0 CS2R R116, SRZ ;  /* 0x0000000000748805 */ /* 0x000fe2000001ff00 */
[----:B0-----:R-:W-:Y:S01]  /*0770*/  IMAD.U32 R3, R4, 0x10000, RZ ;  /* 0x0001000004037824 */ /* 0x001fe200078e00ff */
[----:B------:R-:W-:-:S02]  /*0780*/  PRMT R43, R6, 0x7632, R43 ;  /* 0x00007632062b7816 */ /* 0x000fc4000000002b */
[----:B------:R-:W-:Y:S02]  /*0790*/  @!P1 CS2R R38, SRZ ;  /* 0x0000000000269805 */ /* 0x000fe4000001ff00 */
[----:B-1----:R-:W-:Y:S02]  /*07a0*/  PRMT R45, R4, 0x7632, R45 ;  /* 0x00007632042d7816 */ /* 0x002fe4000000002d */
[----:B------:R-:W-:Y:S02]  /*07b0*/  @!P0 CS2R R118, SRZ ;  /* 0x0000000000768805 */ /* 0x000fe4000001ff00 */
[C---:B------:R-:W-:Y:S02]  /*07c0*/  PRMT R44, R5.reuse, 0x7632, R44 ;  /* 0x00007632052c7816 */ /* 0x040fe4000000002c */
[----:B------:R-:W-:Y:S02]  /*07d0*/  @!P1 CS2R R12, SRZ ;  /* 0x00000000000c9805 */ /* 0x000fe4000001ff00 */
[----:B------:R-:W-:Y:S01]  /*07e0*/  SHF.L.U32 R4, R5, 0x10, RZ ;  /* 0x0000001005047819 */ /* 0x000fe200000006ff */
[----:B------:R-:W-:Y:S01]  /*07f0*/  IMAD.U32 R5, R6, 0x10000, RZ ;  /* 0x0001000006057824 */ /* 0x000fe200078e00ff */
[C---:B------:R-:W-:Y:S01]  /*0800*/  PRMT R69, R7.reuse, 0x7632, R69 ;  /* 0x0000763207457816 */ /* 0x040fe20000000045 */
[----:B------:R-:W-:Y:S01]  /*0810*/  IMAD.U32 R6, R7, 0x10000, RZ ;  /* 0x0001000007067824 */ /* 0x000fe200078e00ff */
[----:B------:R-:W-:-:S02]  /*0820*/  @!P1 CS2R R14, SRZ ;  /* 0x00000000000e9805 */ /* 0x000fc4000001ff00 */
[----:B------:R-:W-:Y:S02]  /*0830*/  @!P1 CS2R R16, SRZ ;  /* 0x0000000000109805 */ /* 0x000fe4000001ff00 */
[----:B------:R-:W-:Y:S02]  /*0840*/  @!P1 CS2R R18, SRZ ;  /* 0x0000000000129805 */ /* 0x000fe4000001ff00 */
[C---:B------:R-:W-:Y:S01]  /*0850*/  PRMT R71, R8.reuse, 0x7632, R71 ;  /* 0x0000763208477816 */ /* 0x040fe20000000047 */
[----:B------:R-:W-:Y:S01]  /*0860*/  UIADD3 UR33, UR6, -0x700cb87f, URZ ;  /* 0x8ff3478106217890 */ /* 0x000fe2000fffe03f */
[----:B------:R-:W-:Y:S01]  /*0870*/  SHF.L.U32 R7, R8, 0x10, RZ ;  /* 0x0000001008077819 */ /* 0x000fe200000006ff */
[C---:B------:R-:W-:Y:S01]  /*0880*/  IMAD.U32 R8, R9.reuse, 0x10000, RZ ;  /* 0x0001000009087824 */ /* 0x040fe200078e00ff */
[----:B------:R-:W-:Y:S01]  /*0890*/  PRMT R73, R9, 0x7632, R73 ;  /* 0x0000763209497816 */ /* 0x000fe20000000049 */
[C---:B------:R-:W-:Y:S01]  /*08a0*/  IMAD.U32 R9, R10.reuse, 0x10000, RZ ;  /* 0x000100000a097824 */ /* 0x040fe200078e00ff */
[----:B------:R-:W-:Y:S01]  /*08b0*/  PRMT R75, R10, 0x7632, R75 ;  /* 0x000076320a4b7816 */ /* 0x000fe2000000004b */
[C---:B------:R-:W-:Y:S01]  /*08c0*/  IMAD.U32 R115, R36.reuse, 0x10000, RZ ;  /* 0x0001000024737824 */ /* 0x040fe200078e00ff */
[----:B------:R-:W-:Y:S01]  /*08d0*/  PRMT R77, R11, 0x7632, R77 ;  /* 0x000076320b4d7816 */ /* 0x000fe2000000004d */
[----:B------:R-:W-:Y:S01]  /*08e0*/  IMAD.U32 R111, R37, 0x10000, RZ ;  /* 0x00010000256f7824 */ /* 0x000fe200078e00ff */
[----:B------:R-:W-:Y:S01]  /*08f0*/  SHF.L.U32 R10, R11, 0x10, RZ ;  /* 0x000000100b0a7819 */ /* 0x000fe200000006ff */
[----:B------:R-:W-:Y:S01]  /*0900*/  IMAD.U32 R112, R117, 0x10000, RZ ;  /* 0x0001000075707824 */ /* 0x000fe200078e00ff */
[----:B------:R-:W-:Y:S01]  /*0910*/  PRMT R113, R36, 0x7632, R113 ;  /* 0x0000763224717816 */ /* 0x000fe20000000071 */
[----:B------:R-:W-:Y:S01]  /*0920*/  IMAD.U32 R11, R39, 0x10000, RZ ;  /* 0x00010000270b7824 */ /* 0x000fe200078e00ff */
[----:B------:R-:W-:Y:S01]  /*0930*/  PRMT R109, R37, 0x7632, R109 ;  /* 0x00007632256d7816 */ /* 0x000fe2000000006d */
[----:B------:R-:W-:Y:S01]  /*0940*/  UIADD3 UR34, UR7, -0x695add53, URZ ;  /* 0x96a522ad07227890 */ /* 0x000fe2000fffe03f */
[----:B------:R-:W-:Y:S01]  /*0950*/  PRMT R110, R117, 0x7632, R110 ;  /* 0x00007632756e7816 */ /* 0x000fe2000000006e */
[----:B------:R-:W-:Y:S01]  /*0960*/  IMAD R87, R87, -0x2daee0ad, RZ ;  /* 0xd2511f5357577824 */ /* 0x000fe200078e02ff */
[C---:B------:R-:W-:Y:S01]  /*0970*/  PRMT R36, R38.reuse, 0x7632, R36 ;  /* 0x0000763226247816 */ /* 0x040fe20000000024 */
[----:B------:R-:W-:Y:S01]  /*0980*/  IMAD R101, R101, -0x326172a9, RZ ;  /* 0xcd9e8d5765657824 */ /* 0x000fe200078e02ff */
[----:B------:R-:W-:Y:S01]  /*0990*/  SHF.L.U32 R107, R38, 0x10, RZ ;  /* 0x00000010266b7819 */ /* 0x000fe200000006ff */
[----:B------:R-:W-:Y:S01]  /*09a0*/  IMAD.HI.U32 R50, R102, -0x326172a9, RZ ;  /* 0xcd9e8d5766327827 */ /* 0x000fe200078e00ff */
[----:B------:R-:W-:Y:S01]  /*09b0*/  PRMT R37, R39, 0x7632, R37 ;  /* 0x0000763227257816 */ /* 0x000fe20000000025 */
[----:B------:R-:W-:Y:S01]  /*09c0*/  ULDC.64 UR8, c[0x0][0x228] ;  /* 0x00008a0000087ab9 */ /* 0x000fe20000000a00 */
        /* <DEDUP_REMOVED lines=17> */
[----:B------:R-:W-:Y:S01]  /*0ae0*/  PRMT R74, R17, 0x7632, R74 ;  /* 0x00007632114a7816 */ /* 0x000fe2000000004a */
[----:B------:R-:W-:Y:S01]  /*0af0*/  IMAD.U32 R2, R119, 0x10000, RZ ;  /* 0x0001000077027824 */ /* 0x000fe200078e00ff */
[----:B------:R-:W-:Y:S01]  /*0b00*/  ISETP.NE.U32.AND P0, PT, RZ, UR8, PT ;  /* 0x00000008ff007c0c */ /* 0x000fe2000bf05070 */
[----:B------:R-:W-:Y:S01]  /*0b10*/  BSSY B0, `(.L_x_7091) ;  /* 0x0001256000007945 */ /* 0x000fe20003800000 */
        /* <DEDUP_REMOVED lines=12> */
[----:B------:R-:W-:Y:S01]  /*0be0*/  IMAD R102, R102, -0x326172a9, RZ ;  /* 0xcd9e8d5766667824 */ /* 0x000fe200078e02ff */
        /* <DEDUP_REMOVED lines=14> */
[----:B------:R-:W-:Y:S02]  /*0cd0*/  IMAD.U32 R73, R73, 0x10000, RZ ;  /* 0x0001000049497824 */ /* 0x000fe400078e00ff */
[----:B------:R-:W-:Y:S02]  /*0ce0*/  IMAD.U32 R75, R75, 0x10000, RZ ;  /* 0x000100004b4b7824 */ /* 0x000fe400078e00ff */
[----:B------:R-:W-:Y:S02]  /*0cf0*/  IMAD.U32 R76, R76, 0x10000, RZ ;  /* 0x000100004c4c7824 */ /* 0x000fe400078e00ff */
[----:B------:R-:W-:Y:S01]  /*0d00*/  IMAD.U32 R78, R78, 0x10000, RZ ;  /* 0x000100004e4e7824 */ /* 0x000fe200078e00ff */
[----:B------:R-:W-:Y:S01]  /*0d10*/  ISETP.NE.AND.EX P0, PT, RZ, UR9, PT, P0 ;  /* 0x00000009ff007c0c */ /* 0x000fe2000bf05300 */
[----:B------:R-:W-:Y:S01]  /*0d20*/  ULDC UR9, c[0x0][0x218] ;  /* 0x0000860000097ab9 */ /* 0x000fe20000000800 */
[----:B------:R-:W-:Y:S01]  /*0d30*/  UISETP.NE.AND UP0, UPT, UR8, URZ, UPT ;  /* 0x0000003f0800728c */ /* 0x000fe2000bf05270 */
[C---:B--2---:R-:W-:Y:S01]  /*0d40*/  PRMT R153, R32.reuse, 0x7632, R153 ;  /* 0x0000763220997816 */ /* 0x044fe20000000099 */
[----:B------:R-:W-:Y:S01]  /*0d50*/  IMAD.U32 R164, R32, 0x10000, RZ ;  /* 0x0001000020a47824 */ /* 0x000fe200078e00ff */
[----:B------:R-:W-:-:S02]  /*0d60*/  PRMT R151, R33, 0x7632, R151 ;  /* 0x0000763221977816 */ /* 0x000fc40000000097 */
[----:B------:R-:W-:Y:S02]  /*0d70*/  SHF.L.U32 R162, R33, 0x10, RZ ;  /* 0x0000001021a27819 */ /* 0x000fe400000006ff */
[----:B---3--:R-:W-:Y:S02]  /*0d80*/  PRMT R154, R156, 0x7632, R154 ;  /* 0x000076329c9a7816 */ /* 0x008fe4000000009a */
[----:B------:R-:W-:Y:S02]  /*0d90*/  PRMT R150, R158, 0x7632, R150 ;  /* 0x000076329e967816 */ /* 0x000fe40000000096 */
[----:B------:R-:W-:Y:S02]  /*0da0*/  PRMT R148, R159, 0x7632, R148 ;  /* 0x000076329f947816 */ /* 0x000fe40000000094 */
        /* <DEDUP_REMOVED lines=76> */
[----:B------:R-:W-:-:S07]  /*1270*/  IMAD.U32 R117, R117, 0x10000, RZ ;  /* 0x0001000075757824 */ /* 0x000fce00078e00ff */
.L_x_7480:
[----:B------:R-:W-:Y:S01]  /*1280*/  ISETP.NE.U32.AND P1, PT, RZ, UR10, PT ;  /* 0x0000000aff007c0c */ /* 0x000fe2000bf25070 */
[----:B0-----:R-:W0:Y:S01]  /*1290*/  S2R R38, SR_TID.X ;  /* 0x0000000000267919 */ /* 0x001e220000002100 */
[----:B------:R-:W1:Y:S01]  /*12a0*/  @P0 LDC.64 R32, c[0x0][0x228] ;  /* 0x00008a00ff200b82 */ /* 0x000e620000000a00 */
[----:B------:R-:W-:Y:S01]  /*12b0*/  IMAD R36, R0, UR9, RZ ;  /* 0x0000000900247c24 */ /* 0x000fe2000f8e02ff */
[----:B------:R-:W-:-:S04]  /*12c0*/  ISETP.NE.AND.EX P1, PT, RZ, UR11, PT, P1 ;  /* 0x0000000bff007c0c */ /* 0x000fc8000bf25310 */
[----:B------:R-:W-:Y:S02]  /*12d0*/  SHF.R.S32.HI R37, RZ, 0x1f, R36 ;  /* 0x0000001fff257819 */ /* 0x000fe40000011424 */
[----:B------:R-:W2:Y:S02]  /*12e0*/  LDC.64 R98, c[0x0][0x220] ;  /* 0x00008800ff627b82 */ /* 0x000ea40000000a00 */
[----:B------:R-:W-:-:S06]  /*12f0*/  LEA.HI R37, R37, R36, RZ, 0x3 ;  /* 0x0000002425257211 */ /* 0x000fcc00078f18ff */
[----:B------:R-:W3:Y:S01]  /*1300*/  @P1 LDC.64 R34, c[0x0][0x230] ;  /* 0x00008c00ff221b82 */ /* 0x000ee20000000a00 */
[----:B0-----:R-:W-:-:S04]  /*1310*/  LOP3.LUT R38, R38, 0x1f, RZ, 0xc0, !PT ;  /* 0x0000001f26267812 */ /* 0x001fc800078ec0ff */
[----:B------:R-:W-:-:S05]  /*1320*/  LEA.HI.SX32 R91, R37, R38, 0x1d ;  /* 0x00000026255b7211 */ /* 0x000fca00078feaff */
[----:B-1----:R-:W-:-:S04]  /*1330*/  @P0 IMAD.WIDE.U32 R32, R91, 0x10, R32 ;  /* 0x000000105b200825 */ /* 0x002fc800078e0020 */
[C---:B---3--:R-:W-:Y:S01]  /*1340*/  @P1 IMAD.WIDE.U32 R34, R91.reuse, 0x20, R34 ;  /* 0x000000205b221825 */ /* 0x048fe200078e0022 */
[----:B------:R0:W5:Y:S03]  /*1350*/  @P0 LDG.E.128 R60, desc[UR4][R32.64] ;  /* 0x00000004203c0981 */ /* 0x000166000c1e1d00 */
[----:B--2---:R-:W-:Y:S01]  /*1360*/  IMAD.WIDE.U32 R36, R91, 0x10, R98 ;  /* 0x000000105b247825 */ /* 0x004fe200078e0062 */
[----:B------:R0:W5:Y:S04]  /*1370*/  @P1 LDG.E.128 R56, desc[UR4][R34.64] ;  /* 0x0000000422381981 */ /* 0x000168000c1e1d00 */
        /* <DEDUP_REMOVED lines=14> */
.L_x_7093:
[----:B------:R-:W-:-:S07]  /*1460*/  MOV R44, R102 ;  /* 0x00000066002c7202 */ /* 0x000fce0000000f00 */
.L_x_7094:
[----:B------:R-:W-:Y:S05]  /*1470*/  BSYNC B1 ;  /* 0x0000000000017941 */ /* 0x000fea0003800000 */
.L_x_7092:
        /* <DEDUP_REMOVED lines=16> */
.L_x_7098:
[----:B------:R-:W-:Y:S05]  /*1580*/  BSYNC B2 ;  /* 0x0000000000027941 */ /* 0x000fea0003800000 */
.L_x_7097:
        /* <DEDUP_REMOVED lines=42> */
.L_x_7096:
[----:B------:R-:W-:Y:S05]  /*1830*/  BSYNC B1 ;  /* 0x0000000000017941 */ /* 0x000fea0003800000 */
.L_x_7095:
        /* <DEDUP_REMOVED lines=16> */
[----:B------:R-:W-:Y:S01]  /*1940*/  MOV R36, R38 ;  /* 0x0000002600247202 */ /* 0x000fe20000000f00 */
[----:B------:R-:W-:Y:S01]  /*1950*/  FADD.FTZ R48, R56, R48 ;  /* 0x0000003038307221 */ /* 0x000fe20000010000 */
[----:B------:R-:W-:Y:S06]  /*1960*/  BRA `(.L_x_7100) ;  /* 0x00000004004c7947 */ /* 0x000fec0003800000 */
.L_x_7099:
        /* <DEDUP_REMOVED lines=12> */
.L_x_7102:
[----:B------:R-:W-:-:S07]  /*1a30*/  IMAD.MOV.U32 R45, RZ, RZ, R102 ;  /* 0x000000ffff2d7224 */ /* 0x000fce00078e0066 */
.L_x_7103:
[----:B------:R-:W-:Y:S05]  /*1a40*/  BSYNC B1 ;  /* 0x0000000000017941 */ /* 0x000fea0003800000 */
.L_x_7101:
        /* <DEDUP_REMOVED lines=16> */
.L_x_7107:
[----:B------:R-:W-:Y:S05]  /*1b50*/  BSYNC B2 ;  /* 0x0000000000027941 */ /* 0x000fea0003800000 */
.L_x_7106:
        /* <DEDUP_REMOVED lines=42> */
.L_x_7105:
[----:B------:R-:W-:Y:S05]  /*1e00*/  BSYNC B1 ;  /* 0x0000000000017941 */ /* 0x000fea0003800000 */
.L_x_7104:
        /* <DEDUP_REMOVED lines=9> */
.L_x_7100:
        /* <DEDUP_REMOVED lines=12> */
.L_x_7109:
[----:B------:R-:W-:-:S07]  /*1f60*/  IMAD.MOV.U32 R45, RZ, RZ, R102 ;  /* 0x000000ffff2d7224 */ /* 0x000fce00078e0066 */
.L_x_7110:
[----:B------:R-:W-:Y:S05]  /*1f70*/  BSYNC B1 ;  /* 0x0000000000017941 */ /* 0x000fea0003800000 */
.L_x_7108:
        /* <DEDUP_REMOVED lines=16> */
.L_x_7114:
[----:B------:R-:W-:Y:S05]  /*2080*/  BSYNC B2 ;  /* 0x0000000000027941 */ /* 0x000fea0003800000 */
.L_x_7113:
        /* <DEDUP_REMOVED lines=42> */
.L_x_7112:
[----:B------:R-:W-:Y:S05]  /*2330*/  BSYNC B1 ;  /* 0x0000000000017941 */ /* 0x000fea0003800000 */
.L_x_7111:
        /* <DEDUP_REMOVED lines=13> */
.L_x_7115:
        /* <DEDUP_REMOVED lines=12> */
.L_x_7118:
[----:B------:R-:W-:-:S07]  /*24d0*/  IMAD.MOV.U32 R37, RZ, RZ, R102 ;  /* 0x000000ffff257224 */ /* 0x000fce00078e0066 */
.L_x_7119:
[----:B------:R-:W-:Y:S05]  /*24e0*/  BSYNC B1 ;  /* 0x0000000000017941 */ /* 0x000fea0003800000 */
.L_x_7117:
        /* <DEDUP_REMOVED lines=16> */
.L_x_7123:
[----:B------:R-:W-:Y:S05]  /*25f0*/  BSYNC B2 ;  /* 0x0000000000027941 */ /* 0x000fea0003800000 */
.L_x_7122:
        /* <DEDUP_REMOVED lines=42> */
.L_x_7121:
[----:B------:R-:W-:Y:S05]  /*28a0*/  BSYNC B1 ;  /* 0x0000000000017941 */ /* 0x000fea0003800000 */
.L_x_7120:
        /* <DEDUP_REMOVED lines=10> */
.L_x_7116:
        /* <DEDUP_REMOVED lines=12> */
.L_x_7125:
[----:B------:R-:W-:-:S07]  /*2a10*/  IMAD.MOV.U32 R37, RZ, RZ, R102 ;  /* 0x000000ffff257224 */ /* 0x000fce00078e0066 */
.L_x_7126:
[----:B------:R-:W-:Y:S05]  /*2a20*/  BSYNC B1 ;  /* 0x0000000000017941 */ /* 0x000fea0003800000 */
.L_x_7124:
        /* <DEDUP_REMOVED lines=16> */
.L_x_7130:
[----:B------:R-:W-:Y:S05]  /*2b30*/  BSYNC B2 ;  /* 0x0000000000027941 */ /* 0x000fea0003800000 */
.L_x_7129:
        /* <DEDUP_REMOVED lines=42> */
.L_x_7128:
[----:B------:R-:W-:Y:S05]  /*2de0*/  BSYNC B1 ;  /* 0x0000000000017941 */ /* 0x000fea0003800000 */
.L_x_7127:
        /* <DEDUP_REMOVED lines=14> */
.L_x_7131:
        /* <DEDUP_REMOVED lines=12> */
.L_x_7134:
[----:B------:R-:W-:-:S07]  /*2f90*/  IMAD.MOV.U32 R46, RZ, RZ, R102 ;  /* 0x000000ffff2e7224 */ /* 0x000fce00078e0066 */
.L_x_7135:
[----:B------:R-:W-:Y:S05]  /*2fa0*/  BSYNC B1 ;  /* 0x0000000000017941 */ /* 0x000fea0003800000 */
.L_x_7133:
        /* <DEDUP_REMOVED lines=16> */
.L_x_7139:
[----:B------:R-:W-:Y:S05]  /*30b0*/  BSYNC B2 ;  /* 0x0000000000027941 */ /* 0x000fea0003800000 */
.L_x_7138:
        /* <DEDUP_REMOVED lines=42> */
.L_x_7137:
[----:B------:R-:W-:Y:S05]  /*3360*/  BSYNC B1 ;  /* 0x0000000000017941 */ /* 0x000fea0003800000 */
.L_x_7136:
        /* <DEDUP_REMOVED lines=9> */
.L_x_7132:
        /* <DEDUP_REMOVED lines=12> */
.L_x_7141:
[----:B------:R-:W-:-:S07]  /*34c0*/  IMAD.MOV.U32 R46, RZ, RZ, R102 ;  /* 0x000000ffff2e7224 */ /* 0x000fce00078e0066 */
.L_x_7142:
[----:B------:R-:W-:Y:S05]  /*34d0*/  BSYNC B1 ;  /* 0x0000000000017941 */ /* 0x000fea0003800000 */
.L_x_7140:
        /* <DEDUP_REMOVED lines=16> */
.L_x_7146:
[----:B------:R-:W-:Y:S05]  /*35e0*/  BSYNC B2 ;  /* 0x0000000000027941 */ /* 0x000fea0003800000 */
.L_x_7145:
        /* <DEDUP_REMOVED lines=42> */
.L_x_7144:
[----:B------:R-:W-:Y:S05]  /*3890*/  BSYNC B1 ;  /* 0x0000000000017941 */ /* 0x000fea0003800000 */
.L_x_7143:
        /* <DEDUP_REMOVED lines=13> */
.L_x_7147:
        /* <DEDUP_REMOVED lines=12> */
.L_x_7150:
[----:B------:R-:W-:-:S07]  /*3a30*/  IMAD.MOV.U32 R46, RZ, RZ, R102 ;  /* 0x000000ffff2e7224 */ /* 0x000fce00078e0066 */
.L_x_7151:
[----:B------:R-:W-:Y:S05]  /*3a40*/  BSYNC B1 ;  /* 0x0000000000017941 */ /* 0x000fea0003800000 */
.L_x_7149:
        /* <DEDUP_REMOVED lines=16> */
.L_x_7155:
[----:B------:R-:W-:Y:S05]  /*3b50*/  BSYNC B2 ;  /* 0x0000000000027941 */ /* 0x000fea0003800000 */
.L_x_7154:
        /* <DEDUP_REMOVED lines=42> */
.L_x_7153:
[----:B------:R-:W-:Y:S05]  /*3e00*/  BSYNC B1 ;  /* 0x0000000000017941 */ /* 0x000fea0003800000 */
.L_x_7152:
        /* <DEDUP_REMOVED lines=10> */
.L_x_7148:
        /* <DEDUP_REMOVED lines=12> */
.L_x_7157:
[----:B------:R-:W-:-:S07]  /*3f70*/  IMAD.MOV.U32 R46, RZ, RZ, R102 ;  /* 0x000000ffff2e7224 */ /* 0x000fce00078e0066 */
.L_x_7158:
[----:B------:R-:W-:Y:S05]  /*3f80*/  BSYNC B1 ;  /* 0x0000000000017941 */ /* 0x000fea0003800000 */
.L_x_7156:
        /* <DEDUP_REMOVED lines=16> */
.L_x_7162:
[----:B------:R-:W-:Y:S05]  /*4090*/  BSYNC B2 ;  /* 0x0000000000027941 */ /* 0x000fea0003800000 */
.L_x_7161:
        /* <DEDUP_REMOVED lines=42> */
.L_x_7160:
[----:B------:R-:W-:Y:S05]  /*4340*/  BSYNC B1 ;  /* 0x0000000000017941 */ /* 0x000fea0003800000 */
.L_x_7159:
        /* <DEDUP_REMOVED lines=14> */
.L_x_7163:
        /* <DEDUP_REMOVED lines=12> */
.L_x_7166:
[----:B------:R-:W-:-:S07]  /*44f0*/  IMAD.MOV.U32 R64, RZ, RZ, R102 ;  /* 0x000000ffff407224 */ /* 0x000fce00078e0066 */
.L_x_7167:
[----:B------:R-:W-:Y:S05]  /*4500*/  BSYNC B1 ;  /* 0x0000000000017941 */ /* 0x000fea0003800000 */
.L_x_7165:
        /* <DEDUP_REMOVED lines=16> */
.L_x_7171:
[----:B------:R-:W-:Y:S05]  /*4610*/  BSYNC B2 ;  /* 0x0000000000027941 */ /* 0x000fea0003800000 */
.L_x_7170:
        /* <DEDUP_REMOVED lines=42> */
.L_x_7169:
[----:B------:R-:W-:Y:S05]  /*48c0*/  BSYNC B1 ;  /* 0x0000000000017941 */ /* 0x000fea0003800000 */
.L_x_7168:
        /* <DEDUP_REMOVED lines=9> */
.L_x_7164:
        /* <DEDUP_REMOVED lines=12> */
.L_x_7173:
[----:B------:R-:W-:-:S07]  /*4a20*/  IMAD.MOV.U32 R64, RZ, RZ, R102 ;  /* 0x000000ffff407224 */ /* 0x000fce00078e0066 */
.L_x_7174:
[----:B------:R-:W-:Y:S05]  /*4a30*/  BSYNC B1 ;  /* 0x0000000000017941 */ /* 0x000fea0003800000 */
.L_x_7172:
        /* <DEDUP_REMOVED lines=16> */
.L_x_7178:
[----:B------:R-:W-:Y:S05]  /*4b40*/  BSYNC B2 ;  /* 0x0000000000027941 */ /* 0x000fea0003800000 */
.L_x_7177:
        /* <DEDUP_REMOVED lines=42> */
.L_x_7176:
[----:B------:R-:W-:Y:S05]  /*4df0*/  BSYNC B1 ;  /* 0x0000000000017941 */ /* 0x000fea0003800000 */
.L_x_7175:
        /* <DEDUP_REMOVED lines=12> */
.L_x_7179:
        /* <DEDUP_REMOVED lines=12> */
.L_x_7182:
[----:B------:R-:W-:-:S07]  /*4f80*/  IMAD.MOV.U32 R64, RZ, RZ, R102 ;  /* 0x000000ffff407224 */ /* 0x000fce00078e0066 */
.L_x_7183:
[----:B------:R-:W-:Y:S05]  /*4f90*/  BSYNC B1 ;  /* 0x0000000000017941 */ /* 0x000fea0003800000 */
.L_x_7181:
        /* <DEDUP_REMOVED lines=16> */
.L_x_7187:
[----:B------:R-:W-:Y:S05]  /*50a0*/  BSYNC B2 ;  /* 0x0000000000027941 */ /* 0x000fea0003800000 */
.L_x_7186:
        /* <DEDUP_REMOVED lines=42> */
.L_x_7185:
[----:B------:R-:W-:Y:S05]  /*5350*/  BSYNC B1 ;  /* 0x0000000000017941 */ /* 0x000fea0003800000 */
.L_x_7184:
        /* <DEDUP_REMOVED lines=10> */
.L_x_7180:
        /* <DEDUP_REMOVED lines=12> */
.L_x_7189:
[----:B------:R-:W-:-:S07]  /*54c0*/  IMAD.MOV.U32 R64, RZ, RZ, R102 ;  /* 0x000000ffff407224 */ /* 0x000fce00078e0066 */
.L_x_7190:
[----:B------:R-:W-:Y:S05]  /*54d0*/  BSYNC B1 ;  /* 0x0000000000017941 */ /* 0x000fea0003800000 */
.L_x_7188:
        /* <DEDUP_REMOVED lines=16> */
.L_x_7194:
[----:B------:R-:W-:Y:S05]  /*55e0*/  BSYNC B2 ;  /* 0x0000000000027941 */ /* 0x000fea0003800000 */
.L_x_7193:
        /* <DEDUP_REMOVED lines=42> */
.L_x_7192:
[----:B------:R-:W-:Y:S05]  /*5890*/  BSYNC B1 ;  /* 0x0000000000017941 */ /* 0x000fea0003800000 */
.L_x_7191:
        /* <DEDUP_REMOVED lines=13> */
.L_x_7195:
        /* <DEDUP_REMOVED lines=12> */
.L_x_7198:
[----:B------:R-:W-:-:S07]  /*5a30*/  IMAD.MOV.U32 R47, RZ, RZ, R102 ;  /* 0x000000ffff2f7224 */ /* 0x000fce00078e0066 */
.L_x_7199:
[----:B------:R-:W-:Y:S05]  /*5a40*/  BSYNC B1 ;  /* 0x0000000000017941 */ /* 0x000fea0003800000 */
.L_x_7197:
        /* <DEDUP_REMOVED lines=16> */
.L_x_7203:
[----:B------:R-:W-:Y:S05]  /*5b50*/  BSYNC B2 ;  /* 0x0000000000027941 */ /* 0x000fea0003800000 */
.L_x_7202:
        /* <DEDUP_REMOVED lines=42> */
.L_x_7201:
[----:B------:R-:W-:Y:S05]  /*5e00*/  BSYNC B1 ;  /* 0x0000000000017941 */ /* 0x000fea0003800000 */
.L_x_7200:
        /* <DEDUP_REMOVED lines=9> */
.L_x_7196:
        /* <DEDUP_REMOVED lines=12> */
.L_x_7205:
[----:B------:R-:W-:-:S07]  /*5f60*/  IMAD.MOV.U32 R47, RZ, RZ, R102 ;  /* 0x000000ffff2f7224 */ /* 0x000fce00078e0066 */
.L_x_7206:
[----:B------:R-:W-:Y:S05]  /*5f70*/  BSYNC B1 ;  /* 0x0000000000017941 */ /* 0x000fea0003800000 */
.L_x_7204:
        /* <DEDUP_REMOVED lines=16> */
.L_x_7210:
[----:B------:R-:W-:Y:S05]  /*6080*/  BSYNC B2 ;  /* 0x0000000000027941 */ /* 0x000fea0003800000 */
.L_x_7209:
        /* <DEDUP_REMOVED lines=42> */
.L_x_7208:
[----:B------:R-:W-:Y:S05]  /*6330*/  BSYNC B1 ;  /* 0x0000000000017941 */ /* 0x000fea0003800000 */
.L_x_7207:
        /* <DEDUP_REMOVED lines=12> */
.L_x_7211:
        /* <DEDUP_REMOVED lines=12> */
.L_x_7214:
[----:B------:R-:W-:-:S07]  /*64c0*/  IMAD.MOV.U32 R35, RZ, RZ, R102 ;  /* 0x000000ffff237224 */ /* 0x000fce00078e0066 */
.L_x_7215:
[----:B------:R-:W-:Y:S05]  /*64d0*/  BSYNC B1 ;  /* 0x0000000000017941 */ /* 0x000fea0003800000 */
.L_x_7213:
        /* <DEDUP_REMOVED lines=18> */
.L_x_7219:
[----:B------:R-:W-:Y:S05]  /*6600*/  BSYNC B2 ;  /* 0x0000000000027941 */ /* 0x000fea0003800000 */
.L_x_7218:
        /* <DEDUP_REMOVED lines=42> */
.L_x_7217:
[----:B------:R-:W-:Y:S05]  /*68b0*/  BSYNC B1 ;  /* 0x0000000000017941 */ /* 0x000fea0003800000 */
.L_x_7216:
        /* <DEDUP_REMOVED lines=10> */
.L_x_7212:
[----:B------:R-:W-:Y:S01]  /*6960*/  P2R R38, PR, RZ, 0x4 ;  /* 0x00000004ff267803 */ /* 0x000fe20000000000 */
[----:B------:R-:W0:Y:S01]  /*6970*/  LDC.64 R40, c[0x0][0x238] ;  /* 0x00008e00ff287b82 */ /* 0x000e220000000a00 */
[----:B------:R-:W-:Y:S02]  /*6980*/  ISETP.NE.AND P2, PT, R37, RZ, PT ;  /* 0x000000ff2500720c */ /* 0x000fe40003f45270 */
[----:B------:R-:W-:Y:S02]  /*6990*/  ISETP.NE.AND P6, PT, R32, RZ, PT ;  /* 0x000000ff2000720c */ /* 0x000fe40003fc5270 */
[----:B------:R-:W-:Y:S02]  /*69a0*/  SEL R35, RZ, 0x1000000, P5 ;  /* 0x01000000ff237807 */ /* 0x000fe40002800000 */
[----:B------:R-:W-:Y:S01]  /*69b0*/  ISETP.NE.AND P5, PT, R36, RZ, PT ;  /* 0x000000ff2400720c */ /* 0x000fe20003fa5270 */
[----:B------:R-:W1:Y:S01]  /*69c0*/  LDC.64 R104, c[0x0][0x240] ;  /* 0x00009000ff687b82 */ /* 0x000e620000000a00 */
[----:B------:R-:W-:-:S02]  /*69d0*/  SEL R32, RZ, 0x1, P2 ;  /* 0x00000001ff207807 */ /* 0x000fc40001000000 */
[----:B------:R-:W-:Y:S02]  /*69e0*/  SEL R36, RZ, 0x10000, P4 ;  /* 0x00010000ff247807 */ /* 0x000fe40002000000 */
[----:B------:R-:W-:Y:S02]  /*69f0*/  SEL R37, RZ, 0x100, P3 ;  /* 0x00000100ff257807 */ /* 0x000fe40001800000 */
[----:B------:R-:W-:Y:S01]  /*6a00*/  ISETP.NE.AND P4, PT, R33, RZ, PT ;  /* 0x000000ff2100720c */ /* 0x000fe20003f85270 */
[----:B------:R-:W-:Y:S01]  /*6a10*/  IMAD.WIDE.U32 R32, R32, 0x1000000, RZ ;  /* 0x0100000020207825 */ /* 0x000fe200078e00ff */
[----:B------:R-:W-:Y:S02]  /*6a20*/  ISETP.NE.AND P3, PT, R34, RZ, PT ;  /* 0x000000ff2200720c */ /* 0x000fe40003f65270 */
[----:B------:R-:W-:Y:S02]  /*6a30*/  LOP3.LUT R37, R37, R35, R36, 0xfe, !PT ;  /* 0x0000002325257212 */ /* 0x000fe400078efe24 */
[----:B------:R-:W-:-:S02]  /*6a40*/  SEL R35, RZ, 0x1, P3 ;  /* 0x00000001ff237807 */ /* 0x000fc40001800000 */
[----:B------:R-:W-:Y:S02]  /*6a50*/  SEL R36, RZ, 0x1, P4 ;  /* 0x00000001ff247807 */ /* 0x000fe40002000000 */
[----:B------:R-:W-:Y:S02]  /*6a60*/  SEL R34, RZ, 0x1, P5 ;  /* 0x00000001ff227807 */ /* 0x000fe40002800000 */
[----:B------:R-:W-:Y:S01]  /*6a70*/  LOP3.LUT R33, R33, R37, R35, 0xfe, !PT ;  /* 0x0000002521217212 */ /* 0x000fe200078efe23 */
[----:B------:R-:W-:Y:S01]  /*6a80*/  IMAD.WIDE.U32 R36, R36, 0x10000, RZ ;  /* 0x0001000024247825 */ /* 0x000fe200078e00ff */
[----:B------:R-:W-:Y:S02]  /*6a90*/  SEL R39, RZ, 0x1, P6 ;  /* 0x00000001ff277807 */ /* 0x000fe40003000000 */
[----:B------:R-:W-:Y:S01]  /*6aa0*/  ISETP.NE.AND P2, PT, R38, RZ, PT ;  /* 0x000000ff2600720c */ /* 0x000fe20003f45270 */
[----:B------:R-:W-:Y:S01]  /*6ab0*/  IMAD.WIDE.U32 R34, R34, 0x100, RZ ;  /* 0x0000010022227825 */ /* 0x000fe200078e00ff */
[----:B------:R-:W-:-:S02]  /*6ac0*/  IADD3 R90, R91, 0x20, RZ ;  /* 0x000000205b5a7810 */ /* 0x000fc40007ffe0ff */
[----:B------:R-:W-:Y:S02]  /*6ad0*/  LOP3.LUT R36, R34, R32, R36, 0xfe, !PT ;  /* 0x0000002022247212 */ /* 0x000fe400078efe24 */
[----:B------:R-:W-:Y:S01]  /*6ae0*/  LOP3.LUT R37, R35, R33, R37, 0xfe, !PT ;  /* 0x0000002123257212 */ /* 0x000fe200078efe25 */
[C---:B0-----:R-:W-:Y:S01]  /*6af0*/  IMAD.WIDE.U32 R32, R91.reuse, 0x20, R40 ;  /* 0x000000205b207825 */ /* 0x041fe200078e0028 */
[----:B------:R-:W-:Y:S01]  /*6b00*/  LOP3.LUT R36, R36, R39, RZ, 0xfc, !PT ;  /* 0x0000002724247212 */ /* 0x000fe200078efcff */
[----:B------:R-:W0:Y:S02]  /*6b10*/  @P0 LDC.64 R34, c[0x0][0x228] ;  /* 0x00008a00ff220b82 */ /* 0x000e240000000a00 */
[----:B-1----:R-:W-:Y:S01]  /*6b20*/  IMAD.WIDE.U32 R38, R91, 0x8, R104 ;  /* 0x000000085b267825 */ /* 0x002fe200078e0068 */
[----:B------:R-:W-:Y:S04]  /*6b30*/  STG.E.128 desc[UR4][R32.64], R48 ;  /* 0x0000003020007986 */ /* 0x000fe8000c101d04 */
[----:B------:R1:W-:Y:S04]  /*6b40*/  STG.E.128 desc[UR4][R32.64+0x10], R44 ;  /* 0x0000102c20007986 */ /* 0x0003e8000c101d04 */
[----:B------:R2:W-:Y:S01]  /*6b50*/  STG.E.64 desc[UR4][R38.64], R36 ;  /* 0x0000002426007986 */ /* 0x0005e2000c101b04 */
[----:B0-----:R-:W-:Y:S01]  /*6b60*/  @P0 IMAD.WIDE.U32 R34, R90, 0x10, R34 ;  /* 0x000000105a220825 */ /* 0x001fe200078e0022 */
[----:B-1----:R-:W0:Y:S01]  /*6b70*/  @P1 LDC.64 R32, c[0x0][0x230] ;  /* 0x00008c00ff201b82 */ /* 0x002e220000000a00 */
[----:B--2---:R-:W-:Y:S05]  /*6b80*/  @!P0 BRA `(.L_x_7220) ;  /* 0x0000000000508947 */ /* 0x004fea0003800000 */
[----:B------:R-:W-:Y:S01]  /*6b90*/  IMAD.U32 R36, R85, 0x10000, RZ ;  /* 0x0001000055247824 */ /* 0x000fe200078e00ff */
[----:B------:R-:W1:Y:S01]  /*6ba0*/  LDC.64 R64, c[0x0][0x248] ;  /* 0x00009200ff407b82 */ /* 0x000e620000000a00 */
        /* <DEDUP_REMOVED lines=16> */
[----:B-1----:R-:W-:-:S05]  /*6cb0*/  IMAD.WIDE.U32 R36, R91, 0x8, R64 ;  /* 0x000000085b247825 */ /* 0x002fca00078e0040 */
[----:B------:R1:W-:Y:S02]  /*6cc0*/  STG.E.64 desc[UR4][R36.64], R40 ;  /* 0x0000002824007986 */ /* 0x0003e4000c101b04 */
.L_x_7220:
[----:B------:R2:W5:Y:S01]  /*6cd0*/  @P0 LDG.E.128 R60, desc[UR4][R34.64] ;  /* 0x00000004223c0981 */ /* 0x000562000c1e1d00 */
[----:B0-----:R-:W-:-:S05]  /*6ce0*/  @P1 IMAD.WIDE.U32 R32, R90, 0x20, R32 ;  /* 0x000000205a201825 */ /* 0x001fca00078e0020 */
[----:B------:R0:W5:Y:S01]  /*6cf0*/  @P1 LDG.E.128 R56, desc[UR4][R32.64] ;  /* 0x0000000420381981 */ /* 0x000162000c1e1d00 */
[----:B--2---:R-:W-:-:S03]  /*6d00*/  IMAD.WIDE.U32 R34, R90, 0x10, R98 ;  /* 0x000000105a227825 */ /* 0x004fc600078e0062 */
[----:B------:R0:W5:Y:S04]  /*6d10*/  @P1 LDG.E.128 R52, desc[UR4][R32.64+0x10] ;  /* 0x0000100420341981 */ /* 0x000168000c1e1d00 */
[----:B------:R-:W5:Y:S01]  /*6d20*/  LDG.E.128 R32, desc[UR4][R34.64] ;  /* 0x0000000422207981 */ /* 0x000f62000c1e1d00 */
[C---:B------:R-:W-:Y:S01]  /*6d30*/  ISETP.NE.AND P3, PT, R42.reuse, 0x1, PT ;  /* 0x000000012a00780c */ /* 0x040fe20003f65270 */
[----:B------:R-:W-:Y:S01]  /*6d40*/  BSSY B1, `(.L_x_7221) ;  /* 0x000000c000017945 */ /* 0x000fe20003800000 */
[----:B-1----:R-:W-:-:S11]  /*6d50*/  VIADD R36, R42, 0x1 ;  /* 0x000000012a247836 */ /* 0x002fd60000000000 */
        /* <DEDUP_REMOVED lines=9> */
.L_x_7222:
[----:B------:R-:W-:-:S07]  /*6df0*/  MOV R43, R102 ;  /* 0x00000066002b7202 */ /* 0x000fce0000000f00 */
.L_x_7223:
[----:B------:R-:W-:Y:S05]  /*6e00*/  BSYNC B1 ;  /* 0x0000000000017941 */ /* 0x000fea0003800000 */
.L_x_7221:
        /* <DEDUP_REMOVED lines=16> */
.L_x_7227:
[----:B------:R-:W-:Y:S05]  /*6f10*/  BSYNC B2 ;  /* 0x0000000000027941 */ /* 0x000fea0003800000 */
.L_x_7226:
        /* <DEDUP_REMOVED lines=42> */
.L_x_7225:
[----:B------:R-:W-:Y:S05]  /*71c0*/  BSYNC B1 ;  /* 0x0000000000017941 */ /* 0x000fea0003800000 */
.L_x_7224:
[----:B------:R-:W-:Y:S02]  /*71d0*/  I2FP.F32.U32 R37, R43 ;  /* 0x0000002b00257245 */ /* 0x000fe40000201000 */
[C---:B-----5:R-:W-:Y:S02]  /*71e0*/  SHF.L.U32 R38, R32.reuse, 0x10, RZ ;  /* 0x0000001020267819 */ /* 0x060fe400000006ff */
[----:B------:R-:W-:Y:S01]  /*71f0*/  PRMT R41, R32, 0x7632, R41 ;  /* 0x0000763220297816 */ /* 0x000fe20000000029 */
[----:B------:R-:W-:Y:S02]  /*7200*/  FFMA.FTZ R37, R37, R94, 1.1641532182693481445e-10 ;  /* 0x2f00000025257423 */ /* 0x000fe4000001005e */
[----:B------:R-:W-:-:S03]  /*7210*/  FMUL.FTZ R38, R38, R93 ;  /* 0x0000005d26267220 */ /* 0x000fc60000410000 */
[----:B------:R-:W-:-:S04]  /*7220*/  FSETP.GTU.FTZ.AND P3, PT, R37, R92, PT ;  /* 0x0000005c2500720b */ /* 0x000fc80003f7c000 */
[----:B0-----:R-:W-:Y:S02]  /*7230*/  P2R R32, PR, RZ, 0x8 ;  /* 0x00000008ff207803 */ /* 0x001fe40000000000 */
[----:B------:R-:W-:Y:S01]  /*7240*/  FSEL R40, R38, RZ, !P3 ;  /* 0x000000ff26287208 */ /* 0x000fe20005800000 */
[----:B------:R-:W-:Y:S06]  /*7250*/  @P2 BRA `(.L_x_7228) ;  /* 0x0000000000142947 */ /* 0x000fec0003800000 */
[----:B------:R-:W-:Y:S01]  /*7260*/  IMAD.MOV.U32 R37, RZ, RZ, R36 ;  /* 0x000000ffff257224 */ /* 0x000fe200078e0024 */
[----:B------:R-:W-:Y:S06]  /*7270*/  @!P1 BRA `(.L_x_7229) ;  /* 0x0000000400589947 */ /* 0x000fec0003800000 */
[----:B------:R-:W-:Y:S02]  /*7280*/  IMAD.MOV.U32 R37, RZ, RZ, R36 ;  /* 0x000000ffff257224 */ /* 0x000fe400078e0024 */
[----:B------:R-:W-:Y:S01]  /*7290*/  FADD.FTZ R40, R56, R40 ;  /* 0x0000002838287221 */ /* 0x000fe20000010000 */
[----:B------:R-:W-:Y:S06]  /*72a0*/  BRA `(.L_x_7229) ;  /* 0x00000004004c7947 */ /* 0x000fec0003800000 */
.L_x_7228:
        /* <DEDUP_REMOVED lines=12> */
.L_x_7231:
[----:B------:R-:W-:-:S07]  /*7370*/  IMAD.MOV.U32 R64, RZ, RZ, R102 ;  /* 0x000000ffff407224 */ /* 0x000fce00078e0066 */
.L_x_7232:
[----:B------:R-:W-:Y:S05]  /*7380*/  BSYNC B1 ;  /* 0x0000000000017941 */ /* 0x000fea0003800000 */
.L_x_7230:
        /* <DEDUP_REMOVED lines=16> */
.L_x_7236:
[----:B------:R-:W-:Y:S05]  /*7490*/  BSYNC B2 ;  /* 0x0000000000027941 */ /* 0x000fea0003800000 */
.L_x_7235:
        /* <DEDUP_REMOVED lines=42> */
.L_x_7234:
[----:B------:R-:W-:Y:S05]  /*7740*/  BSYNC B1 ;  /* 0x0000000000017941 */ /* 0x000fea0003800000 */
.L_x_7233:
        /* <DEDUP_REMOVED lines=9> */
.L_x_7229:
        /* <DEDUP_REMOVED lines=12> */
.L_x_7238:
[----:B------:R-:W-:-:S07]  /*78a0*/  MOV R64, R102 ;  /* 0x0000006600407202 */ /* 0x000fce0000000f00 */
.L_x_7239:
[----:B------:R-:W-:Y:S05]  /*78b0*/  BSYNC B1 ;  /* 0x0000000000017941 */ /* 0x000fea0003800000 */
.L_x_7237:
        /* <DEDUP_REMOVED lines=16> */
.L_x_7243:
[----:B------:R-:W-:Y:S05]  /*79c0*/  BSYNC B2 ;  /* 0x0000000000027941 */ /* 0x000fea0003800000 */
.L_x_7242:
        /* <DEDUP_REMOVED lines=42> */
.L_x_7241:
[----:B------:R-:W-:Y:S05]  /*7c70*/  BSYNC B1 ;  /* 0x0000000000017941 */ /* 0x000fea0003800000 */
.L_x_7240:
        /* <DEDUP_REMOVED lines=10> */
[----:B------:R-:W-:Y:S02]  /*7d20*/  IMAD.MOV.U32 R37, RZ, RZ, R36 ;  /* 0x000000ffff257224 */ /* 0x000fe400078e0024 */
[----:B------:R-:W-:Y:S01]  /*7d30*/  FADD.FTZ R41, R57, R41 ;  /* 0x0000002939297221 */ /* 0x000fe20000010000 */
[----:B------:R-:W-:Y:S06]  /*7d40*/  BRA `(.L_x_7245) ;  /* 0x0000000400507947 */ /* 0x000fec0003800000 */
.L_x_7244:
        /* <DEDUP_REMOVED lines=12> */
.L_x_7247:
[----:B------:R-:W-:-:S07]  /*7e10*/  IMAD.MOV.U32 R65, RZ, RZ, R102 ;  /* 0x000000ffff417224 */ /* 0x000fce00078e0066 */
.L_x_7248:
[----:B------:R-:W-:Y:S05]  /*7e20*/  BSYNC B1 ;  /* 0x0000000000017941 */ /* 0x000fea0003800000 */
.L_x_7246:
        /* <DEDUP_REMOVED lines=16> */
.L_x_7252:
[----:B------:R-:W-:Y:S05]  /*7f30*/  BSYNC B2 ;  /* 0x0000000000027941 */ /* 0x000fea0003800000 */
.L_x_7251:
        /* <DEDUP_REMOVED lines=42> */
.L_x_7250:
[----:B------:R-:W-:Y:S05]  /*81e0*/  BSYNC B1 ;  /* 0x0000000000017941 */ /* 0x000fea0003800000 */
.L_x_7249:
        /* <DEDUP_REMOVED lines=10> */
.L_x_7245:
        /* <DEDUP_REMOVED lines=12> */
.L_x_7254:
[----:B------:R-:W-:-:S07]  /*8350*/  MOV R65, R102 ;  /* 0x0000006600417202 */ /* 0x000fce0000000f00 */
.L_x_7255:
[----:B------:R-:W-:Y:S05]  /*8360*/  BSYNC B1 ;  /* 0x0000000000017941 */ /* 0x000fea0003800000 */
.L_x_7253:
        /* <DEDUP_REMOVED lines=16> */
.L_x_7259:
[----:B------:R-:W-:Y:S05]  /*8470*/  BSYNC B2 ;  /* 0x0000000000027941 */ /* 0x000fea0003800000 */
.L_x_7258:
        /* <DEDUP_REMOVED lines=42> */
.L_x_7257:
[----:B------:R-:W-:Y:S05]  /*8720*/  BSYNC B1 ;  /* 0x0000000000017941 */ /* 0x000fea0003800000 */
.L_x_7256:
        /* <DEDUP_REMOVED lines=14> */
.L_x_7260:
        /* <DEDUP_REMOVED lines=12> */
.L_x_7263:
[----:B------:R-:W-:-:S07]  /*88d0*/  IMAD.MOV.U32 R65, RZ, RZ, R102 ;  /* 0x000000ffff417224 */ /* 0x000fce00078e0066 */
.L_x_7264:
[----:B------:R-:W-:Y:S05]  /*88e0*/  BSYNC B1 ;  /* 0x0000000000017941 */ /* 0x000fea0003800000 */
.L_x_7262:
        /* <DEDUP_REMOVED lines=16> */
.L_x_7268:
[----:B------:R-:W-:Y:S05]  /*89f0*/  BSYNC B2 ;  /* 0x0000000000027941 */ /* 0x000fea0003800000 */
.L_x_7267:
        /* <DEDUP_REMOVED lines=42> */
.L_x_7266:
[----:B------:R-:W-:Y:S05]  /*8ca0*/  BSYNC B1 ;  /* 0x0000000000017941 */ /* 0x000fea0003800000 */
.L_x_7265:
        /* <DEDUP_REMOVED lines=9> */
.L_x_7261:
        /* <DEDUP_REMOVED lines=12> */
.L_x_7270:
[----:B------:R-:W-:-:S07]  /*8e00*/  MOV R65, R102 ;  /* 0x0000006600417202 */ /* 0x000fce0000000f00 */
.L_x_7271:
[----:B------:R-:W-:Y:S05]  /*8e10*/  BSYNC B1 ;  /* 0x0000000000017941 */ /* 0x000fea0003800000 */
.L_x_7269:
        /* <DEDUP_REMOVED lines=16> */
.L_x_7275:
[----:B------:R-:W-:Y:S05]  /*8f20*/  BSYNC B2 ;  /* 0x0000000000027941 */ /* 0x000fea0003800000 */
.L_x_7274:
        /* <DEDUP_REMOVED lines=42> */
.L_x_7273:
[----:B------:R-:W-:Y:S05]  /*91d0*/  BSYNC B1 ;  /* 0x0000000000017941 */ /* 0x000fea0003800000 */
.L_x_7272:
        /* <DEDUP_REMOVED lines=13> */
.L_x_7276:
        /* <DEDUP_REMOVED lines=12> */
.L_x_7279:
[----:B------:R-:W-:-:S07]  /*9370*/  IMAD.MOV.U32 R82, RZ, RZ, R102 ;  /* 0x000000ffff527224 */ /* 0x000fce00078e0066 */
.L_x_7280:
[----:B------:R-:W-:Y:S05]  /*9380*/  BSYNC B1 ;  /* 0x0000000000017941 */ /* 0x000fea0003800000 */
.L_x_7278:
        /* <DEDUP_REMOVED lines=16> */
.L_x_7284:
[----:B------:R-:W-:Y:S05]  /*9490*/  BSYNC B2 ;  /* 0x0000000000027941 */ /* 0x000fea0003800000 */
.L_x_7283:
        /* <DEDUP_REMOVED lines=42> */
.L_x_7282:
[----:B------:R-:W-:Y:S05]  /*9740*/  BSYNC B1 ;  /* 0x0000000000017941 */ /* 0x000fea0003800000 */
.L_x_7281:
        /* <DEDUP_REMOVED lines=10> */
.L_x_7277:
        /* <DEDUP_REMOVED lines=12> */
.L_x_7286:
[----:B------:R-:W-:-:S07]  /*98b0*/  MOV R95, R102 ;  /* 0x00000066005f7202 */ /* 0x000fce0000000f00 */
.L_x_7287:
[----:B------:R-:W-:Y:S05]  /*98c0*/  BSYNC B1 ;  /* 0x0000000000017941 */ /* 0x000fea0003800000 */
.L_x_7285:
        /* <DEDUP_REMOVED lines=16> */
.L_x_7291:
[----:B------:R-:W-:Y:S05]  /*99d0*/  BSYNC B2 ;  /* 0x0000000000027941 */ /* 0x000fea0003800000 */
.L_x_7290:
        /* <DEDUP_REMOVED lines=42> */
.L_x_7289:
[----:B------:R-:W-:Y:S05]  /*9c80*/  BSYNC B1 ;  /* 0x0000000000017941 */ /* 0x000fea0003800000 */
.L_x_7288:
        /* <DEDUP_REMOVED lines=14> */
.L_x_7292:
        /* <DEDUP_REMOVED lines=12> */
.L_x_7295:
[----:B------:R-:W-:-:S07]  /*9e30*/  IMAD.MOV.U32 R37, RZ, RZ, R102 ;  /* 0x000000ffff257224 */ /* 0x000fce00078e0066 */
.L_x_7296:
[----:B------:R-:W-:Y:S05]  /*9e40*/  BSYNC B1 ;  /* 0x0000000000017941 */ /* 0x000fea0003800000 */
.L_x_7294:
        /* <DEDUP_REMOVED lines=16> */
.L_x_7300:
[----:B------:R-:W-:Y:S05]  /*9f50*/  BSYNC B2 ;  /* 0x0000000000027941 */ /* 0x000fea0003800000 */
.L_x_7299:
        /* <DEDUP_REMOVED lines=42> */
.L_x_7298:
[----:B------:R-:W-:Y:S05]  /*a200*/  BSYNC B1 ;  /* 0x0000000000017941 */ /* 0x000fea0003800000 */
.L_x_7297:
        /* <DEDUP_REMOVED lines=9> */
.L_x_7293:
        /* <DEDUP_REMOVED lines=12> */
.L_x_7302:
[----:B------:R-:W-:-:S07]  /*a360*/  MOV R37, R102 ;  /* 0x0000006600257202 */ /* 0x000fce0000000f00 */
.L_x_7303:
[----:B------:R-:W-:Y:S05]  /*a370*/  BSYNC B1 ;  /* 0x0000000000017941 */ /* 0x000fea0003800000 */
.L_x_7301:
        /* <DEDUP_REMOVED lines=16> */
.L_x_7307:
[----:B------:R-:W-:Y:S05]  /*a480*/  BSYNC B2 ;  /* 0x0000000000027941 */ /* 0x000fea0003800000 */
.L_x_7306:
        /* <DEDUP_REMOVED lines=42> */
.L_x_7305:
[----:B------:R-:W-:Y:S05]  /*a730*/  BSYNC B1 ;  /* 0x0000000000017941 */ /* 0x000fea0003800000 */
.L_x_7304:
        /* <DEDUP_REMOVED lines=12> */
.L_x_7308:
        /* <DEDUP_REMOVED lines=12> */
.L_x_7311:
[----:B------:R-:W-:-:S07]  /*a8c0*/  IMAD.MOV.U32 R34, RZ, RZ, R102 ;  /* 0x000000ffff227224 */ /* 0x000fce00078e0066 */
.L_x_7312:
[----:B------:R-:W-:Y:S05]  /*a8d0*/  BSYNC B1 ;  /* 0x0000000000017941 */ /* 0x000fea0003800000 */
.L_x_7310:
        /* <DEDUP_REMOVED lines=16> */
.L_x_7316:
[----:B------:R-:W-:Y:S05]  /*a9e0*/  BSYNC B2 ;  /* 0x0000000000027941 */ /* 0x000fea0003800000 */
.L_x_7315:
        /* <DEDUP_REMOVED lines=42> */
.L_x_7314:
[----:B------:R-:W-:Y:S05]  /*ac90*/  BSYNC B1 ;  /* 0x0000000000017941 */ /* 0x000fea0003800000 */
.L_x_7313:
        /* <DEDUP_REMOVED lines=10> */
.L_x_7309:
        /* <DEDUP_REMOVED lines=12> */
.L_x_7318:
[----:B------:R-:W-:-:S07]  /*ae00*/  MOV R34, R102 ;  /* 0x0000006600227202 */ /* 0x000fce0000000f00 */
.L_x_7319:
[----:B------:R-:W-:Y:S05]  /*ae10*/  BSYNC B1 ;  /* 0x0000000000017941 */ /* 0x000fea0003800000 */
.L_x_7317:
        /* <DEDUP_REMOVED lines=16> */
.L_x_7323:
[----:B------:R-:W-:Y:S05]  /*af20*/  BSYNC B2 ;  /* 0x0000000000027941 */ /* 0x000fea0003800000 */
.L_x_7322:
        /* <DEDUP_REMOVED lines=42> */
.L_x_7321:
[----:B------:R-:W-:Y:S05]  /*b1d0*/  BSYNC B1 ;  /* 0x0000000000017941 */ /* 0x000fea0003800000 */
.L_x_7320:
        /* <DEDUP_REMOVED lines=13> */
.L_x_7324:
        /* <DEDUP_REMOVED lines=12> */
.L_x_7327:
[----:B------:R-:W-:-:S07]  /*b370*/  IMAD.MOV.U32 R67, RZ, RZ, R102 ;  /* 0x000000ffff437224 */ /* 0x000fce00078e0066 */
.L_x_7328:
[----:B------:R-:W-:Y:S05]  /*b380*/  BSYNC B1 ;  /* 0x0000000000017941 */ /* 0x000fea0003800000 */
.L_x_7326:
        /* <DEDUP_REMOVED lines=16> */
.L_x_7332:
[----:B------:R-:W-:Y:S05]  /*b490*/  BSYNC B2 ;  /* 0x0000000000027941 */ /* 0x000fea0003800000 */
.L_x_7331:
        /* <DEDUP_REMOVED lines=42> */
.L_x_7330:
[----:B------:R-:W-:Y:S05]  /*b740*/  BSYNC B1 ;  /* 0x0000000000017941 */ /* 0x000fea0003800000 */
.L_x_7329:
        /* <DEDUP_REMOVED lines=9> */
.L_x_7325:
        /* <DEDUP_REMOVED lines=12> */
.L_x_7334:
[----:B------:R-:W-:-:S07]  /*b8a0*/  MOV R67, R102 ;  /* 0x0000006600437202 */ /* 0x000fce0000000f00 */
.L_x_7335:
[----:B------:R-:W-:Y:S05]  /*b8b0*/  BSYNC B1 ;  /* 0x0000000000017941 */ /* 0x000fea0003800000 */
.L_x_7333:
        /* <DEDUP_REMOVED lines=16> */
.L_x_7339:
[----:B------:R-:W-:Y:S05]  /*b9c0*/  BSYNC B2 ;  /* 0x0000000000027941 */ /* 0x000fea0003800000 */
.L_x_7338:
        /* <DEDUP_REMOVED lines=42> */
.L_x_7337:
[----:B------:R-:W-:Y:S05]  /*bc70*/  BSYNC B1 ;  /* 0x0000000000017941 */ /* 0x000fea0003800000 */
.L_x_7336:
        /* <DEDUP_REMOVED lines=12> */
.L_x_7340:
        /* <DEDUP_REMOVED lines=12> */
.L_x_7343:
[----:B------:R-:W-:-:S07]  /*be00*/  IMAD.MOV.U32 R67, RZ, RZ, R102 ;  /* 0x000000ffff437224 */ /* 0x000fce00078e0066 */
.L_x_7344:
[----:B------:R-:W-:Y:S05]  /*be10*/  BSYNC B1 ;  /* 0x0000000000017941 */ /* 0x000fea0003800000 */
.L_x_7342:
        /* <DEDUP_REMOVED lines=18> */
.L_x_7348:
[----:B------:R-:W-:Y:S05]  /*bf40*/  BSYNC B2 ;  /* 0x0000000000027941 */ /* 0x000fea0003800000 */
.L_x_7347:
[----:B------:R-:W-:Y:S01]  /*bf50*/  LOP3.LUT R34, R34, UR7, R23, 0x96, !PT ;  /* 0x0000000722227c12 */ /* 0x000fe2000f8e9617 */
[----:B------:R-:W-:Y:S01]  /*bf60*/  IMAD.HI.U32 R35, R20, -0x326172a9, RZ ;  /* 0xcd9e8d5714237827 */ /* 0x000fe200078e00ff */
[----:B------:R-:W-:-:S03]  /*bf70*/  HFMA2.MMA R95, -RZ, RZ, 0, 0 ;  /* 0x00000000ff5f7435 */ /* 0x000fc600000001ff */
        /* <DEDUP_REMOVED lines=38> */
[----:B------:R-:W-:-:S07]  /*c1e0*/  LOP3.LUT R87, R89, UR34, R34, 0x96, !PT ;  /* 0x0000002259577c12 */ /* 0x000fce000f8e9622 */
.L_x_7346:
[----:B------:R-:W-:Y:S05]  /*c1f0*/  BSYNC B1 ;  /* 0x0000000000017941 */ /* 0x000fea0003800000 */
.L_x_7345:
        /* <DEDUP_REMOVED lines=10> */
.L_x_7341:
[----:B------:R-:W-:Y:S01]  /*c2a0*/  P2R R67, PR, RZ, 0x2 ;  /* 0x00000002ff437803 */ /* 0x000fe20000000000 */
[----:B------:R-:W0:Y:S01]  /*c2b0*/  LDC.64 R96, c[0x0][0x238] ;  /* 0x00008e00ff607b82 */ /* 0x000e220000000a00 */
        /* <DEDUP_REMOVED lines=8> */
[----:B------:R-:W-:Y:S01]  /*c340*/  IMAD.WIDE.U32 R32, R32, 0x1000000, RZ ;  /* 0x0100000020207825 */ /* 0x000fe200078e00ff */
[----:B------:R-:W-:Y:S02]  /*c350*/  LOP3.LUT R34, R34, R65, R35, 0xfe, !PT ;  /* 0x0000004122227212 */ /* 0x000fe400078efe23 */
[----:B------:R-:W-:Y:S02]  /*c360*/  SEL R35, RZ, 0x1, P3 ;  /* 0x00000001ff237807 */ /* 0x000fe40001800000 */
[----:B------:R-:W-:-:S02]  /*c370*/  ISETP.NE.AND P5, PT, R64, RZ, PT ;  /* 0x000000ff4000720c */ /* 0x000fc40003fa5270 */
[----:B------:R-:W-:Y:S02]  /*c380*/  LOP3.LUT R33, R33, R34, R35, 0xfe, !PT ;  /* 0x0000002221217212 */ /* 0x000fe400078efe23 */
[----:B------:R-:W-:Y:S02]  /*c390*/  SEL R34, RZ, 0x1, P4 ;  /* 0x00000001ff227807 */ /* 0x000fe40002000000 */
[----:B------:R-:W-:Y:S02]  /*c3a0*/  SEL R64, RZ, 0x1, P5 ;  /* 0x00000001ff407807 */ /* 0x000fe40002800000 */
[----:B------:R-:W-:Y:S01]  /*c3b0*/  ISETP.NE.AND P1, PT, R67, RZ, PT ;  /* 0x000000ff4300720c */ /* 0x000fe20003f25270 */
[----:B------:R-:W-:-:S04]  /*c3c0*/  IMAD.WIDE.U32 R34, R34, 0x10000, RZ ;  /* 0x0001000022227825 */ /* 0x000fc800078e00ff */
[----:B------:R-:W-:-:S03]  /*c3d0*/  IMAD.WIDE.U32 R64, R64, 0x100, RZ ;  /* 0x0000010040407825 */ /* 0x000fc600078e00ff */
[----:B------:R-:W-:Y:S02]  /*c3e0*/  LOP3.LUT R34, R64, R32, R34, 0xfe, !PT ;  /* 0x0000002040227212 */ /* 0x000fe400078efe22 */
[----:B------:R-:W-:Y:S01]  /*c3f0*/  LOP3.LUT R35, R65, R33, R35, 0xfe, !PT ;  /* 0x0000002141237212 */ /* 0x000fe200078efe23 */
[----:B0-----:R-:W-:Y:S01]  /*c400*/  IMAD.WIDE.U32 R32, R90, 0x20, R96 ;  /* 0x000000205a207825 */ /* 0x001fe200078e0060 */
[----:B------:R-:W-:-:S04]  /*c410*/  SEL R65, RZ, 0x1, P6 ;  /* 0x00000001ff417807 */ /* 0x000fc80003000000 */
[----:B------:R-:W-:Y:S01]  /*c420*/  STG.E.128 desc[UR4][R32.64], R40 ;  /* 0x0000002820007986 */ /* 0x000fe2000c101d04 */
[----:B------:R-:W-:-:S03]  /*c430*/  LOP3.LUT R34, R34, R65, RZ, 0xfc, !PT ;  /* 0x0000004122227212 */ /* 0x000fc600078efcff */
[----:B------:R0:W-:Y:S02]  /*c440*/  STG.E.128 desc[UR4][R32.64+0x10], R36 ;  /* 0x0000102420007986 */ /* 0x0001e4000c101d04 */
[----:B0-----:R-:W-:-:S05]  /*c450*/  IMAD.WIDE.U32 R32, R90, 0x8, R104 ;  /* 0x000000085a207825 */ /* 0x001fca00078e0068 */
        /* <DEDUP_REMOVED lines=17> */
[----:B------:R-:W0:Y:S01]  /*c570*/  LDC.64 R32, c[0x0][0x248] ;  /* 0x00009200ff207b82 */ /* 0x000e220000000a00 */
[----:B------:R-:W-:Y:S02]  /*c580*/  LOP3.LUT R65, R67, R65, RZ, 0xfc, !PT ;  /* 0x0000004143417212 */ /* 0x000fe400078efcff */
[----:B------:R-:W-:Y:S01]  /*c590*/  LOP3.LUT R64, R34, 0xff, R79, 0xf8, !PT ;  /* 0x000000ff22407812 */ /* 0x000fe200078ef84f */
[----:B0-----:R-:W-:-:S05]  /*c5a0*/  IMAD.WIDE.U32 R32, R90, 0x8, R32 ;  /* 0x000000085a207825 */ /* 0x001fca00078e0020 */
[----:B------:R1:W-:Y:S02]  /*c5b0*/  STG.E.64 desc[UR4][R32.64], R64 ;  /* 0x0000004020007986 */ /* 0x0003e4000c101b04 */
.L_x_7349:
[----:B0-----:R-:W0:Y:S01]  /*c5c0*/  @P0 LDC.64 R34, c[0x0][0x228] ;  /* 0x00008a00ff220b82 */ /* 0x001e220000000a00 */
[----:B------:R-:W-:-:S07]  /*c5d0*/  IADD3 R89, R91, 0x40, RZ ;  /* 0x000000405b597810 */ /* 0x000fce0007ffe0ff */
[----:B-1----:R-:W1:Y:S01]  /*c5e0*/  @P1 LDC.64 R32, c[0x0][0x230] ;  /* 0x00008c00ff201b82 */ /* 0x002e620000000a00 */
[----:B------:R-:W-:-:S06]  /*c5f0*/  IMAD.WIDE.U32 R64, R89, 0x10, R98 ;  /* 0x0000001059407825 */ /* 0x000fcc00078e0062 */
[----:B------:R-:W5:Y:S01]  /*c600*/  LDG.E.128 R64, desc[UR4][R64.64] ;  /* 0x0000000440407981 */ /* 0x000f62000c1e1d00 */
[----:B0-----:R-:W-:-:S05]  /*c610*/  @P0 IMAD.WIDE.U32 R34, R89, 0x10, R34 ;  /* 0x0000001059220825 */ /* 0x001fca00078e0022 */
[----:B------:R0:W5:Y:S01]  /*c620*/  @P0 LDG.E.128 R60, desc[UR4][R34.64] ;  /* 0x00000004223c0981 */ /* 0x000162000c1e1d00 */
[----:B-1----:R-:W-:-:S05]  /*c630*/  @P1 IMAD.WIDE.U32 R32, R89, 0x20, R32 ;  /* 0x0000002059201825 */ /* 0x002fca00078e0020 */
[----:B------:R0:W5:Y:S04]  /*c640*/  @P1 LDG.E.128 R56, desc[UR4][R32.64] ;  /* 0x0000000420381981 */ /* 0x000168000c1e1d00 */
        /* <DEDUP_REMOVED lines=13> */
.L_x_7351:
[----:B------:R-:W-:-:S07]  /*c720*/  IMAD.MOV.U32 R98, RZ, RZ, R102 ;  /* 0x000000ffff627224 */ /* 0x000fce00078e0066 */
.L_x_7352:
[----:B------:R-:W-:Y:S05]  /*c730*/  BSYNC B1 ;  /* 0x0000000000017941 */ /* 0x000fea0003800000 */
.L_x_7350:
        /* <DEDUP_REMOVED lines=16> */
.L_x_7356:
[----:B------:R-:W-:Y:S05]  /*c840*/  BSYNC B2 ;  /* 0x0000000000027941 */ /* 0x000fea0003800000 */
.L_x_7355:
        /* <DEDUP_REMOVED lines=35> */
[----:B------:R-:W-:-:S04]  /*ca80*/  IMAD.WIDE.U32 R34, R35, -0x326172a9, RZ ;  /* 0xcd9e8d5723227825 */ /* 0x000fc800078e00ff */
[----:B------:R-:W-:Y:S01]  /*ca90*/  IMAD.WIDE.U32 R102, R102, -0x326172a9, RZ ;  /* 0xcd9e8d5766667825 */ /* 0x000fe200078e00ff */
[----:B------:R-:W-:-:S03]  /*caa0*/  LOP3.LUT R32, R35, UR31, R32, 0x96, !PT ;  /* 0x0000001f23207c12 */ /* 0x000fc6000f8e9620 */
[----:B------:R-:W-:Y:S01]  /*cab0*/  IMAD.MOV.U32 R97, RZ, RZ, RZ ;  /* 0x000000ffff617224 */ /* 0x000fe200078e00ff */
[----:B------:R-:W-:Y:S01]  /*cac0*/  LOP3.LUT R101, R103, UR33, R34, 0x96, !PT ;  /* 0x0000002167657c12 */ /* 0x000fe2000f8e9622 */
[----:B------:R-:W-:-:S04]  /*cad0*/  IMAD.WIDE.U32 R32, R32, -0x2daee0ad, RZ ;  /* 0xd2511f5320207825 */ /* 0x000fc800078e00ff */
[----:B------:R-:W-:Y:S01]  /*cae0*/  IMAD.MOV.U32 R88, RZ, RZ, R32 ;  /* 0x000000ffff587224 */ /* 0x000fe200078e0020 */
[----:B------:R-:W-:-:S07]  /*caf0*/  LOP3.LUT R87, R33, UR34, R96, 0x96, !PT ;  /* 0x0000002221577c12 */ /* 0x000fce000f8e9660 */
.L_x_7354:
[----:B------:R-:W-:Y:S05]  /*cb00*/  BSYNC B1 ;  /* 0x0000000000017941 */ /* 0x000fea0003800000 */
.L_x_7353:
        /* <DEDUP_REMOVED lines=14> */
.L_x_7357:
        /* <DEDUP_REMOVED lines=12> */
.L_x_7360:
[----:B------:R-:W-:-:S07]  /*ccb0*/  IMAD.MOV.U32 R33, RZ, RZ, R102 ;  /* 0x000000ffff217224 */ /* 0x000fce00078e0066 */
.L_x_7361:
[----:B------:R-:W-:Y:S05]  /*ccc0*/  BSYNC B1 ;  /* 0x0000000000017941 */ /* 0x000fea0003800000 */
.L_x_7359:
        /* <DEDUP_REMOVED lines=16> */
.L_x_7365:
[----:B------:R-:W-:Y:S05]  /*cdd0*/  BSYNC B2 ;  /* 0x0000000000027941 */ /* 0x000fea0003800000 */
.L_x_7364:
        /* <DEDUP_REMOVED lines=37> */
[----:B------:R-:W-:-:S04]  /*d030*/  LOP3.LUT R34, R99, UR31, R34, 0x96, !PT ;  /* 0x0000001f63227c12 */ /* 0x000fc8000f8e9622 */
[----:B------:R-:W-:Y:S01]  /*d040*/  LOP3.LUT R101, R103, UR33, R98, 0x96, !PT ;  /* 0x0000002167657c12 */ /* 0x000fe2000f8e9662 */
[----:B------:R-:W-:-:S03]  /*d050*/  IMAD.WIDE.U32 R34, R34, -0x2daee0ad, RZ ;  /* 0xd2511f5322227825 */ /* 0x000fc600078e00ff */
[----:B------:R-:W-:Y:S01]  /*d060*/  MOV R88, R34 ;  /* 0x0000002200587202 */ /* 0x000fe20000000f00 */
[----:B------:R-:W-:Y:S01]  /*d070*/  IMAD.MOV.U32 R34, RZ, RZ, RZ ;  /* 0x000000ffff227224 */ /* 0x000fe200078e00ff */
[----:B------:R-:W-:-:S07]  /*d080*/  LOP3.LUT R87, R35, UR34, R100, 0x96, !PT ;  /* 0x0000002223577c12 */ /* 0x000fce000f8e9664 */
.L_x_7363:
[----:B------:R-:W-:Y:S05]  /*d090*/  BSYNC B1 ;  /* 0x0000000000017941 */ /* 0x000fea0003800000 */
.L_x_7362:
[----:B------:R-:W-:Y:S01]  /*d0a0*/  I2FP.F32.U32 R33, R33 ;  /* 0x0000002100217245 */ /* 0x000fe20000201000 */
[----:B------:R-:W-:-:S04]  /*d0b0*/  IMAD.U32 R98, R60, 0x10000, RZ ;  /* 0x000100003c627824 */ /* 0x000fc800078e00ff */
[----:B------:R-:W-:-:S05]  /*d0c0*/  FFMA.FTZ R33, R33, R94, 1.1641532182693481445e-10 ;  /* 0x2f00000021217423 */ /* 0x000fca000001005e */
[----:B------:R-:W-:Y:S01]  /*d0d0*/  FSETP.GTU.FTZ.AND P3, PT, R33, R92, PT ;  /* 0x0000005c2100720b */ /* 0x000fe20003f7c000 */
[----:B------:R-:W-:-:S03]  /*d0e0*/  FMUL.FTZ R33, R98, R93 ;  /* 0x0000005d62217220 */ /* 0x000fc60000410000 */
[----:B------:R-:W-:Y:S02]  /*d0f0*/  SEL R79, RZ, 0x1, P3 ;  /* 0x00000001ff4f7807 */ /* 0x000fe40001800000 */
[----:B------:R-:W-:-:S05]  /*d100*/  FSEL R33, R33, RZ, !P3 ;  /* 0x000000ff21217208 */ /* 0x000fca0005800000 */
[----:B------:R-:W-:-:S04]  /*d110*/  FADD.FTZ R32, R32, R33 ;  /* 0x0000002120207221 */ /* 0x000fc80000010000 */
[----:B------:R-:W-:-:S07]  /*d120*/  @P1 FADD.FTZ R32, R56, R32 ;  /* 0x0000002038201221 */ /* 0x000fce0000010000 */
.L_x_7358:
        /* <DEDUP_REMOVED lines=12> */
.L_x_7367:
[----:B------:R-:W-:-:S07]  /*d1f0*/  IMAD.MOV.U32 R33, RZ, RZ, R102 ;  /* 0x000000ffff217224 */ /* 0x000fce00078e0066 */
.L_x_7368:
[----:B------:R-:W-:Y:S05]  /*d200*/  BSYNC B1 ;  /* 0x0000000000017941 */ /* 0x000fea0003800000 */
.L_x_7366:
        /* <DEDUP_REMOVED lines=16> */
.L_x_7372:
[----:B------:R-:W-:Y:S05]  /*d310*/  BSYNC B2 ;  /* 0x0000000000027941 */ /* 0x000fea0003800000 */
.L_x_7371:
        /* <DEDUP_REMOVED lines=38> */
[----:B------:R-:W-:Y:S02]  /*d580*/  LOP3.LUT R87, R35, UR34, R100, 0x96, !PT ;  /* 0x0000002223577c12 */ /* 0x000fe4000f8e9664 */
[----:B------:R-:W-:Y:S01]  /*d590*/  MOV R88, R34 ;  /* 0x0000002200587202 */ /* 0x000fe20000000f00 */
[----:B------:R-:W-:-:S04]  /*d5a0*/  IMAD.WIDE.U32 R34, R95, -0x326172a9, RZ ;  /* 0xcd9e8d575f227825 */ /* 0x000fc800078e00ff */
[----:B------:R-:W-:Y:S01]  /*d5b0*/  IMAD.MOV.U32 R102, RZ, RZ, R34 ;  /* 0x000000ffff667224 */ /* 0x000fe200078e0022 */
[----:B------:R-:W-:Y:S01]  /*d5c0*/  LOP3.LUT R101, R35, UR33, R98, 0x96, !PT ;  /* 0x0000002123657c12 */ /* 0x000fe2000f8e9662 */
[----:B------:R-:W-:-:S07]  /*d5d0*/  IMAD.MOV.U32 R35, RZ, RZ, RZ ;  /* 0x000000ffff237224 */ /* 0x000fce00078e00ff */
.L_x_7370:
[----:B------:R-:W-:Y:S05]  /*d5e0*/  BSYNC B1 ;  /* 0x0000000000017941 */ /* 0x000fea0003800000 */
.L_x_7369:
        /* <DEDUP_REMOVED lines=13> */
.L_x_7373:
        /* <DEDUP_REMOVED lines=12> */
.L_x_7376:
[----:B------:R-:W-:-:S07]  /*d780*/  IMAD.MOV.U32 R64, RZ, RZ, R102 ;  /* 0x000000ffff407224 */ /* 0x000fce00078e0066 */
.L_x_7377:
[----:B------:R-:W-:Y:S05]  /*d790*/  BSYNC B1 ;  /* 0x0000000000017941 */ /* 0x000fea0003800000 */
.L_x_7375:
        /* <DEDUP_REMOVED lines=16> */
.L_x_7381:
[----:B------:R-:W-:Y:S05]  /*d8a0*/  BSYNC B2 ;  /* 0x0000000000027941 */ /* 0x000fea0003800000 */
.L_x_7380:
        /* <DEDUP_REMOVED lines=37> */
[----:B------:R-:W-:-:S04]  /*db00*/  IMAD.WIDE.U32 R34, R34, -0x2daee0ad, RZ ;  /* 0xd2511f5322227825 */ /* 0x000fc800078e00ff */
[----:B------:R-:W-:Y:S01]  /*db10*/  IMAD.MOV.U32 R88, RZ, RZ, R34 ;  /* 0x000000ffff587224 */ /* 0x000fe200078e0022 */
[----:B------:R-:W-:Y:S01]  /*db20*/  LOP3.LUT R87, R35, UR34, R98, 0x96, !PT ;  /* 0x0000002223577c12 */ /* 0x000fe2000f8e9662 */
[----:B------:R-:W-:-:S04]  /*db30*/  IMAD.WIDE.U32 R98, R99, -0x326172a9, RZ ;  /* 0xcd9e8d5763627825 */ /* 0x000fc800078e00ff */
[----:B------:R-:W-:Y:S01]  /*db40*/  IMAD.MOV.U32 R34, RZ, RZ, RZ ;  /* 0x000000ffff227224 */ /* 0x000fe200078e00ff */
[----:B------:R-:W-:Y:S02]  /*db50*/  LOP3.LUT R101, R99, UR33, R100, 0x96, !PT ;  /* 0x0000002163657c12 */ /* 0x000fe4000f8e9664 */
[----:B------:R-:W-:-:S07]  /*db60*/  MOV R102, R98 ;  /* 0x0000006200667202 */ /* 0x000fce0000000f00 */
.L_x_7379:
[----:B------:R-:W-:Y:S05]  /*db70*/  BSYNC B1 ;  /* 0x0000000000017941 */ /* 0x000fea0003800000 */
.L_x_7378:
        /* <DEDUP_REMOVED lines=10> */
.L_x_7374:
        /* <DEDUP_REMOVED lines=12> */
.L_x_7383:
[----:B------:R-:W-:-:S07]  /*dce0*/  MOV R64, R102 ;  /* 0x0000006600407202 */ /* 0x000fce0000000f00 */
.L_x_7384:
[----:B------:R-:W-:Y:S05]  /*dcf0*/  BSYNC B1 ;  /* 0x0000000000017941 */ /* 0x000fea0003800000 */
.L_x_7382:
        /* <DEDUP_REMOVED lines=16> */
.L_x_7388:
[----:B------:R-:W-:Y:S05]  /*de00*/  BSYNC B2 ;  /* 0x0000000000027941 */ /* 0x000fea0003800000 */
.L_x_7387:
        /* <DEDUP_REMOVED lines=40> */
[----:B------:R-:W-:Y:S01]  /*e090*/  IMAD.WIDE.U32 R34, R97, -0x326172a9, RZ ;  /* 0xcd9e8d5761227825 */ /* 0x000fe200078e00ff */
[----:B------:R-:W-:-:S03]  /*e0a0*/  HFMA2.MMA R97, -RZ, RZ, 0, 0 ;  /* 0x00000000ff617435 */ /* 0x000fc600000001ff */
[----:B------:R-:W-:Y:S01]  /*e0b0*/  IMAD.MOV.U32 R102, RZ, RZ, R34 ;  /* 0x000000ffff667224 */ /* 0x000fe200078e0022 */
[----:B------:R-:W-:-:S07]  /*e0c0*/  LOP3.LUT R101, R35, UR33, R98, 0x96, !PT ;  /* 0x0000002123657c12 */ /* 0x000fce000f8e9662 */
.L_x_7386:
[----:B------:R-:W-:Y:S05]  /*e0d0*/  BSYNC B1 ;  /* 0x0000000000017941 */ /* 0x000fea0003800000 */
.L_x_7385:
        /* <DEDUP_REMOVED lines=11> */
[----:B------:R-:W-:Y:S02]  /*e190*/  IMAD.MOV.U32 R65, RZ, RZ, R97 ;  /* 0x000000ffff417224 */ /* 0x000fe400078e0061 */
[----:B------:R-:W-:Y:S01]  /*e1a0*/  FADD.FTZ R34, R58, R34 ;  /* 0x000000223a227221 */ /* 0x000fe20000010000 */
[----:B------:R-:W-:Y:S06]  /*e1b0*/  BRA `(.L_x_7390) ;  /* 0x0000000400547947 */ /* 0x000fec0003800000 */
.L_x_7389:
        /* <DEDUP_REMOVED lines=12> */
.L_x_7392:
[----:B------:R-:W-:-:S07]  /*e280*/  MOV R81, R102 ;  /* 0x0000006600517202 */ /* 0x000fce0000000f00 */
.L_x_7393:
[----:B------:R-:W-:Y:S05]  /*e290*/  BSYNC B1 ;  /* 0x0000000000017941 */ /* 0x000fea0003800000 */
.L_x_7391:
        /* <DEDUP_REMOVED lines=16> */
.L_x_7397:
[----:B------:R-:W-:Y:S05]  /*e3a0*/  BSYNC B2 ;  /* 0x0000000000027941 */ /* 0x000fea0003800000 */
.L_x_7396:
        /* <DEDUP_REMOVED lines=43> */
[----:B------:R-:W-:-:S11]  /*e660*/  HFMA2.MMA R65, -RZ, RZ, 0, 0 ;  /* 0x00000000ff417435 */ /* 0x000fd600000001ff */
.L_x_7395:
[----:B------:R-:W-:Y:S05]  /*e670*/  BSYNC B1 ;  /* 0x0000000000017941 */ /* 0x000fea0003800000 */
.L_x_7394:
[----:B------:R-:W-:Y:S01]  /*e680*/  I2FP.F32.U32 R81, R81 ;  /* 0x0000005100517245 */ /* 0x000fe20000201000 */
[----:B------:R-:W-:-:S04]  /*e690*/  IMAD.U32 R64, R61, 0x10000, RZ ;  /* 0x000100003d407824 */ /* 0x000fc800078e00ff */
[----:B------:R-:W-:Y:S01]  /*e6a0*/  FFMA.FTZ R81, R81, R94, 1.1641532182693481445e-10 ;  /* 0x2f00000051517423 */ /* 0x000fe2000001005e */
[----:B------:R-:W-:-:S04]  /*e6b0*/  FMUL.FTZ R64, R64, R93 ;  /* 0x0000005d40407220 */ /* 0x000fc80000410000 */
[----:B------:R-:W-:-:S04]  /*e6c0*/  FSETP.GTU.FTZ.AND P3, PT, R81, R92, PT ;  /* 0x0000005c5100720b */ /* 0x000fc80003f7c000 */
[----:B------:R-:W-:-:S05]  /*e6d0*/  FSEL R81, R64, RZ, !P3 ;  /* 0x000000ff40517208 */ /* 0x000fca0005800000 */
[----:B------:R-:W-:Y:S01]  /*e6e0*/  FADD.FTZ R34, R34, R81 ;  /* 0x0000005122227221 */ /* 0x000fe20000010000 */
[----:B------:R-:W-:-:S03]  /*e6f0*/  SEL R81, RZ, 0x1, P3 ;  /* 0x00000001ff517807 */ /* 0x000fc60001800000 */
[----:B------:R-:W-:-:S07]  /*e700*/  @P1 FADD.FTZ R34, R58, R34 ;  /* 0x000000223a221221 */ /* 0x000fce0000010000 */
.L_x_7390:
        /* <DEDUP_REMOVED lines=12> */
.L_x_7399:
[----:B------:R-:W-:-:S07]  /*e7d0*/  MOV R97, R102 ;  /* 0x0000006600617202 */ /* 0x000fce0000000f00 */
.L_x_7400:
[----:B------:R-:W-:Y:S05]  /*e7e0*/  BSYNC B1 ;  /* 0x0000000000017941 */ /* 0x000fea0003800000 */
.L_x_7398:
        /* <DEDUP_REMOVED lines=16> */
.L_x_7404:
[----:B------:R-:W-:Y:S05]  /*e8f0*/  BSYNC B2 ;  /* 0x0000000000027941 */ /* 0x000fea0003800000 */
.L_x_7403:
        /* <DEDUP_REMOVED lines=44> */
.L_x_7402:
[----:B------:R-:W-:Y:S05]  /*ebc0*/  BSYNC B1 ;  /* 0x0000000000017941 */ /* 0x000fea0003800000 */
.L_x_7401:
        /* <DEDUP_REMOVED lines=13> */
.L_x_7405:
        /* <DEDUP_REMOVED lines=12> */
.L_x_7408:
[----:B------:R-:W-:-:S07]  /*ed60*/  MOV R82, R102 ;  /* 0x0000006600527202 */ /* 0x000fce0000000f00 */
.L_x_7409:
[----:B------:R-:W-:Y:S05]  /*ed70*/  BSYNC B1 ;  /* 0x0000000000017941 */ /* 0x000fea0003800000 */
.L_x_7407:
        /* <DEDUP_REMOVED lines=16> */
.L_x_7413:
[----:B------:R-:W-:Y:S05]  /*ee80*/  BSYNC B2 ;  /* 0x0000000000027941 */ /* 0x000fea0003800000 */
.L_x_7412:
        /* <DEDUP_REMOVED lines=37> */
[----:B------:R-:W-:-:S04]  /*f0e0*/  HFMA2.MMA R65, -RZ, RZ, 0, 0 ;  /* 0x00000000ff417435 */ /* 0x000fc800000001ff */
[----:B------:R-:W-:-:S05]  /*f0f0*/  IMAD.WIDE.U32 R100, R100, -0x2daee0ad, RZ ;  /* 0xd2511f5364647825 */ /* 0x000fca00078e00ff */
[----:B------:R-:W-:Y:S02]  /*f100*/  LOP3.LUT R87, R101, UR34, R102, 0x96, !PT ;  /* 0x0000002265577c12 */ /* 0x000fe4000f8e9666 */
[----:B------:R-:W-:Y:S01]  /*f110*/  MOV R88, R100 ;  /* 0x0000006400587202 */ /* 0x000fe20000000f00 */
[----:B------:R-:W-:-:S04]  /*f120*/  IMAD.WIDE.U32 R100, R99, -0x326172a9, RZ ;  /* 0xcd9e8d5763647825 */ /* 0x000fc800078e00ff */
[----:B------:R-:W-:Y:S01]  /*f130*/  IMAD.MOV.U32 R102, RZ, RZ, R100 ;  /* 0x000000ffff667224 */ /* 0x000fe200078e0064 */
[----:B------:R-:W-:-:S07]  /*f140*/  LOP3.LUT R101, R101, UR33, R64, 0x96, !PT ;  /* 0x0000002165657c12 */ /* 0x000fce000f8e9640 */
.L_x_7411:
[----:B------:R-:W-:Y:S05]  /*f150*/  BSYNC B1 ;  /* 0x0000000000017941 */ /* 0x000fea0003800000 */
.L_x_7410:
        /* <DEDUP_REMOVED lines=10> */
.L_x_7406:
        /* <DEDUP_REMOVED lines=12> */
.L_x_7415:
[----:B------:R-:W-:-:S07]  /*f2c0*/  MOV R99, R102 ;  /* 0x0000006600637202 */ /* 0x000fce0000000f00 */
.L_x_7416:
[----:B------:R-:W-:Y:S05]  /*f2d0*/  BSYNC B1 ;  /* 0x0000000000017941 */ /* 0x000fea0003800000 */
.L_x_7414:
        /* <DEDUP_REMOVED lines=16> */
.L_x_7420:
[----:B------:R-:W-:Y:S05]  /*f3e0*/  BSYNC B2 ;  /* 0x0000000000027941 */ /* 0x000fea0003800000 */
.L_x_7419:
        /* <DEDUP_REMOVED lines=42> */
[----:B------:R-:W-:Y:S01]  /*f690*/  HFMA2.MMA R100, -RZ, RZ, 0, 0 ;  /* 0x00000000ff647435 */ /* 0x000fe200000001ff */
[----:B------:R-:W-:-:S10]  /*f6a0*/  LOP3.LUT R101, R101, UR33, R64, 0x96, !PT ;  /* 0x0000002165657c12 */ /* 0x000fd4000f8e9640 */
.L_x_7418:
[----:B------:R-:W-:Y:S05]  /*f6b0*/  BSYNC B1 ;  /* 0x0000000000017941 */ /* 0x000fea0003800000 */
.L_x_7417:
        /* <DEDUP_REMOVED lines=14> */
.L_x_7421:
        /* <DEDUP_REMOVED lines=12> */
.L_x_7424:
[----:B------:R-:W-:-:S07]  /*f860*/  MOV R65, R102 ;  /* 0x0000006600417202 */ /* 0x000fce0000000f00 */
.L_x_7425:
[----:B------:R-:W-:Y:S05]  /*f870*/  BSYNC B1 ;  /* 0x0000000000017941 */ /* 0x000fea0003800000 */
.L_x_7423:
        /* <DEDUP_REMOVED lines=16> */
.L_x_7429:
[----:B------:R-:W-:Y:S05]  /*f980*/  BSYNC B2 ;  /* 0x0000000000027941 */ /* 0x000fea0003800000 */
.L_x_7428:
        /* <DEDUP_REMOVED lines=40> */
[----:B------:R-:W-:-:S05]  /*fc10*/  IMAD.WIDE.U32 R102, R83, -0x326172a9, RZ ;  /* 0xcd9e8d5753667825 */ /* 0x000fca00078e00ff */
[----:B------:R-:W-:Y:S01]  /*fc20*/  LOP3.LUT R101, R103, UR33, R100, 0x96, !PT ;  /* 0x0000002167657c12 */ /* 0x000fe2000f8e9664 */
[----:B------:R-:W-:-:S07]  /*fc30*/  IMAD.MOV.U32 R103, RZ, RZ, RZ ;  /* 0x000000ffff677224 */ /* 0x000fce00078e00ff */
.L_x_7427:
[----:B------:R-:W-:Y:S05]  /*fc40*/  BSYNC B1 ;  /* 0x0000000000017941 */ /* 0x000fea0003800000 */
.L_x_7426:
[----:B------:R-:W-:Y:S02]  /*fc50*/  I2FP.F32.U32 R65, R65 ;  /* 0x0000004100417245 */ /* 0x000fe40000201000 */
[----:B------:R-:W-:-:S03]  /*fc60*/  SHF.L.U32 R100, R62, 0x10, RZ ;  /* 0x000000103e647819 */ /* 0x000fc600000006ff */
[----:B------:R-:W-:-:S05]  /*fc70*/  FFMA.FTZ R65, R65, R94, 1.1641532182693481445e-10 ;  /* 0x2f00000041417423 */ /* 0x000fca000001005e */
[----:B------:R-:W-:Y:S01]  /*fc80*/  FSETP.GTU.FTZ.AND P3, PT, R65, R92, PT ;  /* 0x0000005c4100720b */ /* 0x000fe20003f7c000 */
[----:B------:R-:W-:-:S03]  /*fc90*/  FMUL.FTZ R65, R100, R93 ;  /* 0x0000005d64417220 */ /* 0x000fc60000410000 */
[----:B------:R-:W-:Y:S02]  /*fca0*/  SEL R83, RZ, 0x1, P3 ;  /* 0x00000001ff537807 */ /* 0x000fe40001800000 */
[----:B------:R-:W-:-:S05]  /*fcb0*/  FSEL R65, R65, RZ, !P3 ;  /* 0x000000ff41417208 */ /* 0x000fca0005800000 */
[----:B------:R-:W-:-:S04]  /*fcc0*/  FADD.FTZ R64, R64, R65 ;  /* 0x0000004140407221 */ /* 0x000fc80000010000 */
[----:B------:R-:W-:-:S07]  /*fcd0*/  @P1 FADD.FTZ R64, R52, R64 ;  /* 0x0000004034401221 */ /* 0x000fce0000010000 */
.L_x_7422:
        /* <DEDUP_REMOVED lines=12> */
.L_x_7431:
[----:B------:R-:W-:-:S07]  /*fda0*/  IMAD.MOV.U32 R65, RZ, RZ, R102 ;  /* 0x000000ffff417224 */ /* 0x000fce00078e0066 */
.L_x_7432:
[----:B------:R-:W-:Y:S05]  /*fdb0*/  BSYNC B1 ;  /* 0x0000000000017941 */ /* 0x000fea0003800000 */
.L_x_7430:
        /* <DEDUP_REMOVED lines=16> */
.L_x_7436:
[----:B------:R-:W-:Y:S05]  /*fec0*/  BSYNC B2 ;  /* 0x0000000000027941 */ /* 0x000fea0003800000 */
.L_x_7435:
        /* <DEDUP_REMOVED lines=40> */
[----:B------:R-:W-:-:S05]  /*10150*/  IMAD.WIDE.U32 R102, R105, -0x326172a9, RZ ;  /* 0xcd9e8d5769667825 */ /* 0x000fca00078e00ff */
[----:B------:R-:W-:Y:S01]  /*10160*/  LOP3.LUT R101, R103, UR33, R100, 0x96, !PT ;  /* 0x0000002167657c12 */ /* 0x000fe2000f8e9664 */
[----:B------:R-:W-:-:S11]  /*10170*/  HFMA2.MMA R100, -RZ, RZ, 0, 0 ;  /* 0x00000000ff647435 */ /* 0x000fd600000001ff */
.L_x_7434:
[----:B------:R-:W-:Y:S05]  /*10180*/  BSYNC B1 ;  /* 0x0000000000017941 */ /* 0x000fea0003800000 */
.L_x_7433:
        /* <DEDUP_REMOVED lines=12> */
.L_x_7437:
        /* <DEDUP_REMOVED lines=12> */
.L_x_7440:
[----:B------:R-:W-:-:S07]  /*10310*/  MOV R66, R102 ;  /* 0x0000006600427202 */ /* 0x000fce0000000f00 */
.L_x_7441:
[----:B------:R-:W-:Y:S05]  /*10320*/  BSYNC B1 ;  /* 0x0000000000017941 */ /* 0x000fea0003800000 */
.L_x_7439:
        /* <DEDUP_REMOVED lines=16> */
.L_x_7445:
[----:B------:R-:W-:Y:S05]  /*10430*/  BSYNC B2 ;  /* 0x0000000000027941 */ /* 0x000fea0003800000 */
.L_x_7444:
        /* <DEDUP_REMOVED lines=43> */
.L_x_7443:
[----:B------:R-:W-:Y:S05]  /*106f0*/  BSYNC B1 ;  /* 0x0000000000017941 */ /* 0x000fea0003800000 */
.L_x_7442:
        /* <DEDUP_REMOVED lines=10> */
.L_x_7438:
        /* <DEDUP_REMOVED lines=12> */
.L_x_7447:
[----:B------:R-:W-:-:S07]  /*10860*/  IMAD.MOV.U32 R66, RZ, RZ, R102 ;  /* 0x000000ffff427224 */ /* 0x000fce00078e0066 */
.L_x_7448:
[----:B------:R-:W-:Y:S05]  /*10870*/  BSYNC B1 ;  /* 0x0000000000017941 */ /* 0x000fea0003800000 */
.L_x_7446:
        /* <DEDUP_REMOVED lines=16> */
.L_x_7452:
[----:B------:R-:W-:Y:S05]  /*10980*/  BSYNC B2 ;  /* 0x0000000000027941 */ /* 0x000fea0003800000 */
.L_x_7451:
        /* <DEDUP_REMOVED lines=43> */
.L_x_7450:
[----:B------:R-:W-:Y:S05]  /*10c40*/  BSYNC B1 ;  /* 0x0000000000017941 */ /* 0x000fea0003800000 */
.L_x_7449:
[----:B------:R-:W-:-:S05]  /*10c50*/  I2FP.F32.U32 R66, R66 ;  /* 0x0000004200427245 */ /* 0x000fca0000201000 */
[----:B------:R-:W-:-:S05]  /*10c60*/  FFMA.FTZ R66, R66, R94, 1.1641532182693481445e-10 ;  /* 0x2f00000042427423 */ /* 0x000fca000001005e */
[----:B------:R-:W-:Y:S01]  /*10c70*/  FSETP.GTU.FTZ.AND P4, PT, R66, R92, PT ;  /* 0x0000005c4200720b */ /* 0x000fe20003f9c000 */
[C---:B------:R-:W-:Y:S01]  /*10c80*/  IMAD.U32 R66, R67.reuse, 0x10000, RZ ;  /* 0x0001000043427824 */ /* 0x040fe200078e00ff */
[----:B------:R-:W-:-:S03]  /*10c90*/  PRMT R67, R67, 0x7632, R67 ;  /* 0x0000763243437816 */ /* 0x000fc60000000043 */
[----:B------:R-:W-:-:S05]  /*10ca0*/  FMUL.FTZ R66, R66, R93 ;  /* 0x0000005d42427220 */ /* 0x000fca0000410000 */
[----:B------:R-:W-:Y:S01]  /*10cb0*/  FSEL R66, R66, RZ, !P4 ;  /* 0x000000ff42427208 */ /* 0x000fe20006000000 */
[----:B------:R-:W-:Y:S06]  /*10cc0*/  @P2 BRA `(.L_x_7453) ;  /* 0x0000000000142947 */ /* 0x000fec0003800000 */
[----:B------:R-:W-:Y:S01]  /*10cd0*/  MOV R104, R100 ;  /* 0x0000006400687202 */ /* 0x000fe20000000f00 */
[----:B------:R-:W-:Y:S06]  /*10ce0*/  @!P1 BRA `(.L_x_7454) ;  /* 0x00000004005c9947 */ /* 0x000fec0003800000 */
[----:B------:R-:W-:Y:S02]  /*10cf0*/  IMAD.MOV.U32 R104, RZ, RZ, R100 ;  /* 0x000000ffff687224 */ /* 0x000fe400078e0064 */
[----:B------:R-:W-:Y:S01]  /*10d00*/  FADD.FTZ R66, R54, R66 ;  /* 0x0000004236427221 */ /* 0x000fe20000010000 */
[----:B------:R-:W-:Y:S06]  /*10d10*/  BRA `(.L_x_7454) ;  /* 0x0000000400507947 */ /* 0x000fec0003800000 */
.L_x_7453:
        /* <DEDUP_REMOVED lines=12> */
.L_x_7456:
[----:B------:R-:W-:-:S07]  /*10de0*/  MOV R85, R102 ;  /* 0x0000006600557202 */ /* 0x000fce0000000f00 */
.L_x_7457:
[----:B------:R-:W-:Y:S05]  /*10df0*/  BSYNC B1 ;  /* 0x0000000000017941 */ /* 0x000fea0003800000 */
.L_x_7455:
        /* <DEDUP_REMOVED lines=16> */
.L_x_7461:
[----:B------:R-:W-:Y:S05]  /*10f00*/  BSYNC B2 ;  /* 0x0000000000027941 */ /* 0x000fea0003800000 */
.L_x_7460:
        /* <DEDUP_REMOVED lines=39> */
[----:B------:R-:W-:Y:S01]  /*11180*/  IMAD.MOV.U32 R104, RZ, RZ, RZ ;  /* 0x000000ffff687224 */ /* 0x000fe200078e00ff */
[----:B------:R-:W-:Y:S01]  /*11190*/  MOV R88, R102 ;  /* 0x0000006600587202 */ /* 0x000fe20000000f00 */
[----:B------:R-:W-:-:S05]  /*111a0*/  IMAD.WIDE.U32 R102, R105, -0x326172a9, RZ ;  /* 0xcd9e8d5769667825 */ /* 0x000fca00078e00ff */
[----:B------:R-:W-:-:S07]  /*111b0*/  LOP3.LUT R101, R103, UR33, R100, 0x96, !PT ;  /* 0x0000002167657c12 */ /* 0x000fce000f8e9664 */
.L_x_7459:
[----:B------:R-:W-:Y:S05]  /*111c0*/  BSYNC B1 ;  /* 0x0000000000017941 */ /* 0x000fea0003800000 */
.L_x_7458:
[----:B------:R-:W-:-:S05]  /*111d0*/  I2FP.F32.U32 R85, R85 ;  /* 0x0000005500557245 */ /* 0x000fca0000201000 */
[----:B------:R-:W-:-:S05]  /*111e0*/  FFMA.FTZ R85, R85, R94, 1.1641532182693481445e-10 ;  /* 0x2f00000055557423 */ /* 0x000fca000001005e */
[----:B------:R-:W-:Y:S02]  /*111f0*/  FSETP.GTU.FTZ.AND P5, PT, R85, R92, PT ;  /* 0x0000005c5500720b */ /* 0x000fe40003fbc000 */
[----:B------:R-:W-:-:S05]  /*11200*/  SHF.L.U32 R85, R63, 0x10, RZ ;  /* 0x000000103f557819 */ /* 0x000fca00000006ff */
[----:B------:R-:W-:-:S05]  /*11210*/  FMUL.FTZ R85, R85, R93 ;  /* 0x0000005d55557220 */ /* 0x000fca0000410000 */
[----:B------:R-:W-:-:S05]  /*11220*/  FSEL R85, R85, RZ, !P5 ;  /* 0x000000ff55557208 */ /* 0x000fca0006800000 */
[----:B------:R-:W-:Y:S01]  /*11230*/  FADD.FTZ R66, R66, R85 ;  /* 0x0000005542427221 */ /* 0x000fe20000010000 */
[----:B------:R-:W-:-:S03]  /*11240*/  SEL R85, RZ, 0x1, P5 ;  /* 0x00000001ff557807 */ /* 0x000fc60002800000 */
[----:B------:R-:W-:-:S07]  /*11250*/  @P1 FADD.FTZ R66, R54, R66 ;  /* 0x0000004236421221 */ /* 0x000fce0000010000 */
.L_x_7454:
        /* <DEDUP_REMOVED lines=12> */
.L_x_7463:
[----:B------:R-:W-:-:S07]  /*11320*/  IMAD.MOV.U32 R133, RZ, RZ, R102 ;  /* 0x000000ffff857224 */ /* 0x000fce00078e0066 */
.L_x_7464:
[----:B------:R-:W-:Y:S05]  /*11330*/  BSYNC B1 ;  /* 0x0000000000017941 */ /* 0x000fea0003800000 */
.L_x_7462:
        /* <DEDUP_REMOVED lines=16> */
.L_x_7468:
[----:B------:R-:W-:Y:S05]  /*11440*/  BSYNC B2 ;  /* 0x0000000000027941 */ /* 0x000fea0003800000 */
.L_x_7467:
        /* <DEDUP_REMOVED lines=43> */
.L_x_7466:
[----:B------:R-:W-:Y:S05]  /*11700*/  BSYNC B1 ;  /* 0x0000000000017941 */ /* 0x000fea0003800000 */
.L_x_7465:
        /* <DEDUP_REMOVED lines=12> */
.L_x_7469:
        /* <DEDUP_REMOVED lines=12> */
.L_x_7472:
[----:B------:R-:W-:-:S07]  /*11890*/  MOV R104, R102 ;  /* 0x0000006600687202 */ /* 0x000fce0000000f00 */
.L_x_7473:
[----:B------:R-:W-:Y:S05]  /*118a0*/  BSYNC B1 ;  /* 0x0000000000017941 */ /* 0x000fea0003800000 */
.L_x_7471:
        /* <DEDUP_REMOVED lines=16> */
.L_x_7477:
[----:B------:R-:W-:Y:S05]  /*119b0*/  BSYNC B2 ;  /* 0x0000000000027941 */ /* 0x000fea0003800000 */
.L_x_7476:
[----:B------:R-:W-:Y:S01]  /*119c0*/  LOP3.LUT R86, R86, UR7, R23, 0x96, !PT ;  /* 0x0000000756567c12 */ /* 0x000fe2000f8e9617 */
[----:B------:R-:W-:-:S04]  /*119d0*/  IMAD.HI.U32 R103, R20, -0x326172a9, RZ ;  /* 0xcd9e8d5714677827 */ /* 0x000fc800078e00ff */
[----:B------:R-:W-:Y:S02]  /*119e0*/  IMAD R87, R20, -0x326172a9, RZ ;  /* 0xcd9e8d5714577824 */ /* 0x000fe400078e02ff */
[----:B------:R-:W-:Y:S01]  /*119f0*/  IMAD.WIDE.U32 R100, R86, -0x326172a9, RZ ;  /* 0xcd9e8d5756647825 */ /* 0x000fe200078e00ff */
[----:B------:R-:W-:-:S03]  /*11a00*/  LOP3.LUT R86, R103, UR6, R22, 0x96, !PT ;  /* 0x0000000667567c12 */ /* 0x000fc6000f8e9616 */
        /* <DEDUP_REMOVED lines=39> */
.L_x_7475:
[----:B------:R-:W-:Y:S05]  /*11c80*/  BSYNC B1 ;  /* 0x0000000000017941 */ /* 0x000fea0003800000 */
.L_x_7474:
[----:B------:R-:W-:-:S05]  /*11c90*/  I2FP.F32.U32 R86, R104 ;  /* 0x0000006800567245 */ /* 0x000fca0000201000 */
[----:B------:R-:W-:Y:S01]  /*11ca0*/  FFMA.FTZ R94, R86, R94, 1.1641532182693481445e-10 ;  /* 0x2f000000565e7423 */ /* 0x000fe2000001005e */
[----:B------:R-:W-:-:S04]  /*11cb0*/  PRMT R86, R63, 0x7632, R86 ;  /* 0x000076323f567816 */ /* 0x000fc80000000056 */
[----:B------:R-:W-:Y:S01]  /*11cc0*/  FSETP.GTU.FTZ.AND P2, PT, R94, R92, PT ;  /* 0x0000005c5e00720b */ /* 0x000fe20003f5c000 */
[----:B------:R-:W-:-:S04]  /*11cd0*/  IMAD.U32 R86, R86, 0x10000, RZ ;  /* 0x0001000056567824 */ /* 0x000fc800078e00ff */
[----:B------:R-:W-:-:S05]  /*11ce0*/  FMUL.FTZ R86, R86, R93 ;  /* 0x0000005d56567220 */ /* 0x000fca0000410000 */
[----:B------:R-:W-:Y:S02]  /*11cf0*/  FSEL R92, R86, RZ, !P2 ;  /* 0x000000ff565c7208 */ /* 0x000fe40005000000 */
[----:B------:R-:W-:-:S03]  /*11d00*/  SEL R86, RZ, 0x1, P2 ;  /* 0x00000001ff567807 */ /* 0x000fc60001000000 */
[----:B------:R-:W-:-:S04]  /*11d10*/  FADD.FTZ R67, R67, R92 ;  /* 0x0000005c43437221 */ /* 0x000fc80000010000 */
[----:B------:R-:W-:-:S07]  /*11d20*/  @P1 FADD.FTZ R67, R55, R67 ;  /* 0x0000004337431221 */ /* 0x000fce0000010000 */
.L_x_7470:
[----:B------:R-:W0:Y:S01]  /*11d30*/  LDC.64 R92, c[0x0][0x238] ;  /* 0x00008e00ff5c7b82 */ /* 0x000e220000000a00 */
[----:B------:R-:W-:Y:S02]  /*11d40*/  ISETP.NE.AND P2, PT, R95, RZ, PT ;  /* 0x000000ff5f00720c */ /* 0x000fe40003f45270 */
[----:B------:R-:W-:Y:S02]  /*11d50*/  ISETP.NE.AND P1, PT, R96, RZ, PT ;  /* 0x000000ff6000720c */ /* 0x000fe40003f25270 */
[----:B------:R-:W-:Y:S02]  /*11d60*/  SEL R96, RZ, 0x1000000, P5 ;  /* 0x01000000ff607807 */ /* 0x000fe40002800000 */
[----:B------:R-:W-:Y:S01]  /*11d70*/  SEL R94, RZ, 0x10000, P4 ;  /* 0x00010000ff5e7807 */ /* 0x000fe20002000000 */
[----:B------:R-:W1:Y:S01]  /*11d80*/  LDC.64 R104, c[0x0][0x240] ;  /* 0x00009000ff687b82 */ /* 0x000e620000000a00 */
[----:B------:R-:W-:Y:S02]  /*11d90*/  SEL R95, RZ, 0x100, P3 ;  /* 0x00000100ff5f7807 */ /* 0x000fe40001800000 */
[----:B------:R-:W-:-:S02]  /*11da0*/  ISETP.NE.AND P4, PT, R97, RZ, PT ;  /* 0x000000ff6100720c */ /* 0x000fc40003f85270 */
[----:B------:R-:W-:Y:S02]  /*11db0*/  LOP3.LUT R95, R95, R96, R94, 0xfe, !PT ;  /* 0x000000605f5f7212 */ /* 0x000fe400078efe5e */
[----:B------:R-:W-:Y:S02]  /*11dc0*/  SEL R94, RZ, 0x1, P4 ;  /* 0x00000001ff5e7807 */ /* 0x000fe40002000000 */
[----:B------:R-:W-:Y:S02]  /*11dd0*/  ISETP.NE.AND P6, PT, R98, RZ, PT ;  /* 0x000000ff6200720c */ /* 0x000fe40003fc5270 */
[----:B------:R-:W-:Y:S02]  /*11de0*/  ISETP.NE.AND P5, PT, R99, RZ, PT ;  /* 0x000000ff6300720c */ /* 0x000fe40003fa5270 */
[----:B------:R-:W-:Y:S02]  /*11df0*/  SEL R96, RZ, 0x1, P2 ;  /* 0x00000001ff607807 */ /* 0x000fe40001000000 */
[----:B------:R-:W-:Y:S01]  /*11e00*/  SEL R99, RZ, 0x1, P5 ;  /* 0x00000001ff637807 */ /* 0x000fe20002800000 */
[----:B0-----:R-:W-:-:S04]  /*11e10*/  IMAD.WIDE.U32 R92, R89, 0x20, R92 ;  /* 0x00000020595c7825 */ /* 0x001fc800078e005c */
[----:B------:R-:W-:Y:S01]  /*11e20*/  IMAD.WIDE.U32 R96, R96, 0x100, RZ ;  /* 0x0000010060607825 */ /* 0x000fe200078e00ff */
[----:B------:R-:W-:Y:S04]  /*11e30*/  STG.E.128 desc[UR4][R92.64], R32 ;  /* 0x000000205c007986 */ /* 0x000fe8000c101d04 */
[----:B------:R0:W-:Y:S02]  /*11e40*/  STG.E.128 desc[UR4][R92.64+0x10], R64 ;  /* 0x000010405c007986 */ /* 0x0001e4000c101d04 */
[----:B0-----:R-:W-:Y:S01]  /*11e50*/  IMAD.WIDE.U32 R92, R94, 0x1000000, RZ ;  /* 0x010000005e5c7825 */ /* 0x001fe200078e00ff */
[----:B------:R-:W-:-:S04]  /*11e60*/  SEL R94, RZ, 0x1, P6 ;  /* 0x00000001ff5e7807 */ /* 0x000fc80003000000 */
[----:B------:R-:W-:Y:S01]  /*11e70*/  LOP3.LUT R99, R93, R95, R99, 0xfe, !PT ;  /* 0x0000005f5d637212 */ /* 0x000fe200078efe63 */
[----:B------:R-:W-:Y:S01]  /*11e80*/  IMAD.WIDE.U32 R94, R94, 0x10000, RZ ;  /* 0x000100005e5e7825 */ /* 0x000fe200078e00ff */
[----:B------:R-:W-:Y:S02]  /*11e90*/  SEL R93, RZ, 0x1, P1 ;  /* 0x00000001ff5d7807 */ /* 0x000fe40000800000 */
[----:B------:R-:W-:Y:S02]  /*11ea0*/  LOP3.LUT R92, R96, R92, R94, 0xfe, !PT ;  /* 0x0000005c605c7212 */ /* 0x000fe400078efe5e */
[----:B------:R-:W-:Y:S02]  /*11eb0*/  LOP3.LUT R95, R97, R99, R95, 0xfe, !PT ;  /* 0x00000063615f7212 */ /* 0x000fe400078efe5f */
[----:B------:R-:W-:Y:S01]  /*11ec0*/  LOP3.LUT R94, R92, R93, RZ, 0xfc, !PT ;  /* 0x0000005d5c5e7212 */ /* 0x000fe200078efcff */
[----:B-1----:R-:W-:-:S05]  /*11ed0*/  IMAD.WIDE.U32 R92, R89, 0x8, R104 ;  /* 0x00000008595c7825 */ /* 0x002fca00078e0068 */
[----:B------:R0:W-:Y:S01]  /*11ee0*/  STG.E.64 desc[UR4][R92.64], R94 ;  /* 0x0000005e5c007986 */ /* 0x0001e2000c101b04 */
[----:B------:R-:W-:Y:S05]  /*11ef0*/  @!P0 BRA `(.L_x_7478) ;  /* 0x0000000000508947 */ /* 0x000fea0003800000 */
[----:B0-----:R-:W-:Y:S02]  /*11f00*/  SHF.L.U32 R92, R85, 0x10, RZ ;  /* 0x00000010555c7819 */ /* 0x001fe400000006ff */
        /* <DEDUP_REMOVED lines=19> */
.L_x_7478:
[----:B01----:R-:W-:Y:S01]  /*12040*/  FADD.FTZ R92, RZ, R48 ;  /* 0x00000030ff5c7221 */ /* 0x003fe20000010000 */
[----:B------:R-:W0:Y:S01]  /*12050*/  S2R R94, SR_TID.X ;  /* 0x00000000005e7919 */ /* 0x000e220000002100 */
[----:B------:R-:W-:Y:S02]  /*12060*/  UMOV UR8, 0xffffffff ;  /* 0xffffffff00087882 */ /* 0x000fe40000000000 */
        /* <DEDUP_REMOVED lines=8> */
[----:B0-----:R-:W-:-:S03]  /*120f0*/  LOP3.LUT R94, R94, 0x1f, RZ, 0xc0, !PT ;  /* 0x0000001f5e5e7812 */ /* 0x001fc600078ec0ff */
[----:B------:R-:W-:Y:S01]  /*12100*/  FADD.FTZ R93, R92, R41 ;  /* 0x000000295c5d7221 */ /* 0x000fe20000010000 */
[----:B------:R-:W-:-:S03]  /*12110*/  ISETP.NE.AND P1, PT, R94, RZ, PT ;  /* 0x000000ff5e00720c */ /* 0x000fc60003f25270 */
        /* <DEDUP_REMOVED lines=84> */
.L_x_7492:
[----:B-1----:R-:W-:Y:S01]  /*12660*/  FADD.FTZ R92, R105, R92 ;  /* 0x0000005c695c7221 */ /* 0x002fe20000010000 */
[----:B------:R-:W-:Y:S01]  /*12670*/  PLOP3.LUT P2, PT, PT, PT, UP0, 0x40, 0x0 ;  /* 0x000000000000781c */ /* 0x000fe20003f4e808 */
[----:B------:R-:W1:Y:S02]  /*12680*/  @!P1 LDC.64 R94, c[0x0][0x250] ;  /* 0x00009400ff5e9b82 */ /* 0x000e640000000a00 */
[----:B------:R-:W-:Y:S01]  /*12690*/  FFMA.FTZ R93, R92, R93, UR12 ;  /* 0x0000000c5c5d7e23 */ /* 0x000fe2000801005d */
[----:B------:R-:W-:-:S05]  /*126a0*/  FMUL.FTZ R92, R97, R97 ;  /* 0x00000061615c7220 */ /* 0x000fca0000410000 */
[----:B------:R-:W-:-:S05]  /*126b0*/  FSEL R92, R92, RZ, !P2 ;  /* 0x000000ff5c5c7208 */ /* 0x000fca0005000000 */
[----:B------:R-:W-:Y:S02]  /*126c0*/  FADD.FTZ R96, R93, R92 ;  /* 0x0000005c5d607221 */ /* 0x000fe40000010000 */
[----:B------:R-:W2:Y:S04]  /*126d0*/  @!P1 LDC.64 R92, c[0x0][0x258] ;  /* 0x00009600ff5c9b82 */ /* 0x000ea80000000a00 */
[----:B------:R-:W3:Y:S01]  /*126e0*/  MUFU.RSQ R96, R96 ;  /* 0x0000006000607308 */ /* 0x000ee20000001400 */
[----:B-1----:R-:W-:-:S05]  /*126f0*/  @!P1 IMAD.WIDE R94, R0, 0x4, R94 ;  /* 0x00000004005e9825 */ /* 0x002fca00078e025e */
[----:B------:R1:W-:Y:S01]  /*12700*/  @!P1 STG.E desc[UR4][R94.64], R97 ;  /* 0x000000615e009986 */ /* 0x0003e2000c101904 */
[----:B--2---:R-:W-:-:S04]  /*12710*/  @!P1 IMAD.WIDE R92, R0, 0x4, R92 ;  /* 0x00000004005c9825 */ /* 0x004fc800078e025c */
[----:B-1----:R-:W-:Y:S01]  /*12720*/  IMAD.SHL.U32 R95, R91, 0x10, RZ ;  /* 0x000000105b5f7824 */ /* 0x002fe200078e00ff */
[----:B---3--:R1:W-:Y:S01]  /*12730*/  @!P1 STG.E desc[UR4][R92.64], R96 ;  /* 0x000000605c009986 */ /* 0x0083e2000c101904 */
[----:B------:R-:W-:Y:S02]  /*12740*/  PLOP3.LUT P1, PT, PT, PT, UP0, 0x40, 0x0 ;  /* 0x000000000000781c */ /* 0x000fe40003f2e808 */
[----:B------:R-:W-:Y:S02]  /*12750*/  SHF.R.U32.HI R91, RZ, 0x1c, R91 ;  /* 0x0000001cff5b7819 */ /* 0x000fe4000001165b */
[----:B-1----:R-:W-:-:S05]  /*12760*/  FSEL R92, R97, RZ, P1 ;  /* 0x000000ff615c7208 */ /* 0x002fca0000800000 */
[C---:B------:R-:W-:Y:S01]  /*12770*/  FADD.FTZ R99, -R92.reuse, R48 ;  /* 0x000000305c637221 */ /* 0x040fe20000010100 */
[C---:B------:R-:W-:Y:S01]  /*12780*/  FADD.FTZ R49, -R92.reuse, R49 ;  /* 0x000000315c317221 */ /* 0x040fe20000010100 */
[C---:B------:R-:W-:Y:S01]  /*12790*/  FADD.FTZ R51, -R92.reuse, R51 ;  /* 0x000000335c337221 */ /* 0x040fe20000010100 */
[----:B------:R-:W-:Y:S01]  /*127a0*/  FADD.FTZ R103, -R92, R50 ;  /* 0x000000325c677221 */ /* 0x000fe20000010100 */
[C---:B------:R-:W-:Y:S01]  /*127b0*/  FMUL.FTZ R98, R96.reuse, R99 ;  /* 0x0000006360627220 */ /* 0x040fe20000410000 */
[C---:B------:R-:W-:Y:S01]  /*127c0*/  FMUL.FTZ R99, R96.reuse, R49 ;  /* 0x0000003160637220 */ /* 0x040fe20000410000 */
[----:B------:R-:W-:Y:S01]  /*127d0*/  FMUL.FTZ R93, R96, R51 ;  /* 0x00000033605d7220 */ /* 0x000fe20000410000 */
[----:B------:R-:W-:Y:S01]  /*127e0*/  FADD.FTZ R51, -R92, R46 ;  /* 0x0000002e5c337221 */ /* 0x000fe20000010100 */
[----:B------:R-:W-:Y:S01]  /*127f0*/  FFMA.FTZ R48, R98, R165, R116 ;  /* 0x000000a562307223 */ /* 0x000fe20000010074 */
[----:B------:R-:W-:Y:S01]  /*12800*/  FFMA.FTZ R49, R99, R154, R114 ;  /* 0x0000009a63317223 */ /* 0x000fe20000010072 */
[----:B------:R-:W-:Y:S01]  /*12810*/  FADD.FTZ R47, -R92, R47 ;  /* 0x0000002f5c2f7221 */ /* 0x000fe20000010100 */
[----:B------:R-:W-:Y:S01]  /*12820*/  FMUL.FTZ R94, R96, R103 ;  /* 0x00000067605e7220 */ /* 0x000fe20000410000 */
[C---:B------:R-:W-:Y:S01]  /*12830*/  FADD.FTZ R103, -R92.reuse, R44 ;  /* 0x0000002c5c677221 */ /* 0x040fe20000010100 */
[----:B------:R-:W-:Y:S01]  /*12840*/  FADD.FTZ R97, -R92, R45 ;  /* 0x0000002d5c617221 */ /* 0x000fe20000010100 */
[C---:B------:R-:W-:Y:S01]  /*12850*/  FMUL.FTZ R46, R96.reuse, R51 ;  /* 0x00000033602e7220 */ /* 0x040fe20000410000 */
[----:B------:R-:W-:Y:S01]  /*12860*/  FMUL.FTZ R47, R96, R47 ;  /* 0x0000002f602f7220 */ /* 0x000fe20000410000 */
        /* <DEDUP_REMOVED lines=13> */
[----:B------:R-:W-:Y:S01]  /*12940*/  IADD3 R44, P1, R95, UR14, RZ ;  /* 0x0000000e5f2c7c10 */ /* 0x000fe2000ff3e0ff */
[----:B------:R-:W-:Y:S01]  /*12950*/  FFMA.FTZ R103, R103, R160, R107 ;  /* 0x000000a067677223 */ /* 0x000fe2000001006b */
[----:B------:R-:W-:Y:S01]  /*12960*/  F2FP.BF16.F32.PACK_AB R50, R45, R50 ;  /* 0x000000322d32723e */ /* 0x000fe200000010ff */
[----:B------:R-:W-:Y:S01]  /*12970*/  FFMA.FTZ R47, R47, R147, R26 ;  /* 0x000000932f2f7223 */ /* 0x000fe2000001001a */
[----:B------:R-:W-:Y:S01]  /*12980*/  IADD3.X R45, R91, UR15, RZ, P1, !PT ;  /* 0x0000000f5b2d7c10 */ /* 0x000fe20008ffe4ff */
[----:B------:R-:W-:Y:S01]  /*12990*/  FFMA.FTZ R46, R97, R149, R24 ;  /* 0x00000095612e7223 */ /* 0x000fe20000010018 */
[----:B------:R-:W-:Y:S01]  /*129a0*/  FFMA.FTZ R93, R93, R151, R109 ;  /* 0x000000975d5d7223 */ /* 0x000fe2000001006d */
[----:B------:R-:W-:Y:S01]  /*129b0*/  FFMA.FTZ R98, R98, R164, R115 ;  /* 0x000000a462627223 */ /* 0x000fe20000010073 */
[----:B------:R-:W-:Y:S01]  /*129c0*/  FFMA.FTZ R99, R99, R153, R113 ;  /* 0x0000009963637223 */ /* 0x000fe20000010071 */
[----:B------:R1:W-:Y:S01]  /*129d0*/  STG.E.128 desc[UR4][R44.64], R48 ;  /* 0x000000302c007986 */ /* 0x0003e2000c101d04 */
[----:B------:R-:W-:Y:S01]  /*129e0*/  F2FP.BF16.F32.PACK_AB R47, R47, R104 ;  /* 0x000000682f2f723e */ /* 0x000fe200000010ff */
[----:B------:R-:W-:Y:S01]  /*129f0*/  FADD.FTZ R41, -R92, R41 ;  /* 0x000000295c297221 */ /* 0x000fe20000010100 */
[----:B------:R-:W-:Y:S01]  /*12a00*/  F2FP.BF16.F32.PACK_AB R46, R46, R103 ;  /* 0x000000672e2e723e */ /* 0x000fe200000010ff */
[C---:B------:R-:W-:Y:S01]  /*12a10*/  FADD.FTZ R37, -R92.reuse, R37 ;  /* 0x000000255c257221 */ /* 0x040fe20000010100 */
[C---:B------:R-:W-:Y:S01]  /*12a20*/  FADD.FTZ R33, -R92.reuse, R33 ;  /* 0x000000215c217221 */ /* 0x040fe20000010100 */
[C---:B------:R-:W-:Y:S01]  /*12a30*/  FADD.FTZ R35, -R92.reuse, R35 ;  /* 0x000000235c237221 */ /* 0x040fe20000010100 */
[C---:B------:R-:W-:Y:S01]  /*12a40*/  FADD.FTZ R97, -R92.reuse, R66 ;  /* 0x000000425c617221 */ /* 0x040fe20000010100 */
[C---:B------:R-:W-:Y:S01]  /*12a50*/  FADD.FTZ R67, -R92.reuse, R67 ;  /* 0x000000435c437221 */ /* 0x040fe20000010100 */
[----:B-1----:R-:W-:Y:S01]  /*12a60*/  IADD3 R48, P1, R95, UR16, RZ ;  /* 0x000000105f307c10 */ /* 0x002fe2000ff3e0ff */
[C---:B------:R-:W-:Y:S01]  /*12a70*/  FADD.FTZ R51, -R92.reuse, R40 ;  /* 0x000000285c337221 */ /* 0x040fe20000010100 */
[----:B------:R-:W-:Y:S01]  /*12a80*/  F2FP.BF16.F32.PACK_AB R45, R93, R94 ;  /* 0x0000005e5d2d723e */ /* 0x000fe200000010ff */
[----:B------:R-:W-:Y:S01]  /*12a90*/  FADD.FTZ R93, -R92, R43 ;  /* 0x0000002b5c5d7221 */ /* 0x000fe20000010100 */
[----:B------:R-:W-:Y:S01]  /*12aa0*/  F2FP.BF16.F32.PACK_AB R44, R99, R98 ;  /* 0x00000062632c723e */ /* 0x000fe200000010ff */
[C---:B------:R-:W-:Y:S01]  /*12ab0*/  FMUL.FTZ R50, R96.reuse, R51 ;  /* 0x0000003360327220 */ /* 0x040fe20000410000 */
[----:B------:R-:W-:Y:S01]  /*12ac0*/  IADD3.X R49, R91, UR17, RZ, P1, !PT ;  /* 0x000000115b317c10 */ /* 0x000fe20008ffe4ff */
[----:B------:R-:W-:Y:S01]  /*12ad0*/  FMUL.FTZ R51, R96, R41 ;  /* 0x0000002960337220 */ /* 0x000fe20000410000 */
[----:B------:R-:W-:Y:S01]  /*12ae0*/  FADD.FTZ R91, -R92, R42 ;  /* 0x0000002a5c5b7221 */ /* 0x000fe20000010100 */
[----:B------:R-:W-:Y:S01]  /*12af0*/  FFMA.FTZ R40, R50, R157, R3 ;  /* 0x0000009d32287223 */ /* 0x000fe20000010003 */
[C---:B------:R-:W-:Y:S01]  /*12b00*/  FMUL.FTZ R93, R96.reuse, R93 ;  /* 0x0000005d605d7220 */ /* 0x040fe20000410000 */
[----:B------:R1:W-:Y:S01]  /*12b10*/  STG.E.128 desc[UR4][R48.64], R44 ;  /* 0x0000002c30007986 */ /* 0x0003e2000c101d04 */
[----:B------:R-:W-:Y:S01]  /*12b20*/  FFMA.FTZ R41, R51, R146, R27 ;  /* 0x0000009233297223 */ /* 0x000fe2000001001b */
[----:B------:R-:W-:Y:S01]  /*12b30*/  FMUL.FTZ R94, R96, R91 ;  /* 0x0000005b605e7220 */ /* 0x000fe20000410000 */
[C---:B------:R-:W-:Y:S01]  /*12b40*/  FADD.FTZ R43, -R92.reuse, R38 ;  /* 0x000000265c2b7221 */ /* 0x040fe20000010100 */
[----:B------:R-:W-:Y:S01]  /*12b50*/  FFMA.FTZ R42, R93, R143, R29 ;  /* 0x0000008f5d2a7223 */ /* 0x000fe2000001001d */
[----:B------:R-:W-:Y:S01]  /*12b60*/  FADD.FTZ R91, -R92, R64 ;  /* 0x000000405c5b7221 */ /* 0x000fe20000010100 */
[----:B------:R-:W-:Y:S01]  /*12b70*/  F2FP.BF16.F32.PACK_AB R40, R41, R40 ;  /* 0x000000282928723e */ /* 0x000fe200000010ff */
[----:B------:R-:W-:Y:S01]  /*12b80*/  FFMA.FTZ R41, R94, R155, R4 ;  /* 0x0000009b5e297223 */ /* 0x000fe20000010004 */
[----:B------:R-:W-:Y:S01]  /*12b90*/  FMUL.FTZ R38, R96, R43 ;  /* 0x0000002b60267220 */ /* 0x000fe20000410000 */
[----:B------:R-:W-:Y:S01]  /*12ba0*/  FADD.FTZ R95, -R92, R65 ;  /* 0x000000415c5f7221 */ /* 0x000fe20000010100 */
[C---:B------:R-:W-:Y:S01]  /*12bb0*/  FMUL.FTZ R65, R96.reuse, R33 ;  /* 0x0000002160417220 */ /* 0x040fe20000410000 */
[----:B------:R-:W-:Y:S01]  /*12bc0*/  FMUL.FTZ R64, R96, R91 ;  /* 0x0000005b60407220 */ /* 0x000fe20000410000 */
[----:B------:R-:W-:Y:S01]  /*12bd0*/  F2FP.BF16.F32.PACK_AB R41, R42, R41 ;  /* 0x000000292a29723e */ /* 0x000fe200000010ff */
[----:B------:R-:W-:Y:S01]  /*12be0*/  FFMA.FTZ R43, R38, R137, R6 ;  /* 0x00000089262b7223 */ /* 0x000fe20000010006 */
[----:B------:R-:W-:Y:S01]  /*12bf0*/  FFMA.FTZ R33, R94, R144, R13 ;  /* 0x000000905e217223 */ /* 0x000fe2000001000d */
[----:B------:R-:W-:Y:S01]  /*12c00*/  FFMA.FTZ R51, R51, R145, R28 ;  /* 0x0000009133337223 */ /* 0x000fe2000001001c */
[----:B-1----:R-:W1:Y:S01]  /*12c10*/  LDC.64 R44, c[0x0][0x2b8] ;  /* 0x0000ae00ff2c7b82 */ /* 0x002e620000000a00 */
[C---:B------:R-:W-:Y:S01]  /*12c20*/  FADD.FTZ R47, -R92.reuse, R36 ;  /* 0x000000245c2f7221 */ /* 0x040fe20000010100 */
[----:B------:R-:W-:Y:S01]  /*12c30*/  FADD.FTZ R49, -R92, R39 ;  /* 0x000000275c317221 */ /* 0x000fe20000010100 */
[C---:B------:R-:W-:Y:S01]  /*12c40*/  FMUL.FTZ R39, R96.reuse, R37 ;  /* 0x0000002560277220 */ /* 0x040fe20000410000 */
[----:B------:R-:W-:Y:S01]  /*12c50*/  SHF.L.U32 R48, R89, 0x4, RZ ;  /* 0x0000000459307819 */ /* 0x000fe200000006ff */
[C---:B------:R-:W-:Y:S01]  /*12c60*/  FMUL.FTZ R47, R96.reuse, R47 ;  /* 0x0000002f602f7220 */ /* 0x040fe20000410000 */
[----:B------:R-:W-:Y:S01]  /*12c70*/  FMUL.FTZ R46, R96, R49 ;  /* 0x00000031602e7220 */ /* 0x000fe20000410000 */
[----:B------:R-:W-:Y:S01]  /*12c80*/  FFMA.FTZ R37, R39, R139, R31 ;  /* 0x0000008b27257223 */ /* 0x000fe2000001001f */
[----:B------:R-:W-:Y:S01]  /*12c90*/  FADD.FTZ R49, -R92, R32 ;  /* 0x000000205c317221 */ /* 0x000fe20000010100 */
[----:B------:R-:W-:Y:S01]  /*12ca0*/  FFMA.FTZ R42, R47, R141, R5 ;  /* 0x0000008d2f2a7223 */ /* 0x000fe20000010005 */
[----:B------:R-:W-:Y:S01]  /*12cb0*/  FFMA.FTZ R36, R46, R135, R69 ;  /* 0x000000872e247223 */ /* 0x000fe20000010045 */
[----:B------:R-:W-:Y:S01]  /*12cc0*/  FFMA.FTZ R39, R39, R138, R68 ;  /* 0x0000008a27277223 */ /* 0x000fe20000010044 */
[----:B------:R-:W-:Y:S01]  /*12cd0*/  FMUL.FTZ R49, R96, R49 ;  /* 0x0000003160317220 */ /* 0x000fe20000410000 */
[----:B------:R-:W-:Y:S01]  /*12ce0*/  FFMA.FTZ R46, R46, R134, R70 ;  /* 0x000000862e2e7223 */ /* 0x000fe20000010046 */
[----:B------:R-:W-:Y:S01]  /*12cf0*/  F2FP.BF16.F32.PACK_AB R42, R37, R42 ;  /* 0x0000002a252a723e */ /* 0x000fe200000010ff */
[----:B------:R-:W-:Y:S01]  /*12d00*/  FFMA.FTZ R32, R50, R156, R12 ;  /* 0x0000009c32207223 */ /* 0x000fe2000001000c */
[----:B------:R-:W-:-:S02]  /*12d10*/  F2FP.BF16.F32.PACK_AB R43, R36, R43 ;  /* 0x0000002b242b723e */ /* 0x000fc400000010ff */
[----:B------:R-:W-:Y:S02]  /*12d20*/  SHF.R.U32.HI R89, RZ, 0x1c, R89 ;  /* 0x0000001cff597819 */ /* 0x000fe40000011659 */
[----:B------:R-:W-:Y:S01]  /*12d30*/  F2FP.BF16.F32.PACK_AB R32, R51, R32 ;  /* 0x000000203320723e */ /* 0x000fe200000010ff */
[----:B-1----:R-:W-:-:S04]  /*12d40*/  IMAD.WIDE.U32 R36, R90, 0x10, R44 ;  /* 0x000000105a247825 */ /* 0x002fc800078e002c */
[----:B------:R-:W-:Y:S01]  /*12d50*/  FADD.FTZ R45, -R92, R34 ;  /* 0x000000225c2d7221 */ /* 0x000fe20000010100 */
[----:B------:R-:W-:Y:S01]  /*12d60*/  FFMA.FTZ R34, R47, R140, R14 ;  /* 0x0000008c2f227223 */ /* 0x000fe2000001000e */
[----:B------:R1:W-:Y:S04]  /*12d70*/  STG.E.128 desc[UR4][R36.64], R40 ;  /* 0x0000002824007986 */ /* 0x0003e8000c101d04 */
[----:B------:R-:W-:Y:S01]  /*12d80*/  F2FP.BF16.F32.PACK_AB R34, R39, R34 ;  /* 0x000000222722723e */ /* 0x000fe200000010ff */
[C---:B------:R-:W-:Y:S01]  /*12d90*/  FFMA.FTZ R39, R64.reuse, R124, R9 ;  /* 0x0000007c40277223 */ /* 0x040fe20000010009 */
[----:B------:R-:W-:Y:S01]  /*12da0*/  FFMA.FTZ R64, R64, R123, R18 ;  /* 0x0000007b40407223 */ /* 0x000fe20000010012 */
[----:B-1----:R-:W1:Y:S01]  /*12db0*/  LDC.64 R36, c[0x0][0x2c0] ;  /* 0x0000b000ff247b82 */ /* 0x002e620000000a00 */
[----:B------:R-:W-:Y:S01]  /*12dc0*/  FMUL.FTZ R40, R96, R35 ;  /* 0x0000002360287220 */ /* 0x000fe20000410000 */
[----:B------:R-:W-:Y:S01]  /*12dd0*/  FFMA.FTZ R35, R38, R136, R15 ;  /* 0x0000008826237223 */ /* 0x000fe2000001000f */
[----:B------:R-:W-:Y:S01]  /*12de0*/  FFMA.FTZ R38, R65, R130, R71 ;  /* 0x0000008241267223 */ /* 0x000fe20000010047 */
        /* <DEDUP_REMOVED lines=13> */
[----:B------:R-:W-:-:S03]  /*12ec0*/  FFMA.FTZ R65, R65, R129, R72 ;  /* 0x0000008141417223 */ /* 0x000fc60000010048 */
[----:B------:R-:W-:Y:S02]  /*12ed0*/  F2FP.BF16.F32.PACK_AB R43, R96, R43 ;  /* 0x0000002b602b723e */ /* 0x000fe400000010ff */
[----:B------:R-:W-:Y:S01]  /*12ee0*/  F2FP.BF16.F32.PACK_AB R41, R50, R41 ;  /* 0x000000293229723e */ /* 0x000fe200000010ff */
[----:B-1----:R-:W-:-:S04]  /*12ef0*/  IMAD.WIDE.U32 R90, R90, 0x10, R36 ;  /* 0x000000105a5a7825 */ /* 0x002fc800078e0024 */
[----:B------:R-:W-:Y:S01]  /*12f00*/  FFMA.FTZ R36, R93, R142, R30 ;  /* 0x0000008e5d247223 */ /* 0x000fe2000001001e */
[----:B------:R-:W-:-:S04]  /*12f10*/  FFMA.FTZ R37, R49, R132, R7 ;  /* 0x0000008431257223 */ /* 0x000fc80000010007 */
[----:B------:R-:W-:Y:S02]  /*12f20*/  F2FP.BF16.F32.PACK_AB R33, R36, R33 ;  /* 0x000000212421723e */ /* 0x000fe400000010ff */
[----:B------:R-:W-:Y:S01]  /*12f30*/  F2FP.BF16.F32.PACK_AB R36, R38, R37 ;  /* 0x000000252624723e */ /* 0x000fe200000010ff */
[----:B------:R-:W-:Y:S01]  /*12f40*/  FFMA.FTZ R37, R42, R128, R8 ;  /* 0x000000802a257223 */ /* 0x000fe20000010008 */
[----:B------:R-:W-:Y:S01]  /*12f50*/  FFMA.FTZ R38, R40, R126, R73 ;  /* 0x0000007e28267223 */ /* 0x000fe20000010049 */
[----:B------:R-:W-:Y:S01]  /*12f60*/  FFMA.FTZ R40, R49, R131, R16 ;  /* 0x0000008331287223 */ /* 0x000fe20000010010 */
[----:B------:R-:W-:Y:S01]  /*12f70*/  F2FP.BF16.F32.PACK_AB R42, R47, R64 ;  /* 0x000000402f2a723e */ /* 0x000fe200000010ff */
[----:B------:R1:W-:Y:S02]  /*12f80*/  STG.E.128 desc[UR4][R90.64], R32 ;  /* 0x000000205a007986 */ /* 0x0003e4000c101d04 */
[----:B------:R-:W-:Y:S02]  /*12f90*/  F2FP.BF16.F32.PACK_AB R37, R38, R37 ;  /* 0x000000252625723e */ /* 0x000fe400000010ff */
[----:B------:R-:W-:-:S02]  /*12fa0*/  F2FP.BF16.F32.PACK_AB R38, R44, R39 ;  /* 0x000000272c26723e */ /* 0x000fc400000010ff */
[----:B------:R-:W-:Y:S02]  /*12fb0*/  F2FP.BF16.F32.PACK_AB R39, R46, R45 ;  /* 0x0000002d2e27723e */ /* 0x000fe400000010ff */
[----:B------:R-:W2:Y:S01]  /*12fc0*/  LDC.64 R44, c[0x0][0x210] ;  /* 0x00008400ff2c7b82 */ /* 0x000ea20000000a00 */
[C---:B------:R-:W-:Y:S02]  /*12fd0*/  IADD3 R46, P1, R48.reuse, UR14, RZ ;  /* 0x0000000e302e7c10 */ /* 0x040fe4000ff3e0ff */
[----:B------:R-:W-:Y:S02]  /*12fe0*/  IADD3 R48, P2, R48, UR16, RZ ;  /* 0x0000001030307c10 */ /* 0x000fe4000ff5e0ff */
[C---:B------:R-:W-:Y:S02]  /*12ff0*/  IADD3.X R47, R89.reuse, UR15, RZ, P1, !PT ;  /* 0x0000000f592f7c10 */ /* 0x040fe40008ffe4ff */
[----:B------:R-:W-:Y:S02]  /*13000*/  IADD3.X R49, R89, UR17, RZ, P2, !PT ;  /* 0x0000001159317c10 */ /* 0x000fe400097fe4ff */
[----:B------:R-:W-:Y:S01]  /*13010*/  F2FP.BF16.F32.PACK_AB R40, R65, R40 ;  /* 0x000000284128723e */ /* 0x000fe200000010ff */
[----:B------:R1:W-:Y:S04]  /*13020*/  STG.E.128 desc[UR4][R46.64], R36 ;  /* 0x000000242e007986 */ /* 0x0003e8000c101d04 */
[----:B------:R1:W-:Y:S01]  /*13030*/  STG.E.128 desc[UR4][R48.64], R40 ;  /* 0x0000002830007986 */ /* 0x0003e2000c101d04 */
[----:B--2---:R-:W-:-:S05]  /*13040*/  IMAD R0, R44, 0x4, R0 ;  /* 0x000000042c007824 */ /* 0x004fca00078e0200 */
[----:B------:R-:W-:-:S13]  /*13050*/  ISETP.GE.AND P1, PT, R0, R45, PT ;  /* 0x0000002d0000720c */ /* 0x000fda0003f26270 */
[----:B-1----:R-:W-:Y:S05]  /*13060*/  @!P1 BRA `(.L_x_7480) ;  /* 0xfffffee000849947 */ /* 0x002fea000383ffff */
[----:B------:R-:W-:Y:S05]  /*13070*/  BSYNC B0 ;  /* 0x0000000000007941 */ /* 0x000fea0003800000 */
.L_x_7091:
[----:B------:R-:W-:Y:S05]  /*13080*/  EXIT ;  /* 0x000000000000794d */ /* 0x000fea0003800000 */
.L_x_7479:
[----:B------:R-:W-:Y:S01]  /*13090*/  HFMA2.MMA R95, -RZ, RZ, 0, 1.847743988037109375e-06 ;  /* 0x0000001fff5f7435 */ /* 0x000fe200000001ff */
[----:B------:R-:W-:Y:S01]  /*130a0*/  BSSY B1, `(.L_x_7481) ;  /* 0x0000007000017945 */ /* 0x000fe20003800000 */
[----:B------:R-:W-:Y:S01]  /*130b0*/  MOV R98, R97 ;  /* 0x0000006100627202 */ /* 0x000fe20000000f00 */
[----:B------:R-:W-:Y:S02]  /*130c0*/  IMAD.MOV.U32 R96, RZ, RZ, 0x1 ;  /* 0x00000001ff607424 */ /* 0x000fe400078e00ff */
[----:B------:R-:W-:-:S07]  /*130d0*/  IMAD.MOV.U32 R94, RZ, RZ, -0x1 ;  /* 0xffffffffff5e7424 */ /* 0x000fce00078e00ff */
[----:B------:R-:W-:Y:S05]  /*130e0*/  WARPSYNC.COLLECTIVE R94, `(.L_x_7482) ;  /* 0x000000005e087348 */ /* 0x000fea0003c00000 */
[----:B------:R0:W1:Y:S02]  /*130f0*/  SHFL.BFLY P2, R92, R98, R96, R95 ;  /* 0x0c000060625c7389 */ /* 0x000064000004005f */
[----:B01----:R-:W-:Y:S01]  /*13100*/  ENDCOLLECTIVE ;  /* 0x000000000000791b */ /* 0x003fe20003800000 */
.L_x_7482:
[----:B------:R-:W-:Y:S05]  /*13110*/  BSYNC B1 ;  /* 0x0000000000017941 */ /* 0x000fea0003800000 */
.L_x_7481:
[----:B------:R-:W-:Y:S01]  /*13120*/  FADD.FTZ R98, R97, R92 ;  /* 0x0000005c61627221 */ /* 0x000fe20000010000 */
[----:B------:R-:W-:Y:S01]  /*13130*/  MOV R96, 0x2 ;  /* 0x0000000200607802 */ /* 0x000fe20000000f00 */
[----:B------:R-:W-:Y:S01]  /*13140*/  IMAD.MOV.U32 R95, RZ, RZ, 0x1f ;  /* 0x0000001fff5f7424 */ /* 0x000fe200078e00ff */
[----:B------:R-:W-:Y:S01]  /*13150*/  MOV R94, 0xffffffff ;  /* 0xffffffff005e7802 */ /* 0x000fe20000000f00 */
[----:B------:R-:W0:Y:S06]  /*13160*/  LDC R93, c[0x0][0x290] ;  /* 0x0000a400ff5d7b82 */ /* 0x000e2c0000000800 */
[----:B0-----:R-:W-:Y:S05]  /*13170*/  WARPSYNC.COLLECTIVE R94, `(.L_x_7483) ;  /* 0x000000005e087348 */ /* 0x001fea0003c00000 */
[----:B------:R1:W2:Y:S02]  /*13180*/  SHFL.BFLY P2, R92, R98, R96, R95 ;  /* 0x0c000060625c7389 */ /* 0x0002a4000004005f */
[----:B012---:R-:W-:Y:S01]  /*13190*/  ENDCOLLECTIVE ;  /* 0x000000000000791b */ /* 0x007fe20003800000 */
.L_x_7483:
[----:B------:R-:W-:Y:S01]  /*131a0*/  HFMA2.MMA R96, -RZ, RZ, 0, 2.384185791015625e-07 ;  /* 0x00000004ff607435 */ /* 0x000fe200000001ff */
[----:B------:R-:W-:-:S04]  /*131b0*/  FADD.FTZ R99, R98, R92 ;  /* 0x0000005c62637221 */ /* 0x000fc80000010000 */
[----:B------:R-:W-:-:S07]  /*131c0*/  IMAD.MOV.U32 R98, RZ, RZ, R99 ;  /* 0x000000ffff627224 */ /* 0x000fce00078e0063 */
[----:B------:R-:W-:Y:S05]  /*131d0*/  WARPSYNC.COLLECTIVE R94, `(.L_x_7484) ;  /* 0x000000005e087348 */ /* 0x000fea0003c00000 */
[----:B------:R0:W1:Y:S02]  /*131e0*/  SHFL.BFLY P2, R92, R98, R96, R95 ;  /* 0x0c000060625c7389 */ /* 0x000064000004005f */
[----:B01----:R-:W-:Y:S01]  /*131f0*/  ENDCOLLECTIVE ;  /* 0x000000000000791b */ /* 0x003fe20003800000 */
.L_x_7484:
[----:B------:R-:W-:Y:S01]  /*13200*/  MOV R96, 0x8 ;  /* 0x0000000800607802 */ /* 0x000fe20000000f00 */
[----:B------:R-:W-:-:S04]  /*13210*/  FADD.FTZ R103, R99, R92 ;  /* 0x0000005c63677221 */ /* 0x000fc80000010000 */
[----:B------:R-:W-:-:S07]  /*13220*/  IMAD.MOV.U32 R98, RZ, RZ, R103 ;  /* 0x000000ffff627224 */ /* 0x000fce00078e0067 */
[----:B------:R-:W-:Y:S05]  /*13230*/  WARPSYNC.COLLECTIVE R94, `(.L_x_7485) ;  /* 0x000000005e087348 */ /* 0x000fea0003c00000 */
[----:B------:R0:W1:Y:S02]  /*13240*/  SHFL.BFLY P2, R92, R98, R96, R95 ;  /* 0x0c000060625c7389 */ /* 0x000064000004005f */
[----:B01----:R-:W-:Y:S01]  /*13250*/  ENDCOLLECTIVE ;  /* 0x000000000000791b */ /* 0x003fe20003800000 */
.L_x_7485:
[----:B------:R-:W-:Y:S01]  /*13260*/  HFMA2.MMA R96, -RZ, RZ, 0, 9.5367431640625e-07 ;  /* 0x00000010ff607435 */ /* 0x000fe200000001ff */
[----:B------:R-:W-:-:S04]  /*13270*/  FADD.FTZ R104, R103, R92 ;  /* 0x0000005c67687221 */ /* 0x000fc80000010000 */
[----:B------:R-:W-:-:S07]  /*13280*/  IMAD.MOV.U32 R98, RZ, RZ, R104 ;  /* 0x000000ffff627224 */ /* 0x000fce00078e0068 */
[----:B------:R-:W-:Y:S05]  /*13290*/  WARPSYNC.COLLECTIVE R94, `(.L_x_7486) ;  /* 0x000000005e087348 */ /* 0x000fea0003c00000 */
[----:B------:R0:W1:Y:S02]  /*132a0*/  SHFL.BFLY P2, R92, R98, R96, R95 ;  /* 0x0c000060625c7389 */ /* 0x000064000004005f */
[----:B01----:R-:W-:Y:S01]  /*132b0*/  ENDCOLLECTIVE ;  /* 0x000000000000791b */ /* 0x003fe20003800000 */
.L_x_7486:
[----:B------:R-:W-:Y:S02]  /*132c0*/  IMAD.MOV.U32 R96, RZ, RZ, 0x1 ;  /* 0x00000001ff607424 */ /* 0x000fe400078e00ff */
        /* <DEDUP_REMOVED lines=50> */
[----:B------:R-:W-:-:S07]  /*135f0*/  MOV R95, 0x1f ;  /* 0x0000001f005f7802 */ /* 0x000fce0000000f00 */
[----:B------:R-:W-:Y:S05]  /*13600*/  WARPSYNC.COLLECTIVE R94, `(.L_x_7487) ;  /* 0x000000005e087348 */ /* 0x000fea0003c00000 */
[----:B------:R0:W1:Y:S02]  /*13610*/  SHFL.BFLY P2, R92, R98, R96, R95 ;  /* 0x0c000060625c7389 */ /* 0x000064000004005f */
[----:B01----:R-:W-:Y:S01]  /*13620*/  ENDCOLLECTIVE ;  /* 0x000000000000791b */ /* 0x003fe20003800000 */
.L_x_7487:
[----:B------:R-:W-:Y:S01]  /*13630*/  HFMA2.MMA R96, -RZ, RZ, 0, 1.1920928955078125e-07 ;  /* 0x00000002ff607435 */ /* 0x000fe200000001ff */
[----:B------:R-:W-:-:S04]  /*13640*/  FADD.FTZ R99, R98, R92 ;  /* 0x0000005c62637221 */ /* 0x000fc80000010000 */
[----:B------:R-:W-:-:S07]  /*13650*/  IMAD.MOV.U32 R98, RZ, RZ, R99 ;  /* 0x000000ffff627224 */ /* 0x000fce00078e0063 */
[----:B------:R-:W-:Y:S05]  /*13660*/  WARPSYNC.COLLECTIVE R94, `(.L_x_7488) ;  /* 0x000000005e087348 */ /* 0x000fea0003c00000 */
[----:B------:R0:W1:Y:S02]  /*13670*/  SHFL.BFLY P2, R92, R98, R96, R95 ;  /* 0x0c000060625c7389 */ /* 0x000064000004005f */
[----:B01----:R-:W-:Y:S01]  /*13680*/  ENDCOLLECTIVE ;  /* 0x000000000000791b */ /* 0x003fe20003800000 */
.L_x_7488:
[----:B------:R-:W-:Y:S01]  /*13690*/  MOV R96, 0x4 ;  /* 0x0000000400607802 */ /* 0x000fe20000000f00 */
[----:B------:R-:W-:-:S04]  /*136a0*/  FADD.FTZ R103, R99, R92 ;  /* 0x0000005c63677221 */ /* 0x000fc80000010000 */
[----:B------:R-:W-:-:S07]  /*136b0*/  IMAD.MOV.U32 R98, RZ, RZ, R103 ;  /* 0x000000ffff627224 */ /* 0x000fce00078e0067 */
[----:B------:R-:W-:Y:S05]  /*136c0*/  WARPSYNC.COLLECTIVE R94, `(.L_x_7489) ;  /* 0x000000005e087348 */ /* 0x000fea0003c00000 */
[----:B------:R0:W1:Y:S02]  /*136d0*/  SHFL.BFLY P2, R92, R98, R96, R95 ;  /* 0x0c000060625c7389 */ /* 0x000064000004005f */
[----:B01----:R-:W-:Y:S01]  /*136e0*/  ENDCOLLECTIVE ;  /* 0x000000000000791b */ /* 0x003fe20003800000 */
.L_x_7489:
[----:B------:R-:W-:Y:S01]  /*136f0*/  HFMA2.MMA R96, -RZ, RZ, 0, 4.76837158203125e-07 ;  /* 0x00000008ff607435 */ /* 0x000fe200000001ff */
[----:B------:R-:W-:-:S04]  /*13700*/  FADD.FTZ R104, R103, R92 ;  /* 0x0000005c67687221 */ /* 0x000fc80000010000 */
[----:B------:R-:W-:-:S07]  /*13710*/  IMAD.MOV.U32 R98, RZ, RZ, R104 ;  /* 0x000000ffff627224 */ /* 0x000fce00078e0068 */
[----:B------:R-:W-:Y:S05]  /*13720*/  WARPSYNC.COLLECTIVE R94, `(.L_x_7490) ;  /* 0x000000005e087348 */ /* 0x000fea0003c00000 */
[----:B------:R0:W1:Y:S02]  /*13730*/  SHFL.BFLY P2, R92, R98, R96, R95 ;  /* 0x0c000060625c7389 */ /* 0x000064000004005f */
[----:B01----:R-:W-:Y:S01]  /*13740*/  ENDCOLLECTIVE ;  /* 0x000000000000791b */ /* 0x003fe20003800000 */
.L_x_7490:
[----:B------:R-:W-:Y:S01]  /*13750*/  MOV R96, 0x10 ;  /* 0x0000001000607802 */ /* 0x000fe20000000f00 */
[----:B------:R-:W-:-:S04]  /*13760*/  FADD.FTZ R105, R104, R92 ;  /* 0x0000005c68697221 */ /* 0x000fc80000010000 */
[----:B------:R-:W-:-:S07]  /*13770*/  IMAD.MOV.U32 R98, RZ, RZ, R105 ;  /* 0x000000ffff627224 */ /* 0x000fce00078e0069 */
[----:B------:R-:W-:Y:S05]  /*13780*/  WARPSYNC.COLLECTIVE R94, `(.L_x_7491) ;  /* 0x000000005e087348 */ /* 0x000fea0003c00000 */
[----:B------:R0:W1:Y:S02]  /*13790*/  SHFL.BFLY P2, R92, R98, R96, R95 ;  /* 0x0c000060625c7389 */ /* 0x000064000004005f */
[----:B01----:R-:W-:Y:S01]  /*137a0*/  ENDCOLLECTIVE ;  /* 0x000000000000791b */ /* 0x003fe20003800000 */
.L_x_7491:
[----:B------:R-:W-:Y:S05]  /*137b0*/  BRA `(.L_x_7492) ;  /* 0xffffffec00a87947 */ /* 0x000fea000383ffff */
.L_x_7493:
        /* <DEDUP_REMOVED lines=12> */
.L_x_20702:


//--------------------- .text._ZN10layer_norm31ln_parallel_residual_fwd_kernelINS_13Kernel_traitsI13__nv_bfloat16S2_fS2_fjLj768ELj1ELj4ELj1ELj16ENS_18Kernel_traits_baseILj768ES2_S2_fS2_fjLj128EEEEELb1ELb1ELb0EEEvNS_9FwdParamsE --------------------------
	.section	.text._ZN10layer_norm31ln_parallel_residual_fwd_kernelINS_13Kernel_traitsI13__nv_bfloat16S2_fS2_fjLj768ELj1ELj4ELj1ELj16ENS_18Kernel_traits_baseILj768ES2_S2_fS2_fjLj128EEEEELb1ELb1ELb0EEEvNS_9FwdParamsE,"ax",@progbits
	.align	128
        .global         _ZN10layer_norm31ln_parallel_residual_fwd_kernelINS_13Kernel_traitsI13__nv_bfloat16S2_fS2_fjLj768ELj1ELj4ELj1ELj16ENS_18Kernel_traits_baseILj768ES2_S2_fS2_fjLj128EEEEELb1ELb1ELb0EEEvNS_9FwdParamsE
        .type           _ZN10layer_norm31ln_parallel_residual_fwd_kernelINS_13Kernel_traitsI13__nv_bfloat16S2_fS2_fjLj768ELj1ELj4ELj1ELj16ENS_18Kernel_traits_baseILj768ES2_S2_fS2_fjLj128EEEEELb1ELb1ELb0EEEvNS_9FwdParamsE,@function
        .size           _ZN10layer_norm31ln_parallel_residual_fwd_kernelINS_13Kernel_traitsI13__nv_bfloat16S2_fS2_fjLj768ELj1ELj4ELj1ELj16ENS_18Kernel_traits_baseILj768ES2_S2_fS2_fjLj128EEEEELb1ELb1ELb0EEEvNS_9FwdParamsE,(.L_x_20703 - _ZN10layer_norm31ln_parallel_residual_fwd_kernelINS_13Kernel_traitsI13__nv_bfloat16S2_fS2_fjLj768ELj1ELj4ELj1ELj16ENS_18Kernel_traits_baseILj768ES2_S2_fS2_fjLj128EEEEELb1ELb1ELb0EEEvNS_9FwdParamsE)
        .other          _ZN10layer_norm31ln_parallel_residual_fwd_kernelINS_13Kernel_traitsI13__nv_bfloat16S2_fS2_fjLj768ELj1ELj4ELj1ELj16ENS_18Kernel_traits_baseILj768ES2_S2_fS2_fjLj128EEEEELb1ELb1ELb0EEEvNS_9FwdParamsE,@"STO_CUDA_ENTRY STV_DEFAULT"
_ZN10layer_norm31ln_parallel_residual_fwd_kernelINS_13Kernel_traitsI13__nv_bfloat16S2_fS2_fjLj768ELj1ELj4ELj1ELj16ENS_18Kernel_traits_baseILj768ES2_S2_fS2_fjLj128EEEEELb1ELb1ELb0EEEvNS_9FwdParamsE:
.text._ZN10layer_norm31ln_parallel_residual_fwd_kernelINS_13Kernel_traitsI13__nv_bfloat16S2_fS2_fjLj768ELj1ELj4ELj1ELj16ENS_18Kernel_traits_baseILj768ES2_S2_fS2_fjLj128EEEEELb1ELb1ELb0EEEvNS_9FwdParamsE:
        /* <DEDUP_REMOVED lines=110> */
.L_x_7495:
[----:B------:R-:W-:Y:S05]  /*06e0*/  BSYNC B0 ;  /* 0x0000000000007941 */ /* 0x000fea0003800000 */
.L_x_7494:
        /* <DEDUP_REMOVED lines=18> */
.L_x_7497:
[----:B------:R-:W-:Y:S05]  /*0810*/  BSYNC B0 ;  /* 0x0000000000007941 */ /* 0x000fea0003800000 */
.L_x_7496:
        /* <DEDUP_REMOVED lines=13> */
.L_x_7499:
[----:B------:R-:W-:Y:S05]  /*08f0*/  BSYNC B0 ;  /* 0x0000000000007941 */ /* 0x000fea0003800000 */
.L_x_7498:
[----:B------:R-:W-:Y:S01]  /*0900*/  ULDC UR8, c[0x0][0x214] ;  /* 0x0000850000087ab9 */ /* 0x000fe20000000800 */
[----:B------:R-:W-:Y:S02]  /*0910*/  LOP3.LUT R37, R37, UR33, R16, 0x96, !PT ;  /* 0x0000002125257c12 */ /* 0x000fe4000f8e9610 */
[----:B------:R-:W-:-:S13]  /*0920*/  ISETP.GE.AND P0, PT, R21, UR8, PT ;  /* 0x0000000815007c0c */ /* 0x000fda000bf06270 */
[----:B------:R-:W-:Y:S05]  /*0930*/  @P0 EXIT ;  /* 0x000000000000094d */ /* 0x000fea0003800000 */
[----:B-----5:R-:W-:Y:S01]  /*0940*/  PRMT R95, R25, 0x7632, R95 ;  /* 0x00007632195f7816 */ /* 0x020fe2000000005f */
        /* <DEDUP_REMOVED lines=81> */
.L_x_7900:
        /* <DEDUP_REMOVED lines=16> */
[----:B------:R-:W-:-:S03]  /*0f60*/  ISETP.NE.AND.EX P1, PT, R37, RZ, PT, P1 ;  /* 0x000000ff2500720c */ /* 0x000fc60003f25310 */
[----:B------:R0:W5:Y:S01]  /*0f70*/  @P0 LDG.E.128 R28, desc[UR4][R62.64+0x10] ;  /* 0x000010043e1c0981 */ /* 0x000162000c1e1d00 */
[----:B-1----:R-:W-:-:S05]  /*0f80*/  IMAD.WIDE.U32 R38, R111, 0x10, R38 ;  /* 0x000000106f267825 */ /* 0x002fca00078e0026 */
[----:B------:R0:W5:Y:S04]  /*0f90*/  LDG.E.128 R40, desc[UR4][R38.64] ;  /* 0x0000000426287981 */ /* 0x000168000c1e1d00 */
        /* <DEDUP_REMOVED lines=15> */
.L_x_7504:
[----:B------:R-:W-:-:S07]  /*1090*/  MOV R114, R112 ;  /* 0x0000007000727202 */ /* 0x000fce0000000f00 */
.L_x_7505:
[----:B------:R-:W-:Y:S05]  /*10a0*/  BSYNC B2 ;  /* 0x0000000000027941 */ /* 0x000fea0003800000 */
.L_x_7503:
        /* <DEDUP_REMOVED lines=16> */
.L_x_7509:
[----:B------:R-:W-:Y:S05]  /*11b0*/  BSYNC B3 ;  /* 0x0000000000037941 */ /* 0x000fea0003800000 */
.L_x_7508:
        /* <DEDUP_REMOVED lines=43> */
.L_x_7507:
[----:B------:R-:W-:Y:S05]  /*1470*/  BSYNC B2 ;  /* 0x0000000000027941 */ /* 0x000fea0003800000 */
.L_x_7506:
[----:B------:R-:W0:Y:S01]  /*1480*/  LDC R115, c[0x0][0x298] ;  /* 0x0000a600ff737b82 */ /* 0x000e220000000800 */
[----:B------:R-:W-:Y:S01]  /*1490*/  ISETP.NE.U32.AND P2, PT, R36, RZ, PT ;  /* 0x000000ff2400720c */ /* 0x000fe20003f45070 */
[C---:B-----5:R-:W-:Y:S01]  /*14a0*/  IMAD.U32 R36, R40.reuse, 0x10000, RZ ;  /* 0x0001000028247824 */ /* 0x060fe200078e00ff */
[----:B------:R-:W-:Y:S01]  /*14b0*/  I2FP.F32.U32 R39, R114 ;  /* 0x0000007200277245 */ /* 0x000fe20000201000 */
[----:B------:R-:W-:Y:S01]  /*14c0*/  IMAD.MOV.U32 R114, RZ, RZ, 0x2f800000 ;  /* 0x2f800000ff727424 */ /* 0x000fe200078e00ff */
        /* <DEDUP_REMOVED lines=14> */
.L_x_7510:
        /* <DEDUP_REMOVED lines=12> */
.L_x_7513:
[----:B------:R-:W-:-:S07]  /*1670*/  MOV R37, R112 ;  /* 0x0000007000257202 */ /* 0x000fce0000000f00 */
.L_x_7514:
[----:B------:R-:W-:Y:S05]  /*1680*/  BSYNC B2 ;  /* 0x0000000000027941 */ /* 0x000fea0003800000 */
.L_x_7512:
        /* <DEDUP_REMOVED lines=16> */
.L_x_7518:
[----:B------:R-:W-:Y:S05]  /*1790*/  BSYNC B3 ;  /* 0x0000000000037941 */ /* 0x000fea0003800000 */
.L_x_7517:
        /* <DEDUP_REMOVED lines=43> */
.L_x_7516:
[----:B------:R-:W-:Y:S05]  /*1a50*/  BSYNC B2 ;  /* 0x0000000000027941 */ /* 0x000fea0003800000 */
.L_x_7515:
        /* <DEDUP_REMOVED lines=9> */
.L_x_7511:
        /* <DEDUP_REMOVED lines=12> */
.L_x_7520:
[----:B------:R-:W-:-:S07]  /*1bb0*/  MOV R37, R112 ;  /* 0x0000007000257202 */ /* 0x000fce0000000f00 */
.L_x_7521:
[----:B------:R-:W-:Y:S05]  /*1bc0*/  BSYNC B2 ;  /* 0x0000000000027941 */ /* 0x000fea0003800000 */
.L_x_7519:
        /* <DEDUP_REMOVED lines=16> */
.L_x_7525:
[----:B------:R-:W-:Y:S05]  /*1cd0*/  BSYNC B3 ;  /* 0x0000000000037941 */ /* 0x000fea0003800000 */
.L_x_7524:
        /* <DEDUP_REMOVED lines=43> */
.L_x_7523:
[----:B------:R-:W-:Y:S05]  /*1f90*/  BSYNC B2 ;  /* 0x0000000000027941 */ /* 0x000fea0003800000 */
.L_x_7522:
        /* <DEDUP_REMOVED lines=13> */
.L_x_7526:
        /* <DEDUP_REMOVED lines=12> */
.L_x_7529:
[----:B------:R-:W-:-:S07]  /*2130*/  IMAD.MOV.U32 R40, RZ, RZ, R112 ;  /* 0x000000ffff287224 */ /* 0x000fce00078e0070 */
.L_x_7530:
[----:B------:R-:W-:Y:S05]  /*2140*/  BSYNC B2 ;  /* 0x0000000000027941 */ /* 0x000fea0003800000 */
.L_x_7528:
        /* <DEDUP_REMOVED lines=16> */
.L_x_7534:
[----:B------:R-:W-:Y:S05]  /*2250*/  BSYNC B3 ;  /* 0x0000000000037941 */ /* 0x000fea0003800000 */
.L_x_7533:
        /* <DEDUP_REMOVED lines=43> */
.L_x_7532:
[----:B------:R-:W-:Y:S05]  /*2510*/  BSYNC B2 ;  /* 0x0000000000027941 */ /* 0x000fea0003800000 */
.L_x_7531:
        /* <DEDUP_REMOVED lines=10> */
.L_x_7527:
        /* <DEDUP_REMOVED lines=12> */
.L_x_7536:
[----:B------:R-:W-:-:S07]  /*2680*/  IMAD.MOV.U32 R40, RZ, RZ, R112 ;  /* 0x000000ffff287224 */ /* 0x000fce00078e0070 */
.L_x_7537:
[----:B------:R-:W-:Y:S05]  /*2690*/  BSYNC B2 ;  /* 0x0000000000027941 */ /* 0x000fea0003800000 */
.L_x_7535:
        /* <DEDUP_REMOVED lines=16> */
.L_x_7541:
[----:B------:R-:W-:Y:S05]  /*27a0*/  BSYNC B3 ;  /* 0x0000000000037941 */ /* 0x000fea0003800000 */
.L_x_7540:
        /* <DEDUP_REMOVED lines=43> */
.L_x_7539:
[----:B------:R-:W-:Y:S05]  /*2a60*/  BSYNC B2 ;  /* 0x0000000000027941 */ /* 0x000fea0003800000 */
.L_x_7538:
        /* <DEDUP_REMOVED lines=14> */
.L_x_7542:
        /* <DEDUP_REMOVED lines=12> */
.L_x_7545:
[----:B------:R-:W-:-:S07]  /*2c10*/  IMAD.MOV.U32 R103, RZ, RZ, R112 ;  /* 0x000000ffff677224 */ /* 0x000fce00078e0070 */
.L_x_7546:
[----:B------:R-:W-:Y:S05]  /*2c20*/  BSYNC B2 ;  /* 0x0000000000027941 */ /* 0x000fea0003800000 */
.L_x_7544:
        /* <DEDUP_REMOVED lines=16> */
.L_x_7550:
[----:B------:R-:W-:Y:S05]  /*2d30*/  BSYNC B3 ;  /* 0x0000000000037941 */ /* 0x000fea0003800000 */
.L_x_7549:
        /* <DEDUP_REMOVED lines=43> */
.L_x_7548:
[----:B------:R-:W-:Y:S05]  /*2ff0*/  BSYNC B2 ;  /* 0x0000000000027941 */ /* 0x000fea0003800000 */
.L_x_7547:
        /* <DEDUP_REMOVED lines=9> */
.L_x_7543:
        /* <DEDUP_REMOVED lines=12> */
.L_x_7552:
[----:B------:R-:W-:-:S07]  /*3150*/  IMAD.MOV.U32 R109, RZ, RZ, R112 ;  /* 0x000000ffff6d7224 */ /* 0x000fce00078e0070 */
.L_x_7553:
[----:B------:R-:W-:Y:S05]  /*3160*/  BSYNC B2 ;  /* 0x0000000000027941 */ /* 0x000fea0003800000 */
.L_x_7551:
        /* <DEDUP_REMOVED lines=16> */
.L_x_7557:
[----:B------:R-:W-:Y:S05]  /*3270*/  BSYNC B3 ;  /* 0x0000000000037941 */ /* 0x000fea0003800000 */
.L_x_7556:
        /* <DEDUP_REMOVED lines=43> */
.L_x_7555:
[----:B------:R-:W-:Y:S05]  /*3530*/  BSYNC B2 ;  /* 0x0000000000027941 */ /* 0x000fea0003800000 */
.L_x_7554:
        /* <DEDUP_REMOVED lines=13> */
.L_x_7558:
        /* <DEDUP_REMOVED lines=12> */
.L_x_7561:
[----:B------:R-:W-:-:S07]  /*36d0*/  MOV R102, R112 ;  /* 0x0000007000667202 */ /* 0x000fce0000000f00 */
.L_x_7562:
[----:B------:R-:W-:Y:S05]  /*36e0*/  BSYNC B2 ;  /* 0x0000000000027941 */ /* 0x000fea0003800000 */
.L_x_7560:
        /* <DEDUP_REMOVED lines=16> */
.L_x_7566:
[----:B------:R-:W-:Y:S05]  /*37f0*/  BSYNC B3 ;  /* 0x0000000000037941 */ /* 0x000fea0003800000 */
.L_x_7565:
        /* <DEDUP_REMOVED lines=43> */
.L_x_7564:
[----:B------:R-:W-:Y:S05]  /*3ab0*/  BSYNC B2 ;  /* 0x0000000000027941 */ /* 0x000fea0003800000 */
.L_x_7563:
        /* <DEDUP_REMOVED lines=10> */
.L_x_7559:
        /* <DEDUP_REMOVED lines=12> */
.L_x_7568:
[----:B------:R-:W-:-:S07]  /*3c20*/  MOV R109, R112 ;  /* 0x00000070006d7202 */ /* 0x000fce0000000f00 */
.L_x_7569:
[----:B------:R-:W-:Y:S05]  /*3c30*/  BSYNC B2 ;  /* 0x0000000000027941 */ /* 0x000fea0003800000 */
.L_x_7567:
        /* <DEDUP_REMOVED lines=16> */
.L_x_7573:
[----:B------:R-:W-:Y:S05]  /*3d40*/  BSYNC B3 ;  /* 0x0000000000037941 */ /* 0x000fea0003800000 */
.L_x_7572:
        /* <DEDUP_REMOVED lines=43> */
.L_x_7571:
[----:B------:R-:W-:Y:S05]  /*4000*/  BSYNC B2 ;  /* 0x0000000000027941 */ /* 0x000fea0003800000 */
.L_x_7570:
        /* <DEDUP_REMOVED lines=14> */
.L_x_7574:
        /* <DEDUP_REMOVED lines=12> */
.L_x_7577:
[----:B------:R-:W-:-:S07]  /*41b0*/  IMAD.MOV.U32 R41, RZ, RZ, R112 ;  /* 0x000000ffff297224 */ /* 0x000fce00078e0070 */
.L_x_7578:
[----:B------:R-:W-:Y:S05]  /*41c0*/  BSYNC B2 ;  /* 0x0000000000027941 */ /* 0x000fea0003800000 */
.L_x_7576:
        /* <DEDUP_REMOVED lines=16> */
.L_x_7582:
[----:B------:R-:W-:Y:S05]  /*42d0*/  BSYNC B3 ;  /* 0x0000000000037941 */ /* 0x000fea0003800000 */
.L_x_7581:
        /* <DEDUP_REMOVED lines=43> */
.L_x_7580:
[----:B------:R-:W-:Y:S05]  /*4590*/  BSYNC B2 ;  /* 0x0000000000027941 */ /* 0x000fea0003800000 */
.L_x_7579:
        /* <DEDUP_REMOVED lines=9> */
.L_x_7575:
        /* <DEDUP_REMOVED lines=12> */
.L_x_7584:
[----:B------:R-:W-:-:S07]  /*46f0*/  IMAD.MOV.U32 R41, RZ, RZ, R112 ;  /* 0x000000ffff297224 */ /* 0x000fce00078e0070 */
.L_x_7585:
[----:B------:R-:W-:Y:S05]  /*4700*/  BSYNC B2 ;  /* 0x0000000000027941 */ /* 0x000fea0003800000 */
.L_x_7583:
        /* <DEDUP_REMOVED lines=16> */
.L_x_7589:
[----:B------:R-:W-:Y:S05]  /*4810*/  BSYNC B3 ;  /* 0x0000000000037941 */ /* 0x000fea0003800000 */
.L_x_7588:
        /* <DEDUP_REMOVED lines=43> */
.L_x_7587:
[----:B------:R-:W-:Y:S05]  /*4ad0*/  BSYNC B2 ;  /* 0x0000000000027941 */ /* 0x000fea0003800000 */
.L_x_7586:
        /* <DEDUP_REMOVED lines=12> */
.L_x_7590:
        /* <DEDUP_REMOVED lines=12> */
.L_x_7593:
[----:B------:R-:W-:-:S07]  /*4c60*/  IMAD.MOV.U32 R42, RZ, RZ, R112 ;  /* 0x000000ffff2a7224 */ /* 0x000fce00078e0070 */
.L_x_7594:
[----:B------:R-:W-:Y:S05]  /*4c70*/  BSYNC B2 ;  /* 0x0000000000027941 */ /* 0x000fea0003800000 */
.L_x_7592:
        /* <DEDUP_REMOVED lines=16> */
.L_x_7598:
[----:B------:R-:W-:Y:S05]  /*4d80*/  BSYNC B3 ;  /* 0x0000000000037941 */ /* 0x000fea0003800000 */
.L_x_7597:
        /* <DEDUP_REMOVED lines=43> */
.L_x_7596:
[----:B------:R-:W-:Y:S05]  /*5040*/  BSYNC B2 ;  /* 0x0000000000027941 */ /* 0x000fea0003800000 */
.L_x_7595:
        /* <DEDUP_REMOVED lines=10> */
.L_x_7591:
        /* <DEDUP_REMOVED lines=12> */
.L_x_7600:
[----:B------:R-:W-:-:S07]  /*51b0*/  IMAD.MOV.U32 R42, RZ, RZ, R112 ;  /* 0x000000ffff2a7224 */ /* 0x000fce00078e0070 */
.L_x_7601:
[----:B------:R-:W-:Y:S05]  /*51c0*/  BSYNC B2 ;  /* 0x0000000000027941 */ /* 0x000fea0003800000 */
.L_x_7599:
        /* <DEDUP_REMOVED lines=16> */
.L_x_7605:
[----:B------:R-:W-:Y:S05]  /*52d0*/  BSYNC B3 ;  /* 0x0000000000037941 */ /* 0x000fea0003800000 */
.L_x_7604:
        /* <DEDUP_REMOVED lines=43> */
.L_x_7603:
[----:B------:R-:W-:Y:S05]  /*5590*/  BSYNC B2 ;  /* 0x0000000000027941 */ /* 0x000fea0003800000 */
.L_x_7602:
        /* <DEDUP_REMOVED lines=13> */
.L_x_7606:
        /* <DEDUP_REMOVED lines=12> */
.L_x_7609:
[----:B------:R-:W-:-:S07]  /*5730*/  MOV R98, R112 ;  /* 0x0000007000627202 */ /* 0x000fce0000000f00 */
.L_x_7610:
[----:B------:R-:W-:Y:S05]  /*5740*/  BSYNC B2 ;  /* 0x0000000000027941 */ /* 0x000fea0003800000 */
.L_x_7608:
        /* <DEDUP_REMOVED lines=16> */
.L_x_7614:
[----:B------:R-:W-:Y:S05]  /*5850*/  BSYNC B3 ;  /* 0x0000000000037941 */ /* 0x000fea0003800000 */
.L_x_7613:
        /* <DEDUP_REMOVED lines=43> */
.L_x_7612:
[----:B------:R-:W-:Y:S05]  /*5b10*/  BSYNC B2 ;  /* 0x0000000000027941 */ /* 0x000fea0003800000 */
.L_x_7611:
        /* <DEDUP_REMOVED lines=9> */
.L_x_7607:
        /* <DEDUP_REMOVED lines=12> */
.L_x_7616:
[----:B------:R-:W-:-:S07]  /*5c70*/  MOV R109, R112 ;  /* 0x00000070006d7202 */ /* 0x000fce0000000f00 */
.L_x_7617:
[----:B------:R-:W-:Y:S05]  /*5c80*/  BSYNC B2 ;  /* 0x0000000000027941 */ /* 0x000fea0003800000 */
.L_x_7615:
        /* <DEDUP_REMOVED lines=16> */
.L_x_7621:
[----:B------:R-:W-:Y:S05]  /*5d90*/  BSYNC B3 ;  /* 0x0000000000037941 */ /* 0x000fea0003800000 */
.L_x_7620:
        /* <DEDUP_REMOVED lines=43> */
.L_x_7619:
[----:B------:R-:W-:Y:S05]  /*6050*/  BSYNC B2 ;  /* 0x0000000000027941 */ /* 0x000fea0003800000 */
.L_x_7618:
        /* <DEDUP_REMOVED lines=12> */
.L_x_7622:
        /* <DEDUP_REMOVED lines=12> */
.L_x_7625:
[----:B------:R-:W-:-:S07]  /*61e0*/  IMAD.MOV.U32 R96, RZ, RZ, R112 ;  /* 0x000000ffff607224 */ /* 0x000fce00078e0070 */
.L_x_7626:
[----:B------:R-:W-:Y:S05]  /*61f0*/  BSYNC B2 ;  /* 0x0000000000027941 */ /* 0x000fea0003800000 */
.L_x_7624:
        /* <DEDUP_REMOVED lines=16> */
.L_x_7630:
[----:B------:R-:W-:Y:S05]  /*6300*/  BSYNC B3 ;  /* 0x0000000000037941 */ /* 0x000fea0003800000 */
.L_x_7629:
        /* <DEDUP_REMOVED lines=43> */
.L_x_7628:
[----:B------:R-:W-:Y:S05]  /*65c0*/  BSYNC B2 ;  /* 0x0000000000027941 */ /* 0x000fea0003800000 */
.L_x_7627:
        /* <DEDUP_REMOVED lines=10> */
.L_x_7623:
[----:B------:R-:W-:Y:S02]  /*6670*/  SEL R61, RZ, 0x10000, P4 ;  /* 0x00010000ff3d7807 */ /* 0x000fe40002000000 */
[----:B------:R-:W-:Y:S02]  /*6680*/  ISETP.NE.AND P4, PT, R120, RZ, PT ;  /* 0x000000ff7800720c */ /* 0x000fe40003f85270 */
[----:B------:R-:W-:Y:S02]  /*6690*/  SEL R63, RZ, 0x1000000, P5 ;  /* 0x01000000ff3f7807 */ /* 0x000fe40002800000 */
[----:B------:R-:W-:Y:S02]  /*66a0*/  ISETP.NE.AND P6, PT, R118, RZ, PT ;  /* 0x000000ff7600720c */ /* 0x000fe40003fc5270 */
[----:B------:R-:W-:Y:S02]  /*66b0*/  ISETP.NE.AND P5, PT, R119, RZ, PT ;  /* 0x000000ff7700720c */ /* 0x000fe40003fa5270 */
[----:B------:R-:W-:-:S02]  /*66c0*/  SEL R114, RZ, 0x1, P4 ;  /* 0x00000001ff727807 */ /* 0x000fc40002000000 */
[----:B------:R-:W-:Y:S02]  /*66d0*/  ISETP.NE.AND P0, PT, R121, RZ, PT ;  /* 0x000000ff7900720c */ /* 0x000fe40003f05270 */
[----:B------:R-:W-:Y:S01]  /*66e0*/  SEL R116, RZ, 0x100, P3 ;  /* 0x00000100ff747807 */ /* 0x000fe20001800000 */
[----:B------:R-:W-:Y:S01]  /*66f0*/  IMAD.WIDE.U32 R114, R114, 0x1000000, RZ ;  /* 0x0100000072727825 */ /* 0x000fe200078e00ff */
        /* <DEDUP_REMOVED lines=8> */
[----:B------:R-:W-:Y:S01]  /*6780*/  SEL R117, RZ, 0x1, P2 ;  /* 0x00000001ff757807 */ /* 0x000fe20001000000 */
[C---:B------:R-:W-:Y:S01]  /*6790*/  IMAD.SHL.U32 R113, R111.reuse, 0x8, RZ ;  /* 0x000000086f717824 */ /* 0x040fe200078e00ff */
[----:B------:R-:W-:Y:S02]  /*67a0*/  LOP3.LUT R62, R60, R114, R62, 0xfe, !PT ;  /* 0x000000723c3e7212 */ /* 0x000fe400078efe3e */
[C---:B------:R-:W-:Y:S02]  /*67b0*/  LEA R114, P0, R111.reuse, UR12, 0x5 ;  /* 0x0000000c6f727c11 */ /* 0x040fe4000f8028ff */
[----:B------:R-:W-:-:S02]  /*67c0*/  SHF.L.U64.HI R116, R111, 0x3, RZ ;  /* 0x000000036f747819 */ /* 0x000fc400000102ff */
[----:B------:R-:W-:Y:S02]  /*67d0*/  IADD3 R60, P2, R113, UR14, RZ ;  /* 0x0000000e713c7c10 */ /* 0x000fe4000ff5e0ff */
[----:B------:R-:W-:Y:S02]  /*67e0*/  LOP3.LUT R63, R61, R115, R63, 0xfe, !PT ;  /* 0x000000733d3f7212 */ /* 0x000fe400078efe3f */
[----:B------:R-:W-:Y:S02]  /*67f0*/  LEA.HI.X R115, R111, UR13, RZ, 0x5, P0 ;  /* 0x0000000d6f737c11 */ /* 0x000fe400080f2cff */
[----:B------:R-:W-:Y:S02]  /*6800*/  IADD3.X R61, R116, UR15, RZ, P2, !PT ;  /* 0x0000000f743d7c10 */ /* 0x000fe400097fe4ff */
[----:B------:R-:W-:Y:S01]  /*6810*/  LOP3.LUT R62, R62, R117, RZ, 0xfc, !PT ;  /* 0x000000753e3e7212 */ /* 0x000fe200078efcff */
[----:B------:R0:W-:Y:S04]  /*6820*/  STG.E.128 desc[UR4][R114.64], R36 ;  /* 0x0000002472007986 */ /* 0x0001e8000c101d04 */
        /* <DEDUP_REMOVED lines=11> */
[----:B------:R-:W-:Y:S02]  /*68e0*/  LOP3.LUT R118, R60, 0xff00, R61, 0xf8, !PT ;  /* 0x0000ff003c767812 */ /* 0x000fe400078ef83d */
[----:B------:R-:W-:Y:S01]  /*68f0*/  LOP3.LUT R60, R104, 0xff, RZ, 0xc0, !PT ;  /* 0x000000ff683c7812 */ /* 0x000fe200078ec0ff */
[----:B------:R-:W-:Y:S01]  /*6900*/  IMAD.WIDE.U32 R62, R62, 0x10000, RZ ;  /* 0x000100003e3e7825 */ /* 0x000fe200078e00ff */
[----:B------:R-:W-:-:S03]  /*6910*/  LOP3.LUT R117, R118, 0xff, R101, 0xf8, !PT ;  /* 0x000000ff76757812 */ /* 0x000fc600078ef865 */
[----:B------:R-:W-:Y:S01]  /*6920*/  IMAD.WIDE.U32 R60, R60, 0x100, RZ ;  /* 0x000001003c3c7825 */ /* 0x000fe200078e00ff */
[----:B------:R-:W-:Y:S02]  /*6930*/  LOP3.LUT R115, R63, R117, R115, 0xfe, !PT ;  /* 0x000000753f737212 */ /* 0x000fe400078efe73 */
[----:B------:R-:W-:Y:S02]  /*6940*/  LOP3.LUT R60, R60, R114, R62, 0xfe, !PT ;  /* 0x000000723c3c7212 */ /* 0x000fe400078efe3e */
[----:B------:R-:W-:Y:S02]  /*6950*/  IADD3 R62, P0, R113, UR16, RZ ;  /* 0x00000010713e7c10 */ /* 0x000fe4000ff1e0ff */
[----:B------:R-:W-:Y:S02]  /*6960*/  LOP3.LUT R60, R60, 0xff, R105, 0xf8, !PT ;  /* 0x000000ff3c3c7812 */ /* 0x000fe400078ef869 */
[----:B------:R-:W-:Y:S02]  /*6970*/  IADD3.X R63, R116, UR17, RZ, P0, !PT ;  /* 0x00000011743f7c10 */ /* 0x000fe400087fe4ff */
[----:B------:R-:W-:-:S05]  /*6980*/  LOP3.LUT R61, R115, R61, RZ, 0xfc, !PT ;  /* 0x0000003d733d7212 */ /* 0x000fca00078efcff */
[----:B------:R1:W-:Y:S02]  /*6990*/  STG.E.64 desc[UR4][R62.64], R60 ;  /* 0x0000003c3e007986 */ /* 0x0003e4000c101b04 */
.L_x_7631:
[----:B------:R-:W-:-:S07]  /*69a0*/  IADD3 R113, R111, 0x20, RZ ;  /* 0x000000206f717810 */ /* 0x000fce0007ffe0ff */
.L_x_7502:
[----:B------:R-:W-:Y:S05]  /*69b0*/  BSYNC B1 ;  /* 0x0000000000017941 */ /* 0x000fea0003800000 */
.L_x_7501:
[----:B------:R-:W-:Y:S01]  /*69c0*/  ISETP.NE.AND P0, PT, R68, RZ, PT ;  /* 0x000000ff4400720c */ /* 0x000fe20003f05270 */
        /* <DEDUP_REMOVED lines=10> */
[----:B------:R-:W-:-:S03]  /*6a70*/  ISETP.NE.AND.EX P1, PT, R45, RZ, PT, P1 ;  /* 0x000000ff2d00720c */ /* 0x000fc60003f25310 */
[----:B------:R0:W5:Y:S01]  /*6a80*/  @P0 LDG.E.128 R28, desc[UR4][R62.64+0x10] ;  /* 0x000010043e1c0981 */ /* 0x000162000c1e1d00 */
[----:B---3--:R-:W-:-:S05]  /*6a90*/  IMAD.WIDE.U32 R46, R113, 0x10, R46 ;  /* 0x00000010712e7825 */ /* 0x008fca00078e002e */
        /* <DEDUP_REMOVED lines=16> */
.L_x_7635:
[----:B------:R-:W-:-:S07]  /*6ba0*/  IMAD.MOV.U32 R114, RZ, RZ, R112 ;  /* 0x000000ffff727224 */ /* 0x000fce00078e0070 */
.L_x_7636:
[----:B------:R-:W-:Y:S05]  /*6bb0*/  BSYNC B2 ;  /* 0x0000000000027941 */ /* 0x000fea0003800000 */
.L_x_7634:
        /* <DEDUP_REMOVED lines=16> */
.L_x_7640:
[----:B------:R-:W-:Y:S05]  /*6cc0*/  BSYNC B3 ;  /* 0x0000000000037941 */ /* 0x000fea0003800000 */
.L_x_7639:
        /* <DEDUP_REMOVED lines=44> */
.L_x_7638:
[----:B------:R-:W-:Y:S05]  /*6f90*/  BSYNC B2 ;  /* 0x0000000000027941 */ /* 0x000fea0003800000 */
.L_x_7637:
        /* <DEDUP_REMOVED lines=19> */
.L_x_7641:
        /* <DEDUP_REMOVED lines=12> */
.L_x_7644:
[----:B------:R-:W-:-:S07]  /*7190*/  MOV R45, R112 ;  /* 0x00000070002d7202 */ /* 0x000fce0000000f00 */
.L_x_7645:
[----:B------:R-:W-:Y:S05]  /*71a0*/  BSYNC B2 ;  /* 0x0000000000027941 */ /* 0x000fea0003800000 */
.L_x_7643:
        /* <DEDUP_REMOVED lines=16> */
.L_x_7649:
[----:B------:R-:W-:Y:S05]  /*72b0*/  BSYNC B3 ;  /* 0x0000000000037941 */ /* 0x000fea0003800000 */
.L_x_7648:
        /* <DEDUP_REMOVED lines=44> */
.L_x_7647:
[----:B------:R-:W-:Y:S05]  /*7580*/  BSYNC B2 ;  /* 0x0000000000027941 */ /* 0x000fea0003800000 */
.L_x_7646:
        /* <DEDUP_REMOVED lines=9> */
.L_x_7642:
        /* <DEDUP_REMOVED lines=12> */
.L_x_7651:
[----:B------:R-:W-:-:S07]  /*76e0*/  IMAD.MOV.U32 R45, RZ, RZ, R112 ;  /* 0x000000ffff2d7224 */ /* 0x000fce00078e0070 */
.L_x_7652:
[----:B------:R-:W-:Y:S05]  /*76f0*/  BSYNC B2 ;  /* 0x0000000000027941 */ /* 0x000fea0003800000 */
.L_x_7650:
        /* <DEDUP_REMOVED lines=16> */
.L_x_7656:
[----:B------:R-:W-:Y:S05]  /*7800*/  BSYNC B3 ;  /* 0x0000000000037941 */ /* 0x000fea0003800000 */
.L_x_7655:
        /* <DEDUP_REMOVED lines=44> */
.L_x_7654:
[----:B------:R-:W-:Y:S05]  /*7ad0*/  BSYNC B2 ;  /* 0x0000000000027941 */ /* 0x000fea0003800000 */
.L_x_7653:
        /* <DEDUP_REMOVED lines=13> */
.L_x_7657:
        /* <DEDUP_REMOVED lines=12> */
.L_x_7660:
[----:B------:R-:W-:-:S07]  /*7c70*/  IMAD.MOV.U32 R48, RZ, RZ, R112 ;  /* 0x000000ffff307224 */ /* 0x000fce00078e0070 */
.L_x_7661:
[----:B------:R-:W-:Y:S05]  /*7c80*/  BSYNC B2 ;  /* 0x0000000000027941 */ /* 0x000fea0003800000 */
.L_x_7659:
        /* <DEDUP_REMOVED lines=16> */
.L_x_7665:
[----:B------:R-:W-:Y:S05]  /*7d90*/  BSYNC B3 ;  /* 0x0000000000037941 */ /* 0x000fea0003800000 */
.L_x_7664:
        /* <DEDUP_REMOVED lines=44> */
.L_x_7663:
[----:B------:R-:W-:Y:S05]  /*8060*/  BSYNC B2 ;  /* 0x0000000000027941 */ /* 0x000fea0003800000 */
.L_x_7662:
        /* <DEDUP_REMOVED lines=10> */
.L_x_7658:
        /* <DEDUP_REMOVED lines=12> */
.L_x_7667:
[----:B------:R-:W-:-:S07]  /*81d0*/  IMAD.MOV.U32 R48, RZ, RZ, R112 ;  /* 0x000000ffff307224 */ /* 0x000fce00078e0070 */
.L_x_7668:
[----:B------:R-:W-:Y:S05]  /*81e0*/  BSYNC B2 ;  /* 0x0000000000027941 */ /* 0x000fea0003800000 */
.L_x_7666:
        /* <DEDUP_REMOVED lines=16> */
.L_x_7672:
[----:B------:R-:W-:Y:S05]  /*82f0*/  BSYNC B3 ;  /* 0x0000000000037941 */ /* 0x000fea0003800000 */
.L_x_7671:
        /* <DEDUP_REMOVED lines=44> */
.L_x_7670:
[----:B------:R-:W-:Y:S05]  /*85c0*/  BSYNC B2 ;  /* 0x0000000000027941 */ /* 0x000fea0003800000 */
.L_x_7669:
        /* <DEDUP_REMOVED lines=14> */
.L_x_7673:
        /* <DEDUP_REMOVED lines=12> */
.L_x_7676:
[----:B------:R-:W-:-:S07]  /*8770*/  IMAD.MOV.U32 R103, RZ, RZ, R112 ;  /* 0x000000ffff677224 */ /* 0x000fce00078e0070 */
.L_x_7677:
[----:B------:R-:W-:Y:S05]  /*8780*/  BSYNC B2 ;  /* 0x0000000000027941 */ /* 0x000fea0003800000 */
.L_x_7675:
        /* <DEDUP_REMOVED lines=16> */
.L_x_7681:
[----:B------:R-:W-:Y:S05]  /*8890*/  BSYNC B3 ;  /* 0x0000000000037941 */ /* 0x000fea0003800000 */
.L_x_7680:
        /* <DEDUP_REMOVED lines=42> */
[----:B------:R-:W-:Y:S01]  /*8b40*/  IMAD.MOV.U32 R112, RZ, RZ, R62 ;  /* 0x000000ffff707224 */ /* 0x000fe200078e003e */
[----:B------:R-:W-:-:S09]  /*8b50*/  LOP3.LUT R107, R49, UR35, R60, 0x96, !PT ;  /* 0x00000023316b7c12 */ /* 0x000fd2000f8e963c */
.L_x_7679:
[----:B------:R-:W-:Y:S05]  /*8b60*/  BSYNC B2 ;  /* 0x0000000000027941 */ /* 0x000fea0003800000 */
.L_x_7678:
        /* <DEDUP_REMOVED lines=9> */
.L_x_7674:
        /* <DEDUP_REMOVED lines=12> */
.L_x_7683:
[----:B------:R-:W-:-:S07]  /*8cc0*/  MOV R109, R112 ;  /* 0x00000070006d7202 */ /* 0x000fce0000000f00 */
.L_x_7684:
[----:B------:R-:W-:Y:S05]  /*8cd0*/  BSYNC B2 ;  /* 0x0000000000027941 */ /* 0x000fea0003800000 */
.L_x_7682:
        /* <DEDUP_REMOVED lines=16> */
.L_x_7688:
[----:B------:R-:W-:Y:S05]  /*8de0*/  BSYNC B3 ;  /* 0x0000000000037941 */ /* 0x000fea0003800000 */
.L_x_7687:
        /* <DEDUP_REMOVED lines=44> */
.L_x_7686:
[----:B------:R-:W-:Y:S05]  /*90b0*/  BSYNC B2 ;  /* 0x0000000000027941 */ /* 0x000fea0003800000 */
.L_x_7685:
        /* <DEDUP_REMOVED lines=13> */
.L_x_7689:
        /* <DEDUP_REMOVED lines=12> */
.L_x_7692:
[----:B------:R-:W-:-:S07]  /*9250*/  MOV R102, R112 ;  /* 0x0000007000667202 */ /* 0x000fce0000000f00 */
.L_x_7693:
[----:B------:R-:W-:Y:S05]  /*9260*/  BSYNC B2 ;  /* 0x0000000000027941 */ /* 0x000fea0003800000 */
.L_x_7691:
        /* <DEDUP_REMOVED lines=16> */
.L_x_7697:
[----:B------:R-:W-:Y:S05]  /*9370*/  BSYNC B3 ;  /* 0x0000000000037941 */ /* 0x000fea0003800000 */
.L_x_7696:
        /* <DEDUP_REMOVED lines=44> */
.L_x_7695:
[----:B------:R-:W-:Y:S05]  /*9640*/  BSYNC B2 ;  /* 0x0000000000027941 */ /* 0x000fea0003800000 */
.L_x_7694:
        /* <DEDUP_REMOVED lines=10> */
.L_x_7690:
        /* <DEDUP_REMOVED lines=12> */
.L_x_7699:
[----:B------:R-:W-:-:S07]  /*97b0*/  IMAD.MOV.U32 R109, RZ, RZ, R112 ;  /* 0x000000ffff6d7224 */ /* 0x000fce00078e0070 */
.L_x_7700:
[----:B------:R-:W-:Y:S05]  /*97c0*/  BSYNC B2 ;  /* 0x0000000000027941 */ /* 0x000fea0003800000 */
.L_x_7698:
        /* <DEDUP_REMOVED lines=16> */
.L_x_7704:
[----:B------:R-:W-:Y:S05]  /*98d0*/  BSYNC B3 ;  /* 0x0000000000037941 */ /* 0x000fea0003800000 */
.L_x_7703:
        /* <DEDUP_REMOVED lines=41> */
[----:B------:R-:W-:Y:S01]  /*9b70*/  MOV R112, R62 ;  /* 0x0000003e00707202 */ /* 0x000fe20000000f00 */
[----:B------:R-:W-:Y:S01]  /*9b80*/  IMAD.MOV.U32 R110, RZ, RZ, R48 ;  /* 0x000000ffff6e7224 */ /* 0x000fe200078e0030 */
[----:B------:R-:W-:-:S07]  /*9b90*/  LOP3.LUT R107, R49, UR35, R60, 0x96, !PT ;  /* 0x00000023316b7c12 */ /* 0x000fce000f8e963c */
.L_x_7702:
[----:B------:R-:W-:Y:S05]  /*9ba0*/  BSYNC B2 ;  /* 0x0000000000027941 */ /* 0x000fea0003800000 */
.L_x_7701:
        /* <DEDUP_REMOVED lines=14> */
.L_x_7705:
        /* <DEDUP_REMOVED lines=12> */
.L_x_7708:
[----:B------:R-:W-:-:S07]  /*9d50*/  IMAD.MOV.U32 R49, RZ, RZ, R112 ;  /* 0x000000ffff317224 */ /* 0x000fce00078e0070 */
.L_x_7709:
[----:B------:R-:W-:Y:S05]  /*9d60*/  BSYNC B2 ;  /* 0x0000000000027941 */ /* 0x000fea0003800000 */
.L_x_7707:
        /* <DEDUP_REMOVED lines=16> */
.L_x_7713:
[----:B------:R-:W-:Y:S05]  /*9e70*/  BSYNC B3 ;  /* 0x0000000000037941 */ /* 0x000fea0003800000 */
.L_x_7712:
        /* <DEDUP_REMOVED lines=44> */
.L_x_7711:
[----:B------:R-:W-:Y:S05]  /*a140*/  BSYNC B2 ;  /* 0x0000000000027941 */ /* 0x000fea0003800000 */
.L_x_7710:
        /* <DEDUP_REMOVED lines=9> */
.L_x_7706:
        /* <DEDUP_REMOVED lines=12> */
.L_x_7715:
[----:B------:R-:W-:-:S07]  /*a2a0*/  IMAD.MOV.U32 R49, RZ, RZ, R112 ;  /* 0x000000ffff317224 */ /* 0x000fce00078e0070 */
.L_x_7716:
[----:B------:R-:W-:Y:S05]  /*a2b0*/  BSYNC B2 ;  /* 0x0000000000027941 */ /* 0x000fea0003800000 */
.L_x_7714:
        /* <DEDUP_REMOVED lines=16> */
.L_x_7720:
[----:B------:R-:W-:Y:S05]  /*a3c0*/  BSYNC B3 ;  /* 0x0000000000037941 */ /* 0x000fea0003800000 */
.L_x_7719:
        /* <DEDUP_REMOVED lines=44> */
.L_x_7718:
[----:B------:R-:W-:Y:S05]  /*a690*/  BSYNC B2 ;  /* 0x0000000000027941 */ /* 0x000fea0003800000 */
.L_x_7717:
        /* <DEDUP_REMOVED lines=12> */
.L_x_7721:
        /* <DEDUP_REMOVED lines=12> */
.L_x_7724:
[----:B------:R-:W-:-:S07]  /*a820*/  IMAD.MOV.U32 R50, RZ, RZ, R112 ;  /* 0x000000ffff327224 */ /* 0x000fce00078e0070 */
.L_x_7725:
[----:B------:R-:W-:Y:S05]  /*a830*/  BSYNC B2 ;  /* 0x0000000000027941 */ /* 0x000fea0003800000 */
.L_x_7723:
        /* <DEDUP_REMOVED lines=16> */
.L_x_7729:
[----:B------:R-:W-:Y:S05]  /*a940*/  BSYNC B3 ;  /* 0x0000000000037941 */ /* 0x000fea0003800000 */
.L_x_7728:
        /* <DEDUP_REMOVED lines=44> */
.L_x_7727:
[----:B------:R-:W-:Y:S05]  /*ac10*/  BSYNC B2 ;  /* 0x0000000000027941 */ /* 0x000fea0003800000 */
.L_x_7726:
        /* <DEDUP_REMOVED lines=10> */
.L_x_7722:
        /* <DEDUP_REMOVED lines=12> */
.L_x_7731:
[----:B------:R-:W-:-:S07]  /*ad80*/  MOV R50, R112 ;  /* 0x0000007000327202 */ /* 0x000fce0000000f00 */
.L_x_7732:
[----:B------:R-:W-:Y:S05]  /*ad90*/  BSYNC B2 ;  /* 0x0000000000027941 */ /* 0x000fea0003800000 */
.L_x_7730:
        /* <DEDUP_REMOVED lines=16> */
.L_x_7736:
[----:B------:R-:W-:Y:S05]  /*aea0*/  BSYNC B3 ;  /* 0x0000000000037941 */ /* 0x000fea0003800000 */
.L_x_7735:
        /* <DEDUP_REMOVED lines=44> */
.L_x_7734:
[----:B------:R-:W-:Y:S05]  /*b170*/  BSYNC B2 ;  /* 0x0000000000027941 */ /* 0x000fea0003800000 */
.L_x_7733:
        /* <DEDUP_REMOVED lines=13> */
.L_x_7737:
        /* <DEDUP_REMOVED lines=12> */
.L_x_7740:
[----:B------:R-:W-:-:S07]  /*b310*/  MOV R98, R112 ;  /* 0x0000007000627202 */ /* 0x000fce0000000f00 */
.L_x_7741:
[----:B------:R-:W-:Y:S05]  /*b320*/  BSYNC B2 ;  /* 0x0000000000027941 */ /* 0x000fea0003800000 */
.L_x_7739:
        /* <DEDUP_REMOVED lines=16> */
.L_x_7745:
[----:B------:R-:W-:Y:S05]  /*b430*/  BSYNC B3 ;  /* 0x0000000000037941 */ /* 0x000fea0003800000 */
.L_x_7744:
        /* <DEDUP_REMOVED lines=44> */
.L_x_7743:
[----:B------:R-:W-:Y:S05]  /*b700*/  BSYNC B2 ;  /* 0x0000000000027941 */ /* 0x000fea0003800000 */
.L_x_7742:
        /* <DEDUP_REMOVED lines=9> */
.L_x_7738:
        /* <DEDUP_REMOVED lines=12> */
.L_x_7747:
[----:B------:R-:W-:-:S07]  /*b860*/  IMAD.MOV.U32 R109, RZ, RZ, R112 ;  /* 0x000000ffff6d7224 */ /* 0x000fce00078e0070 */
.L_x_7748:
[----:B------:R-:W-:Y:S05]  /*b870*/  BSYNC B2 ;  /* 0x0000000000027941 */ /* 0x000fea0003800000 */
.L_x_7746:
        /* <DEDUP_REMOVED lines=16> */
.L_x_7752:
[----:B------:R-:W-:Y:S05]  /*b980*/  BSYNC B3 ;  /* 0x0000000000037941 */ /* 0x000fea0003800000 */
.L_x_7751:
        /* <DEDUP_REMOVED lines=44> */
.L_x_7750:
[----:B------:R-:W-:Y:S05]  /*bc50*/  BSYNC B2 ;  /* 0x0000000000027941 */ /* 0x000fea0003800000 */
.L_x_7749:
        /* <DEDUP_REMOVED lines=12> */
.L_x_7753:
        /* <DEDUP_REMOVED lines=12> */
.L_x_7756:
[----:B------:R-:W-:-:S07]  /*bde0*/  IMAD.MOV.U32 R96, RZ, RZ, R112 ;  /* 0x000000ffff607224 */ /* 0x000fce00078e0070 */
.L_x_7757:
[----:B------:R-:W-:Y:S05]  /*bdf0*/  BSYNC B2 ;  /* 0x0000000000027941 */ /* 0x000fea0003800000 */
.L_x_7755:
        /* <DEDUP_REMOVED lines=16> */
.L_x_7761:
[----:B------:R-:W-:Y:S05]  /*bf00*/  BSYNC B3 ;  /* 0x0000000000037941 */ /* 0x000fea0003800000 */
.L_x_7760:
        /* <DEDUP_REMOVED lines=44> */
.L_x_7759:
[----:B------:R-:W-:Y:S05]  /*c1d0*/  BSYNC B2 ;  /* 0x0000000000027941 */ /* 0x000fea0003800000 */
.L_x_7758:
        /* <DEDUP_REMOVED lines=10> */
.L_x_7754:
        /* <DEDUP_REMOVED lines=17> */
[C---:B------:R-:W-:Y:S01]  /*c390*/  SHF.L.U64.HI R117, R113.reuse, 0x3, RZ ;  /* 0x0000000371757819 */ /* 0x040fe200000102ff */
[----:B------:R-:W-:Y:S01]  /*c3a0*/  IMAD.SHL.U32 R116, R113, 0x8, RZ ;  /* 0x0000000871747824 */ /* 0x000fe200078e00ff */
[----:B------:R-:W-:Y:S02]  /*c3b0*/  LOP3.LUT R62, R62, R114, R60, 0xfe, !PT ;  /* 0x000000723e3e7212 */ /* 0x000fe400078efe3c */
[----:B------:R-:W-:Y:S02]  /*c3c0*/  LOP3.LUT R63, R63, R115, R61, 0xfe, !PT ;  /* 0x000000733f3f7212 */ /* 0x000fe400078efe3d */
[----:B------:R-:W-:-:S02]  /*c3d0*/  LEA R114, P0, R113, UR12, 0x5 ;  /* 0x0000000c71727c11 */ /* 0x000fc4000f8028ff */
[----:B------:R-:W-:Y:S02]  /*c3e0*/  SEL R61, RZ, 0x1, P2 ;  /* 0x00000001ff3d7807 */ /* 0x000fe40001000000 */
[----:B------:R-:W-:Y:S02]  /*c3f0*/  IADD3 R60, P2, R116, UR14, RZ ;  /* 0x0000000e743c7c10 */ /* 0x000fe4000ff5e0ff */
[----:B------:R-:W-:Y:S02]  /*c400*/  LEA.HI.X R115, R113, UR13, RZ, 0x5, P0 ;  /* 0x0000000d71737c11 */ /* 0x000fe400080f2cff */
[----:B------:R-:W-:Y:S02]  /*c410*/  LOP3.LUT R62, R62, R61, RZ, 0xfc, !PT ;  /* 0x0000003d3e3e7212 */ /* 0x000fe400078efcff */
[----:B------:R-:W-:Y:S01]  /*c420*/  IADD3.X R61, R117, UR15, RZ, P2, !PT ;  /* 0x0000000f753d7c10 */ /* 0x000fe200097fe4ff */
[----:B------:R0:W-:Y:S04]  /*c430*/  STG.E.128 desc[UR4][R114.64], R44 ;  /* 0x0000002c72007986 */ /* 0x0001e8000c101d04 */
        /* <DEDUP_REMOVED lines=11> */
[----:B------:R-:W-:-:S02]  /*c4f0*/  LOP3.LUT R60, R60, 0xff00, R63, 0xf8, !PT ;  /* 0x0000ff003c3c7812 */ /* 0x000fc400078ef83f */
[----:B------:R-:W-:Y:S01]  /*c500*/  LOP3.LUT R61, R104, 0xff, RZ, 0xc0, !PT ;  /* 0x000000ff683d7812 */ /* 0x000fe200078ec0ff */
[----:B------:R-:W-:Y:S01]  /*c510*/  IMAD.WIDE.U32 R62, R62, 0x10000, RZ ;  /* 0x000100003e3e7825 */ /* 0x000fe200078e00ff */
[----:B------:R-:W-:Y:S02]  /*c520*/  LOP3.LUT R119, R60, 0xff, R101, 0xf8, !PT ;  /* 0x000000ff3c777812 */ /* 0x000fe400078ef865 */
[----:B------:R-:W-:Y:S01]  /*c530*/  IADD3 R116, P0, R116, UR16, RZ ;  /* 0x0000001074747c10 */ /* 0x000fe2000ff1e0ff */
[----:B------:R-:W-:Y:S01]  /*c540*/  IMAD.WIDE.U32 R60, R61, 0x100, RZ ;  /* 0x000001003d3c7825 */ /* 0x000fe200078e00ff */
[----:B------:R-:W-:Y:S02]  /*c550*/  LOP3.LUT R119, R63, R119, R115, 0xfe, !PT ;  /* 0x000000773f777212 */ /* 0x000fe400078efe73 */
[----:B------:R-:W-:Y:S02]  /*c560*/  IADD3.X R117, R117, UR17, RZ, P0, !PT ;  /* 0x0000001175757c10 */ /* 0x000fe400087fe4ff */
[----:B------:R-:W-:-:S02]  /*c570*/  LOP3.LUT R60, R60, R114, R62, 0xfe, !PT ;  /* 0x000000723c3c7212 */ /* 0x000fc400078efe3e */
[----:B------:R-:W-:Y:S02]  /*c580*/  LOP3.LUT R61, R119, R61, RZ, 0xfc, !PT ;  /* 0x0000003d773d7212 */ /* 0x000fe400078efcff */
[----:B------:R-:W-:-:S05]  /*c590*/  LOP3.LUT R60, R60, 0xff, R105, 0xf8, !PT ;  /* 0x000000ff3c3c7812 */ /* 0x000fca00078ef869 */
[----:B------:R1:W-:Y:S02]  /*c5a0*/  STG.E.64 desc[UR4][R116.64], R60 ;  /* 0x0000003c74007986 */ /* 0x0003e4000c101b04 */
.L_x_7762:
[----:B------:R-:W-:-:S07]  /*c5b0*/  IADD3 R113, R113, 0x20, RZ ;  /* 0x0000002071717810 */ /* 0x000fce0007ffe0ff */
.L_x_7633:
[----:B------:R-:W-:Y:S05]  /*c5c0*/  BSYNC B1 ;  /* 0x0000000000017941 */ /* 0x000fea0003800000 */
.L_x_7632:
        /* <DEDUP_REMOVED lines=30> */
.L_x_7766:
[----:B------:R-:W-:-:S07]  /*c7b0*/  IMAD.MOV.U32 R114, RZ, RZ, R112 ;  /* 0x000000ffff727224 */ /* 0x000fce00078e0070 */
.L_x_7767:
[----:B------:R-:W-:Y:S05]  /*c7c0*/  BSYNC B2 ;  /* 0x0000000000027941 */ /* 0x000fea0003800000 */
.L_x_7765:
        /* <DEDUP_REMOVED lines=16> */
.L_x_7771:
[----:B------:R-:W-:Y:S05]  /*c8d0*/  BSYNC B3 ;  /* 0x0000000000037941 */ /* 0x000fea0003800000 */
.L_x_7770:
        /* <DEDUP_REMOVED lines=44> */
.L_x_7769:
[----:B------:R-:W-:Y:S05]  /*cba0*/  BSYNC B2 ;  /* 0x0000000000027941 */ /* 0x000fea0003800000 */
.L_x_7768:
        /* <DEDUP_REMOVED lines=19> */
.L_x_7772:
        /* <DEDUP_REMOVED lines=12> */
.L_x_7775:
[----:B------:R-:W-:-:S07]  /*cda0*/  MOV R53, R112 ;  /* 0x0000007000357202 */ /* 0x000fce0000000f00 */
.L_x_7776:
[----:B------:R-:W-:Y:S05]  /*cdb0*/  BSYNC B2 ;  /* 0x0000000000027941 */ /* 0x000fea0003800000 */
.L_x_7774:
        /* <DEDUP_REMOVED lines=16> */
.L_x_7780:
[----:B------:R-:W-:Y:S05]  /*cec0*/  BSYNC B3 ;  /* 0x0000000000037941 */ /* 0x000fea0003800000 */
.L_x_7779:
        /* <DEDUP_REMOVED lines=44> */
.L_x_7778:
[----:B------:R-:W-:Y:S05]  /*d190*/  BSYNC B2 ;  /* 0x0000000000027941 */ /* 0x000fea0003800000 */
.L_x_7777:
        /* <DEDUP_REMOVED lines=9> */
.L_x_7773:
        /* <DEDUP_REMOVED lines=12> */
.L_x_7782:
[----:B------:R-:W-:-:S07]  /*d2f0*/  IMAD.MOV.U32 R53, RZ, RZ, R112 ;  /* 0x000000ffff357224 */ /* 0x000fce00078e0070 */
.L_x_7783:
[----:B------:R-:W-:Y:S05]  /*d300*/  BSYNC B2 ;  /* 0x0000000000027941 */ /* 0x000fea0003800000 */
.L_x_7781:
        /* <DEDUP_REMOVED lines=16> */
.L_x_7787:
[----:B------:R-:W-:Y:S05]  /*d410*/  BSYNC B3 ;  /* 0x0000000000037941 */ /* 0x000fea0003800000 */
.L_x_7786:
        /* <DEDUP_REMOVED lines=44> */
.L_x_7785:
[----:B------:R-:W-:Y:S05]  /*d6e0*/  BSYNC B2 ;  /* 0x0000000000027941 */ /* 0x000fea0003800000 */
.L_x_7784:
        /* <DEDUP_REMOVED lines=13> */
.L_x_7788:
        /* <DEDUP_REMOVED lines=12> */
.L_x_7791:
[----:B------:R-:W-:-:S07]  /*d880*/  IMAD.MOV.U32 R56, RZ, RZ, R112 ;  /* 0x000000ffff387224 */ /* 0x000fce00078e0070 */
.L_x_7792:
[----:B------:R-:W-:Y:S05]  /*d890*/  BSYNC B2 ;  /* 0x0000000000027941 */ /* 0x000fea0003800000 */
.L_x_7790:
        /* <DEDUP_REMOVED lines=16> */
.L_x_7796:
[----:B------:R-:W-:Y:S05]  /*d9a0*/  BSYNC B3 ;  /* 0x0000000000037941 */ /* 0x000fea0003800000 */
.L_x_7795:
        /* <DEDUP_REMOVED lines=44> */
.L_x_7794:
[----:B------:R-:W-:Y:S05]  /*dc70*/  BSYNC B2 ;  /* 0x0000000000027941 */ /* 0x000fea0003800000 */
.L_x_7793:
        /* <DEDUP_REMOVED lines=10> */
.L_x_7789:
        /* <DEDUP_REMOVED lines=12> */
.L_x_7798:
[----:B------:R-:W-:-:S07]  /*dde0*/  IMAD.MOV.U32 R56, RZ, RZ, R112 ;  /* 0x000000ffff387224 */ /* 0x000fce00078e0070 */
.L_x_7799:
[----:B------:R-:W-:Y:S05]  /*ddf0*/  BSYNC B2 ;  /* 0x0000000000027941 */ /* 0x000fea0003800000 */
.L_x_7797:
        /* <DEDUP_REMOVED lines=16> */
.L_x_7803:
[----:B------:R-:W-:Y:S05]  /*df00*/  BSYNC B3 ;  /* 0x0000000000037941 */ /* 0x000fea0003800000 */
.L_x_7802:
        /* <DEDUP_REMOVED lines=44> */
.L_x_7801:
[----:B------:R-:W-:Y:S05]  /*e1d0*/  BSYNC B2 ;  /* 0x0000000000027941 */ /* 0x000fea0003800000 */
.L_x_7800:
        /* <DEDUP_REMOVED lines=14> */
.L_x_7804:
        /* <DEDUP_REMOVED lines=12> */
.L_x_7807:
[----:B------:R-:W-:-:S07]  /*e380*/  IMAD.MOV.U32 R103, RZ, RZ, R112 ;  /* 0x000000ffff677224 */ /* 0x000fce00078e0070 */
.L_x_7808:
[----:B------:R-:W-:Y:S05]  /*e390*/  BSYNC B2 ;  /* 0x0000000000027941 */ /* 0x000fea0003800000 */
.L_x_7806:
        /* <DEDUP_REMOVED lines=16> */
.L_x_7812:
[----:B------:R-:W-:Y:S05]  /*e4a0*/  BSYNC B3 ;  /* 0x0000000000037941 */ /* 0x000fea0003800000 */
.L_x_7811:
        /* <DEDUP_REMOVED lines=44> */
.L_x_7810:
[----:B------:R-:W-:Y:S05]  /*e770*/  BSYNC B2 ;  /* 0x0000000000027941 */ /* 0x000fea0003800000 */
.L_x_7809:
        /* <DEDUP_REMOVED lines=9> */
.L_x_7805:
        /* <DEDUP_REMOVED lines=12> */
.L_x_7814:
[----:B------:R-:W-:-:S07]  /*e8d0*/  MOV R109, R112 ;  /* 0x00000070006d7202 */ /* 0x000fce0000000f00 */
.L_x_7815:
[----:B------:R-:W-:Y:S05]  /*e8e0*/  BSYNC B2 ;  /* 0x0000000000027941 */ /* 0x000fea0003800000 */
.L_x_7813:
        /* <DEDUP_REMOVED lines=16> */
.L_x_7819:
[----:B------:R-:W-:Y:S05]  /*e9f0*/  BSYNC B3 ;  /* 0x0000000000037941 */ /* 0x000fea0003800000 */
.L_x_7818:
        /* <DEDUP_REMOVED lines=44> */
.L_x_7817:
[----:B------:R-:W-:Y:S05]  /*ecc0*/  BSYNC B2 ;  /* 0x0000000000027941 */ /* 0x000fea0003800000 */
.L_x_7816:
        /* <DEDUP_REMOVED lines=13> */
.L_x_7820:
        /* <DEDUP_REMOVED lines=12> */
.L_x_7823:
[----:B------:R-:W-:-:S07]  /*ee60*/  MOV R102, R112 ;  /* 0x0000007000667202 */ /* 0x000fce0000000f00 */
.L_x_7824:
[----:B------:R-:W-:Y:S05]  /*ee70*/  BSYNC B2 ;  /* 0x0000000000027941 */ /* 0x000fea0003800000 */
.L_x_7822:
        /* <DEDUP_REMOVED lines=16> */
.L_x_7828:
[----:B------:R-:W-:Y:S05]  /*ef80*/  BSYNC B3 ;  /* 0x0000000000037941 */ /* 0x000fea0003800000 */
.L_x_7827:
        /* <DEDUP_REMOVED lines=44> */
.L_x_7826:
[----:B------:R-:W-:Y:S05]  /*f250*/  BSYNC B2 ;  /* 0x0000000000027941 */ /* 0x000fea0003800000 */
.L_x_7825:
        /* <DEDUP_REMOVED lines=10> */
.L_x_7821:
        /* <DEDUP_REMOVED lines=12> */
.L_x_7830:
[----:B------:R-:W-:-:S07]  /*f3c0*/  IMAD.MOV.U32 R109, RZ, RZ, R112 ;  /* 0x000000ffff6d7224 */ /* 0x000fce00078e0070 */
.L_x_7831:
[----:B------:R-:W-:Y:S05]  /*f3d0*/  BSYNC B2 ;  /* 0x0000000000027941 */ /* 0x000fea0003800000 */
.L_x_7829:
        /* <DEDUP_REMOVED lines=16> */
.L_x_7835:
[----:B------:R-:W-:Y:S05]  /*f4e0*/  BSYNC B3 ;  /* 0x0000000000037941 */ /* 0x000fea0003800000 */
.L_x_7834:
        /* <DEDUP_REMOVED lines=44> */
.L_x_7833:
[----:B------:R-:W-:Y:S05]  /*f7b0*/  BSYNC B2 ;  /* 0x0000000000027941 */ /* 0x000fea0003800000 */
.L_x_7832:
        /* <DEDUP_REMOVED lines=14> */
.L_x_7836:
        /* <DEDUP_REMOVED lines=12> */
.L_x_7839:
[----:B------:R-:W-:-:S07]  /*f960*/  IMAD.MOV.U32 R57, RZ, RZ, R112 ;  /* 0x000000ffff397224 */ /* 0x000fce00078e0070 */
.L_x_7840:
[----:B------:R-:W-:Y:S05]  /*f970*/  BSYNC B2 ;  /* 0x0000000000027941 */ /* 0x000fea0003800000 */
.L_x_7838:
        /* <DEDUP_REMOVED lines=16> */
.L_x_7844:
[----:B------:R-:W-:Y:S05]  /*fa80*/  BSYNC B3 ;  /* 0x0000000000037941 */ /* 0x000fea0003800000 */
.L_x_7843:
        /* <DEDUP_REMOVED lines=44> */
.L_x_7842:
[----:B------:R-:W-:Y:S05]  /*fd50*/  BSYNC B2 ;  /* 0x0000000000027941 */ /* 0x000fea0003800000 */
.L_x_7841:
        /* <DEDUP_REMOVED lines=9> */
.L_x_7837:
        /* <DEDUP_REMOVED lines=12> */
.L_x_7846:
[----:B------:R-:W-:-:S07]  /*feb0*/  IMAD.MOV.U32 R57, RZ, RZ, R112 ;  /* 0x000000ffff397224 */ /* 0x000fce00078e0070 */
.L_x_7847:
[----:B------:R-:W-:Y:S05]  /*fec0*/  BSYNC B2 ;  /* 0x0000000000027941 */ /* 0x000fea0003800000 */
.L_x_7845:
        /* <DEDUP_REMOVED lines=16> */
.L_x_7851:
[----:B------:R-:W-:Y:S05]  /*ffd0*/  BSYNC B3 ;  /* 0x0000000000037941 */ /* 0x000fea0003800000 */
.L_x_7850:
        /* <DEDUP_REMOVED lines=44> */
.L_x_7849:
[----:B------:R-:W-:Y:S05]  /*102a0*/  BSYNC B2 ;  /* 0x0000000000027941 */ /* 0x000fea0003800000 */
.L_x_7848:
        /* <DEDUP_REMOVED lines=12> */
.L_x_7852:
        /* <DEDUP_REMOVED lines=12> */
.L_x_7855:
[----:B------:R-:W-:-:S07]  /*10430*/  IMAD.MOV.U32 R58, RZ, RZ, R112 ;  /* 0x000000ffff3a7224 */ /* 0x000fce00078e0070 */
.L_x_7856:
[----:B------:R-:W-:Y:S05]  /*10440*/  BSYNC B2 ;  /* 0x0000000000027941 */ /* 0x000fea0003800000 */
.L_x_7854:
        /* <DEDUP_REMOVED lines=16> */
.L_x_7860:
[----:B------:R-:W-:Y:S05]  /*10550*/  BSYNC B3 ;  /* 0x0000000000037941 */ /* 0x000fea0003800000 */
.L_x_7859:
        /* <DEDUP_REMOVED lines=44> */
.L_x_7858:
[----:B------:R-:W-:Y:S05]  /*10820*/  BSYNC B2 ;  /* 0x0000000000027941 */ /* 0x000fea0003800000 */
.L_x_7857:
        /* <DEDUP_REMOVED lines=10> */
.L_x_7853:
        /* <DEDUP_REMOVED lines=12> */
.L_x_7862:
[----:B------:R-:W-:-:S07]  /*10990*/  IMAD.MOV.U32 R58, RZ, RZ, R112 ;  /* 0x000000ffff3a7224 */ /* 0x000fce00078e0070 */
.L_x_7863:
[----:B------:R-:W-:Y:S05]  /*109a0*/  BSYNC B2 ;  /* 0x0000000000027941 */ /* 0x000fea0003800000 */
.L_x_7861:
        /* <DEDUP_REMOVED lines=16> */
.L_x_7867:
[----:B------:R-:W-:Y:S05]  /*10ab0*/  BSYNC B3 ;  /* 0x0000000000037941 */ /* 0x000fea0003800000 */
.L_x_7866:
        /* <DEDUP_REMOVED lines=44> */
.L_x_7865:
[----:B------:R-:W-:Y:S05]  /*10d80*/  BSYNC B2 ;  /* 0x0000000000027941 */ /* 0x000fea0003800000 */
.L_x_7864:
        /* <DEDUP_REMOVED lines=13> */
.L_x_7868:
        /* <DEDUP_REMOVED lines=12> */
.L_x_7871:
[----:B------:R-:W-:-:S07]  /*10f20*/  IMAD.MOV.U32 R98, RZ, RZ, R112 ;  /* 0x000000ffff627224 */ /* 0x000fce00078e0070 */
.L_x_7872:
[----:B------:R-:W-:Y:S05]  /*10f30*/  BSYNC B2 ;  /* 0x0000000000027941 */ /* 0x000fea0003800000 */
.L_x_7870:
        /* <DEDUP_REMOVED lines=16> */
.L_x_7876:
[----:B------:R-:W-:Y:S05]  /*11040*/  BSYNC B3 ;  /* 0x0000000000037941 */ /* 0x000fea0003800000 */
.L_x_7875:
        /* <DEDUP_REMOVED lines=44> */
.L_x_7874:
[----:B------:R-:W-:Y:S05]  /*11310*/  BSYNC B2 ;  /* 0x0000000000027941 */ /* 0x000fea0003800000 */
.L_x_7873:
        /* <DEDUP_REMOVED lines=9> */
.L_x_7869:
        /* <DEDUP_REMOVED lines=12> */
.L_x_7878:
[----:B------:R-:W-:-:S07]  /*11470*/  IMAD.MOV.U32 R109, RZ, RZ, R112 ;  /* 0x000000ffff6d7224 */ /* 0x000fce00078e0070 */
.L_x_7879:
[----:B------:R-:W-:Y:S05]  /*11480*/  BSYNC B2 ;  /* 0x0000000000027941 */ /* 0x000fea0003800000 */
.L_x_7877:
        /* <DEDUP_REMOVED lines=16> */
.L_x_7883:
[----:B------:R-:W-:Y:S05]  /*11590*/  BSYNC B3 ;  /* 0x0000000000037941 */ /* 0x000fea0003800000 */
.L_x_7882:
        /* <DEDUP_REMOVED lines=44> */
.L_x_7881:
[----:B------:R-:W-:Y:S05]  /*11860*/  BSYNC B2 ;  /* 0x0000000000027941 */ /* 0x000fea0003800000 */
.L_x_7880:
        /* <DEDUP_REMOVED lines=12> */
.L_x_7884:
        /* <DEDUP_REMOVED lines=12> */
.L_x_7887:
[----:B------:R-:W-:-:S07]  /*119f0*/  IMAD.MOV.U32 R96, RZ, RZ, R112 ;  /* 0x000000ffff607224 */ /* 0x000fce00078e0070 */
.L_x_7888:
[----:B------:R-:W-:Y:S05]  /*11a00*/  BSYNC B2 ;  /* 0x0000000000027941 */ /* 0x000fea0003800000 */
.L_x_7886:
        /* <DEDUP_REMOVED lines=16> */
.L_x_7892:
[----:B------:R-:W-:Y:S05]  /*11b10*/  BSYNC B3 ;  /* 0x0000000000037941 */ /* 0x000fea0003800000 */
.L_x_7891:
        /* <DEDUP_REMOVED lines=44> */
.L_x_7890:
[----:B------:R-:W-:Y:S05]  /*11de0*/  BSYNC B2 ;  /* 0x0000000000027941 */ /* 0x000fea0003800000 */
.L_x_7889:
        /* <DEDUP_REMOVED lines=10> */
.L_x_7885:
        /* <DEDUP_REMOVED lines=20> */
[----:B------:R-:W-:Y:S02]  /*11fd0*/  LEA R114, P0, R113, UR12, 0x5 ;  /* 0x0000000c71727c11 */ /* 0x000fe4000f8028ff */
[----:B------:R-:W-:-:S02]  /*11fe0*/  SHF.R.U32.HI R117, RZ, 0x1d, R113 ;  /* 0x0000001dff757819 */ /* 0x000fc40000011671 */
        /* <DEDUP_REMOVED lines=16> */
[----:B------:R-:W-:Y:S01]  /*120f0*/  LOP3.LUT R60, R60, 0xff00, R63, 0xf8, !PT ;  /* 0x0000ff003c3c7812 */ /* 0x000fe200078ef83f */
[----:B------:R-:W-:Y:S01]  /*12100*/  IMAD.WIDE.U32 R114, R114, 0x1000000, RZ ;  /* 0x0100000072727825 */ /* 0x000fe200078e00ff */
[----:B------:R-:W-:Y:S02]  /*12110*/  LOP3.LUT R61, R104, 0xff, RZ, 0xc0, !PT ;  /* 0x000000ff683d7812 */ /* 0x000fe400078ec0ff */
[----:B------:R-:W-:Y:S01]  /*12120*/  LOP3.LUT R113, R60, 0xff, R101, 0xf8, !PT ;  /* 0x000000ff3c717812 */ /* 0x000fe200078ef865 */
[----:B------:R-:W-:Y:S01]  /*12130*/  IMAD.WIDE.U32 R62, R62, 0x10000, RZ ;  /* 0x000100003e3e7825 */ /* 0x000fe200078e00ff */
[----:B------:R-:W-:-:S03]  /*12140*/  IADD3 R116, P0, R116, UR16, RZ ;  /* 0x0000001074747c10 */ /* 0x000fc6000ff1e0ff */
[----:B------:R-:W-:Y:S01]  /*12150*/  IMAD.WIDE.U32 R60, R61, 0x100, RZ ;  /* 0x000001003d3c7825 */ /* 0x000fe200078e00ff */
[----:B------:R-:W-:Y:S02]  /*12160*/  LOP3.LUT R113, R63, R113, R115, 0xfe, !PT ;  /* 0x000000713f717212 */ /* 0x000fe400078efe73 */
[----:B------:R-:W-:Y:S02]  /*12170*/  IADD3.X R117, R117, UR17, RZ, P0, !PT ;  /* 0x0000001175757c10 */ /* 0x000fe400087fe4ff */
[----:B------:R-:W-:Y:S02]  /*12180*/  LOP3.LUT R60, R60, R114, R62, 0xfe, !PT ;  /* 0x000000723c3c7212 */ /* 0x000fe400078efe3e */
[----:B------:R-:W-:Y:S02]  /*12190*/  LOP3.LUT R61, R113, R61, RZ, 0xfc, !PT ;  /* 0x0000003d713d7212 */ /* 0x000fe400078efcff */
[----:B------:R-:W-:-:S05]  /*121a0*/  LOP3.LUT R60, R60, 0xff, R105, 0xf8, !PT ;  /* 0x000000ff3c3c7812 */ /* 0x000fca00078ef869 */
[----:B------:R3:W-:Y:S02]  /*121b0*/  STG.E.64 desc[UR4][R116.64], R60 ;  /* 0x0000003c74007986 */ /* 0x0007e4000c101b04 */
.L_x_7764:
[----:B------:R-:W-:Y:S05]  /*121c0*/  BSYNC B1 ;  /* 0x0000000000017941 */ /* 0x000fea0003800000 */
.L_x_7763:
        /* <DEDUP_REMOVED lines=101> */
.L_x_7912:
        /* <DEDUP_REMOVED lines=21> */
[C---:B------:R-:W-:Y:S01]  /*12970*/  FMUL.FTZ R61, R116.reuse, R61 ;  /* 0x0000003d743d7220 */ /* 0x040fe20000410000 */
[----:B------:R-:W-:Y:S01]  /*12980*/  FMUL.FTZ R63, R116, R63 ;  /* 0x0000003f743f7220 */ /* 0x000fe20000410000 */
[--C-:B------:R-:W-:Y:S01]  /*12990*/  FADD.FTZ R119, R41, -R113.reuse ;  /* 0x8000007129777221 */ /* 0x100fe20000010000 */
[----:B------:R-:W-:Y:S01]  /*129a0*/  FADD.FTZ R121, R42, -R113 ;  /* 0x800000712a797221 */ /* 0x000fe20000010000 */
[----:B------:R-:W-:Y:S01]  /*129b0*/  FFMA.FTZ R60, R19, R61, R12 ;  /* 0x0000003d133c7223 */ /* 0x000fe2000001000c */
[----:B------:R-:W-:Y:S01]  /*129c0*/  FFMA.FTZ R63, R72, R63, R83 ;  /* 0x0000003f483f7223 */ /* 0x000fe20000010053 */
[--C-:B------:R-:W-:Y:S01]  /*129d0*/  FADD.FTZ R61, R38, -R113.reuse ;  /* 0x80000071263d7221 */ /* 0x100fe20000010000 */
[--C-:B------:R-:W-:Y:S01]  /*129e0*/  FADD.FTZ R123, R43, -R113.reuse ;  /* 0x800000712b7b7221 */ /* 0x100fe20000010000 */
[C---:B------:R-:W-:Y:S01]  /*129f0*/  FMUL.FTZ R117, R116.reuse, R117 ;  /* 0x0000007574757220 */ /* 0x040fe20000410000 */
[----:B------:R-:W-:Y:S01]  /*12a00*/  FMUL.FTZ R119, R116, R119 ;  /* 0x0000007774777220 */ /* 0x000fe20000410000 */
[----:B------:R-:W-:Y:S01]  /*12a10*/  F2FP.BF16.F32.PACK_AB R60, R63, R60 ;  /* 0x0000003c3f3c723e */ /* 0x000fe200000010ff */
[----:B------:R-:W-:Y:S01]  /*12a20*/  FADD.FTZ R63, R40, -R113 ;  /* 0x80000071283f7221 */ /* 0x000fe20000010000 */
        /* <DEDUP_REMOVED lines=14> */
[----:B------:R-:W-:-:S04]  /*12b10*/  VIADD R111, R111, 0x20 ;  /* 0x000000206f6f7836 */ /* 0x000fc80000000000 */
[----:B------:R1:W-:Y:S03]  /*12b20*/  STG.E.128 desc[UR4][R114.64], R60 ;  /* 0x0000003c72007986 */ /* 0x0003e6000c101d04 */
.L_x_7895:
[----:B------:R-:W-:Y:S05]  /*12b30*/  BSYNC B1 ;  /* 0x0000000000017941 */ /* 0x000fea0003800000 */
.L_x_7894:
[----:B------:R-:W-:Y:S01]  /*12b40*/  ISETP.NE.AND P0, PT, R68, RZ, PT ;  /* 0x000000ff4400720c */ /* 0x000fe20003f05270 */
[----:B------:R-:W-:-:S12]  /*12b50*/  BSSY B1, `(.L_x_7896) ;  /* 0x0000022000017945 */ /* 0x000fd80003800000 */
[----:B------:R-:W-:Y:S05]  /*12b60*/  @!P0 BRA `(.L_x_7897) ;  /* 0x0000000000808947 */ /* 0x000fea0003800000 */
[--C-:B01----:R-:W-:Y:S01]  /*12b70*/  FADD.FTZ R61, R44, -R113.reuse ;  /* 0x800000712c3d7221 */ /* 0x103fe20000010000 */
        /* <DEDUP_REMOVED lines=29> */
[----:B------:R-:W-:-:S03]  /*12d50*/  IADD3 R111, R111, 0x20, RZ ;  /* 0x000000206f6f7810 */ /* 0x000fc60007ffe0ff */
[----:B------:R2:W-:Y:S04]  /*12d60*/  STG.E.128 desc[UR4][R114.64], R60 ;  /* 0x0000003c72007986 */ /* 0x0005e8000c101d04 */
.L_x_7897:
[----:B------:R-:W-:Y:S05]  /*12d70*/  BSYNC B1 ;  /* 0x0000000000017941 */ /* 0x000fea0003800000 */
.L_x_7896:
        /* <DEDUP_REMOVED lines=8> */
[C---:B------:R-:W-:Y:S01]  /*12e00*/  FMUL.FTZ R123, R116.reuse, R123 ;  /* 0x0000007b747b7220 */ /* 0x040fe20000410000 */
[----:B------:R-:W-:Y:S01]  /*12e10*/  FMUL.FTZ R125, R116, R125 ;  /* 0x0000007d747d7220 */ /* 0x000fe20000410000 */
[--C-:B------:R-:W-:Y:S01]  /*12e20*/  FADD.FTZ R117, R54, -R113.reuse ;  /* 0x8000007136757221 */ /* 0x100fe20000010000 */
[--C-:B------:R-:W-:Y:S01]  /*12e30*/  FADD.FTZ R115, R55, -R113.reuse ;  /* 0x8000007137737221 */ /* 0x100fe20000010000 */
[--C-:B------:R-:W-:Y:S01]  /*12e40*/  FADD.FTZ R63, R56, -R113.reuse ;  /* 0x80000071383f7221 */ /* 0x100fe20000010000 */
[----:B------:R-:W-:Y:S01]  /*12e50*/  FADD.FTZ R113, R57, -R113 ;  /* 0x8000007139717221 */ /* 0x000fe20000010000 */
[----:B------:R-:W-:Y:S01]  /*12e60*/  FFMA.FTZ R123, R0, R123, R75 ;  /* 0x0000007b007b7223 */ /* 0x000fe2000001004b */
[----:B------:R-:W-:Y:S01]  /*12e70*/  FFMA.FTZ R120, R94, R125, R99 ;  /* 0x0000007d5e787223 */ /* 0x000fe20000010063 */
        /* <DEDUP_REMOVED lines=16> */
[----:B------:R-:W-:-:S05]  /*12f80*/  F2FP.BF16.F32.PACK_AB R60, R116, R113 ;  /* 0x00000071743c723e */ /* 0x000fca00000010ff */
[----:B------:R3:W-:Y:S02]  /*12f90*/  STG.E.128 desc[UR4][R114.64], R60 ;  /* 0x0000003c72007986 */ /* 0x0007e4000c101d04 */
.L_x_7899:
[----:B------:R-:W-:Y:S05]  /*12fa0*/  BSYNC B1 ;  /* 0x0000000000017941 */ /* 0x000fea0003800000 */
.L_x_7898:
[----:B0123--:R-:W0:Y:S02]  /*12fb0*/  LDC.64 R60, c[0x0][0x210] ;  /* 0x00008400ff3c7b82 */ /* 0x00fe240000000a00 */
[----:B0-----:R-:W-:-:S05]  /*12fc0*/  IMAD R21, R60, 0x4, R21 ;  /* 0x000000043c157824 */ /* 0x001fca00078e0215 */
[----:B------:R-:W-:-:S13]  /*12fd0*/  ISETP.GE.AND P0, PT, R21, R61, PT ;  /* 0x0000003d1500720c */ /* 0x000fda0003f06270 */
[----:B------:R-:W-:Y:S05]  /*12fe0*/  @!P0 BRA `(.L_x_7900) ;  /* 0xfffffedc009c8947 */ /* 0x000fea000383ffff */
[----:B------:R-:W-:Y:S05]  /*12ff0*/  BSYNC B0 ;  /* 0x0000000000007941 */ /* 0x000fea0003800000 */
.L_x_7500:
[----:B------:R-:W-:Y:S05]  /*13000*/  EXIT ;  /* 0x000000000000794d */ /* 0x000fea0003800000 */
.L_x_7893:
        /* <DEDUP_REMOVED lines=8> */
.L_x_7902:
[----:B------:R-:W-:Y:S05]  /*13090*/  BSYNC B1 ;  /* 0x0000000000017941 */ /* 0x000fea0003800000 */
.L_x_7901:
        /* <DEDUP_REMOVED lines=9> */
.L_x_7903:
[----:B------:R-:W-:Y:S02]  /*13130*/  IMAD.MOV.U32 R120, RZ, RZ, 0x4 ;  /* 0x00000004ff787424 */ /* 0x000fe400078e00ff */
[----:B------:R-:W-:-:S04]  /*13140*/  IMAD.MOV.U32 R63, RZ, RZ, R117 ;  /* 0x000000ffff3f7224 */ /* 0x000fc800078e0075 */
[----:B------:R-:W-:-:S05]  /*13150*/  FADD.FTZ R63, R62, R63 ;  /* 0x0000003f3e3f7221 */ /* 0x000fca0000010000 */
[----:B------:R-:W-:-:S07]  /*13160*/  MOV R119, R63 ;  /* 0x0000003f00777202 */ /* 0x000fce0000000f00 */
[----:B------:R-:W-:Y:S05]  /*13170*/  WARPSYNC.COLLECTIVE R118, `(.L_x_7904) ;  /* 0x0000000076087348 */ /* 0x000fea0003c00000 */
[----:B------:R0:W1:Y:S02]  /*13180*/  SHFL.BFLY P3, R117, R119, R120, R121 ;  /* 0x0c00007877757389 */ /* 0x0000640000060079 */
[----:B01----:R-:W-:Y:S01]  /*13190*/  ENDCOLLECTIVE ;  /* 0x000000000000791b */ /* 0x003fe20003800000 */
.L_x_7904:
[----:B------:R-:W-:Y:S01]  /*131a0*/  HFMA2.MMA R120, -RZ, RZ, 0, 4.76837158203125e-07 ;  /* 0x00000008ff787435 */ /* 0x000fe200000001ff */
[----:B------:R-:W-:-:S05]  /*131b0*/  MOV R60, R117 ;  /* 0x00000075003c7202 */ /* 0x000fca0000000f00 */
[----:B------:R-:W-:-:S04]  /*131c0*/  FADD.FTZ R114, R63, R60 ;  /* 0x0000003c3f727221 */ /* 0x000fc80000010000 */
[----:B------:R-:W-:-:S07]  /*131d0*/  IMAD.MOV.U32 R119, RZ, RZ, R114 ;  /* 0x000000ffff777224 */ /* 0x000fce00078e0072 */
[----:B------:R-:W-:Y:S05]  /*131e0*/  WARPSYNC.COLLECTIVE R118, `(.L_x_7905) ;  /* 0x0000000076087348 */ /* 0x000fea0003c00000 */
[----:B------:R0:W1:Y:S02]  /*131f0*/  SHFL.BFLY P3, R117, R119, R120, R121 ;  /* 0x0c00007877757389 */ /* 0x0000640000060079 */
[----:B01----:R-:W-:Y:S01]  /*13200*/  ENDCOLLECTIVE ;  /* 0x000000000000791b */ /* 0x003fe20003800000 */
.L_x_7905:
        /* <DEDUP_REMOVED lines=8> */
.L_x_7906:
        /* <DEDUP_REMOVED lines=57> */
.L_x_7907:
[----:B------:R-:W-:Y:S02]  /*13620*/  IMAD.MOV.U32 R120, RZ, RZ, 0x2 ;  /* 0x00000002ff787424 */ /* 0x000fe400078e00ff */
[----:B------:R-:W-:-:S04]  /*13630*/  IMAD.MOV.U32 R61, RZ, RZ, R117 ;  /* 0x000000ffff3d7224 */ /* 0x000fc800078e0075 */
[----:B------:R-:W-:-:S05]  /*13640*/  FADD.FTZ R61, R60, R61 ;  /* 0x0000003d3c3d7221 */ /* 0x000fca0000010000 */
[----:B------:R-:W-:-:S07]  /*13650*/  MOV R119, R61 ;  /* 0x0000003d00777202 */ /* 0x000fce0000000f00 */
[----:B------:R-:W-:Y:S05]  /*13660*/  WARPSYNC.COLLECTIVE R118, `(.L_x_7908) ;  /* 0x0000000076087348 */ /* 0x000fea0003c00000 */
[----:B------:R0:W1:Y:S02]  /*13670*/  SHFL.BFLY P3, R117, R119, R120, R121 ;  /* 0x0c00007877757389 */ /* 0x0000640000060079 */
[----:B01----:R-:W-:Y:S01]  /*13680*/  ENDCOLLECTIVE ;  /* 0x000000000000791b */ /* 0x003fe20003800000 */
.L_x_7908:
[----:B------:R-:W-:Y:S01]  /*13690*/  HFMA2.MMA R120, -RZ, RZ, 0, 2.384185791015625e-07 ;  /* 0x00000004ff787435 */ /* 0x000fe200000001ff */
[----:B------:R-:W-:-:S05]  /*136a0*/  MOV R62, R117 ;  /* 0x00000075003e7202 */ /* 0x000fca0000000f00 */
[----:B------:R-:W-:-:S04]  /*136b0*/  FADD.FTZ R62, R61, R62 ;  /* 0x0000003e3d3e7221 */ /* 0x000fc80000010000 */
[----:B------:R-:W-:-:S07]  /*136c0*/  IMAD.MOV.U32 R119, RZ, RZ, R62 ;  /* 0x000000ffff777224 */ /* 0x000fce00078e003e */
[----:B------:R-:W-:Y:S05]  /*136d0*/  WARPSYNC.COLLECTIVE R118, `(.L_x_7909) ;  /* 0x0000000076087348 */ /* 0x000fea0003c00000 */
[----:B------:R0:W1:Y:S02]  /*136e0*/  SHFL.BFLY P3, R117, R119, R120, R121 ;  /* 0x0c00007877757389 */ /* 0x0000640000060079 */
[----:B01----:R-:W-:Y:S01]  /*136f0*/  ENDCOLLECTIVE ;  /* 0x000000000000791b */ /* 0x003fe20003800000 */
.L_x_7909:
[----:B------:R-:W-:Y:S02]  /*13700*/  IMAD.MOV.U32 R120, RZ, RZ, 0x8 ;  /* 0x00000008ff787424 */ /* 0x000fe400078e00ff */
[----:B------:R-:W-:-:S04]  /*13710*/  IMAD.MOV.U32 R63, RZ, RZ, R117 ;  /* 0x000000ffff3f7224 */ /* 0x000fc800078e0075 */
[----:B------:R-:W-:-:S05]  /*13720*/  FADD.FTZ R63, R62, R63 ;  /* 0x0000003f3e3f7221 */ /* 0x000fca0000010000 */
[----:B------:R-:W-:-:S07]  /*13730*/  MOV R119, R63 ;  /* 0x0000003f00777202 */ /* 0x000fce0000000f00 */
[----:B------:R-:W-:Y:S05]  /*13740*/  WARPSYNC.COLLECTIVE R118, `(.L_x_7910) ;  /* 0x0000000076087348 */ /* 0x000fea0003c00000 */
[----:B------:R0:W1:Y:S02]  /*13750*/  SHFL.BFLY P3, R117, R119, R120, R121 ;  /* 0x0c00007877757389 */ /* 0x0000640000060079 */
[----:B01----:R-:W-:Y:S01]  /*13760*/  ENDCOLLECTIVE ;  /* 0x000000000000791b */ /* 0x003fe20003800000 */
.L_x_7910:
[----:B------:R-:W-:Y:S01]  /*13770*/  HFMA2.MMA R120, -RZ, RZ, 0, 9.5367431640625e-07 ;  /* 0x00000010ff787435 */ /* 0x000fe200000001ff */
[----:B------:R-:W-:-:S05]  /*13780*/  MOV R114, R117 ;  /* 0x0000007500727202 */ /* 0x000fca0000000f00 */
[----:B------:R-:W-:-:S04]  /*13790*/  FADD.FTZ R114, R63, R114 ;  /* 0x000000723f727221 */ /* 0x000fc80000010000 */
[----:B------:R-:W-:-:S07]  /*137a0*/  IMAD.MOV.U32 R119, RZ, RZ, R114 ;  /* 0x000000ffff777224 */ /* 0x000fce00078e0072 */
[----:B------:R-:W-:Y:S05]  /*137b0*/  WARPSYNC.COLLECTIVE R118, `(.L_x_7911) ;  /* 0x0000000076087348 */ /* 0x000fea0003c00000 */
[----:B------:R0:W1:Y:S02]  /*137c0*/  SHFL.BFLY P3, R117, R119, R120, R121 ;  /* 0x0c00007877757389 */ /* 0x0000640000060079 */
[----:B01----:R-:W-:Y:S01]  /*137d0*/  ENDCOLLECTIVE ;  /* 0x000000000000791b */ /* 0x003fe20003800000 */
.L_x_7911:
[----:B------:R-:W-:Y:S05]  /*137e0*/  BRA `(.L_x_7912) ;  /* 0xfffffff0000c7947 */ /* 0x000fea000383ffff */
.L_x_7913:
        /* <DEDUP_REMOVED lines=9> */
.L_x_20703:


//--------------------- .text._ZN10layer_norm31ln_parallel_residual_fwd_kernelINS_13Kernel_traitsI13__nv_bfloat16S2_fS2_fjLj768ELj1ELj4ELj1ELj16ENS_18Kernel_traits_baseILj768ES2_S2_fS2_fjLj128EEEEELb1ELb1ELb1EEEvNS_9FwdParamsE --------------------------
	.section	.text._ZN10layer_norm31ln_parallel_residual_fwd_kernelINS_13Kernel_traitsI13__nv_bfloat16S2_fS2_fjLj768ELj1ELj4ELj1ELj16ENS_18Kernel_traits_baseILj768ES2_S2_fS2_fjLj128EEEEELb1ELb1ELb1EEEvNS_9FwdParamsE,"ax",@progbits
	.align	128
        .global         _ZN10layer_norm31ln_parallel_residual_fwd_kernelINS_13Kernel_traitsI13__nv_bfloat16S2_fS2_fjLj768ELj1ELj4ELj1ELj16ENS_18Kernel_traits_baseILj768ES2_S2_fS2_fjLj128EEEEELb1ELb1ELb1EEEvNS_9FwdParamsE
        .type           _ZN10layer_norm31ln_parallel_residual_fwd_kernelINS_13Kernel_traitsI13__nv_bfloat16S2_fS2_fjLj768ELj1ELj4ELj1ELj16ENS_18Kernel_traits_baseILj768ES2_S2_fS2_fjLj128EEEEELb1ELb1ELb1EEEvNS_9FwdParamsE,@function
        .size           _ZN10layer_norm31ln_parallel_residual_fwd_kernelINS_13Kernel_traitsI13__nv_bfloat16S2_fS2_fjLj768ELj1ELj4ELj1ELj16ENS_18Kernel_traits_baseILj768ES2_S2_fS2_fjLj128EEEEELb1ELb1ELb1EEEvNS_9FwdParamsE,(.L_x_20704 - _ZN10layer_norm31ln_parallel_residual_fwd_kernelINS_13Kernel_traitsI13__nv_bfloat16S2_fS2_fjLj768ELj1ELj4ELj1ELj16ENS_18Kernel_traits_baseILj768ES2_S2_fS2_fjLj128EEEEELb1ELb1ELb1EEEvNS_9FwdParamsE)
        .other          _ZN10layer_norm31ln_parallel_residual_fwd_kernelINS_13Kernel_traitsI13__nv_bfloat16S2_fS2_fjLj768ELj1ELj4ELj1ELj16ENS_18Kernel_traits_baseILj768ES2_S2_fS2_fjLj128EEEEELb1ELb1ELb1EEEvNS_9FwdParamsE,@"STO_CUDA_ENTRY STV_DEFAULT"
_ZN10layer_norm31ln_parallel_residual_fwd_kernelINS_13Kernel_traitsI13__nv_bfloat16S2_fS2_fjLj768ELj1ELj4ELj1ELj16ENS_18Kernel_traits_baseILj768ES2_S2_fS2_fjLj128EEEEELb1ELb1ELb1EEEvNS_9FwdParamsE:
.text._ZN10layer_norm31ln_parallel_residual_fwd_kernelINS_13Kernel_traitsI13__nv_bfloat16S2_fS2_fjLj768ELj1ELj4ELj1ELj16ENS_18Kernel_traits_baseILj768ES2_S2_fS2_fjLj128EEEEELb1ELb1ELb1EEEvNS_9FwdParamsE:
        /* <DEDUP_REMOVED lines=12> */
[----:B------:R-:W-:-:S04]  /*00c0*/  ULDC UR10, c[0x0][0x214] ;  /* 0x00008500000a7ab9 */ /* 0x000fc80000000800 */
[----:B------:R-:W3:Y:S01]  /*00d0*/  @P0 LDC R7, c[0x0][0x2f0] ;  /* 0x0000bc00ff070b82 */ /* 0x000ee20000000800 */
        /* <DEDUP_REMOVED lines=41> */
[----:B------:R-:W-:Y:S01]  /*0370*/  UIADD3 UR24, UR7, -0x56f99767, URZ ;  /* 0xa906689907187890 */ /* 0x000fe2000fffe03f */
[----:B------:R-:W-:Y:S02]  /*0380*/  ISETP.NE.U32.AND P0, PT, RZ, UR8, PT ;  /* 0x00000008ff007c0c */ /* 0x000fe4000bf05070 */
[----:B------:R-:W-:Y:S01]  /*0390*/  LOP3.LUT R14, R3, UR22, R6, 0x96, !PT ;  /* 0x00000016030e7c12 */ /* 0x000fe2000f8e9606 */
[----:B------:R-:W-:Y:S01]  /*03a0*/  IMAD.WIDE.U32 R6, R7, -0x2daee0ad, RZ ;  /* 0xd2511f5307067825 */ /* 0x000fe200078e00ff */
[----:B------:R-:W-:Y:S02]  /*03b0*/  ISETP.NE.AND.EX P0, PT, RZ, UR9, PT, P0 ;  /* 0x00000009ff007c0c */ /* 0x000fe4000bf05300 */
[----:B------:R-:W-:Y:S02]  /*03c0*/  IADD3 R4, P1, R0, UR8, RZ ;  /* 0x0000000800047c10 */ /* 0x000fe4000ff3e0ff */
[----:B------:R-:W-:Y:S01]  /*03d0*/  LOP3.LUT R16, R7, UR24, R2, 0x96, !PT ;  /* 0x0000001807107c12 */ /* 0x000fe2000f8e9602 */
[----:B------:R-:W-:Y:S01]  /*03e0*/  UIADD3 UR23, UR6, 0x1715609d, URZ ;  /* 0x1715609d06177890 */ /* 0x000fe2000fffe03f */
[----:B------:R-:W-:Y:S01]  /*03f0*/  IMAD.WIDE.U32 R14, R14, -0x326172a9, RZ ;  /* 0xcd9e8d570e0e7825 */ /* 0x000fe200078e00ff */
[----:B------:R-:W-:-:S03]  /*0400*/  UIADD3 UR25, UR6, -0x4ab325aa, URZ ;  /* 0xb54cda5606197890 */ /* 0x000fc6000fffe03f */
[----:B------:R-:W-:-:S04]  /*0410*/  IMAD.WIDE.U32 R16, R16, -0x326172a9, RZ ;  /* 0xcd9e8d5710107825 */ /* 0x000fc800078e00ff */
[----:B------:R-:W-:Y:S01]  /*0420*/  IMAD.X R5, RZ, RZ, UR9, P1 ;  /* 0x00000009ff057e24 */ /* 0x000fe200088e06ff */
[----:B------:R-:W-:Y:S01]  /*0430*/  LOP3.LUT R2, R15, UR23, R12, 0x96, !PT ;  /* 0x000000170f027c12 */ /* 0x000fe2000f8e960c */
[----:B------:R-:W-:Y:S01]  /*0440*/  UIADD3 UR26, UR7, 0x646e171e, URZ ;  /* 0x646e171e071a7890 */ /* 0x000fe2000fffe03f */
[----:B------:R-:W-:Y:S02]  /*0450*/  LOP3.LUT R7, R17, UR25, R14, 0x96, !PT ;  /* 0x0000001911077c12 */ /* 0x000fe4000f8e960e */
[----:B------:R-:W-:Y:S01]  /*0460*/  SHF.R.U32.HI R102, RZ, 0x5, R64 ;  /* 0x00000005ff667819 */ /* 0x000fe20000011640 */
[----:B------:R0:W5:Y:S01]  /*0470*/  @P0 LDG.E.128 R8, desc[UR4][R4.64] ;  /* 0x0000000404080981 */ /* 0x000162000c1e1d00 */
[----:B------:R-:W-:Y:S02]  /*0480*/  UIADD3 UR27, UR6, 0x5384540f, URZ ;  /* 0x5384540f061b7890 */ /* 0x000fe4000fffe03f */
[----:B------:R-:W-:Y:S01]  /*0490*/  UIADD3 UR28, UR7, 0x1fd5c5a3, URZ ;  /* 0x1fd5c5a3071c7890 */ /* 0x000fe2000fffe03f */
[----:B------:R0:W5:Y:S01]  /*04a0*/  @P0 LDG.E.128 R12, desc[UR4][R4.64+0x200] ;  /* 0x00020004040c0981 */ /* 0x000162000c1e1d00 */
[----:B------:R-:W-:-:S03]  /*04b0*/  ULDC.64 UR8, c[0x0][0x260] ;  /* 0x0000980000087ab9 */ /* 0x000fc60000000a00 */
[----:B------:R0:W5:Y:S01]  /*04c0*/  @P0 LDG.E.128 R32, desc[UR4][R4.64+0x400] ;  /* 0x0004000404200981 */ /* 0x000162000c1e1d00 */
[----:B------:R-:W-:-:S04]  /*04d0*/  IMAD.WIDE.U32 R2, R2, -0x2daee0ad, RZ ;  /* 0xd2511f5302027825 */ /* 0x000fc800078e00ff */
[----:B------:R-:W-:Y:S01]  /*04e0*/  IMAD R102, R21, 0x4, R102 ;  /* 0x0000000415667824 */ /* 0x000fe200078e0266 */
[----:B------:R-:W-:Y:S01]  /*04f0*/  LOP3.LUT R18, R3, UR26, R6, 0x96, !PT ;  /* 0x0000001a03127c12 */ /* 0x000fe2000f8e9606 */
        /* <DEDUP_REMOVED lines=23> */
[----:B------:R-:W-:Y:S01]  /*0670*/  PRMT R73, R13, 0x7632, R73 ;  /* 0x000076320d497816 */ /* 0x000fe20000000049 */
[----:B------:R-:W-:Y:S01]  /*0680*/  IMAD.U32 R18, R15, 0x10000, RZ ;  /* 0x000100000f127824 */ /* 0x000fe200078e00ff */
[----:B------:R-:W-:Y:S01]  /*0690*/  SHF.L.U32 R20, R13, 0x10, RZ ;  /* 0x000000100d147819 */ /* 0x000fe200000006ff */
[----:B------:R-:W-:Y:S01]  /*06a0*/  UIADD3 UR31, UR6, -0x700cb87f, URZ ;  /* 0x8ff34781061f7890 */ /* 0x000fe2000fffe03f */
[----:B------:R-:W-:Y:S01]  /*06b0*/  PRMT R75, R15, 0x7632, R75 ;  /* 0x000076320f4b7816 */ /* 0x000fe2000000004b */
[----:B------:R-:W-:Y:S01]  /*06c0*/  UIADD3 UR32, UR7, -0x695add53, URZ ;  /* 0x96a522ad07207890 */ /* 0x000fe2000fffe03f */
[----:B------:R-:W-:Y:S01]  /*06d0*/  IMAD R13, R19, -0x2daee0ad, RZ ;  /* 0xd2511f53130d7824 */ /* 0x000fe200078e02ff */
[----:B------:R-:W-:Y:S01]  /*06e0*/  PRMT R69, R9, 0x7632, R69 ;  /* 0x0000763209457816 */ /* 0x000fe20000000045 */
[----:B------:R-:W-:Y:S01]  /*06f0*/  IMAD R0, R36, -0x326172a9, RZ ;  /* 0xcd9e8d5724007824 */ /* 0x000fe200078e02ff */
[----:B------:R-:W-:Y:S01]  /*0700*/  PRMT R70, R10, 0x7632, R70 ;  /* 0x000076320a467816 */ /* 0x000fe20000000046 */
[----:B------:R-:W-:Y:S01]  /*0710*/  IMAD.HI.U32 R15, R66, -0x326172a9, RZ ;  /* 0xcd9e8d57420f7827 */ /* 0x000fe200078e00ff */
[----:B------:R-:W-:Y:S01]  /*0720*/  PRMT R72, R12, 0x7632, R72 ;  /* 0x000076320c487816 */ /* 0x000fe20000000048 */
[----:B------:R-:W-:Y:S01]  /*0730*/  ULDC.64 UR8, c[0x0][0x228] ;  /* 0x00008a0000087ab9 */ /* 0x000fe20000000a00 */
[----:B------:R-:W-:Y:S01]  /*0740*/  PRMT R76, R32, 0x7632, R76 ;  /* 0x00007632204c7816 */ /* 0x000fe2000000004c */
[----:B0-----:R-:W-:Y:S01]  /*0750*/  IMAD.WIDE.U32 R2, R17, -0x2daee0ad, RZ ;  /* 0xd2511f5311027825 */ /* 0x001fe200078e00ff */
[----:B------:R-:W-:Y:S01]  /*0760*/  PRMT R78, R34, 0x7632, R78 ;  /* 0x00007632224e7816 */ /* 0x000fe2000000004e */
[----:B------:R-:W-:Y:S01]  /*0770*/  BSSY B0, `(.L_x_7914) ;  /* 0x000123f000007945 */ /* 0x000fe20003800000 */
        /* <DEDUP_REMOVED lines=8> */
[C---:B------:R-:W-:Y:S01]  /*0800*/  PRMT R77, R33.reuse, 0x7632, R77 ;  /* 0x00007632214d7816 */ /* 0x040fe2000000004d */
[----:B------:R-:W-:Y:S01]  /*0810*/  IMAD.U32 R65, R8, 0x10000, RZ ;  /* 0x0001000008417824 */ /* 0x000fe200078e00ff */
[----:B------:R-:W-:Y:S01]  /*0820*/  SHF.L.U32 R63, R10, 0x10, RZ ;  /* 0x000000100a3f7819 */ /* 0x000fe200000006ff */
[----:B------:R-:W-:Y:S01]  /*0830*/  IMAD.MOV.U32 R14, RZ, RZ, R2 ;  /* 0x000000ffff0e7224 */ /* 0x000fe200078e0002 */
[----:B------:R-:W-:Y:S01]  /*0840*/  ISETP.NE.U32.AND P0, PT, RZ, UR8, PT ;  /* 0x00000008ff007c0c */ /* 0x000fe2000bf05070 */
[----:B------:R-:W-:Y:S01]  /*0850*/  IMAD.U32 R16, R33, 0x10000, RZ ;  /* 0x0001000021107824 */ /* 0x000fe200078e00ff */
[----:B------:R-:W-:Y:S01]  /*0860*/  LOP3.LUT R15, R15, UR31, R0, 0x96, !PT ;  /* 0x0000001f0f0f7c12 */ /* 0x000fe2000f8e9600 */
[----:B------:R-:W-:Y:S01]  /*0870*/  IMAD.U32 R19, R34, 0x10000, RZ ;  /* 0x0001000022137824 */ /* 0x000fe200078e00ff */
[----:B------:R-:W-:Y:S01]  /*0880*/  LOP3.LUT R13, R3, UR32, R13, 0x96, !PT ;  /* 0x00000020030d7c12 */ /* 0x000fe2000f8e960d */
[----:B------:R-:W-:Y:S01]  /*0890*/  IMAD R66, R66, -0x326172a9, RZ ;  /* 0xcd9e8d5742427824 */ /* 0x000fe200078e02ff */
[----:B------:R-:W-:Y:S01]  /*08a0*/  SHF.L.U32 R21, R32, 0x10, RZ ;  /* 0x0000001020157819 */ /* 0x000fe200000006ff */
[----:B------:R-:W-:Y:S01]  /*08b0*/  IMAD.MOV.U32 R67, RZ, RZ, RZ ;  /* 0x000000ffff437224 */ /* 0x000fe200078e00ff */
[----:B------:R-:W-:Y:S01]  /*08c0*/  SHF.L.U32 R17, R35, 0x10, RZ ;  /* 0x0000001023117819 */ /* 0x000fe200000006ff */
        /* <DEDUP_REMOVED lines=14> */
[----:B------:R-:W-:Y:S01]  /*09b0*/  IMAD.U32 R79, R79, 0x10000, RZ ;  /* 0x000100004f4f7824 */ /* 0x000fe200078e00ff */
[----:B------:R-:W-:Y:S01]  /*09c0*/  ISETP.NE.AND.EX P0, PT, RZ, UR9, PT, P0 ;  /* 0x00000009ff007c0c */ /* 0x000fe2000bf05300 */
[----:B------:R-:W-:Y:S01]  /*09d0*/  ULDC UR9, c[0x0][0x218] ;  /* 0x0000860000097ab9 */ /* 0x000fe20000000800 */
[----:B------:R-:W-:Y:S01]  /*09e0*/  ULDC UR12, c[0x0][0x2d8] ;  /* 0x0000b600000c7ab9 */ /* 0x000fe20000000800 */
[----:B------:R-:W-:Y:S01]  /*09f0*/  ULDC.64 UR34, c[0x0][0x228] ;  /* 0x00008a0000227ab9 */ /* 0x000fe20000000a00 */
[----:B------:R-:W-:Y:S01]  /*0a00*/  UISETP.NE.AND UP0, UPT, UR8, URZ, UPT ;  /* 0x0000003f0800728c */ /* 0x000fe2000bf05270 */
[----:B------:R-:W-:Y:S01]  /*0a10*/  ULDC.64 UR10, c[0x0][0x230] ;  /* 0x00008c00000a7ab9 */ /* 0x000fe20000000a00 */
[----:B------:R-:W-:Y:S01]  /*0a20*/  ULDC.64 UR14, c[0x0][0x2b8] ;  /* 0x0000ae00000e7ab9 */ /* 0x000fe20000000a00 */
[----:B--2---:R-:W-:Y:S01]  /*0a30*/  PRMT R80, R5, 0x7632, R80 ;  /* 0x0000763205507816 */ /* 0x004fe20000000050 */
[----:B------:R-:W-:Y:S01]  /*0a40*/  IMAD.U32 R12, R4, 0x10000, RZ ;  /* 0x00010000040c7824 */ /* 0x000fe200078e00ff */
[C---:B------:R-:W-:Y:S01]  /*0a50*/  PRMT R83, R6.reuse, 0x7632, R83 ;  /* 0x0000763206537816 */ /* 0x040fe20000000053 */
[----:B------:R-:W-:Y:S01]  /*0a60*/  IMAD.U32 R10, R6, 0x10000, RZ ;  /* 0x00010000060a7824 */ /* 0x000fe200078e00ff */
[----:B---3--:R-:W-:Y:S01]  /*0a70*/  PRMT R85, R28, 0x7632, R85 ;  /* 0x000076321c557816 */ /* 0x008fe20000000055 */
[----:B------:R-:W-:Y:S01]  /*0a80*/  IMAD.U32 R9, R7, 0x10000, RZ ;  /* 0x0001000007097824 */ /* 0x000fe200078e00ff */
[----:B------:R-:W-:Y:S01]  /*0a90*/  PRMT R84, R29, 0x7632, R84 ;  /* 0x000076321d547816 */ /* 0x000fe20000000054 */
[----:B------:R-:W-:Y:S01]  /*0aa0*/  IMAD.U32 R6, R30, 0x10000, RZ ;  /* 0x000100001e067824 */ /* 0x000fe200078e00ff */
[----:B------:R-:W-:Y:S01]  /*0ab0*/  PRMT R86, R31, 0x7632, R86 ;  /* 0x000076321f567816 */ /* 0x000fe20000000056 */
[----:B----4-:R-:W-:Y:S01]  /*0ac0*/  IMAD.U32 R3, R25, 0x10000, RZ ;  /* 0x0001000019037824 */ /* 0x010fe200078e00ff */
        /* <DEDUP_REMOVED lines=25> */
[----:B------:R-:W-:-:S07]  /*0c60*/  SHF.L.U32 R88, R88, 0x10, RZ ;  /* 0x0000001058587819 */ /* 0x000fce00000006ff */
.L_x_8303:
        /* <DEDUP_REMOVED lines=14> */
[----:B------:R0:W5:Y:S04]  /*0d50*/  @P1 LDG.E.128 R48, desc[UR4][R28.64] ;  /* 0x000000041c301981 */ /* 0x000168000c1e1d00 */
        /* <DEDUP_REMOVED lines=13> */
.L_x_7916:
[----:B------:R-:W-:-:S07]  /*0e30*/  IMAD.MOV.U32 R34, RZ, RZ, R66 ;  /* 0x000000ffff227224 */ /* 0x000fce00078e0042 */
.L_x_7917:
[----:B------:R-:W-:Y:S05]  /*0e40*/  BSYNC B1 ;  /* 0x0000000000017941 */ /* 0x000fea0003800000 */
.L_x_7915:
        /* <DEDUP_REMOVED lines=16> */
.L_x_7921:
[----:B------:R-:W-:Y:S05]  /*0f50*/  BSYNC B2 ;  /* 0x0000000000027941 */ /* 0x000fea0003800000 */
.L_x_7920:
        /* <DEDUP_REMOVED lines=42> */
[----:B------:R-:W-:Y:S01]  /*1200*/  LOP3.LUT R13, R29, UR32, R14, 0x96, !PT ;  /* 0x000000201d0d7c12 */ /* 0x000fe2000f8e960e */
[----:B------:R-:W-:-:S07]  /*1210*/  IMAD.MOV.U32 R14, RZ, RZ, R28 ;  /* 0x000000ffff0e7224 */ /* 0x000fce00078e001c */
.L_x_7919:
[----:B------:R-:W-:Y:S05]  /*1220*/  BSYNC B1 ;  /* 0x0000000000017941 */ /* 0x000fea0003800000 */
.L_x_7918:
        /* <DEDUP_REMOVED lines=19> */
.L_x_7922:
        /* <DEDUP_REMOVED lines=12> */
.L_x_7925:
[----:B------:R-:W-:-:S07]  /*1420*/  IMAD.MOV.U32 R30, RZ, RZ, R66 ;  /* 0x000000ffff1e7224 */ /* 0x000fce00078e0042 */
.L_x_7926:
[----:B------:R-:W-:Y:S05]  /*1430*/  BSYNC B1 ;  /* 0x0000000000017941 */ /* 0x000fea0003800000 */
.L_x_7924:
        /* <DEDUP_REMOVED lines=16> */
.L_x_7930:
[----:B------:R-:W-:Y:S05]  /*1540*/  BSYNC B2 ;  /* 0x0000000000027941 */ /* 0x000fea0003800000 */
.L_x_7929:
        /* <DEDUP_REMOVED lines=44> */
.L_x_7928:
[----:B------:R-:W-:Y:S05]  /*1810*/  BSYNC B1 ;  /* 0x0000000000017941 */ /* 0x000fea0003800000 */
.L_x_7927:
        /* <DEDUP_REMOVED lines=9> */
.L_x_7923:
        /* <DEDUP_REMOVED lines=12> */
.L_x_7932:
[----:B------:R-:W-:-:S07]  /*1970*/  MOV R30, R66 ;  /* 0x00000042001e7202 */ /* 0x000fce0000000f00 */
.L_x_7933:
[----:B------:R-:W-:Y:S05]  /*1980*/  BSYNC B1 ;  /* 0x0000000000017941 */ /* 0x000fea0003800000 */
.L_x_7931:
        /* <DEDUP_REMOVED lines=16> */
.L_x_7937:
[----:B------:R-:W-:Y:S05]  /*1a90*/  BSYNC B2 ;  /* 0x0000000000027941 */ /* 0x000fea0003800000 */
.L_x_7936:
        /* <DEDUP_REMOVED lines=44> */
.L_x_7935:
[----:B------:R-:W-:Y:S05]  /*1d60*/  BSYNC B1 ;  /* 0x0000000000017941 */ /* 0x000fea0003800000 */
.L_x_7934:
        /* <DEDUP_REMOVED lines=13> */
.L_x_7938:
        /* <DEDUP_REMOVED lines=12> */
.L_x_7941:
[----:B------:R-:W-:-:S07]  /*1f00*/  MOV R24, R66 ;  /* 0x0000004200187202 */ /* 0x000fce0000000f00 */
.L_x_7942:
[----:B------:R-:W-:Y:S05]  /*1f10*/  BSYNC B1 ;  /* 0x0000000000017941 */ /* 0x000fea0003800000 */
.L_x_7940:
        /* <DEDUP_REMOVED lines=16> */
.L_x_7946:
[----:B------:R-:W-:Y:S05]  /*2020*/  BSYNC B2 ;  /* 0x0000000000027941 */ /* 0x000fea0003800000 */
.L_x_7945:
        /* <DEDUP_REMOVED lines=44> */
.L_x_7944:
[----:B------:R-:W-:Y:S05]  /*22f0*/  BSYNC B1 ;  /* 0x0000000000017941 */ /* 0x000fea0003800000 */
.L_x_7943:
        /* <DEDUP_REMOVED lines=10> */
.L_x_7939:
        /* <DEDUP_REMOVED lines=12> */
.L_x_7948:
[----:B------:R-:W-:-:S07]  /*2460*/  IMAD.MOV.U32 R24, RZ, RZ, R66 ;  /* 0x000000ffff187224 */ /* 0x000fce00078e0042 */
.L_x_7949:
[----:B------:R-:W-:Y:S05]  /*2470*/  BSYNC B1 ;  /* 0x0000000000017941 */ /* 0x000fea0003800000 */
.L_x_7947:
        /* <DEDUP_REMOVED lines=16> */
.L_x_7953:
[----:B------:R-:W-:Y:S05]  /*2580*/  BSYNC B2 ;  /* 0x0000000000027941 */ /* 0x000fea0003800000 */
.L_x_7952:
        /* <DEDUP_REMOVED lines=44> */
.L_x_7951:
[----:B------:R-:W-:Y:S05]  /*2850*/  BSYNC B1 ;  /* 0x0000000000017941 */ /* 0x000fea0003800000 */
.L_x_7950:
        /* <DEDUP_REMOVED lines=14> */
.L_x_7954:
        /* <DEDUP_REMOVED lines=12> */
.L_x_7957:
[----:B------:R-:W-:-:S07]  /*2a00*/  IMAD.MOV.U32 R36, RZ, RZ, R66 ;  /* 0x000000ffff247224 */ /* 0x000fce00078e0042 */
.L_x_7958:
[----:B------:R-:W-:Y:S05]  /*2a10*/  BSYNC B1 ;  /* 0x0000000000017941 */ /* 0x000fea0003800000 */
.L_x_7956:
        /* <DEDUP_REMOVED lines=16> */
.L_x_7962:
[----:B------:R-:W-:Y:S05]  /*2b20*/  BSYNC B2 ;  /* 0x0000000000027941 */ /* 0x000fea0003800000 */
.L_x_7961:
        /* <DEDUP_REMOVED lines=44> */
.L_x_7960:
[----:B------:R-:W-:Y:S05]  /*2df0*/  BSYNC B1 ;  /* 0x0000000000017941 */ /* 0x000fea0003800000 */
.L_x_7959:
        /* <DEDUP_REMOVED lines=9> */
.L_x_7955:
        /* <DEDUP_REMOVED lines=12> */
.L_x_7964:
[----:B------:R-:W-:-:S07]  /*2f50*/  IMAD.MOV.U32 R36, RZ, RZ, R66 ;  /* 0x000000ffff247224 */ /* 0x000fce00078e0042 */
.L_x_7965:
[----:B------:R-:W-:Y:S05]  /*2f60*/  BSYNC B1 ;  /* 0x0000000000017941 */ /* 0x000fea0003800000 */
.L_x_7963:
        /* <DEDUP_REMOVED lines=16> */
.L_x_7969:
[----:B------:R-:W-:Y:S05]  /*3070*/  BSYNC B2 ;  /* 0x0000000000027941 */ /* 0x000fea0003800000 */
.L_x_7968:
        /* <DEDUP_REMOVED lines=44> */
.L_x_7967:
[----:B------:R-:W-:Y:S05]  /*3340*/  BSYNC B1 ;  /* 0x0000000000017941 */ /* 0x000fea0003800000 */
.L_x_7966:
        /* <DEDUP_REMOVED lines=13> */
.L_x_7970:
        /* <DEDUP_REMOVED lines=12> */
.L_x_7973:
[----:B------:R-:W-:-:S07]  /*34e0*/  IMAD.MOV.U32 R36, RZ, RZ, R66 ;  /* 0x000000ffff247224 */ /* 0x000fce00078e0042 */
.L_x_7974:
[----:B------:R-:W-:Y:S05]  /*34f0*/  BSYNC B1 ;  /* 0x0000000000017941 */ /* 0x000fea0003800000 */
.L_x_7972:
        /* <DEDUP_REMOVED lines=16> */
.L_x_7978:
[----:B------:R-:W-:Y:S05]  /*3600*/  BSYNC B2 ;  /* 0x0000000000027941 */ /* 0x000fea0003800000 */
.L_x_7977:
        /* <DEDUP_REMOVED lines=44> */
.L_x_7976:
[----:B------:R-:W-:Y:S05]  /*38d0*/  BSYNC B1 ;  /* 0x0000000000017941 */ /* 0x000fea0003800000 */
.L_x_7975:
        /* <DEDUP_REMOVED lines=10> */
.L_x_7971:
        /* <DEDUP_REMOVED lines=12> */
.L_x_7980:
[----:B------:R-:W-:-:S07]  /*3a40*/  MOV R36, R66 ;  /* 0x0000004200247202 */ /* 0x000fce0000000f00 */
.L_x_7981:
[----:B------:R-:W-:Y:S05]  /*3a50*/  BSYNC B1 ;  /* 0x0000000000017941 */ /* 0x000fea0003800000 */
.L_x_7979:
        /* <DEDUP_REMOVED lines=16> */
.L_x_7985:
[----:B------:R-:W-:Y:S05]  /*3b60*/  BSYNC B2 ;  /* 0x0000000000027941 */ /* 0x000fea0003800000 */
.L_x_7984:
        /* <DEDUP_REMOVED lines=44> */
.L_x_7983:
[----:B------:R-:W-:Y:S05]  /*3e30*/  BSYNC B1 ;  /* 0x0000000000017941 */ /* 0x000fea0003800000 */
.L_x_7982:
        /* <DEDUP_REMOVED lines=14> */
.L_x_7986:
        /* <DEDUP_REMOVED lines=12> */
.L_x_7989:
[----:B------:R-:W-:-:S07]  /*3fe0*/  MOV R35, R66 ;  /* 0x0000004200237202 */ /* 0x000fce0000000f00 */
.L_x_7990:
[----:B------:R-:W-:Y:S05]  /*3ff0*/  BSYNC B1 ;  /* 0x0000000000017941 */ /* 0x000fea0003800000 */
.L_x_7988:
        /* <DEDUP_REMOVED lines=16> */
.L_x_7994:
[----:B------:R-:W-:Y:S05]  /*4100*/  BSYNC B2 ;  /* 0x0000000000027941 */ /* 0x000fea0003800000 */
.L_x_7993:
        /* <DEDUP_REMOVED lines=44> */
.L_x_7992:
[----:B------:R-:W-:Y:S05]  /*43d0*/  BSYNC B1 ;  /* 0x0000000000017941 */ /* 0x000fea0003800000 */
.L_x_7991:
        /* <DEDUP_REMOVED lines=9> */
.L_x_7987:
        /* <DEDUP_REMOVED lines=12> */
.L_x_7996:
[----:B------:R-:W-:-:S07]  /*4530*/  IMAD.MOV.U32 R35, RZ, RZ, R66 ;  /* 0x000000ffff237224 */ /* 0x000fce00078e0042 */
.L_x_7997:
[----:B------:R-:W-:Y:S05]  /*4540*/  BSYNC B1 ;  /* 0x0000000000017941 */ /* 0x000fea0003800000 */
.L_x_7995:
        /* <DEDUP_REMOVED lines=16> */
.L_x_8001:
[----:B------:R-:W-:Y:S05]  /*4650*/  BSYNC B2 ;  /* 0x0000000000027941 */ /* 0x000fea0003800000 */
.L_x_8000:
        /* <DEDUP_REMOVED lines=44> */
.L_x_7999:
[----:B------:R-:W-:Y:S05]  /*4920*/  BSYNC B1 ;  /* 0x0000000000017941 */ /* 0x000fea0003800000 */
.L_x_7998:
        /* <DEDUP_REMOVED lines=12> */
.L_x_8002:
        /* <DEDUP_REMOVED lines=12> */
.L_x_8005:
[----:B------:R-:W-:-:S07]  /*4ab0*/  IMAD.MOV.U32 R26, RZ, RZ, R66 ;  /* 0x000000ffff1a7224 */ /* 0x000fce00078e0042 */
.L_x_8006:
[----:B------:R-:W-:Y:S05]  /*4ac0*/  BSYNC B1 ;  /* 0x0000000000017941 */ /* 0x000fea0003800000 */
.L_x_8004:
        /* <DEDUP_REMOVED lines=16> */
.L_x_8010:
[----:B------:R-:W-:Y:S05]  /*4bd0*/  BSYNC B2 ;  /* 0x0000000000027941 */ /* 0x000fea0003800000 */
.L_x_8009:
        /* <DEDUP_REMOVED lines=44> */
.L_x_8008:
[----:B------:R-:W-:Y:S05]  /*4ea0*/  BSYNC B1 ;  /* 0x0000000000017941 */ /* 0x000fea0003800000 */
.L_x_8007:
        /* <DEDUP_REMOVED lines=10> */
.L_x_8003:
        /* <DEDUP_REMOVED lines=12> */
.L_x_8012:
[----:B------:R-:W-:-:S07]  /*5010*/  IMAD.MOV.U32 R26, RZ, RZ, R66 ;  /* 0x000000ffff1a7224 */ /* 0x000fce00078e0042 */
.L_x_8013:
[----:B------:R-:W-:Y:S05]  /*5020*/  BSYNC B1 ;  /* 0x0000000000017941 */ /* 0x000fea0003800000 */
.L_x_8011:
        /* <DEDUP_REMOVED lines=16> */
.L_x_8017:
[----:B------:R-:W-:Y:S05]  /*5130*/  BSYNC B2 ;  /* 0x0000000000027941 */ /* 0x000fea0003800000 */
.L_x_8016:
        /* <DEDUP_REMOVED lines=44> */
.L_x_8015:
[----:B------:R-:W-:Y:S05]  /*5400*/  BSYNC B1 ;  /* 0x0000000000017941 */ /* 0x000fea0003800000 */
.L_x_8014:
        /* <DEDUP_REMOVED lines=13> */
.L_x_8018:
        /* <DEDUP_REMOVED lines=12> */
.L_x_8021:
[----:B------:R-:W-:-:S07]  /*55a0*/  IMAD.MOV.U32 R39, RZ, RZ, R66 ;  /* 0x000000ffff277224 */ /* 0x000fce00078e0042 */
.L_x_8022:
[----:B------:R-:W-:Y:S05]  /*55b0*/  BSYNC B1 ;  /* 0x0000000000017941 */ /* 0x000fea0003800000 */
.L_x_8020:
        /* <DEDUP_REMOVED lines=16> */
.L_x_8026:
[----:B------:R-:W-:Y:S05]  /*56c0*/  BSYNC B2 ;  /* 0x0000000000027941 */ /* 0x000fea0003800000 */
.L_x_8025:
        /* <DEDUP_REMOVED lines=44> */
.L_x_8024:
[----:B------:R-:W-:Y:S05]  /*5990*/  BSYNC B1 ;  /* 0x0000000000017941 */ /* 0x000fea0003800000 */
.L_x_8023:
        /* <DEDUP_REMOVED lines=9> */
.L_x_8019:
        /* <DEDUP_REMOVED lines=12> */
.L_x_8028:
[----:B------:R-:W-:-:S07]  /*5af0*/  MOV R39, R66 ;  /* 0x0000004200277202 */ /* 0x000fce0000000f00 */
.L_x_8029:
[----:B------:R-:W-:Y:S05]  /*5b00*/  BSYNC B1 ;  /* 0x0000000000017941 */ /* 0x000fea0003800000 */
.L_x_8027:
        /* <DEDUP_REMOVED lines=16> */
.L_x_8033:
[----:B------:R-:W-:Y:S05]  /*5c10*/  BSYNC B2 ;  /* 0x0000000000027941 */ /* 0x000fea0003800000 */
.L_x_8032:
        /* <DEDUP_REMOVED lines=44> */
.L_x_8031:
[----:B------:R-:W-:Y:S05]  /*5ee0*/  BSYNC B1 ;  /* 0x0000000000017941 */ /* 0x000fea0003800000 */
.L_x_8030:
        /* <DEDUP_REMOVED lines=12> */
.L_x_8034:
        /* <DEDUP_REMOVED lines=12> */
.L_x_8037:
[----:B------:R-:W-:-:S07]  /*6070*/  MOV R35, R66 ;  /* 0x0000004200237202 */ /* 0x000fce0000000f00 */
.L_x_8038:
[----:B------:R-:W-:Y:S05]  /*6080*/  BSYNC B1 ;  /* 0x0000000000017941 */ /* 0x000fea0003800000 */
.L_x_8036:
        /* <DEDUP_REMOVED lines=18> */
.L_x_8042:
[----:B------:R-:W-:Y:S05]  /*61b0*/  BSYNC B2 ;  /* 0x0000000000027941 */ /* 0x000fea0003800000 */
.L_x_8041:
        /* <DEDUP_REMOVED lines=44> */
.L_x_8040:
[----:B------:R-:W-:Y:S05]  /*6480*/  BSYNC B1 ;  /* 0x0000000000017941 */ /* 0x000fea0003800000 */
.L_x_8039:
        /* <DEDUP_REMOVED lines=10> */
.L_x_8035:
[----:B------:R-:W0:Y:S01]  /*6530*/  LDC.64 R108, c[0x0][0x238] ;  /* 0x00008e00ff6c7b82 */ /* 0x000e220000000a00 */
[----:B------:R-:W-:Y:S02]  /*6540*/  P2R R24, PR, RZ, 0x4 ;  /* 0x00000004ff187803 */ /* 0x000fe40000000000 */
[----:B------:R-:W-:Y:S02]  /*6550*/  SEL R27, RZ, 0x1000000, P5 ;  /* 0x01000000ff1b7807 */ /* 0x000fe40002800000 */
[----:B------:R-:W-:Y:S02]  /*6560*/  ISETP.NE.AND P2, PT, R32, RZ, PT ;  /* 0x000000ff2000720c */ /* 0x000fe40003f45270 */
[----:B------:R-:W-:Y:S01]  /*6570*/  ISETP.NE.AND P5, PT, R34, RZ, PT ;  /* 0x000000ff2200720c */ /* 0x000fe20003fa5270 */
[----:B------:R-:W1:Y:S01]  /*6580*/  LDC.64 R104, c[0x0][0x240] ;  /* 0x00009000ff687b82 */ /* 0x000e620000000a00 */
[----:B------:R-:W-:Y:S02]  /*6590*/  SEL R25, RZ, 0x10000, P4 ;  /* 0x00010000ff197807 */ /* 0x000fe40002000000 */
[----:B------:R-:W-:-:S02]  /*65a0*/  SEL R34, RZ, 0x100, P3 ;  /* 0x00000100ff227807 */ /* 0x000fc40001800000 */
[----:B------:R-:W-:Y:S02]  /*65b0*/  ISETP.NE.AND P4, PT, R30, RZ, PT ;  /* 0x000000ff1e00720c */ /* 0x000fe40003f85270 */
[----:B------:R-:W-:Y:S01]  /*65c0*/  ISETP.NE.AND P3, PT, R33, RZ, PT ;  /* 0x000000ff2100720c */ /* 0x000fe20003f65270 */
[----:B------:R-:W2:Y:S01]  /*65d0*/  @P1 LDC.64 R28, c[0x0][0x230] ;  /* 0x00008c00ff1c1b82 */ /* 0x000ea20000000a00 */
[----:B------:R-:W-:Y:S02]  /*65e0*/  SEL R32, RZ, 0x1, P2 ;  /* 0x00000001ff207807 */ /* 0x000fe40001000000 */
[----:B------:R-:W-:Y:S02]  /*65f0*/  ISETP.NE.AND P2, PT, R24, RZ, PT ;  /* 0x000000ff1800720c */ /* 0x000fe40003f45270 */
[----:B------:R-:W-:Y:S01]  /*6600*/  SEL R26, RZ, 0x1, P3 ;  /* 0x00000001ff1a7807 */ /* 0x000fe20001800000 */
[----:B------:R-:W-:Y:S01]  /*6610*/  IMAD.WIDE.U32 R32, R32, 0x1000000, RZ ;  /* 0x0100000020207825 */ /* 0x000fe200078e00ff */
        /* <DEDUP_REMOVED lines=8> */
[----:B------:R-:W-:Y:S01]  /*66a0*/  SEL R33, RZ, 0x1, P6 ;  /* 0x00000001ff217807 */ /* 0x000fe20003000000 */
[----:B0-----:R-:W-:Y:S01]  /*66b0*/  IMAD.WIDE.U32 R34, R103, 0x20, R108 ;  /* 0x0000002067227825 */ /* 0x001fe200078e006c */
[----:B------:R-:W-:-:S02]  /*66c0*/  LOP3.LUT R32, R24, R32, R26, 0xfe, !PT ;  /* 0x0000002018207212 */ /* 0x000fc400078efe1a */
[----:B------:R-:W-:Y:S02]  /*66d0*/  LOP3.LUT R25, R25, R57, R27, 0xfe, !PT ;  /* 0x0000003919197212 */ /* 0x000fe400078efe1b */
[----:B------:R-:W-:Y:S01]  /*66e0*/  LOP3.LUT R24, R32, R33, RZ, 0xfc, !PT ;  /* 0x0000002120187212 */ /* 0x000fe200078efcff */
[C---:B-1----:R-:W-:Y:S01]  /*66f0*/  IMAD.WIDE.U32 R32, R103.reuse, 0x8, R104 ;  /* 0x0000000867207825 */ /* 0x042fe200078e0068 */
[----:B------:R0:W-:Y:S01]  /*6700*/  STG.E.128 desc[UR4][R34.64], R40 ;  /* 0x0000002822007986 */ /* 0x0001e2000c101d04 */
[----:B------:R-:W-:-:S03]  /*6710*/  IADD3 R113, R103, 0x20, RZ ;  /* 0x0000002067717810 */ /* 0x000fc60007ffe0ff */
[----:B------:R0:W-:Y:S02]  /*6720*/  STG.E.128 desc[UR4][R34.64+0x10], R36 ;  /* 0x0000102422007986 */ /* 0x0001e4000c101d04 */
[C---:B------:R-:W-:Y:S02]  /*6730*/  IMAD.WIDE.U32 R26, R113.reuse, 0x10, R118 ;  /* 0x00000010711a7825 */ /* 0x040fe400078e0076 */
[----:B------:R0:W-:Y:S02]  /*6740*/  STG.E.64 desc[UR4][R32.64], R24 ;  /* 0x0000001820007986 */ /* 0x0001e4000c101b04 */
[----:B--2---:R-:W-:-:S04]  /*6750*/  @P1 IMAD.WIDE.U32 R28, R113, 0x20, R28 ;  /* 0x00000020711c1825 */ /* 0x004fc800078e001c */
[----:B---3--:R-:W-:Y:S01]  /*6760*/  @P0 IMAD.WIDE.U32 R30, R113, 0x10, R30 ;  /* 0x00000010711e0825 */ /* 0x008fe200078e001e */
[----:B0-----:R-:W-:Y:S06]  /*6770*/  @!P0 BRA `(.L_x_8043) ;  /* 0x0000000000508947 */ /* 0x001fec0003800000 */
[----:B------:R-:W-:Y:S01]  /*6780*/  IMAD.U32 R33, R98, 0x10000, RZ ;  /* 0x0001000062217824 */ /* 0x000fe200078e00ff */
        /* <DEDUP_REMOVED lines=19> */
.L_x_8043:
[----:B------:R1:W5:Y:S04]  /*68c0*/  @P0 LDG.E.128 R52, desc[UR4][R30.64] ;  /* 0x000000041e340981 */ /* 0x000368000c1e1d00 */
[----:B------:R1:W5:Y:S04]  /*68d0*/  @P1 LDG.E.128 R48, desc[UR4][R28.64] ;  /* 0x000000041c301981 */ /* 0x000368000c1e1d00 */
[----:B------:R1:W5:Y:S04]  /*68e0*/  @P1 LDG.E.128 R44, desc[UR4][R28.64+0x10] ;  /* 0x000010041c2c1981 */ /* 0x000368000c1e1d00 */
[----:B0-----:R-:W5:Y:S01]  /*68f0*/  LDG.E.128 R24, desc[UR4][R26.64] ;  /* 0x000000041a187981 */ /* 0x001f62000c1e1d00 */
        /* <DEDUP_REMOVED lines=12> */
.L_x_8045:
[----:B------:R-:W-:-:S07]  /*69c0*/  MOV R34, R66 ;  /* 0x0000004200227202 */ /* 0x000fce0000000f00 */
.L_x_8046:
[----:B------:R-:W-:Y:S05]  /*69d0*/  BSYNC B1 ;  /* 0x0000000000017941 */ /* 0x000fea0003800000 */
.L_x_8044:
        /* <DEDUP_REMOVED lines=16> */
.L_x_8050:
[----:B------:R-:W-:Y:S05]  /*6ae0*/  BSYNC B2 ;  /* 0x0000000000027941 */ /* 0x000fea0003800000 */
.L_x_8049:
        /* <DEDUP_REMOVED lines=44> */
.L_x_8048:
[----:B------:R-:W-:Y:S05]  /*6db0*/  BSYNC B1 ;  /* 0x0000000000017941 */ /* 0x000fea0003800000 */
.L_x_8047:
        /* <DEDUP_REMOVED lines=14> */
.L_x_8051:
        /* <DEDUP_REMOVED lines=12> */
.L_x_8054:
[----:B------:R-:W-:-:S07]  /*6f60*/  MOV R24, R66 ;  /* 0x0000004200187202 */ /* 0x000fce0000000f00 */
.L_x_8055:
[----:B------:R-:W-:Y:S05]  /*6f70*/  BSYNC B1 ;  /* 0x0000000000017941 */ /* 0x000fea0003800000 */
.L_x_8053:
        /* <DEDUP_REMOVED lines=16> */
.L_x_8059:
[----:B------:R-:W-:Y:S05]  /*7080*/  BSYNC B2 ;  /* 0x0000000000027941 */ /* 0x000fea0003800000 */
.L_x_8058:
        /* <DEDUP_REMOVED lines=44> */
.L_x_8057:
[----:B------:R-:W-:Y:S05]  /*7350*/  BSYNC B1 ;  /* 0x0000000000017941 */ /* 0x000fea0003800000 */
.L_x_8056:
        /* <DEDUP_REMOVED lines=9> */
.L_x_8052:
        /* <DEDUP_REMOVED lines=12> */
.L_x_8061:
[----:B------:R-:W-:-:S07]  /*74b0*/  IMAD.MOV.U32 R24, RZ, RZ, R66 ;  /* 0x000000ffff187224 */ /* 0x000fce00078e0042 */
.L_x_8062:
[----:B------:R-:W-:Y:S05]  /*74c0*/  BSYNC B1 ;  /* 0x0000000000017941 */ /* 0x000fea0003800000 */
.L_x_8060:
        /* <DEDUP_REMOVED lines=16> */
.L_x_8066:
[----:B------:R-:W-:Y:S05]  /*75d0*/  BSYNC B2 ;  /* 0x0000000000027941 */ /* 0x000fea0003800000 */
.L_x_8065:
        /* <DEDUP_REMOVED lines=44> */
.L_x_8064:
[----:B------:R-:W-:Y:S05]  /*78a0*/  BSYNC B1 ;  /* 0x0000000000017941 */ /* 0x000fea0003800000 */
.L_x_8063:
        /* <DEDUP_REMOVED lines=13> */
.L_x_8067:
        /* <DEDUP_REMOVED lines=12> */
.L_x_8070:
[----:B------:R-:W-:-:S07]  /*7a40*/  IMAD.MOV.U32 R24, RZ, RZ, R66 ;  /* 0x000000ffff187224 */ /* 0x000fce00078e0042 */
.L_x_8071:
[----:B------:R-:W-:Y:S05]  /*7a50*/  BSYNC B1 ;  /* 0x0000000000017941 */ /* 0x000fea0003800000 */
.L_x_8069:
        /* <DEDUP_REMOVED lines=16> */
.L_x_8075:
[----:B------:R-:W-:Y:S05]  /*7b60*/  BSYNC B2 ;  /* 0x0000000000027941 */ /* 0x000fea0003800000 */
.L_x_8074:
        /* <DEDUP_REMOVED lines=44> */
.L_x_8073:
[----:B------:R-:W-:Y:S05]  /*7e30*/  BSYNC B1 ;  /* 0x0000000000017941 */ /* 0x000fea0003800000 */
.L_x_8072:
        /* <DEDUP_REMOVED lines=10> */
.L_x_8068:
        /* <DEDUP_REMOVED lines=12> */
.L_x_8077:
[----:B------:R-:W-:-:S07]  /*7fa0*/  IMAD.MOV.U32 R24, RZ, RZ, R66 ;  /* 0x000000ffff187224 */ /* 0x000fce00078e0042 */
.L_x_8078:
[----:B------:R-:W-:Y:S05]  /*7fb0*/  BSYNC B1 ;  /* 0x0000000000017941 */ /* 0x000fea0003800000 */
.L_x_8076:
        /* <DEDUP_REMOVED lines=16> */
.L_x_8082:
[----:B------:R-:W-:Y:S05]  /*80c0*/  BSYNC B2 ;  /* 0x0000000000027941 */ /* 0x000fea0003800000 */
.L_x_8081:
        /* <DEDUP_REMOVED lines=44> */
.L_x_8080:
[----:B------:R-:W-:Y:S05]  /*8390*/  BSYNC B1 ;  /* 0x0000000000017941 */ /* 0x000fea0003800000 */
.L_x_8079:
        /* <DEDUP_REMOVED lines=14> */
.L_x_8083:
        /* <DEDUP_REMOVED lines=12> */
.L_x_8086:
[----:B------:R-:W-:-:S07]  /*8540*/  IMAD.MOV.U32 R56, RZ, RZ, R66 ;  /* 0x000000ffff387224 */ /* 0x000fce00078e0042 */
.L_x_8087:
[----:B------:R-:W-:Y:S05]  /*8550*/  BSYNC B1 ;  /* 0x0000000000017941 */ /* 0x000fea0003800000 */
.L_x_8085:
        /* <DEDUP_REMOVED lines=16> */
.L_x_8091:
[----:B------:R-:W-:Y:S05]  /*8660*/  BSYNC B2 ;  /* 0x0000000000027941 */ /* 0x000fea0003800000 */
.L_x_8090:
        /* <DEDUP_REMOVED lines=44> */
.L_x_8089:
[----:B------:R-:W-:Y:S05]  /*8930*/  BSYNC B1 ;  /* 0x0000000000017941 */ /* 0x000fea0003800000 */
.L_x_8088:
        /* <DEDUP_REMOVED lines=9> */
.L_x_8084:
        /* <DEDUP_REMOVED lines=12> */
.L_x_8093:
[----:B------:R-:W-:-:S07]  /*8a90*/  MOV R56, R66 ;  /* 0x0000004200387202 */ /* 0x000fce0000000f00 */
.L_x_8094:
[----:B------:R-:W-:Y:S05]  /*8aa0*/  BSYNC B1 ;  /* 0x0000000000017941 */ /* 0x000fea0003800000 */
.L_x_8092:
        /* <DEDUP_REMOVED lines=16> */
.L_x_8098:
[----:B------:R-:W-:Y:S05]  /*8bb0*/  BSYNC B2 ;  /* 0x0000000000027941 */ /* 0x000fea0003800000 */
.L_x_8097:
        /* <DEDUP_REMOVED lines=44> */
.L_x_8096:
[----:B------:R-:W-:Y:S05]  /*8e80*/  BSYNC B1 ;  /* 0x0000000000017941 */ /* 0x000fea0003800000 */
.L_x_8095:
        /* <DEDUP_REMOVED lines=13> */
.L_x_8099:
        /* <DEDUP_REMOVED lines=12> */
.L_x_8102:
[----:B------:R-:W-:-:S07]  /*9020*/  MOV R56, R66 ;  /* 0x0000004200387202 */ /* 0x000fce0000000f00 */
.L_x_8103:
[----:B------:R-:W-:Y:S05]  /*9030*/  BSYNC B1 ;  /* 0x0000000000017941 */ /* 0x000fea0003800000 */
.L_x_8101:
        /* <DEDUP_REMOVED lines=16> */
.L_x_8107:
[----:B------:R-:W-:Y:S05]  /*9140*/  BSYNC B2 ;  /* 0x0000000000027941 */ /* 0x000fea0003800000 */
.L_x_8106:
        /* <DEDUP_REMOVED lines=44> */
.L_x_8105:
[----:B------:R-:W-:Y:S05]  /*9410*/  BSYNC B1 ;  /* 0x0000000000017941 */ /* 0x000fea0003800000 */
.L_x_8104:
        /* <DEDUP_REMOVED lines=10> */
.L_x_8100:
        /* <DEDUP_REMOVED lines=12> */
.L_x_8109:
[----:B------:R-:W-:-:S07]  /*9580*/  IMAD.MOV.U32 R56, RZ, RZ, R66 ;  /* 0x000000ffff387224 */ /* 0x000fce00078e0042 */
.L_x_8110:
[----:B------:R-:W-:Y:S05]  /*9590*/  BSYNC B1 ;  /* 0x0000000000017941 */ /* 0x000fea0003800000 */
.L_x_8108:
        /* <DEDUP_REMOVED lines=16> */
.L_x_8114:
[----:B------:R-:W-:Y:S05]  /*96a0*/  BSYNC B2 ;  /* 0x0000000000027941 */ /* 0x000fea0003800000 */
.L_x_8113:
        /* <DEDUP_REMOVED lines=44> */
.L_x_8112:
[----:B------:R-:W-:Y:S05]  /*9970*/  BSYNC B1 ;  /* 0x0000000000017941 */ /* 0x000fea0003800000 */
.L_x_8111:
        /* <DEDUP_REMOVED lines=14> */
.L_x_8115:
        /* <DEDUP_REMOVED lines=12> */
.L_x_8118:
[----:B------:R-:W-:-:S07]  /*9b20*/  IMAD.MOV.U32 R29, RZ, RZ, R66 ;  /* 0x000000ffff1d7224 */ /* 0x000fce00078e0042 */
.L_x_8119:
[----:B------:R-:W-:Y:S05]  /*9b30*/  BSYNC B1 ;  /* 0x0000000000017941 */ /* 0x000fea0003800000 */
.L_x_8117:
        /* <DEDUP_REMOVED lines=16> */
.L_x_8123:
[----:B------:R-:W-:Y:S05]  /*9c40*/  BSYNC B2 ;  /* 0x0000000000027941 */ /* 0x000fea0003800000 */
.L_x_8122:
        /* <DEDUP_REMOVED lines=44> */
.L_x_8121:
[----:B------:R-:W-:Y:S05]  /*9f10*/  BSYNC B1 ;  /* 0x0000000000017941 */ /* 0x000fea0003800000 */
.L_x_8120:
        /* <DEDUP_REMOVED lines=9> */
.L_x_8116:
        /* <DEDUP_REMOVED lines=12> */
.L_x_8125:
[----:B------:R-:W-:-:S07]  /*a070*/  IMAD.MOV.U32 R29, RZ, RZ, R66 ;  /* 0x000000ffff1d7224 */ /* 0x000fce00078e0042 */
.L_x_8126:
[----:B------:R-:W-:Y:S05]  /*a080*/  BSYNC B1 ;  /* 0x0000000000017941 */ /* 0x000fea0003800000 */
.L_x_8124:
        /* <DEDUP_REMOVED lines=16> */
.L_x_8130:
[----:B------:R-:W-:Y:S05]  /*a190*/  BSYNC B2 ;  /* 0x0000000000027941 */ /* 0x000fea0003800000 */
.L_x_8129:
        /* <DEDUP_REMOVED lines=44> */
.L_x_8128:
[----:B------:R-:W-:Y:S05]  /*a460*/  BSYNC B1 ;  /* 0x0000000000017941 */ /* 0x000fea0003800000 */
.L_x_8127:
        /* <DEDUP_REMOVED lines=12> */
.L_x_8131:
        /* <DEDUP_REMOVED lines=12> */
.L_x_8134:
[----:B------:R-:W-:-:S07]  /*a5f0*/  IMAD.MOV.U32 R26, RZ, RZ, R66 ;  /* 0x000000ffff1a7224 */ /* 0x000fce00078e0042 */
.L_x_8135:
[----:B------:R-:W-:Y:S05]  /*a600*/  BSYNC B1 ;  /* 0x0000000000017941 */ /* 0x000fea0003800000 */
.L_x_8133:
        /* <DEDUP_REMOVED lines=16> */
.L_x_8139:
[----:B------:R-:W-:Y:S05]  /*a710*/  BSYNC B2 ;  /* 0x0000000000027941 */ /* 0x000fea0003800000 */
.L_x_8138:
        /* <DEDUP_REMOVED lines=44> */
.L_x_8137:
[----:B------:R-:W-:Y:S05]  /*a9e0*/  BSYNC B1 ;  /* 0x0000000000017941 */ /* 0x000fea0003800000 */
.L_x_8136:
        /* <DEDUP_REMOVED lines=10> */
.L_x_8132:
        /* <DEDUP_REMOVED lines=12> */
.L_x_8141:
[----:B------:R-:W-:-:S07]  /*ab50*/  MOV R26, R66 ;  /* 0x00000042001a7202 */ /* 0x000fce0000000f00 */
.L_x_8142:
[----:B------:R-:W-:Y:S05]  /*ab60*/  BSYNC B1 ;  /* 0x0000000000017941 */ /* 0x000fea0003800000 */
.L_x_8140:
        /* <DEDUP_REMOVED lines=16> */
.L_x_8146:
[----:B------:R-:W-:Y:S05]  /*ac70*/  BSYNC B2 ;  /* 0x0000000000027941 */ /* 0x000fea0003800000 */
.L_x_8145:
        /* <DEDUP_REMOVED lines=44> */
.L_x_8144:
[----:B------:R-:W-:Y:S05]  /*af40*/  BSYNC B1 ;  /* 0x0000000000017941 */ /* 0x000fea0003800000 */
.L_x_8143:
        /* <DEDUP_REMOVED lines=13> */
.L_x_8147:
        /* <DEDUP_REMOVED lines=12> */
.L_x_8150:
[----:B------:R-:W-:-:S07]  /*b0e0*/  MOV R98, R66 ;  /* 0x0000004200627202 */ /* 0x000fce0000000f00 */
.L_x_8151:
[----:B------:R-:W-:Y:S05]  /*b0f0*/  BSYNC B1 ;  /* 0x0000000000017941 */ /* 0x000fea0003800000 */
.L_x_8149:
        /* <DEDUP_REMOVED lines=16> */
.L_x_8155:
[----:B------:R-:W-:Y:S05]  /*b200*/  BSYNC B2 ;  /* 0x0000000000027941 */ /* 0x000fea0003800000 */
.L_x_8154:
        /* <DEDUP_REMOVED lines=44> */
.L_x_8153:
[----:B------:R-:W-:Y:S05]  /*b4d0*/  BSYNC B1 ;  /* 0x0000000000017941 */ /* 0x000fea0003800000 */
.L_x_8152:
        /* <DEDUP_REMOVED lines=9> */
.L_x_8148:
        /* <DEDUP_REMOVED lines=12> */
.L_x_8157:
[----:B------:R-:W-:-:S07]  /*b630*/  IMAD.MOV.U32 R106, RZ, RZ, R66 ;  /* 0x000000ffff6a7224 */ /* 0x000fce00078e0042 */
.L_x_8158:
[----:B------:R-:W-:Y:S05]  /*b640*/  BSYNC B1 ;  /* 0x0000000000017941 */ /* 0x000fea0003800000 */
.L_x_8156:
        /* <DEDUP_REMOVED lines=16> */
.L_x_8162:
[----:B------:R-:W-:Y:S05]  /*b750*/  BSYNC B2 ;  /* 0x0000000000027941 */ /* 0x000fea0003800000 */
.L_x_8161:
        /* <DEDUP_REMOVED lines=44> */
.L_x_8160:
[----:B------:R-:W-:Y:S05]  /*ba20*/  BSYNC B1 ;  /* 0x0000000000017941 */ /* 0x000fea0003800000 */
.L_x_8159:
        /* <DEDUP_REMOVED lines=12> */
.L_x_8163:
        /* <DEDUP_REMOVED lines=12> */
.L_x_8166:
[----:B------:R-:W-:-:S07]  /*bbb0*/  MOV R99, R66 ;  /* 0x0000004200637202 */ /* 0x000fce0000000f00 */
.L_x_8167:
[----:B------:R-:W-:Y:S05]  /*bbc0*/  BSYNC B1 ;  /* 0x0000000000017941 */ /* 0x000fea0003800000 */
.L_x_8165:
        /* <DEDUP_REMOVED lines=18> */
.L_x_8171:
[----:B------:R-:W-:Y:S05]  /*bcf0*/  BSYNC B2 ;  /* 0x0000000000027941 */ /* 0x000fea0003800000 */
.L_x_8170:
        /* <DEDUP_REMOVED lines=44> */
.L_x_8169:
[----:B------:R-:W-:Y:S05]  /*bfc0*/  BSYNC B1 ;  /* 0x0000000000017941 */ /* 0x000fea0003800000 */
.L_x_8168:
        /* <DEDUP_REMOVED lines=10> */
.L_x_8164:
[----:B------:R-:W-:Y:S01]  /*c070*/  P2R R24, PR, RZ, 0x4 ;  /* 0x00000004ff187803 */ /* 0x000fe20000000000 */
[----:B------:R-:W0:Y:S01]  /*c080*/  @P0 LDC.64 R116, c[0x0][0x228] ;  /* 0x00008a00ff740b82 */ /* 0x000e220000000a00 */
[----:B------:R-:W-:Y:S02]  /*c090*/  ISETP.NE.AND P2, PT, R114, RZ, PT ;  /* 0x000000ff7200720c */ /* 0x000fe40003f45270 */
[----:B------:R-:W-:Y:S02]  /*c0a0*/  ISETP.NE.AND P6, PT, R58, RZ, PT ;  /* 0x000000ff3a00720c */ /* 0x000fe40003fc5270 */
[----:B------:R-:W-:Y:S02]  /*c0b0*/  SEL R25, RZ, 0x10000, P4 ;  /* 0x00010000ff197807 */ /* 0x000fe40002000000 */
[----:B------:R-:W-:Y:S02]  /*c0c0*/  SEL R58, RZ, 0x100, P3 ;  /* 0x00000100ff3a7807 */ /* 0x000fe40001800000 */
[----:B------:R-:W-:-:S02]  /*c0d0*/  ISETP.NE.AND P4, PT, R59, RZ, PT ;  /* 0x000000ff3b00720c */ /* 0x000fc40003f85270 */
[----:B------:R-:W-:Y:S02]  /*c0e0*/  ISETP.NE.AND P3, PT, R107, RZ, PT ;  /* 0x000000ff6b00720c */ /* 0x000fe40003f65270 */
[----:B------:R-:W-:Y:S02]  /*c0f0*/  SEL R56, RZ, 0x1, P2 ;  /* 0x00000001ff387807 */ /* 0x000fe40001000000 */
[----:B------:R-:W-:Y:S02]  /*c100*/  SEL R27, RZ, 0x1000000, P5 ;  /* 0x01000000ff1b7807 */ /* 0x000fe40002800000 */
[----:B------:R-:W-:Y:S01]  /*c110*/  ISETP.NE.AND P5, PT, R115, RZ, PT ;  /* 0x000000ff7300720c */ /* 0x000fe20003fa5270 */
[----:B------:R-:W-:Y:S01]  /*c120*/  IMAD.WIDE.U32 R56, R56, 0x1000000, RZ ;  /* 0x0100000038387825 */ /* 0x000fe200078e00ff */
[----:B------:R-:W-:Y:S01]  /*c130*/  ISETP.NE.AND P2, PT, R24, RZ, PT ;  /* 0x000000ff1800720c */ /* 0x000fe20003f45270 */
[----:B------:R-:W1:Y:S01]  /*c140*/  @P1 LDC.64 R114, c[0x0][0x230] ;  /* 0x00008c00ff721b82 */ /* 0x000e620000000a00 */
[----:B------:R-:W-:-:S02]  /*c150*/  SEL R26, RZ, 0x1, P3 ;  /* 0x00000001ff1a7807 */ /* 0x000fc40001800000 */
[----:B------:R-:W-:Y:S02]  /*c160*/  SEL R24, RZ, 0x1, P4 ;  /* 0x00000001ff187807 */ /* 0x000fe40002000000 */
[----:B------:R-:W-:Y:S01]  /*c170*/  LOP3.LUT R58, R58, R27, R25, 0xfe, !PT ;  /* 0x0000001b3a3a7212 */ /* 0x000fe200078efe19 */
[----:B------:R-:W-:Y:S01]  /*c180*/  IMAD.WIDE.U32 R26, R26, 0x10000, RZ ;  /* 0x000100001a1a7825 */ /* 0x000fe200078e00ff */
[----:B------:R-:W-:Y:S02]  /*c190*/  SEL R59, RZ, 0x1, P5 ;  /* 0x00000001ff3b7807 */ /* 0x000fe40002800000 */
[----:B------:R-:W-:Y:S01]  /*c1a0*/  IADD3 R107, R103, 0x40, RZ ;  /* 0x00000040676b7810 */ /* 0x000fe20007ffe0ff */
[----:B------:R-:W-:Y:S01]  /*c1b0*/  IMAD.WIDE.U32 R24, R24, 0x100, RZ ;  /* 0x0000010018187825 */ /* 0x000fe200078e00ff */
[----:B------:R-:W-:-:S03]  /*c1c0*/  LOP3.LUT R57, R57, R58, R59, 0xfe, !PT ;  /* 0x0000003a39397212 */ /* 0x000fc600078efe3b */
[----:B------:R-:W-:Y:S01]  /*c1d0*/  IMAD.WIDE.U32 R118, R107, 0x10, R118 ;  /* 0x000000106b767825 */ /* 0x000fe200078e0076 */
[----:B------:R-:W-:Y:S02]  /*c1e0*/  LOP3.LUT R25, R25, R57, R27, 0xfe, !PT ;  /* 0x0000003919197212 */ /* 0x000fe400078efe1b */
[----:B------:R-:W-:Y:S01]  /*c1f0*/  LOP3.LUT R24, R24, R56, R26, 0xfe, !PT ;  /* 0x0000003818187212 */ /* 0x000fe200078efe1a */
[----:B------:R-:W-:Y:S01]  /*c200*/  IMAD.WIDE.U32 R56, R113, 0x20, R108 ;  /* 0x0000002071387825 */ /* 0x000fe200078e006c */
[----:B------:R-:W-:-:S03]  /*c210*/  SEL R27, RZ, 0x1, P6 ;  /* 0x00000001ff1b7807 */ /* 0x000fc60003000000 */
[----:B0-----:R-:W-:Y:S01]  /*c220*/  @P0 IMAD.WIDE.U32 R116, R107, 0x10, R116 ;  /* 0x000000106b740825 */ /* 0x001fe200078e0074 */
[----:B------:R-:W-:Y:S01]  /*c230*/  LOP3.LUT R24, R24, R27, RZ, 0xfc, !PT ;  /* 0x0000001b18187212 */ /* 0x000fe200078efcff */
[----:B------:R0:W-:Y:S02]  /*c240*/  STG.E.128 desc[UR4][R56.64], R32 ;  /* 0x0000002038007986 */ /* 0x0001e4000c101d04 */
[----:B------:R-:W-:Y:S02]  /*c250*/  IMAD.WIDE.U32 R26, R113, 0x8, R104 ;  /* 0x00000008711a7825 */ /* 0x000fe400078e0068 */
[----:B------:R0:W-:Y:S02]  /*c260*/  STG.E.128 desc[UR4][R56.64+0x10], R28 ;  /* 0x0000101c38007986 */ /* 0x0001e4000c101d04 */
[----:B-1----:R-:W-:Y:S02]  /*c270*/  @P1 IMAD.WIDE.U32 R114, R107, 0x20, R114 ;  /* 0x000000206b721825 */ /* 0x002fe400078e0072 */
        /* <DEDUP_REMOVED lines=8> */
[----:B------:R-:W0:Y:S01]  /*c300*/  LDC.64 R24, c[0x0][0x248] ;  /* 0x00009200ff187b82 */ /* 0x000e220000000a00 */
[----:B------:R-:W-:Y:S01]  /*c310*/  LOP3.LUT R56, R94, 0xff, RZ, 0xc0, !PT ;  /* 0x000000ff5e387812 */ /* 0x000fe200078ec0ff */
[----:B------:R-:W-:Y:S01]  /*c320*/  IMAD.WIDE.U32 R58, R58, 0x1000000, RZ ;  /* 0x010000003a3a7825 */ /* 0x000fe200078e00ff */
[----:B------:R-:W-:-:S02]  /*c330*/  LOP3.LUT R27, R26, 0xff00, R27, 0xf8, !PT ;  /* 0x0000ff001a1b7812 */ /* 0x000fc400078ef81b */
        /* <DEDUP_REMOVED lines=10> */
.L_x_8172:
[----:B------:R2:W5:Y:S04]  /*c3e0*/  @P0 LDG.E.128 R52, desc[UR4][R116.64] ;  /* 0x0000000474340981 */ /* 0x000568000c1e1d00 */
[----:B------:R2:W5:Y:S04]  /*c3f0*/  @P1 LDG.E.128 R48, desc[UR4][R114.64] ;  /* 0x0000000472301981 */ /* 0x000568000c1e1d00 */
[----:B------:R2:W5:Y:S04]  /*c400*/  @P1 LDG.E.128 R44, desc[UR4][R114.64+0x10] ;  /* 0x00001004722c1981 */ /* 0x000568000c1e1d00 */
[----:B0-----:R2:W5:Y:S01]  /*c410*/  LDG.E.128 R56, desc[UR4][R118.64] ;  /* 0x0000000476387981 */ /* 0x001562000c1e1d00 */
[C---:B------:R-:W-:Y:S01]  /*c420*/  ISETP.NE.AND P3, PT, R106.reuse, 0x1, PT ;  /* 0x000000016a00780c */ /* 0x040fe20003f65270 */
[----:B------:R-:W-:Y:S01]  /*c430*/  BSSY B1, `(.L_x_8173) ;  /* 0x000000c000017945 */ /* 0x000fe20003800000 */
[----:B-1----:R-:W-:-:S11]  /*c440*/  IADD3 R26, R106, 0x1, RZ ;  /* 0x000000016a1a7810 */ /* 0x002fd60007ffe0ff */
        /* <DEDUP_REMOVED lines=9> */
.L_x_8174:
[----:B------:R-:W-:-:S07]  /*c4e0*/  MOV R116, R66 ;  /* 0x0000004200747202 */ /* 0x000fce0000000f00 */
.L_x_8175:
[----:B------:R-:W-:Y:S05]  /*c4f0*/  BSYNC B1 ;  /* 0x0000000000017941 */ /* 0x000fea0003800000 */
.L_x_8173:
        /* <DEDUP_REMOVED lines=16> */
.L_x_8179:
[----:B------:R-:W-:Y:S05]  /*c600*/  BSYNC B2 ;  /* 0x0000000000027941 */ /* 0x000fea0003800000 */
.L_x_8178:
        /* <DEDUP_REMOVED lines=39> */
[----:B------:R-:W-:Y:S01]  /*c880*/  MOV R66, R26 ;  /* 0x0000001a00427202 */ /* 0x000fe20000000f00 */
[----:B------:R-:W-:Y:S01]  /*c890*/  HFMA2.MMA R26, -RZ, RZ, 0, 0 ;  /* 0x00000000ff1a7435 */ /* 0x000fe200000001ff */
[----:B------:R-:W-:Y:S02]  /*c8a0*/  LOP3.LUT R15, R27, UR31, R114, 0x96, !PT ;  /* 0x0000001f1b0f7c12 */ /* 0x000fe4000f8e9672 */
[----:B------:R-:W-:Y:S01]  /*c8b0*/  LOP3.LUT R13, R25, UR32, R14, 0x96, !PT ;  /* 0x00000020190d7c12 */ /* 0x000fe2000f8e960e */
[----:B------:R-:W-:-:S07]  /*c8c0*/  IMAD.MOV.U32 R14, RZ, RZ, R24 ;  /* 0x000000ffff0e7224 */ /* 0x000fce00078e0018 */
.L_x_8177:
[----:B------:R-:W-:Y:S05]  /*c8d0*/  BSYNC B1 ;  /* 0x0000000000017941 */ /* 0x000fea0003800000 */
.L_x_8176:
        /* <DEDUP_REMOVED lines=14> */
.L_x_8180:
        /* <DEDUP_REMOVED lines=12> */
.L_x_8183:
[----:B------:R-:W-:-:S07]  /*ca80*/  MOV R25, R66 ;  /* 0x0000004200197202 */ /* 0x000fce0000000f00 */
.L_x_8184:
[----:B------:R-:W-:Y:S05]  /*ca90*/  BSYNC B1 ;  /* 0x0000000000017941 */ /* 0x000fea0003800000 */
.L_x_8182:
        /* <DEDUP_REMOVED lines=16> */
.L_x_8188:
[----:B------:R-:W-:Y:S05]  /*cba0*/  BSYNC B2 ;  /* 0x0000000000027941 */ /* 0x000fea0003800000 */
.L_x_8187:
        /* <DEDUP_REMOVED lines=44> */
.L_x_8186:
[----:B------:R-:W-:Y:S05]  /*ce70*/  BSYNC B1 ;  /* 0x0000000000017941 */ /* 0x000fea0003800000 */
.L_x_8185:
        /* <DEDUP_REMOVED lines=9> */
.L_x_8181:
        /* <DEDUP_REMOVED lines=12> */
.L_x_8190:
[----:B------:R-:W-:-:S07]  /*cfd0*/  MOV R25, R66 ;  /* 0x0000004200197202 */ /* 0x000fce0000000f00 */
.L_x_8191:
[----:B------:R-:W-:Y:S05]  /*cfe0*/  BSYNC B1 ;  /* 0x0000000000017941 */ /* 0x000fea0003800000 */
.L_x_8189:
        /* <DEDUP_REMOVED lines=16> */
.L_x_8195:
[----:B------:R-:W-:Y:S05]  /*d0f0*/  BSYNC B2 ;  /* 0x0000000000027941 */ /* 0x000fea0003800000 */
.L_x_8194:
        /* <DEDUP_REMOVED lines=44> */
.L_x_8193:
[----:B------:R-:W-:Y:S05]  /*d3c0*/  BSYNC B1 ;  /* 0x0000000000017941 */ /* 0x000fea0003800000 */
.L_x_8192:
        /* <DEDUP_REMOVED lines=13> */
.L_x_8196:
        /* <DEDUP_REMOVED lines=12> */
.L_x_8199:
[----:B------:R-:W-:-:S07]  /*d560*/  MOV R56, R66 ;  /* 0x0000004200387202 */ /* 0x000fce0000000f00 */
.L_x_8200:
[----:B------:R-:W-:Y:S05]  /*d570*/  BSYNC B1 ;  /* 0x0000000000017941 */ /* 0x000fea0003800000 */
.L_x_8198:
        /* <DEDUP_REMOVED lines=16> */
.L_x_8204:
[----:B------:R-:W-:Y:S05]  /*d680*/  BSYNC B2 ;  /* 0x0000000000027941 */ /* 0x000fea0003800000 */
.L_x_8203:
        /* <DEDUP_REMOVED lines=44> */
.L_x_8202:
[----:B------:R-:W-:Y:S05]  /*d950*/  BSYNC B1 ;  /* 0x0000000000017941 */ /* 0x000fea0003800000 */
.L_x_8201:
        /* <DEDUP_REMOVED lines=10> */
.L_x_8197:
        /* <DEDUP_REMOVED lines=12> */
.L_x_8206:
[----:B------:R-:W-:-:S07]  /*dac0*/  MOV R56, R66 ;  /* 0x0000004200387202 */ /* 0x000fce0000000f00 */
.L_x_8207:
[----:B------:R-:W-:Y:S05]  /*dad0*/  BSYNC B1 ;  /* 0x0000000000017941 */ /* 0x000fea0003800000 */
.L_x_8205:
        /* <DEDUP_REMOVED lines=16> */
.L_x_8211:
[----:B------:R-:W-:Y:S05]  /*dbe0*/  BSYNC B2 ;  /* 0x0000000000027941 */ /* 0x000fea0003800000 */
.L_x_8210:
        /* <DEDUP_REMOVED lines=44> */
.L_x_8209:
[----:B------:R-:W-:Y:S05]  /*deb0*/  BSYNC B1 ;  /* 0x0000000000017941 */ /* 0x000fea0003800000 */
.L_x_8208:
        /* <DEDUP_REMOVED lines=14> */
.L_x_8212:
        /* <DEDUP_REMOVED lines=12> */
.L_x_8215:
[----:B------:R-:W-:-:S07]  /*e060*/  MOV R94, R66 ;  /* 0x00000042005e7202 */ /* 0x000fce0000000f00 */
.L_x_8216:
[----:B------:R-:W-:Y:S05]  /*e070*/  BSYNC B1 ;  /* 0x0000000000017941 */ /* 0x000fea0003800000 */
.L_x_8214:
        /* <DEDUP_REMOVED lines=16> */
.L_x_8220:
[----:B------:R-:W-:Y:S05]  /*e180*/  BSYNC B2 ;  /* 0x0000000000027941 */ /* 0x000fea0003800000 */
.L_x_8219:
        /* <DEDUP_REMOVED lines=44> */
.L_x_8218:
[----:B------:R-:W-:Y:S05]  /*e450*/  BSYNC B1 ;  /* 0x0000000000017941 */ /* 0x000fea0003800000 */
.L_x_8217:
        /* <DEDUP_REMOVED lines=9> */
.L_x_8213:
        /* <DEDUP_REMOVED lines=12> */
.L_x_8222:
[----:B------:R-:W-:-:S07]  /*e5b0*/  MOV R106, R66 ;  /* 0x00000042006a7202 */ /* 0x000fce0000000f00 */
.L_x_8223:
[----:B------:R-:W-:Y:S05]  /*e5c0*/  BSYNC B1 ;  /* 0x0000000000017941 */ /* 0x000fea0003800000 */
.L_x_8221:
        /* <DEDUP_REMOVED lines=16> */
.L_x_8227:
[----:B------:R-:W-:Y:S05]  /*e6d0*/  BSYNC B2 ;  /* 0x0000000000027941 */ /* 0x000fea0003800000 */
.L_x_8226:
        /* <DEDUP_REMOVED lines=44> */
.L_x_8225:
[----:B------:R-:W-:Y:S05]  /*e9a0*/  BSYNC B1 ;  /* 0x0000000000017941 */ /* 0x000fea0003800000 */
.L_x_8224:
        /* <DEDUP_REMOVED lines=13> */
.L_x_8228:
        /* <DEDUP_REMOVED lines=12> */
.L_x_8231:
[----:B------:R-:W-:-:S07]  /*eb40*/  MOV R95, R66 ;  /* 0x00000042005f7202 */ /* 0x000fce0000000f00 */
.L_x_8232:
[----:B------:R-:W-:Y:S05]  /*eb50*/  BSYNC B1 ;  /* 0x0000000000017941 */ /* 0x000fea0003800000 */
.L_x_8230:
        /* <DEDUP_REMOVED lines=16> */
.L_x_8236:
[----:B------:R-:W-:Y:S05]  /*ec60*/  BSYNC B2 ;  /* 0x0000000000027941 */ /* 0x000fea0003800000 */
.L_x_8235:
        /* <DEDUP_REMOVED lines=44> */
.L_x_8234:
[----:B------:R-:W-:Y:S05]  /*ef30*/  BSYNC B1 ;  /* 0x0000000000017941 */ /* 0x000fea0003800000 */
.L_x_8233:
        /* <DEDUP_REMOVED lines=10> */
.L_x_8229:
        /* <DEDUP_REMOVED lines=12> */
.L_x_8238:
[----:B------:R-:W-:-:S07]  /*f0a0*/  MOV R106, R66 ;  /* 0x00000042006a7202 */ /* 0x000fce0000000f00 */
.L_x_8239:
[----:B------:R-:W-:Y:S05]  /*f0b0*/  BSYNC B1 ;  /* 0x0000000000017941 */ /* 0x000fea0003800000 */
.L_x_8237:
        /* <DEDUP_REMOVED lines=16> */
.L_x_8243:
[----:B------:R-:W-:Y:S05]  /*f1c0*/  BSYNC B2 ;  /* 0x0000000000027941 */ /* 0x000fea0003800000 */
.L_x_8242:
        /* <DEDUP_REMOVED lines=44> */
.L_x_8241:
[----:B------:R-:W-:Y:S05]  /*f490*/  BSYNC B1 ;  /* 0x0000000000017941 */ /* 0x000fea0003800000 */
.L_x_8240:
        /* <DEDUP_REMOVED lines=14> */
.L_x_8244:
        /* <DEDUP_REMOVED lines=12> */
.L_x_8247:
[----:B------:R-:W-:-:S07]  /*f640*/  MOV R57, R66 ;  /* 0x0000004200397202 */ /* 0x000fce0000000f00 */
.L_x_8248:
[----:B------:R-:W-:Y:S05]  /*f650*/  BSYNC B1 ;  /* 0x0000000000017941 */ /* 0x000fea0003800000 */
.L_x_8246:
        /* <DEDUP_REMOVED lines=16> */
.L_x_8252:
[----:B------:R-:W-:Y:S05]  /*f760*/  BSYNC B2 ;  /* 0x0000000000027941 */ /* 0x000fea0003800000 */
.L_x_8251:
        /* <DEDUP_REMOVED lines=44> */
.L_x_8250:
[----:B------:R-:W-:Y:S05]  /*fa30*/  BSYNC B1 ;  /* 0x0000000000017941 */ /* 0x000fea0003800000 */
.L_x_8249:
        /* <DEDUP_REMOVED lines=9> */
.L_x_8245:
        /* <DEDUP_REMOVED lines=12> */
.L_x_8254:
[----:B------:R-:W-:-:S07]  /*fb90*/  MOV R57, R66 ;  /* 0x0000004200397202 */ /* 0x000fce0000000f00 */
.L_x_8255:
[----:B------:R-:W-:Y:S05]  /*fba0*/  BSYNC B1 ;  /* 0x0000000000017941 */ /* 0x000fea0003800000 */
.L_x_8253:
        /* <DEDUP_REMOVED lines=16> */
.L_x_8259:
[----:B------:R-:W-:Y:S05]  /*fcb0*/  BSYNC B2 ;  /* 0x0000000000027941 */ /* 0x000fea0003800000 */
.L_x_8258:
        /* <DEDUP_REMOVED lines=43> */
[----:B------:R-:W-:-:S07]  /*ff70*/  IMAD.MOV.U32 R14, RZ, RZ, R114 ;  /* 0x000000ffff0e7224 */ /* 0x000fce00078e0072 */
.L_x_8257:
[----:B------:R-:W-:Y:S05]  /*ff80*/  BSYNC B1 ;  /* 0x0000000000017941 */ /* 0x000fea0003800000 */
.L_x_8256:
        /* <DEDUP_REMOVED lines=12> */
.L_x_8260:
        /* <DEDUP_REMOVED lines=12> */
.L_x_8263:
[----:B------:R-:W-:-:S07]  /*10110*/  MOV R58, R66 ;  /* 0x00000042003a7202 */ /* 0x000fce0000000f00 */
.L_x_8264:
[----:B------:R-:W-:Y:S05]  /*10120*/  BSYNC B1 ;  /* 0x0000000000017941 */ /* 0x000fea0003800000 */
.L_x_8262:
        /* <DEDUP_REMOVED lines=16> */
.L_x_8268:
[----:B------:R-:W-:Y:S05]  /*10230*/  BSYNC B2 ;  /* 0x0000000000027941 */ /* 0x000fea0003800000 */
.L_x_8267:
        /* <DEDUP_REMOVED lines=44> */
.L_x_8266:
[----:B------:R-:W-:Y:S05]  /*10500*/  BSYNC B1 ;  /* 0x0000000000017941 */ /* 0x000fea0003800000 */
.L_x_8265:
        /* <DEDUP_REMOVED lines=10> */
.L_x_8261:
        /* <DEDUP_REMOVED lines=12> */
.L_x_8270:
[----:B------:R-:W-:-:S07]  /*10670*/  MOV R58, R66 ;  /* 0x00000042003a7202 */ /* 0x000fce0000000f00 */
.L_x_8271:
[----:B------:R-:W-:Y:S05]  /*10680*/  BSYNC B1 ;  /* 0x0000000000017941 */ /* 0x000fea0003800000 */
.L_x_8269:
        /* <DEDUP_REMOVED lines=16> */
.L_x_8275:
[----:B------:R-:W-:Y:S05]  /*10790*/  BSYNC B2 ;  /* 0x0000000000027941 */ /* 0x000fea0003800000 */
.L_x_8274:
        /* <DEDUP_REMOVED lines=44> */
.L_x_8273:
[----:B------:R-:W-:Y:S05]  /*10a60*/  BSYNC B1 ;  /* 0x0000000000017941 */ /* 0x000fea0003800000 */
.L_x_8272:
        /* <DEDUP_REMOVED lines=13> */
.L_x_8276:
        /* <DEDUP_REMOVED lines=12> */
.L_x_8279:
[----:B------:R-:W-:-:S07]  /*10c00*/  MOV R98, R66 ;  /* 0x0000004200627202 */ /* 0x000fce0000000f00 */
.L_x_8280:
[----:B------:R-:W-:Y:S05]  /*10c10*/  BSYNC B1 ;  /* 0x0000000000017941 */ /* 0x000fea0003800000 */
.L_x_8278:
        /* <DEDUP_REMOVED lines=16> */
.L_x_8284:
[----:B------:R-:W-:Y:S05]  /*10d20*/  BSYNC B2 ;  /* 0x0000000000027941 */ /* 0x000fea0003800000 */
.L_x_8283:
        /* <DEDUP_REMOVED lines=42> */
[----:B------:R-:W-:Y:S01]  /*10fd0*/  IMAD.MOV.U32 R14, RZ, RZ, R114 ;  /* 0x000000ffff0e7224 */ /* 0x000fe200078e0072 */
[----:B------:R-:W-:-:S11]  /*10fe0*/  HFMA2.MMA R114, -RZ, RZ, 0, 0 ;  /* 0x00000000ff727435 */ /* 0x000fd600000001ff */
.L_x_8282:
[----:B------:R-:W-:Y:S05]  /*10ff0*/  BSYNC B1 ;  /* 0x0000000000017941 */ /* 0x000fea0003800000 */
.L_x_8281:
        /* <DEDUP_REMOVED lines=9> */
.L_x_8277:
        /* <DEDUP_REMOVED lines=12> */
.L_x_8286:
[----:B------:R-:W-:-:S07]  /*11150*/  MOV R106, R66 ;  /* 0x00000042006a7202 */ /* 0x000fce0000000f00 */
.L_x_8287:
[----:B------:R-:W-:Y:S05]  /*11160*/  BSYNC B1 ;  /* 0x0000000000017941 */ /* 0x000fea0003800000 */
.L_x_8285:
        /* <DEDUP_REMOVED lines=16> */
.L_x_8291:
[----:B------:R-:W-:Y:S05]  /*11270*/  BSYNC B2 ;  /* 0x0000000000027941 */ /* 0x000fea0003800000 */
.L_x_8290:
        /* <DEDUP_REMOVED lines=44> */
.L_x_8289:
[----:B------:R-:W-:Y:S05]  /*11540*/  BSYNC B1 ;  /* 0x0000000000017941 */ /* 0x000fea0003800000 */
.L_x_8288:
        /* <DEDUP_REMOVED lines=12> */
.L_x_8292:
        /* <DEDUP_REMOVED lines=12> */
.L_x_8295:
[----:B------:R-:W-:-:S07]  /*116d0*/  MOV R99, R66 ;  /* 0x0000004200637202 */ /* 0x000fce0000000f00 */
.L_x_8296:
[----:B------:R-:W-:Y:S05]  /*116e0*/  BSYNC B1 ;  /* 0x0000000000017941 */ /* 0x000fea0003800000 */
.L_x_8294:
        /* <DEDUP_REMOVED lines=16> */
.L_x_8300:
[----:B------:R-:W-:Y:S05]  /*117f0*/  BSYNC B2 ;  /* 0x0000000000027941 */ /* 0x000fea0003800000 */
.L_x_8299:
        /* <DEDUP_REMOVED lines=44> */
.L_x_8298:
[----:B------:R-:W-:Y:S05]  /*11ac0*/  BSYNC B1 ;  /* 0x0000000000017941 */ /* 0x000fea0003800000 */
.L_x_8297:
        /* <DEDUP_REMOVED lines=10> */
.L_x_8293:
[----:B------:R-:W-:Y:S01]  /*11b70*/  SEL R111, RZ, 0x10000, P4 ;  /* 0x00010000ff6f7807 */ /* 0x000fe20002000000 */
[----:B------:R-:W-:Y:S01]  /*11b80*/  IMAD.WIDE.U32 R108, R107, 0x20, R108 ;  /* 0x000000206b6c7825 */ /* 0x000fe200078e006c */
[----:B------:R-:W-:Y:S02]  /*11b90*/  ISETP.NE.AND P4, PT, R119, RZ, PT ;  /* 0x000000ff7700720c */ /* 0x000fe40003f85270 */
[----:B------:R-:W-:Y:S01]  /*11ba0*/  ISETP.NE.AND P1, PT, R116, RZ, PT ;  /* 0x000000ff7400720c */ /* 0x000fe20003f25270 */
[----:B------:R-:W-:Y:S01]  /*11bb0*/  IMAD.WIDE.U32 R104, R107, 0x8, R104 ;  /* 0x000000086b687825 */ /* 0x000fe200078e0068 */
[----:B------:R-:W-:Y:S01]  /*11bc0*/  SEL R116, RZ, 0x1, P4 ;  /* 0x00000001ff747807 */ /* 0x000fe20002000000 */
[----:B------:R0:W-:Y:S01]  /*11bd0*/  STG.E.128 desc[UR4][R108.64], R24 ;  /* 0x000000186c007986 */ /* 0x0001e2000c101d04 */
[----:B------:R-:W-:Y:S02]  /*11be0*/  SEL R112, RZ, 0x1000000, P5 ;  /* 0x01000000ff707807 */ /* 0x000fe40002800000 */
[----:B------:R-:W-:Y:S01]  /*11bf0*/  SEL R110, RZ, 0x100, P3 ;  /* 0x00000100ff6e7807 */ /* 0x000fe20001800000 */
[----:B------:R0:W-:Y:S01]  /*11c00*/  STG.E.128 desc[UR4][R108.64+0x10], R56 ;  /* 0x000010386c007986 */ /* 0x0001e2000c101d04 */
[----:B------:R-:W-:-:S02]  /*11c10*/  ISETP.NE.AND P5, PT, R120, RZ, PT ;  /* 0x000000ff7800720c */ /* 0x000fc40003fa5270 */
[----:B------:R-:W-:Y:S01]  /*11c20*/  ISETP.NE.AND P2, PT, R117, RZ, PT ;  /* 0x000000ff7500720c */ /* 0x000fe20003f45270 */
[----:B------:R-:W-:Y:S01]  /*11c30*/  IMAD.WIDE.U32 R116, R116, 0x1000000, RZ ;  /* 0x0100000074747825 */ /* 0x000fe200078e00ff */
[----:B------:R-:W-:Y:S02]  /*11c40*/  LOP3.LUT R110, R110, R112, R111, 0xfe, !PT ;  /* 0x000000706e6e7212 */ /* 0x000fe400078efe6f */
[----:B------:R-:W-:Y:S02]  /*11c50*/  SEL R111, RZ, 0x1, P5 ;  /* 0x00000001ff6f7807 */ /* 0x000fe40002800000 */
[----:B------:R-:W-:Y:S02]  /*11c60*/  ISETP.NE.AND P6, PT, R118, RZ, PT ;  /* 0x000000ff7600720c */ /* 0x000fe40003fc5270 */
[----:B------:R-:W-:Y:S02]  /*11c70*/  LOP3.LUT R117, R117, R110, R111, 0xfe, !PT ;  /* 0x0000006e75757212 */ /* 0x000fe400078efe6f */
[----:B------:R-:W-:-:S02]  /*11c80*/  SEL R114, RZ, 0x1, P6 ;  /* 0x00000001ff727807 */ /* 0x000fc40003000000 */
[----:B------:R-:W-:-:S03]  /*11c90*/  SEL R110, RZ, 0x1, P2 ;  /* 0x00000001ff6e7807 */ /* 0x000fc60001000000 */
[----:B------:R-:W-:-:S04]  /*11ca0*/  IMAD.WIDE.U32 R114, R114, 0x10000, RZ ;  /* 0x0001000072727825 */ /* 0x000fc800078e00ff */
[----:B------:R-:W-:-:S03]  /*11cb0*/  IMAD.WIDE.U32 R110, R110, 0x100, RZ ;  /* 0x000001006e6e7825 */ /* 0x000fc600078e00ff */
[----:B------:R-:W-:Y:S01]  /*11cc0*/  LOP3.LUT R116, R110, R116, R114, 0xfe, !PT ;  /* 0x000000746e747212 */ /* 0x000fe200078efe72 */
[----:B------:R-:W-:Y:S01]  /*11cd0*/  FADD.FTZ R110, RZ, R40 ;  /* 0x00000028ff6e7221 */ /* 0x000fe20000010000 */
[----:B------:R-:W-:Y:S02]  /*11ce0*/  LOP3.LUT R111, R111, R117, R115, 0xfe, !PT ;  /* 0x000000756f6f7212 */ /* 0x000fe400078efe73 */
[----:B------:R-:W-:Y:S01]  /*11cf0*/  SEL R117, RZ, 0x1, P1 ;  /* 0x00000001ff757807 */ /* 0x000fe20000800000 */
        /* <DEDUP_REMOVED lines=18> */
[----:B------:R-:W-:-:S03]  /*11e20*/  LOP3.LUT R110, R116, R117, RZ, 0xfc, !PT ;  /* 0x00000075746e7212 */ /* 0x000fc600078efcff */
[----:B------:R-:W-:Y:S02]  /*11e30*/  FADD.FTZ R112, R115, R26 ;  /* 0x0000001a73707221 */ /* 0x000fe40000010000 */
[----:B------:R0:W-:Y:S02]  /*11e40*/  STG.E.64 desc[UR4][R104.64], R110 ;  /* 0x0000006e68007986 */ /* 0x0001e4000c101b04 */
[----:B------:R-:W-:-:S04]  /*11e50*/  FADD.FTZ R115, R112, R27 ;  /* 0x0000001b70737221 */ /* 0x000fc80000010000 */
[----:B------:R-:W-:-:S04]  /*11e60*/  FADD.FTZ R112, R115, R56 ;  /* 0x0000003873707221 */ /* 0x000fc80000010000 */
[----:B------:R-:W-:-:S04]  /*11e70*/  FADD.FTZ R115, R112, R57 ;  /* 0x0000003970737221 */ /* 0x000fc80000010000 */
[----:B------:R-:W-:Y:S01]  /*11e80*/  FADD.FTZ R112, R115, R58 ;  /* 0x0000003a73707221 */ /* 0x000fe20000010000 */
[----:B0-----:R-:W-:Y:S06]  /*11e90*/  @!P0 BRA `(.L_x_8301) ;  /* 0x0000000000508947 */ /* 0x001fec0003800000 */
[----:B------:R-:W-:Y:S02]  /*11ea0*/  SHF.L.U32 R104, R98, 0x10, RZ ;  /* 0x0000001062687819 */ /* 0x000fe400000006ff */
        /* <DEDUP_REMOVED lines=19> */
.L_x_8301:
        /* <DEDUP_REMOVED lines=72> */
.L_x_8315:
[C---:B------:R-:W-:Y:S01]  /*12460*/  FMUL.FTZ R104, R111.reuse, R111 ;  /* 0x0000006f6f687220 */ /* 0x040fe20000410000 */
[----:B------:R-:W-:Y:S01]  /*12470*/  PLOP3.LUT P2, PT, PT, PT, UP0, 0x40, 0x0 ;  /* 0x000000000000781c */ /* 0x000fe20003f4e808 */
[----:B-1----:R-:W-:Y:S01]  /*12480*/  FADD.FTZ R108, R110, R117 ;  /* 0x000000756e6c7221 */ /* 0x002fe20000010000 */
[----:B------:R-:W-:Y:S02]  /*12490*/  PLOP3.LUT P3, PT, PT, PT, UP0, 0x40, 0x0 ;  /* 0x000000000000781c */ /* 0x000fe40003f6e808 */
[----:B------:R-:W-:Y:S01]  /*124a0*/  FSEL R109, R104, RZ, !P2 ;  /* 0x000000ff686d7208 */ /* 0x000fe20005000000 */
[----:B------:R-:W-:Y:S01]  /*124b0*/  FFMA.FTZ R108, R108, R105, UR12 ;  /* 0x0000000c6c6c7e23 */ /* 0x000fe20008010069 */
[----:B------:R-:W-:Y:S01]  /*124c0*/  FSEL R114, R111, RZ, P3 ;  /* 0x000000ff6f727208 */ /* 0x000fe20001800000 */
[----:B------:R-:W1:Y:S02]  /*124d0*/  @!P1 LDC.64 R104, c[0x0][0x250] ;  /* 0x00009400ff689b82 */ /* 0x000e640000000a00 */
[----:B------:R-:W-:-:S02]  /*124e0*/  FADD.FTZ R115, R108, R109 ;  /* 0x0000006d6c737221 */ /* 0x000fc40000010000 */
[C---:B0-----:R-:W-:Y:S01]  /*124f0*/  FADD.FTZ R110, -R114.reuse, R42 ;  /* 0x0000002a726e7221 */ /* 0x041fe20000010100 */
[C---:B------:R-:W-:Y:S01]  /*12500*/  FADD.FTZ R108, -R114.reuse, R40 ;  /* 0x00000028726c7221 */ /* 0x040fe20000010100 */
[C---:B------:R-:W-:Y:S01]  /*12510*/  FADD.FTZ R109, -R114.reuse, R41 ;  /* 0x00000029726d7221 */ /* 0x040fe20000010100 */
[C---:B------:R-:W-:Y:S01]  /*12520*/  FADD.FTZ R36, -R114.reuse, R36 ;  /* 0x0000002472247221 */ /* 0x040fe20000010100 */
[----:B------:R-:W0:Y:S01]  /*12530*/  MUFU.RSQ R115, R115 ;  /* 0x0000007300737308 */ /* 0x000e220000001400 */
[C---:B------:R-:W-:Y:S01]  /*12540*/  FADD.FTZ R37, -R114.reuse, R37 ;  /* 0x0000002572257221 */ /* 0x040fe20000010100 */
[----:B------:R-:W2:Y:S01]  /*12550*/  @!P1 LDC.64 R40, c[0x0][0x258] ;  /* 0x00009600ff289b82 */ /* 0x000ea20000000a00 */
        /* <DEDUP_REMOVED lines=14> */
[C---:B0-----:R-:W-:Y:S01]  /*12640*/  FMUL.FTZ R25, R115.reuse, R110 ;  /* 0x0000006e73197220 */ /* 0x041fe20000410000 */
        /* <DEDUP_REMOVED lines=16> */
[----:B------:R-:W0:Y:S01]  /*12750*/  LDC.64 R42, c[0x0][0x2b8] ;  /* 0x0000ae00ff2a7b82 */ /* 0x000e220000000a00 */
[----:B------:R-:W-:Y:S01]  /*12760*/  FFMA.FTZ R36, R36, R8, R61 ;  /* 0x0000000824247223 */ /* 0x000fe2000001003d */
[----:B------:R-:W-:Y:S01]  /*12770*/  FFMA.FTZ R37, R29, R85, R72 ;  /* 0x000000551d257223 */ /* 0x000fe20000010048 */
[C---:B------:R-:W-:Y:S01]  /*12780*/  FADD.FTZ R24, -R114.reuse, R24 ;  /* 0x0000001872187221 */ /* 0x040fe20000010100 */
[C---:B------:R-:W-:Y:S01]  /*12790*/  FADD.FTZ R56, -R114.reuse, R56 ;  /* 0x0000003872387221 */ /* 0x040fe20000010100 */
[C---:B------:R-:W-:Y:S01]  /*127a0*/  FADD.FTZ R124, -R114.reuse, R57 ;  /* 0x00000039727c7221 */ /* 0x040fe20000010100 */
[C---:B------:R-:W-:Y:S01]  /*127b0*/  FADD.FTZ R58, -R114.reuse, R58 ;  /* 0x0000003a723a7221 */ /* 0x040fe20000010100 */
[----:B------:R-:W-:Y:S01]  /*127c0*/  FADD.FTZ R114, -R114, R59 ;  /* 0x0000003b72727221 */ /* 0x000fe20000010100 */
[----:B------:R-:W-:Y:S01]  /*127d0*/  FMUL.FTZ R59, R115, R30 ;  /* 0x0000001e733b7220 */ /* 0x000fe20000410000 */
[----:B------:R-:W-:Y:S01]  /*127e0*/  F2FP.BF16.F32.PACK_AB R30, R35, R28 ;  /* 0x0000001c231e723e */ /* 0x000fe200000010ff */
[----:B-1----:R-:W-:Y:S01]  /*127f0*/  @!P1 IMAD.WIDE R104, R102, 0x4, R104 ;  /* 0x0000000466689825 */ /* 0x002fe200078e0268 */
[----:B------:R-:W-:-:S03]  /*12800*/  F2FP.BF16.F32.PACK_AB R28, R37, R36 ;  /* 0x00000024251c723e */ /* 0x000fc600000010ff */
[----:B------:R-:W-:Y:S01]  /*12810*/  FMUL.FTZ R58, R115, R58 ;  /* 0x0000003a733a7220 */ /* 0x000fe20000410000 */
[----:B------:R-:W1:Y:S01]  /*12820*/  LDC.64 R36, c[0x0][0x210] ;  /* 0x00008400ff247b82 */ /* 0x000e620000000a00 */
[----:B--2---:R-:W-:-:S04]  /*12830*/  @!P1 IMAD.WIDE R40, R102, 0x4, R40 ;  /* 0x0000000466289825 */ /* 0x004fc800078e0228 */
[C---:B------:R-:W-:Y:S01]  /*12840*/  FMUL.FTZ R114, R115.reuse, R114 ;  /* 0x0000007273727220 */ /* 0x040fe20000410000 */
[C---:B------:R-:W-:Y:S01]  /*12850*/  FMUL.FTZ R108, R115.reuse, R108 ;  /* 0x0000006c736c7220 */ /* 0x040fe20000410000 */
[C---:B------:R-:W-:Y:S01]  /*12860*/  FMUL.FTZ R109, R115.reuse, R109 ;  /* 0x0000006d736d7220 */ /* 0x040fe20000410000 */
[----:B------:R-:W-:Y:S01]  /*12870*/  FMUL.FTZ R112, R115, R112 ;  /* 0x0000007073707220 */ /* 0x000fe20000410000 */
[----:B------:R-:W-:Y:S01]  /*12880*/  FFMA.FTZ R29, R31, R7, R20 ;  /* 0x000000071f1d7223 */ /* 0x000fe20000010014 */
[----:B------:R-:W-:Y:S01]  /*12890*/  FFMA.FTZ R34, R34, R84, R73 ;  /* 0x0000005422227223 */ /* 0x000fe20000010049 */
[----:B------:R-:W-:Y:S01]  /*128a0*/  @!P1 STG.E desc[UR4][R104.64], R111 ;  /* 0x0000006f68009986 */ /* 0x000fe2000c101904 */
[C---:B------:R-:W-:Y:S01]  /*128b0*/  FMUL.FTZ R118, R115.reuse, R118 ;  /* 0x0000007673767220 */ /* 0x040fe20000410000 */
[C---:B------:R-:W-:Y:S01]  /*128c0*/  FMUL.FTZ R122, R115.reuse, R122 ;  /* 0x0000007a737a7220 */ /* 0x040fe20000410000 */
[----:B------:R-:W-:Y:S01]  /*128d0*/  FMUL.FTZ R57, R115, R124 ;  /* 0x0000007c73397220 */ /* 0x000fe20000410000 */
[----:B------:R-:W-:Y:S01]  /*128e0*/  FFMA.FTZ R27, R27, R9, R22 ;  /* 0x000000091b1b7223 */ /* 0x000fe20000010016 */
[----:B------:R-:W-:Y:S01]  /*128f0*/  FFMA.FTZ R38, R38, R82, R71 ;  /* 0x0000005226267223 */ /* 0x000fe20000010047 */
[C---:B------:R-:W-:Y:S01]  /*12900*/  FMUL.FTZ R32, R115.reuse, R24 ;  /* 0x0000001873207220 */ /* 0x040fe20000410000 */
[C---:B------:R-:W-:Y:S01]  /*12910*/  FMUL.FTZ R33, R115.reuse, R120 ;  /* 0x0000007873217220 */ /* 0x040fe20000410000 */
[----:B------:R-:W-:Y:S01]  /*12920*/  FMUL.FTZ R56, R115, R56 ;  /* 0x0000003873387220 */ /* 0x000fe20000410000 */
[----:B------:R2:W-:Y:S01]  /*12930*/  @!P1 STG.E desc[UR4][R40.64], R115 ;  /* 0x0000007328009986 */ /* 0x0005e2000c101904 */
        /* <DEDUP_REMOVED lines=9> */
[----:B------:R-:W-:Y:S01]  /*129d0*/  FFMA.FTZ R59, R57, R91, R78 ;  /* 0x0000005b393b7223 */ /* 0x000fe2000001004e */
[----:B------:R-:W-:Y:S01]  /*129e0*/  FFMA.FTZ R122, R122, R88, R77 ;  /* 0x000000587a7a7223 */ /* 0x000fe2000001004d */
[----:B--2---:R-:W-:Y:S01]  /*129f0*/  FFMA.FTZ R41, R114, R90, R79 ;  /* 0x0000005a72297223 */ /* 0x004fe2000001004f */
[----:B------:R-:W-:Y:S01]  /*12a00*/  LEA R40, P1, R103, UR14, 0x4 ;  /* 0x0000000e67287c11 */ /* 0x000fe2000f8220ff */
[----:B------:R-:W-:Y:S01]  /*12a10*/  FFMA.FTZ R34, R56, R2, R19 ;  /* 0x0000000238227223 */ /* 0x000fe20000010013 */
[----:B------:R-:W-:Y:S01]  /*12a20*/  F2FP.BF16.F32.PACK_AB R27, R38, R27 ;  /* 0x0000001b261b723e */ /* 0x000fe200000010ff */
[----:B------:R-:W-:Y:S01]  /*12a30*/  FFMA.FTZ R32, R32, R4, R21 ;  /* 0x0000000420207223 */ /* 0x000fe20000010015 */
[----:B------:R-:W-:Y:S01]  /*12a40*/  FFMA.FTZ R57, R33, R89, R76 ;  /* 0x0000005921397223 */ /* 0x000fe2000001004c */
[----:B------:R-:W-:Y:S01]  /*12a50*/  LEA R38, P2, R107, UR14, 0x4 ;  /* 0x0000000e6b267c11 */ /* 0x000fe2000f8420ff */
[----:B0-----:R-:W-:Y:S01]  /*12a60*/  IMAD.WIDE.U32 R42, R113, 0x10, R42 ;  /* 0x00000010712a7825 */ /* 0x001fe200078e002a */
[----:B------:R-:W-:-:S02]  /*12a70*/  F2FP.BF16.F32.PACK_AB R35, R41, R58 ;  /* 0x0000003a2923723e */ /* 0x000fc400000010ff */
[----:B------:R-:W-:Y:S01]  /*12a80*/  F2FP.BF16.F32.PACK_AB R25, R112, R25 ;  /* 0x000000197019723e */ /* 0x000fe200000010ff */
[----:B-1----:R-:W-:Y:S01]  /*12a90*/  IMAD R102, R36, 0x4, R102 ;  /* 0x0000000424667824 */ /* 0x002fe200078e0266 */
[----:B------:R-:W-:Y:S02]  /*12aa0*/  F2FP.BF16.F32.PACK_AB R24, R109, R24 ;  /* 0x000000186d18723e */ /* 0x000fe400000010ff */
[----:B------:R-:W-:Y:S02]  /*12ab0*/  LEA.HI.X R41, R103, UR15, RZ, 0x4, P1 ;  /* 0x0000000f67297c11 */ /* 0x000fe400088f24ff */
[----:B------:R-:W-:Y:S02]  /*12ac0*/  F2FP.BF16.F32.PACK_AB R31, R118, R31 ;  /* 0x0000001f761f723e */ /* 0x000fe400000010ff */
[----:B------:R-:W-:Y:S01]  /*12ad0*/  F2FP.BF16.F32.PACK_AB R33, R122, R39 ;  /* 0x000000277a21723e */ /* 0x000fe200000010ff */
[----:B------:R0:W-:Y:S01]  /*12ae0*/  STG.E.128 desc[UR4][R40.64], R24 ;  /* 0x0000001828007986 */ /* 0x0001e2000c101d04 */
[----:B------:R-:W-:-:S02]  /*12af0*/  F2FP.BF16.F32.PACK_AB R34, R59, R34 ;  /* 0x000000223b22723e */ /* 0x000fc400000010ff */
[----:B------:R-:W-:Y:S01]  /*12b00*/  LEA.HI.X R39, R107, UR15, RZ, 0x4, P2 ;  /* 0x0000000f6b277c11 */ /* 0x000fe200090f24ff */
[----:B------:R0:W-:Y:S01]  /*12b10*/  STG.E.128 desc[UR4][R42.64], R28 ;  /* 0x0000001c2a007986 */ /* 0x0001e2000c101d04 */
[----:B------:R-:W-:Y:S02]  /*12b20*/  F2FP.BF16.F32.PACK_AB R32, R57, R32 ;  /* 0x000000203920723e */ /* 0x000fe400000010ff */
[----:B------:R-:W-:-:S03]  /*12b30*/  ISETP.GE.AND P1, PT, R102, R37, PT ;  /* 0x000000256600720c */ /* 0x000fc60003f26270 */
[----:B------:R0:W-:Y:S10]  /*12b40*/  STG.E.128 desc[UR4][R38.64], R32 ;  /* 0x0000002026007986 */ /* 0x0001f4000c101d04 */
[----:B------:R-:W-:Y:S05]  /*12b50*/  @!P1 BRA `(.L_x_8303) ;  /* 0xfffffee000449947 */ /* 0x000fea000383ffff */
[----:B------:R-:W-:Y:S05]  /*12b60*/  BSYNC B0 ;  /* 0x0000000000007941 */ /* 0x000fea0003800000 */
.L_x_7914:
[----:B------:R-:W-:Y:S05]  /*12b70*/  EXIT ;  /* 0x000000000000794d */ /* 0x000fea0003800000 */
.L_x_8302:
[----:B------:R-:W-:Y:S01]  /*12b80*/  HFMA2.MMA R121, -RZ, RZ, 0, 1.847743988037109375e-06 ;  /* 0x0000001fff797435 */ /* 0x000fe200000001ff */
[----:B------:R-:W-:Y:S01]  /*12b90*/  BSSY B1, `(.L_x_8304) ;  /* 0x0000007000017945 */ /* 0x000fe20003800000 */
[----:B------:R-:W-:Y:S01]  /*12ba0*/  MOV R119, R112 ;  /* 0x0000007000777202 */ /* 0x000fe20000000f00 */
[----:B------:R-:W-:Y:S02]  /*12bb0*/  IMAD.MOV.U32 R118, RZ, RZ, 0x1 ;  /* 0x00000001ff767424 */ /* 0x000fe400078e00ff */
[----:B------:R-:W-:-:S07]  /*12bc0*/  IMAD.MOV.U32 R116, RZ, RZ, -0x1 ;  /* 0xffffffffff747424 */ /* 0x000fce00078e00ff */
[----:B0-----:R-:W-:Y:S05]  /*12bd0*/  WARPSYNC.COLLECTIVE R116, `(.L_x_8305) ;  /* 0x0000000074087348 */ /* 0x001fea0003c00000 */
[----:B------:R1:W2:Y:S02]  /*12be0*/  SHFL.BFLY P2, R117, R119, R118, R121 ;  /* 0x0c00007677757389 */ /* 0x0002a40000040079 */
[----:B012---:R-:W-:Y:S01]  /*12bf0*/  ENDCOLLECTIVE ;  /* 0x000000000000791b */ /* 0x007fe20003800000 */
.L_x_8305:
[----:B------:R-:W-:Y:S05]  /*12c00*/  BSYNC B1 ;  /* 0x0000000000017941 */ /* 0x000fea0003800000 */
.L_x_8304:
        /* <DEDUP_REMOVED lines=9> */
.L_x_8306:
[----:B------:R-:W-:Y:S02]  /*12ca0*/  IMAD.MOV.U32 R118, RZ, RZ, 0x4 ;  /* 0x00000004ff767424 */ /* 0x000fe400078e00ff */
[----:B------:R-:W-:-:S04]  /*12cb0*/  IMAD.MOV.U32 R105, RZ, RZ, R117 ;  /* 0x000000ffff697224 */ /* 0x000fc800078e0075 */
[----:B------:R-:W-:-:S05]  /*12cc0*/  FADD.FTZ R109, R108, R105 ;  /* 0x000000696c6d7221 */ /* 0x000fca0000010000 */
[----:B------:R-:W-:-:S07]  /*12cd0*/  MOV R119, R109 ;  /* 0x0000006d00777202 */ /* 0x000fce0000000f00 */
[----:B------:R-:W-:Y:S05]  /*12ce0*/  WARPSYNC.COLLECTIVE R116, `(.L_x_8307) ;  /* 0x0000000074087348 */ /* 0x000fea0003c00000 */
[----:B------:R0:W1:Y:S02]  /*12cf0*/  SHFL.BFLY P2, R117, R119, R118, R121 ;  /* 0x0c00007677757389 */ /* 0x0000640000040079 */
[----:B01----:R-:W-:Y:S01]  /*12d00*/  ENDCOLLECTIVE ;  /* 0x000000000000791b */ /* 0x003fe20003800000 */
.L_x_8307:
[----:B------:R-:W-:Y:S01]  /*12d10*/  HFMA2.MMA R118, -RZ, RZ, 0, 4.76837158203125e-07 ;  /* 0x00000008ff767435 */ /* 0x000fe200000001ff */
[----:B------:R-:W-:-:S05]  /*12d20*/  MOV R104, R117 ;  /* 0x0000007500687202 */ /* 0x000fca0000000f00 */
[----:B------:R-:W-:-:S04]  /*12d30*/  FADD.FTZ R110, R109, R104 ;  /* 0x000000686d6e7221 */ /* 0x000fc80000010000 */
[----:B------:R-:W-:-:S07]  /*12d40*/  IMAD.MOV.U32 R119, RZ, RZ, R110 ;  /* 0x000000ffff777224 */ /* 0x000fce00078e006e */
[----:B------:R-:W-:Y:S05]  /*12d50*/  WARPSYNC.COLLECTIVE R116, `(.L_x_8308) ;  /* 0x0000000074087348 */ /* 0x000fea0003c00000 */
[----:B------:R0:W1:Y:S02]  /*12d60*/  SHFL.BFLY P2, R117, R119, R118, R121 ;  /* 0x0c00007677757389 */ /* 0x0000640000040079 */
[----:B01----:R-:W-:Y:S01]  /*12d70*/  ENDCOLLECTIVE ;  /* 0x000000000000791b */ /* 0x003fe20003800000 */
.L_x_8308:
        /* <DEDUP_REMOVED lines=8> */
.L_x_8309:
        /* <DEDUP_REMOVED lines=56> */
.L_x_8310:
[----:B------:R-:W-:Y:S02]  /*13180*/  IMAD.MOV.U32 R118, RZ, RZ, 0x2 ;  /* 0x00000002ff767424 */ /* 0x000fe400078e00ff */
[----:B------:R-:W-:-:S04]  /*13190*/  IMAD.MOV.U32 R109, RZ, RZ, R117 ;  /* 0x000000ffff6d7224 */ /* 0x000fc800078e0075 */
[----:B------:R-:W-:-:S05]  /*131a0*/  FADD.FTZ R109, R104, R109 ;  /* 0x0000006d686d7221 */ /* 0x000fca0000010000 */
[----:B------:R-:W-:-:S07]  /*131b0*/  MOV R119, R109 ;  /* 0x0000006d00777202 */ /* 0x000fce0000000f00 */
[----:B------:R-:W-:Y:S05]  /*131c0*/  WARPSYNC.COLLECTIVE R116, `(.L_x_8311) ;  /* 0x0000000074087348 */ /* 0x000fea0003c00000 */
[----:B------:R0:W1:Y:S02]  /*131d0*/  SHFL.BFLY P2, R117, R119, R118, R121 ;  /* 0x0c00007677757389 */ /* 0x0000640000040079 */
[----:B01----:R-:W-:Y:S01]  /*131e0*/  ENDCOLLECTIVE ;  /* 0x000000000000791b */ /* 0x003fe20003800000 */
.L_x_8311:
[----:B------:R-:W-:Y:S01]  /*131f0*/  HFMA2.MMA R118, -RZ, RZ, 0, 2.384185791015625e-07 ;  /* 0x00000004ff767435 */ /* 0x000fe200000001ff */
[----:B------:R-:W-:-:S05]  /*13200*/  MOV R108, R117 ;  /* 0x00000075006c7202 */ /* 0x000fca0000000f00 */
[----:B------:R-:W-:-:S04]  /*13210*/  FADD.FTZ R108, R109, R108 ;  /* 0x0000006c6d6c7221 */ /* 0x000fc80000010000 */
[----:B------:R-:W-:-:S07]  /*13220*/  IMAD.MOV.U32 R119, RZ, RZ, R108 ;  /* 0x000000ffff777224 */ /* 0x000fce00078e006c */
[----:B------:R-:W-:Y:S05]  /*13230*/  WARPSYNC.COLLECTIVE R116, `(.L_x_8312) ;  /* 0x0000000074087348 */ /* 0x000fea0003c00000 */
[----:B------:R0:W1:Y:S02]  /*13240*/  SHFL.BFLY P2, R117, R119, R118, R121 ;  /* 0x0c00007677757389 */ /* 0x0000640000040079 */
[----:B01----:R-:W-:Y:S01]  /*13250*/  ENDCOLLECTIVE ;  /* 0x000000000000791b */ /* 0x003fe20003800000 */
.L_x_8312:
[----:B------:R-:W-:Y:S02]  /*13260*/  IMAD.MOV.U32 R118, RZ, RZ, 0x8 ;  /* 0x00000008ff767424 */ /* 0x000fe400078e00ff */
[----:B------:R-:W-:-:S04]  /*13270*/  IMAD.MOV.U32 R115, RZ, RZ, R117 ;  /* 0x000000ffff737224 */ /* 0x000fc800078e0075 */
[----:B------:R-:W-:-:S05]  /*13280*/  FADD.FTZ R115, R108, R115 ;  /* 0x000000736c737221 */ /* 0x000fca0000010000 */
[----:B------:R-:W-:-:S07]  /*13290*/  MOV R119, R115 ;  /* 0x0000007300777202 */ /* 0x000fce0000000f00 */
[----:B------:R-:W-:Y:S05]  /*132a0*/  WARPSYNC.COLLECTIVE R116, `(.L_x_8313) ;  /* 0x0000000074087348 */ /* 0x000fea0003c00000 */
[----:B------:R0:W1:Y:S02]  /*132b0*/  SHFL.BFLY P2, R117, R119, R118, R121 ;  /* 0x0c00007677757389 */ /* 0x0000640000040079 */
[----:B01----:R-:W-:Y:S01]  /*132c0*/  ENDCOLLECTIVE ;  /* 0x000000000000791b */ /* 0x003fe20003800000 */
.L_x_8313:
[----:B------:R-:W-:Y:S01]  /*132d0*/  HFMA2.MMA R118, -RZ, RZ, 0, 9.5367431640625e-07 ;  /* 0x00000010ff767435 */ /* 0x000fe200000001ff */
[----:B------:R-:W-:-:S05]  /*132e0*/  MOV R110, R117 ;  /* 0x00000075006e7202 */ /* 0x000fca0000000f00 */
[----:B------:R-:W-:-:S04]  /*132f0*/  FADD.FTZ R110, R115, R110 ;  /* 0x0000006e736e7221 */ /* 0x000fc80000010000 */
[----:B------:R-:W-:-:S07]  /*13300*/  IMAD.MOV.U32 R119, RZ, RZ, R110 ;  /* 0x000000ffff777224 */ /* 0x000fce00078e006e */
[----:B------:R-:W-:Y:S05]  /*13310*/  WARPSYNC.COLLECTIVE R116, `(.L_x_8314) ;  /* 0x0000000074087348 */ /* 0x000fea0003c00000 */
[----:B------:R0:W1:Y:S02]  /*13320*/  SHFL.BFLY P2, R117, R119, R118, R121 ;  /* 0x0c00007677757389 */ /* 0x0000640000040079 */
[----:B01----:R-:W-:Y:S01]  /*13330*/  ENDCOLLECTIVE ;  /* 0x000000000000791b */ /* 0x003fe20003800000 */
.L_x_8314:
[----:B------:R-:W-:Y:S05]  /*13340*/  BRA `(.L_x_8315) ;  /* 0xfffffff000447947 */ /* 0x000fea000383ffff */
.L_x_8316:
        /* <DEDUP_REMOVED lines=11> */
.L_x_20704:


//--------------------- .text._ZN10layer_norm31ln_parallel_residual_fwd_kernelINS_13Kernel_traitsIf13__nv_bfloat16fS2_fjLj768ELj1ELj4ELj1ELj16ENS_18Kernel_traits_baseILj768EfS2_fS2_fjLj128EEEEELb0ELb0ELb0EEEvNS_9FwdParamsE --------------------------
	.section	.text._ZN10layer_norm31ln_parallel_residual_fwd_kernelINS_13Kernel_traitsIf13__nv_bfloat16fS2_fjLj768ELj1ELj4ELj1ELj16ENS_18Kernel_traits_baseILj768EfS2_fS2_fjLj128EEEEELb0ELb0ELb0EEEvNS_9FwdParamsE,"ax",@progbits
	.align	128
        .global         _ZN10layer_norm31ln_parallel_residual_fwd_kernelINS_13Kernel_traitsIf13__nv_bfloat16fS2_fjLj768ELj1ELj4ELj1ELj16ENS_18Kernel_traits_baseILj768EfS2_fS2_fjLj128EEEEELb0ELb0ELb0EEEvNS_9FwdParamsE
        .type           _ZN10layer_norm31ln_parallel_residual_fwd_kernelINS_13Kernel_traitsIf13__nv_bfloat16fS2_fjLj768ELj1ELj4ELj1ELj16ENS_18Kernel_traits_baseILj768EfS2_fS2_fjLj128EEEEELb0ELb0ELb0EEEvNS_9FwdParamsE,@function
        .size           _ZN10layer_norm31ln_parallel_residual_fwd_kernelINS_13Kernel_traitsIf13__nv_bfloat16fS2_fjLj768ELj1ELj4ELj1ELj16ENS_18Kernel_traits_baseILj768EfS2_fS2_fjLj128EEEEELb0ELb0ELb0EEEvNS_9FwdParamsE,(.L_x_20705 - _ZN10layer_norm31ln_parallel_residual_fwd_kernelINS_13Kernel_traitsIf13__nv_bfloat16fS2_fjLj768ELj1ELj4ELj1ELj16ENS_18Kernel_traits_baseILj768EfS2_fS2_fjLj128EEEEELb0ELb0ELb0EEEvNS_9FwdParamsE)
        .other          _ZN10layer_norm31ln_parallel_residual_fwd_kernelINS_13Kernel_traitsIf13__nv_bfloat16fS2_fjLj768ELj1ELj4ELj1ELj16ENS_18Kernel_traits_baseILj768EfS2_fS2_fjLj128EEEEELb0ELb0ELb0EEEvNS_9FwdParamsE,@"STO_CUDA_ENTRY STV_DEFAULT"
_ZN10layer_norm31ln_parallel_residual_fwd_kernelINS_13Kernel_traitsIf13__nv_bfloat16fS2_fjLj768ELj1ELj4ELj1ELj16ENS_18Kernel_traits_baseILj768EfS2_fS2_fjLj128EEEEELb0ELb0ELb0EEEvNS_9FwdParamsE:
.text._ZN10layer_norm31ln_parallel_residual_fwd_kernelINS_13Kernel_traitsIf13__nv_bfloat16fS2_fjLj768ELj1ELj4ELj1ELj16ENS_18Kernel_traits_baseILj768EfS2_fS2_fjLj128EEEEELb0ELb0ELb0EEEvNS_9FwdParamsE:
        /* <DEDUP_REMOVED lines=13> */
[C---:B------:R-:W-:Y:S02]  /*00d0*/  ISETP.GE.U32.AND P1, PT, R144.reuse, 0x40, PT ;  /* 0x000000409000780c */ /* 0x040fe40003f26070 */
[----:B------:R-:W-:-:S02]  /*00e0*/  ISETP.GE.U32.AND P0, PT, R144, 0x60, PT ;  /* 0x000000609000780c */ /* 0x000fc40003f06070 */
[----:B--2---:R-:W-:Y:S02]  /*00f0*/  LEA R2, R5, R0, 0x2 ;  /* 0x0000000005027211 */ /* 0x004fe400078e10ff */
[----:B------:R-:W-:-:S03]  /*0100*/  MOV R77, R3 ;  /* 0x00000003004d7202 */ /* 0x000fc60000000f00 */
[----:B------:R-:W-:Y:S06]  /*0110*/  @!P2 BRA `(.L_x_8318) ;  /* 0x000000000088a947 */ /* 0x000fec0003800000 */
[----:B------:R-:W0:Y:S01]  /*0120*/  LDC.64 R36, c[0x0][0x260] ;  /* 0x00009800ff247b82 */ /* 0x000e220000000a00 */
[----:B------:R-:W-:Y:S01]  /*0130*/  ULDC.64 UR10, c[0x0][0x2d0] ;  /* 0x0000b400000a7ab9 */ /* 0x000fe20000000a00 */
        /* <DEDUP_REMOVED lines=13> */
[----:B------:R-:W-:Y:S02]  /*0210*/  IADD3 R40, P5, R42, UR8, RZ ;  /* 0x000000082a287c10 */ /* 0x000fe4000ffbe0ff */
[----:B------:R-:W-:Y:S02]  /*0220*/  CS2R R12, SRZ ;  /* 0x00000000000c7805 */ /* 0x000fe4000001ff00 */
[----:B------:R-:W-:Y:S02]  /*0230*/  CS2R R18, SRZ ;  /* 0x0000000000127805 */ /* 0x000fe4000001ff00 */
[----:B------:R-:W-:Y:S02]  /*0240*/  CS2R R16, SRZ ;  /* 0x0000000000107805 */ /* 0x000fe4000001ff00 */
[----:B------:R-:W-:Y:S02]  /*0250*/  IADD3.X R41, R0, UR9, RZ, P5, !PT ;  /* 0x0000000900297c10 */ /* 0x000fe4000affe4ff */
[----:B------:R-:W-:-:S02]  /*0260*/  @P3 IADD3 R42, P6, R42, UR10, RZ ;  /* 0x0000000a2a2a3c10 */ /* 0x000fc4000ffde0ff */
[C---:B------:R-:W-:Y:S01]  /*0270*/  @P4 LEA R38, P5, R77.reuse, UR6, 0x5 ;  /* 0x000000064d264c11 */ /* 0x040fe2000f8a28ff */
[C---:B0-----:R-:W-:Y:S01]  /*0280*/  IMAD.WIDE.U32 R36, R77.reuse, 0x20, R36 ;  /* 0x000000204d247825 */ /* 0x041fe200078e0024 */
[----:B------:R-:W-:Y:S01]  /*0290*/  @P3 IADD3.X R43, R0, UR11, RZ, P6, !PT ;  /* 0x0000000b002b3c10 */ /* 0x000fe2000b7fe4ff */
[----:B------:R0:W5:Y:S01]  /*02a0*/  LDG.E.128 R28, desc[UR4][R40.64] ;  /* 0x00000004281c7981 */ /* 0x000162000c1e1d00 */
[----:B------:R-:W-:-:S03]  /*02b0*/  @P4 LEA.HI.X R39, R77, UR7, RZ, 0x5, P5 ;  /* 0x000000074d274c11 */ /* 0x000fc6000a8f2cff */
[----:B------:R0:W5:Y:S04]  /*02c0*/  @P3 LDG.E.128 R12, desc[UR4][R42.64] ;  /* 0x000000042a0c3981 */ /* 0x000168000c1e1d00 */
[----:B------:R0:W5:Y:S04]  /*02d0*/  @P4 LDG.E.128 R4, desc[UR4][R38.64] ;  /* 0x0000000426044981 */ /* 0x000168000c1e1d00 */
[----:B------:R0:W5:Y:S04]  /*02e0*/  @P4 LDG.E.128 R8, desc[UR4][R38.64+0x10] ;  /* 0x0000100426084981 */ /* 0x000168000c1e1d00 */
[----:B------:R0:W5:Y:S04]  /*02f0*/  @P3 LDG.E.128 R16, desc[UR4][R42.64+0x10] ;  /* 0x000010042a103981 */ /* 0x000168000c1e1d00 */
[----:B------:R0:W5:Y:S04]  /*0300*/  LDG.E.128 R20, desc[UR4][R36.64] ;  /* 0x0000000424147981 */ /* 0x000168000c1e1d00 */
[----:B------:R0:W5:Y:S04]  /*0310*/  LDG.E.128 R24, desc[UR4][R36.64+0x10] ;  /* 0x0000100424187981 */ /* 0x000168000c1e1d00 */
[----:B------:R0:W5:Y:S01]  /*0320*/  LDG.E.128 R32, desc[UR4][R40.64+0x10] ;  /* 0x0000100428207981 */ /* 0x000162000c1e1d00 */
[----:B------:R-:W-:-:S07]  /*0330*/  LOP3.LUT R77, R77, 0x20, RZ, 0xfc, !PT ;  /* 0x000000204d4d7812 */ /* 0x000fce00078efcff */
.L_x_8318:
[----:B------:R-:W-:Y:S05]  /*0340*/  BSYNC B0 ;  /* 0x0000000000007941 */ /* 0x000fea0003800000 */
.L_x_8317:
[----:B------:R-:W-:Y:S04]  /*0350*/  BSSY B0, `(.L_x_8319) ;  /* 0x0000024000007945 */ /* 0x000fe80003800000 */
[----:B------:R-:W-:Y:S05]  /*0360*/  @!P1 BRA `(.L_x_8320) ;  /* 0x0000000000889947 */ /* 0x000fea0003800000 */
[----:B------:R-:W1:Y:S01]  /*0370*/  LDC.64 R52, c[0x0][0x260] ;  /* 0x00009800ff347b82 */ /* 0x000e620000000a00 */
[----:B------:R-:W-:Y:S01]  /*0380*/  ULDC.64 UR10, c[0x0][0x2d0] ;  /* 0x0000b400000a7ab9 */ /* 0x000fe20000000a00 */
[----:B------:R-:W-:Y:S01]  /*0390*/  ULDC.64 UR6, c[0x0][0x2c8] ;  /* 0x0000b20000067ab9 */ /* 0x000fe20000000a00 */
[----:B------:R-:W-:Y:S01]  /*03a0*/  ISETP.NE.U32.AND P3, PT, RZ, UR10, PT ;  /* 0x0000000aff007c0c */ /* 0x000fe2000bf65070 */
[----:B------:R-:W-:Y:S01]  /*03b0*/  ULDC.64 UR8, c[0x0][0x268] ;  /* 0x00009a0000087ab9 */ /* 0x000fe20000000a00 */
[----:B------:R-:W-:Y:S02]  /*03c0*/  ISETP.NE.U32.AND P4, PT, RZ, UR6, PT ;  /* 0x00000006ff007c0c */ /* 0x000fe4000bf85070 */
[----:B0-----:R-:W-:Y:S02]  /*03d0*/  CS2R R38, SRZ ;  /* 0x0000000000267805 */ /* 0x001fe4000001ff00 */
        /* <DEDUP_REMOVED lines=15> */
[C---:B-1----:R-:W-:Y:S01]  /*04d0*/  IMAD.WIDE.U32 R74, R77.reuse, 0x20, R52 ;  /* 0x000000204d4a7825 */ /* 0x042fe200078e0034 */
        /* <DEDUP_REMOVED lines=10> */
[----:B------:R-:W-:-:S07]  /*0580*/  IADD3 R77, R77, 0x20, RZ ;  /* 0x000000204d4d7810 */ /* 0x000fce0007ffe0ff */
.L_x_8320:
[----:B------:R-:W-:Y:S05]  /*0590*/  BSYNC B0 ;  /* 0x0000000000007941 */ /* 0x000fea0003800000 */
.L_x_8319:
[----:B------:R-:W-:Y:S04]  /*05a0*/  BSSY B0, `(.L_x_8321) ;  /* 0x0000023000007945 */ /* 0x000fe80003800000 */
[----:B------:R-:W-:Y:S05]  /*05b0*/  @!P0 BRA `(.L_x_8322) ;  /* 0x0000000000848947 */ /* 0x000fea0003800000 */
[----:B------:R-:W-:Y:S01]  /*05c0*/  ULDC.64 UR6, c[0x0][0x2c8] ;  /* 0x0000b20000067ab9 */ /* 0x000fe20000000a00 */
[----:B------:R-:W2:Y:S01]  /*05d0*/  LDC.64 R100, c[0x0][0x260] ;  /* 0x00009800ff647b82 */ /* 0x000ea20000000a00 */
[----:B------:R-:W-:Y:S01]  /*05e0*/  ISETP.NE.U32.AND P3, PT, RZ, UR6, PT ;  /* 0x00000006ff007c0c */ /* 0x000fe2000bf65070 */
[----:B------:R-:W-:Y:S01]  /*05f0*/  ULDC.64 UR8, c[0x0][0x2d0] ;  /* 0x0000b40000087ab9 */ /* 0x000fe20000000a00 */
[----:B------:R-:W-:Y:S02]  /*0600*/  SHF.L.U32 R106, R77, 0x5, RZ ;  /* 0x000000054d6a7819 */ /* 0x000fe400000006ff */
[----:B-1----:R-:W-:Y:S02]  /*0610*/  CS2R R70, SRZ ;  /* 0x0000000000467805 */ /* 0x002fe4000001ff00 */
[----:B------:R-:W-:Y:S02]  /*0620*/  ISETP.NE.AND.EX P3, PT, RZ, UR7, PT, P3 ;  /* 0x00000007ff007c0c */ /* 0x000fe4000bf65330 */
[----:B------:R-:W-:-:S02]  /*0630*/  CS2R R68, SRZ ;  /* 0x0000000000447805 */ /* 0x000fc4000001ff00 */
[----:B------:R-:W-:Y:S02]  /*0640*/  ISETP.NE.U32.AND P4, PT, RZ, UR8, PT ;  /* 0x00000008ff007c0c */ /* 0x000fe4000bf85070 */
[----:B------:R-:W-:Y:S02]  /*0650*/  CS2R R74, SRZ ;  /* 0x00000000004a7805 */ /* 0x000fe4000001ff00 */
[----:B------:R-:W-:Y:S02]  /*0660*/  SHF.R.U32.HI R0, RZ, 0x1b, R77 ;  /* 0x0000001bff007819 */ /* 0x000fe4000001164d */
[----:B------:R-:W-:Y:S02]  /*0670*/  CS2R R72, SRZ ;  /* 0x0000000000487805 */ /* 0x000fe4000001ff00 */
[----:B------:R-:W-:Y:S02]  /*0680*/  ISETP.NE.AND.EX P4, PT, RZ, UR9, PT, P4 ;  /* 0x00000009ff007c0c */ /* 0x000fe4000bf85340 */
[----:B------:R-:W-:-:S02]  /*0690*/  CS2R R78, SRZ ;  /* 0x00000000004e7805 */ /* 0x000fc4000001ff00 */
[----:B------:R-:W-:Y:S02]  /*06a0*/  CS2R R82, SRZ ;  /* 0x0000000000527805 */ /* 0x000fe4000001ff00 */
[----:B------:R-:W-:Y:S02]  /*06b0*/  CS2R R80, SRZ ;  /* 0x0000000000507805 */ /* 0x000fe4000001ff00 */
[----:B------:R-:W-:-:S04]  /*06c0*/  @P3 LEA R102, P5, R77, UR6, 0x5 ;  /* 0x000000064d663c11 */ /* 0x000fc8000f8a28ff */
[C---:B------:R-:W-:Y:S01]  /*06d0*/  @P3 LEA.HI.X R103, R77.reuse, UR7, RZ, 0x5, P5 ;  /* 0x000000074d673c11 */ /* 0x040fe2000a8f2cff */
[----:B------:R-:W-:Y:S01]  /*06e0*/  ULDC.64 UR6, c[0x0][0x268] ;  /* 0x00009a0000067ab9 */ /* 0x000fe20000000a00 */
[----:B--2---:R-:W-:Y:S01]  /*06f0*/  IMAD.WIDE.U32 R100, R77, 0x20, R100 ;  /* 0x000000204d647825 */ /* 0x004fe200078e0064 */
        /* <DEDUP_REMOVED lines=13> */
.L_x_8322:
[----:B------:R-:W-:Y:S05]  /*07d0*/  BSYNC B0 ;  /* 0x0000000000007941 */ /* 0x000fea0003800000 */
.L_x_8321:
[----:B------:R-:W-:Y:S02]  /*07e0*/  ULDC UR6, c[0x0][0x214] ;  /* 0x0000850000067ab9 */ /* 0x000fe40000000800 */
[----:B------:R-:W-:-:S13]  /*07f0*/  ISETP.GE.AND P3, PT, R2, UR6, PT ;  /* 0x0000000602007c0c */ /* 0x000fda000bf66270 */
[----:B------:R-:W-:Y:S05]  /*0800*/  @P3 EXIT ;  /* 0x000000000000394d */ /* 0x000fea0003800000 */
[----:B------:R-:W-:Y:S01]  /*0810*/  ULDC.U8 UR6, c[0x0][0x2a0] ;  /* 0x0000a80000067ab9 */ /* 0x000fe20000000000 */
[----:B------:R-:W-:Y:S01]  /*0820*/  ULDC UR13, c[0x0][0x218] ;  /* 0x00008600000d7ab9 */ /* 0x000fe20000000800 */
[----:B------:R-:W-:Y:S01]  /*0830*/  ISETP.NE.AND P3, PT, RZ, UR6, PT ;  /* 0x00000006ff007c0c */ /* 0x000fe2000bf65270 */
[----:B------:R-:W-:Y:S01]  /*0840*/  ULDC UR12, c[0x0][0x2d8] ;  /* 0x0000b600000c7ab9 */ /* 0x000fe20000000800 */
[----:B------:R-:W-:Y:S01]  /*0850*/  ULDC.64 UR6, c[0x0][0x228] ;  /* 0x00008a0000067ab9 */ /* 0x000fe20000000a00 */
[----:B------:R-:W-:Y:S01]  /*0860*/  ULDC.64 UR8, c[0x0][0x230] ;  /* 0x00008c0000087ab9 */ /* 0x000fe20000000a00 */
[----:B------:R-:W-:Y:S01]  /*0870*/  P2R R147, PR, RZ, 0x8 ;  /* 0x00000008ff937803 */ /* 0x000fe20000000000 */
[----:B------:R-:W-:-:S08]  /*0880*/  ULDC.64 UR10, c[0x0][0x238] ;  /* 0x00008e00000a7ab9 */ /* 0x000fd00000000a00 */
.L_x_8384:
[----:B------:R-:W-:Y:S01]  /*0890*/  IMAD R0, R2, UR13, RZ ;  /* 0x0000000d02007c24 */ /* 0x000fe2000f8e02ff */
[----:B------:R-:W-:Y:S04]  /*08a0*/  BSSY B0, `(.L_x_8323) ;  /* 0x0000063000007945 */ /* 0x000fe80003800000 */
[----:B------:R-:W-:-:S04]  /*08b0*/  SHF.R.S32.HI R137, RZ, 0x1f, R0 ;  /* 0x0000001fff897819 */ /* 0x000fc80000011400 */
[----:B------:R-:W-:-:S04]  /*08c0*/  LEA.HI R0, R137, R0, RZ, 0x3 ;  /* 0x0000000089007211 */ /* 0x000fc800078f18ff */
[----:B------:R-:W-:-:S04]  /*08d0*/  LEA.HI.SX32 R145, R0, R3, 0x1d ;  /* 0x0000000300917211 */ /* 0x000fc800078feaff */
[----:B------:R-:W-:Y:S01]  /*08e0*/  MOV R0, R145 ;  /* 0x0000009100007202 */ /* 0x000fe20000000f00 */
[----:B-----5:R-:W-:Y:S06]  /*08f0*/  @!P2 BRA `(.L_x_8324) ;  /* 0x000000040074a947 */ /* 0x020fec0003800000 */
[----:B------:R-:W3:Y:S01]  /*0900*/  LDC.64 R116, c[0x0][0x220] ;  /* 0x00008800ff747b82 */ /* 0x000ee20000000a00 */
[----:B------:R-:W-:Y:S02]  /*0910*/  ISETP.NE.U32.AND P4, PT, RZ, UR6, PT ;  /* 0x00000006ff007c0c */ /* 0x000fe4000bf85070 */
[----:B------:R-:W-:Y:S02]  /*0920*/  ISETP.NE.U32.AND P3, PT, RZ, UR8, PT ;  /* 0x00000008ff007c0c */ /* 0x000fe4000bf65070 */
[----:B------:R-:W-:Y:S02]  /*0930*/  ISETP.NE.AND.EX P4, PT, RZ, UR7, PT, P4 ;  /* 0x00000007ff007c0c */ /* 0x000fe4000bf85340 */
[----:B------:R-:W-:-:S11]  /*0940*/  ISETP.NE.AND.EX P3, PT, RZ, UR9, PT, P3 ;  /* 0x00000009ff007c0c */ /* 0x000fd6000bf65330 */
[----:B------:R-:W-:-:S04]  /*0950*/  @P4 LEA R136, P5, R145, UR6, 0x4 ;  /* 0x0000000691884c11 */ /* 0x000fc8000f8a20ff */
[C---:B------:R-:W-:Y:S01]  /*0960*/  @P4 LEA.HI.X R137, R145.reuse, UR7, RZ, 0x4, P5 ;  /* 0x0000000791894c11 */ /* 0x040fe2000a8f24ff */
[C---:B---3--:R-:W-:Y:S01]  /*0970*/  IMAD.WIDE.U32 R116, R145.reuse, 0x10, R116 ;  /* 0x0000001091747825 */ /* 0x048fe200078e0074 */
[----:B------:R-:W-:-:S03]  /*0980*/  @P3 LEA R114, P5, R145, UR8, 0x5 ;  /* 0x0000000891723c11 */ /* 0x000fc6000f8a28ff */
[----:B--2---:R2:W5:Y:S01]  /*0990*/  @P4 LDG.E.128 R100, desc[UR4][R136.64] ;  /* 0x0000000488644981 */ /* 0x004562000c1e1d00 */
[----:B------:R-:W-:-:S03]  /*09a0*/  @P3 LEA.HI.X R115, R145, UR9, RZ, 0x5, P5 ;  /* 0x0000000991733c11 */ /* 0x000fc6000a8f2cff */
[----:B------:R-:W3:Y:S04]  /*09b0*/  LDG.E.128 R116, desc[UR4][R116.64] ;  /* 0x0000000474747981 */ /* 0x000ee8000c1e1d00 */
[----:B------:R2:W5:Y:S04]  /*09c0*/  @P3 LDG.E.128 R104, desc[UR4][R114.64] ;  /* 0x0000000472683981 */ /* 0x000568000c1e1d00 */
[----:B------:R2:W5:Y:S01]  /*09d0*/  @P3 LDG.E.128 R108, desc[UR4][R114.64+0x10] ;  /* 0x00001004726c3981 */ /* 0x000562000c1e1d00 */
[----:B------:R-:W-:-:S04]  /*09e0*/  ISETP.NE.U32.AND P4, PT, RZ, UR6, PT ;  /* 0x00000006ff007c0c */ /* 0x000fc8000bf85070 */
[----:B------:R-:W-:Y:S02]  /*09f0*/  ISETP.NE.AND.EX P4, PT, RZ, UR7, PT, P4 ;  /* 0x00000007ff007c0c */ /* 0x000fe4000bf85340 */
[C---:B---3--:R-:W-:Y:S02]  /*0a00*/  PRMT R113, R116.reuse, 0x7632, R113 ;  /* 0x0000763274717816 */ /* 0x048fe40000000071 */
[----:B------:R-:W-:-:S09]  /*0a10*/  SHF.L.U32 R112, R116, 0x10, RZ ;  /* 0x0000001074707819 */ /* 0x000fd200000006ff */
[----:B--2---:R-:W-:Y:S05]  /*0a20*/  @P4 BRA `(.L_x_8325) ;  /* 0x00000000000c4947 */ /* 0x004fea0003800000 */
[----:B------:R-:W-:Y:S05]  /*0a30*/  @!P3 BRA `(.L_x_8326) ;  /* 0x000000000014b947 */ /* 0x000fea0003800000 */
[----:B-----5:R-:W-:Y:S01]  /*0a40*/  FADD.FTZ R112, R104, R112 ;  /* 0x0000007068707221 */ /* 0x020fe20000010000 */
[----:B------:R-:W-:Y:S06]  /*0a50*/  BRA `(.L_x_8326) ;  /* 0x00000000000c7947 */ /* 0x000fec0003800000 */
.L_x_8325:
[----:B-----5:R-:W-:-:S05]  /*0a60*/  SHF.L.U32 R115, R100, 0x10, RZ ;  /* 0x0000001064737819 */ /* 0x020fca00000006ff */
[----:B------:R-:W-:-:S04]  /*0a70*/  FADD.FTZ R112, R115, R112 ;  /* 0x0000007073707221 */ /* 0x000fc80000010000 */
[----:B------:R-:W-:-:S07]  /*0a80*/  @P3 FADD.FTZ R112, R104, R112 ;  /* 0x0000007068703221 */ /* 0x000fce0000010000 */
.L_x_8326:
[----:B------:R-:W-:Y:S01]  /*0a90*/  SHF.L.U32 R113, R113, 0x10, RZ ;  /* 0x0000001071717819 */ /* 0x000fe200000006ff */
[----:B------:R-:W-:Y:S06]  /*0aa0*/  @P4 BRA `(.L_x_8327) ;  /* 0x00000000000c4947 */ /* 0x000fec0003800000 */
[----:B------:R-:W-:Y:S05]  /*0ab0*/  @!P3 BRA `(.L_x_8328) ;  /* 0x000000000018b947 */ /* 0x000fea0003800000 */
[----:B-----5:R-:W-:Y:S01]  /*0ac0*/  FADD.FTZ R113, R105, R113 ;  /* 0x0000007169717221 */ /* 0x020fe20000010000 */
[----:B------:R-:W-:Y:S06]  /*0ad0*/  BRA `(.L_x_8328) ;  /* 0x0000000000107947 */ /* 0x000fec0003800000 */
.L_x_8327:
[----:B-----5:R-:W-:-:S04]  /*0ae0*/  PRMT R0, R100, 0x7632, R0 ;  /* 0x0000763264007816 */ /* 0x020fc80000000000 */
[----:B------:R-:W-:-:S05]  /*0af0*/  SHF.L.U32 R0, R0, 0x10, RZ ;  /* 0x0000001000007819 */ /* 0x000fca00000006ff */
[----:B------:R-:W-:-:S04]  /*0b00*/  FADD.FTZ R113, R0, R113 ;  /* 0x0000007100717221 */ /* 0x000fc80000010000 */
[----:B------:R-:W-:-:S07]  /*0b10*/  @P3 FADD.FTZ R113, R105, R113 ;  /* 0x0000007169713221 */ /* 0x000fce0000010000 */
.L_x_8328:
[C---:B------:R-:W-:Y:S02]  /*0b20*/  PRMT R115, R117.reuse, 0x7632, R115 ;  /* 0x0000763275737816 */ /* 0x040fe40000000073 */
[----:B------:R-:W-:Y:S01]  /*0b30*/  SHF.L.U32 R114, R117, 0x10, RZ ;  /* 0x0000001075727819 */ /* 0x000fe200000006ff */
[----:B------:R-:W-:Y:S06]  /*0b40*/  @P4 BRA `(.L_x_8329) ;  /* 0x00000000000c4947 */ /* 0x000fec0003800000 */
[----:B------:R-:W-:Y:S05]  /*0b50*/  @!P3 BRA `(.L_x_8330) ;  /* 0x000000000014b947 */ /* 0x000fea0003800000 */
[----:B-----5:R-:W-:Y:S01]  /*0b60*/  FADD.FTZ R114, R106, R114 ;  /* 0x000000726a727221 */ /* 0x020fe20000010000 */
[----:B------:R-:W-:Y:S06]  /*0b70*/  BRA `(.L_x_8330) ;  /* 0x00000000000c7947 */ /* 0x000fec0003800000 */
.L_x_8329:
[----:B-----5:R-:W-:-:S05]  /*0b80*/  SHF.L.U32 R117, R101, 0x10, RZ ;  /* 0x0000001065757819 */ /* 0x020fca00000006ff */
[----:B------:R-:W-:-:S04]  /*0b90*/  FADD.FTZ R114, R117, R114 ;  /* 0x0000007275727221 */ /* 0x000fc80000010000 */
[----:B------:R-:W-:-:S07]  /*0ba0*/  @P3 FADD.FTZ R114, R106, R114 ;  /* 0x000000726a723221 */ /* 0x000fce0000010000 */
.L_x_8330:
[----:B------:R-:W-:Y:S01]  /*0bb0*/  SHF.L.U32 R115, R115, 0x10, RZ ;  /* 0x0000001073737819 */ /* 0x000fe200000006ff */
[----:B------:R-:W-:Y:S06]  /*0bc0*/  @P4 BRA `(.L_x_8331) ;  /* 0x00000000000c4947 */ /* 0x000fec0003800000 */
[----:B------:R-:W-:Y:S05]  /*0bd0*/  @!P3 BRA `(.L_x_8332) ;  /* 0x000000000018b947 */ /* 0x000fea0003800000 */
[----:B-----5:R-:W-:Y:S01]  /*0be0*/  FADD.FTZ R115, R107, R115 ;  /* 0x000000736b737221 */ /* 0x020fe20000010000 */
[----:B------:R-:W-:Y:S06]  /*0bf0*/  BRA `(.L_x_8332) ;  /* 0x0000000000107947 */ /* 0x000fec0003800000 */
.L_x_8331:
[----:B-----5:R-:W-:-:S04]  /*0c00*/  PRMT R0, R101, 0x7632, R0 ;  /* 0x0000763265007816 */ /* 0x020fc80000000000 */
[----:B------:R-:W-:-:S05]  /*0c10*/  SHF.L.U32 R0, R0, 0x10, RZ ;  /* 0x0000001000007819 */ /* 0x000fca00000006ff */
[----:B------:R-:W-:-:S04]  /*0c20*/  FADD.FTZ R115, R0, R115 ;  /* 0x0000007300737221 */ /* 0x000fc80000010000 */
[----:B------:R-:W-:-:S07]  /*0c30*/  @P3 FADD.FTZ R115, R107, R115 ;  /* 0x000000736b733221 */ /* 0x000fce0000010000 */
.L_x_8332:
[C---:B------:R-:W-:Y:S02]  /*0c40*/  PRMT R117, R118.reuse, 0x7632, R117 ;  /* 0x0000763276757816 */ /* 0x040fe40000000075 */
[----:B------:R-:W-:Y:S01]  /*0c50*/  SHF.L.U32 R116, R118, 0x10, RZ ;  /* 0x0000001076747819 */ /* 0x000fe200000006ff */
[----:B------:R-:W-:Y:S06]  /*0c60*/  @P4 BRA `(.L_x_8333) ;  /* 0x00000000000c4947 */ /* 0x000fec0003800000 */
[----:B------:R-:W-:Y:S05]  /*0c70*/  @!P3 BRA `(.L_x_8334) ;  /* 0x000000000014b947 */ /* 0x000fea0003800000 */
[----:B-----5:R-:W-:Y:S01]  /*0c80*/  FADD.FTZ R116, R108, R116 ;  /* 0x000000746c747221 */ /* 0x020fe20000010000 */
[----:B------:R-:W-:Y:S06]  /*0c90*/  BRA `(.L_x_8334) ;  /* 0x00000000000c7947 */ /* 0x000fec0003800000 */
.L_x_8333:
[----:B-----5:R-:W-:-:S05]  /*0ca0*/  SHF.L.U32 R137, R102, 0x10, RZ ;  /* 0x0000001066897819 */ /* 0x020fca00000006ff */
[----:B------:R-:W-:-:S04]  /*0cb0*/  FADD.FTZ R116, R137, R116 ;  /* 0x0000007489747221 */ /* 0x000fc80000010000 */
[----:B------:R-:W-:-:S07]  /*0cc0*/  @P3 FADD.FTZ R116, R108, R116 ;  /* 0x000000746c743221 */ /* 0x000fce0000010000 */
.L_x_8334:
[----:B------:R-:W-:Y:S01]  /*0cd0*/  SHF.L.U32 R117, R117, 0x10, RZ ;  /* 0x0000001075757819 */ /* 0x000fe200000006ff */
[----:B------:R-:W-:Y:S06]  /*0ce0*/  @P4 BRA `(.L_x_8335) ;  /* 0x00000000000c4947 */ /* 0x000fec0003800000 */
[----:B------:R-:W-:Y:S05]  /*0cf0*/  @!P3 BRA `(.L_x_8336) ;  /* 0x000000000018b947 */ /* 0x000fea0003800000 */
[----:B-----5:R-:W-:Y:S01]  /*0d00*/  FADD.FTZ R117, R109, R117 ;  /* 0x000000756d757221 */ /* 0x020fe20000010000 */
[----:B------:R-:W-:Y:S06]  /*0d10*/  BRA `(.L_x_8336) ;  /* 0x0000000000107947 */ /* 0x000fec0003800000 */
.L_x_8335:
[----:B-----5:R-:W-:-:S04]  /*0d20*/  PRMT R0, R102, 0x7632, R0 ;  /* 0x0000763266007816 */ /* 0x020fc80000000000 */
[----:B------:R-:W-:-:S05]  /*0d30*/  SHF.L.U32 R0, R0, 0x10, RZ ;  /* 0x0000001000007819 */ /* 0x000fca00000006ff */
[----:B------:R-:W-:-:S04]  /*0d40*/  FADD.FTZ R117, R0, R117 ;  /* 0x0000007500757221 */ /* 0x000fc80000010000 */
[----:B------:R-:W-:-:S07]  /*0d50*/  @P3 FADD.FTZ R117, R109, R117 ;  /* 0x000000756d753221 */ /* 0x000fce0000010000 */
.L_x_8336:
[C---:B------:R-:W-:Y:S02]  /*0d60*/  PRMT R0, R119.reuse, 0x7632, R0 ;  /* 0x0000763277007816 */ /* 0x040fe40000000000 */
[----:B------:R-:W-:Y:S01]  /*0d70*/  SHF.L.U32 R118, R119, 0x10, RZ ;  /* 0x0000001077767819 */ /* 0x000fe200000006ff */
[----:B------:R-:W-:Y:S06]  /*0d80*/  @P4 BRA `(.L_x_8337) ;  /* 0x00000000000c4947 */ /* 0x000fec0003800000 */
[----:B------:R-:W-:Y:S05]  /*0d90*/  @!P3 BRA `(.L_x_8338) ;  /* 0x000000000014b947 */ /* 0x000fea0003800000 */
[----:B-----5:R-:W-:Y:S01]  /*0da0*/  FADD.FTZ R118, R110, R118 ;  /* 0x000000766e767221 */ /* 0x020fe20000010000 */
[----:B------:R-:W-:Y:S06]  /*0db0*/  BRA `(.L_x_8338) ;  /* 0x00000000000c7947 */ /* 0x000fec0003800000 */
.L_x_8337:
[----:B-----5:R-:W-:-:S05]  /*0dc0*/  SHF.L.U32 R119, R103, 0x10, RZ ;  /* 0x0000001067777819 */ /* 0x020fca00000006ff */
[----:B------:R-:W-:-:S04]  /*0dd0*/  FADD.FTZ R118, R119, R118 ;  /* 0x0000007677767221 */ /* 0x000fc80000010000 */
[----:B------:R-:W-:-:S07]  /*0de0*/  @P3 FADD.FTZ R118, R110, R118 ;  /* 0x000000766e763221 */ /* 0x000fce0000010000 */
.L_x_8338:
[----:B------:R-:W-:Y:S01]  /*0df0*/  SHF.L.U32 R119, R0, 0x10, RZ ;  /* 0x0000001000777819 */ /* 0x000fe200000006ff */
[----:B------:R-:W-:Y:S06]  /*0e00*/  @P4 BRA `(.L_x_8339) ;  /* 0x00000000000c4947 */ /* 0x000fec0003800000 */
[----:B------:R-:W-:Y:S05]  /*0e10*/  @!P3 BRA `(.L_x_8340) ;  /* 0x000000000018b947 */ /* 0x000fea0003800000 */
[----:B-----5:R-:W-:Y:S01]  /*0e20*/  FADD.FTZ R119, R111, R119 ;  /* 0x000000776f777221 */ /* 0x020fe20000010000 */
[----:B------:R-:W-:Y:S06]  /*0e30*/  BRA `(.L_x_8340) ;  /* 0x0000000000107947 */ /* 0x000fec0003800000 */
.L_x_8339:
[----:B-----5:R-:W-:-:S04]  /*0e40*/  PRMT R0, R103, 0x7632, R0 ;  /* 0x0000763267007816 */ /* 0x020fc80000000000 */
[----:B------:R-:W-:-:S05]  /*0e50*/  SHF.L.U32 R0, R0, 0x10, RZ ;  /* 0x0000001000007819 */ /* 0x000fca00000006ff */
[----:B------:R-:W-:-:S04]  /*0e60*/  FADD.FTZ R119, R0, R119 ;  /* 0x0000007700777221 */ /* 0x000fc80000010000 */
[----:B------:R-:W-:-:S07]  /*0e70*/  @P3 FADD.FTZ R119, R111, R119 ;  /* 0x000000776f773221 */ /* 0x000fce0000010000 */
.L_x_8340:
[C---:B------:R-:W-:Y:S02]  /*0e80*/  LEA R136, P3, R145.reuse, UR10, 0x5 ;  /* 0x0000000a91887c11 */ /* 0x040fe4000f8628ff */
[C---:B------:R-:W-:Y:S02]  /*0e90*/  IADD3 R0, R145.reuse, 0x20, RZ ;  /* 0x0000002091007810 */ /* 0x040fe40007ffe0ff */
[----:B------:R-:W-:-:S05]  /*0ea0*/  LEA.HI.X R137, R145, UR11, RZ, 0x5, P3 ;  /* 0x0000000b91897c11 */ /* 0x000fca00098f2cff */
[----:B------:R3:W-:Y:S04]  /*0eb0*/  STG.E.128 desc[UR4][R136.64], R112 ;  /* 0x0000007088007986 */ /* 0x0007e8000c101d04 */
[----:B------:R3:W-:Y:S02]  /*0ec0*/  STG.E.128 desc[UR4][R136.64+0x10], R116 ;  /* 0x0000107488007986 */ /* 0x0007e4000c101d04 */
.L_x_8324:
[----:B------:R-:W-:Y:S05]  /*0ed0*/  BSYNC B0 ;  /* 0x0000000000007941 */ /* 0x000fea0003800000 */
.L_x_8323:
[----:B------:R-:W-:Y:S04]  /*0ee0*/  BSSY B0, `(.L_x_8341) ;  /* 0x000005f000007945 */ /* 0x000fe80003800000 */
[----:B------:R-:W-:Y:S05]  /*0ef0*/  @!P1 BRA `(.L_x_8342) ;  /* 0x0000000400749947 */ /* 0x000fea0003800000 */
[----:B------:R-:W4:Y:S01]  /*0f00*/  LDC.64 R124, c[0x0][0x220] ;  /* 0x00008800ff7c7b82 */ /* 0x000f220000000a00 */
[----:B------:R-:W-:Y:S02]  /*0f10*/  ISETP.NE.U32.AND P4, PT, RZ, UR6, PT ;  /* 0x00000006ff007c0c */ /* 0x000fe4000bf85070 */
[----:B------:R-:W-:Y:S02]  /*0f20*/  ISETP.NE.U32.AND P3, PT, RZ, UR8, PT ;  /* 0x00000008ff007c0c */ /* 0x000fe4000bf65070 */
[----:B------:R-:W-:Y:S02]  /*0f30*/  ISETP.NE.AND.EX P4, PT, RZ, UR7, PT, P4 ;  /* 0x00000007ff007c0c */ /* 0x000fe4000bf85340 */
[----:B------:R-:W-:-:S11]  /*0f40*/  ISETP.NE.AND.EX P3, PT, RZ, UR9, PT, P3 ;  /* 0x00000009ff007c0c */ /* 0x000fd6000bf65330 */
[----:B---3--:R-:W-:-:S04]  /*0f50*/  @P4 LEA R136, P5, R0, UR6, 0x4 ;  /* 0x0000000600884c11 */ /* 0x008fc8000f8a20ff */
[C---:B------:R-:W-:Y:S01]  /*0f60*/  @P4 LEA.HI.X R137, R0.reuse, UR7, RZ, 0x4, P5 ;  /* 0x0000000700894c11 */ /* 0x040fe2000a8f24ff */
[C---:B----4-:R-:W-:Y:S01]  /*0f70*/  IMAD.WIDE.U32 R124, R0.reuse, 0x10, R124 ;  /* 0x00000010007c7825 */ /* 0x050fe200078e007c */
[----:B------:R-:W-:-:S03]  /*0f80*/  @P3 LEA R122, P5, R0, UR8, 0x5 ;  /* 0x00000008007a3c11 */ /* 0x000fc6000f8a28ff */
[----:B--2--5:R2:W5:Y:S01]  /*0f90*/  @P4 LDG.E.128 R100, desc[UR4][R136.64] ;  /* 0x0000000488644981 */ /* 0x024562000c1e1d00 */
        /* <DEDUP_REMOVED lines=12> */
.L_x_8343:
[----:B-----5:R-:W-:-:S05]  /*1060*/  SHF.L.U32 R123, R100, 0x10, RZ ;  /* 0x00000010647b7819 */ /* 0x020fca00000006ff */
[----:B------:R-:W-:-:S04]  /*1070*/  FADD.FTZ R120, R123, R120 ;  /* 0x000000787b787221 */ /* 0x000fc80000010000 */
[----:B------:R-:W-:-:S07]  /*1080*/  @P3 FADD.FTZ R120, R104, R120 ;  /* 0x0000007868783221 */ /* 0x000fce0000010000 */
.L_x_8344:
[----:B------:R-:W-:Y:S01]  /*1090*/  SHF.L.U32 R121, R121, 0x10, RZ ;  /* 0x0000001079797819 */ /* 0x000fe200000006ff */
[----:B------:R-:W-:Y:S06]  /*10a0*/  @P4 BRA `(.L_x_8345) ;  /* 0x00000000000c4947 */ /* 0x000fec0003800000 */
[----:B------:R-:W-:Y:S05]  /*10b0*/  @!P3 BRA `(.L_x_8346) ;  /* 0x000000000018b947 */ /* 0x000fea0003800000 */
[----:B-----5:R-:W-:Y:S01]  /*10c0*/  FADD.FTZ R121, R105, R121 ;  /* 0x0000007969797221 */ /* 0x020fe20000010000 */
[----:B------:R-:W-:Y:S06]  /*10d0*/  BRA `(.L_x_8346) ;  /* 0x0000000000107947 */ /* 0x000fec0003800000 */
.L_x_8345:
[----:B-----5:R-:W-:-:S04]  /*10e0*/  PRMT R122, R100, 0x7632, R122 ;  /* 0x00007632647a7816 */ /* 0x020fc8000000007a */
[----:B------:R-:W-:-:S05]  /*10f0*/  SHF.L.U32 R122, R122, 0x10, RZ ;  /* 0x000000107a7a7819 */ /* 0x000fca00000006ff */
[----:B------:R-:W-:-:S04]  /*1100*/  FADD.FTZ R121, R122, R121 ;  /* 0x000000797a797221 */ /* 0x000fc80000010000 */
[----:B------:R-:W-:-:S07]  /*1110*/  @P3 FADD.FTZ R121, R105, R121 ;  /* 0x0000007969793221 */ /* 0x000fce0000010000 */
.L_x_8346:
[C---:B------:R-:W-:Y:S02]  /*1120*/  PRMT R123, R125.reuse, 0x7632, R123 ;  /* 0x000076327d7b7816 */ /* 0x040fe4000000007b */
[----:B------:R-:W-:Y:S01]  /*1130*/  SHF.L.U32 R122, R125, 0x10, RZ ;  /* 0x000000107d7a7819 */ /* 0x000fe200000006ff */
[----:B------:R-:W-:Y:S06]  /*1140*/  @P4 BRA `(.L_x_8347) ;  /* 0x00000000000c4947 */ /* 0x000fec0003800000 */
[----:B------:R-:W-:Y:S05]  /*1150*/  @!P3 BRA `(.L_x_8348) ;  /* 0x000000000014b947 */ /* 0x000fea0003800000 */
[----:B-----5:R-:W-:Y:S01]  /*1160*/  FADD.FTZ R122, R106, R122 ;  /* 0x0000007a6a7a7221 */ /* 0x020fe20000010000 */
[----:B------:R-:W-:Y:S06]  /*1170*/  BRA `(.L_x_8348) ;  /* 0x00000000000c7947 */ /* 0x000fec0003800000 */
.L_x_8347:
[----:B-----5:R-:W-:-:S05]  /*1180*/  SHF.L.U32 R125, R101, 0x10, RZ ;  /* 0x00000010657d7819 */ /* 0x020fca00000006ff */
[----:B------:R-:W-:-:S04]  /*1190*/  FADD.FTZ R122, R125, R122 ;  /* 0x0000007a7d7a7221 */ /* 0x000fc80000010000 */
[----:B------:R-:W-:-:S07]  /*11a0*/  @P3 FADD.FTZ R122, R106, R122 ;  /* 0x0000007a6a7a3221 */ /* 0x000fce0000010000 */
.L_x_8348:
[----:B------:R-:W-:Y:S01]  /*11b0*/  SHF.L.U32 R123, R123, 0x10, RZ ;  /* 0x000000107b7b7819 */ /* 0x000fe200000006ff */
[----:B------:R-:W-:Y:S06]  /*11c0*/  @P4 BRA `(.L_x_8349) ;  /* 0x00000000000c4947 */ /* 0x000fec0003800000 */
[----:B------:R-:W-:Y:S05]  /*11d0*/  @!P3 BRA `(.L_x_8350) ;  /* 0x000000000018b947 */ /* 0x000fea0003800000 */
[----:B-----5:R-:W-:Y:S01]  /*11e0*/  FADD.FTZ R123, R107, R123 ;  /* 0x0000007b6b7b7221 */ /* 0x020fe20000010000 */
[----:B------:R-:W-:Y:S06]  /*11f0*/  BRA `(.L_x_8350) ;  /* 0x0000000000107947 */ /* 0x000fec0003800000 */
.L_x_8349:
[----:B-----5:R-:W-:-:S04]  /*1200*/  PRMT R124, R101, 0x7632, R124 ;  /* 0x00007632657c7816 */ /* 0x020fc8000000007c */
[----:B------:R-:W-:-:S05]  /*1210*/  SHF.L.U32 R124, R124, 0x10, RZ ;  /* 0x000000107c7c7819 */ /* 0x000fca00000006ff */
[----:B------:R-:W-:-:S04]  /*1220*/  FADD.FTZ R123, R124, R123 ;  /* 0x0000007b7c7b7221 */ /* 0x000fc80000010000 */
[----:B------:R-:W-:-:S07]  /*1230*/  @P3 FADD.FTZ R123, R107, R123 ;  /* 0x0000007b6b7b3221 */ /* 0x000fce0000010000 */
.L_x_8350:
[C---:B------:R-:W-:Y:S02]  /*1240*/  PRMT R125, R126.reuse, 0x7632, R125 ;  /* 0x000076327e7d7816 */ /* 0x040fe4000000007d */
[----:B------:R-:W-:Y:S01]  /*1250*/  SHF.L.U32 R124, R126, 0x10, RZ ;  /* 0x000000107e7c7819 */ /* 0x000fe200000006ff */
[----:B------:R-:W-:Y:S06]  /*1260*/  @P4 BRA `(.L_x_8351) ;  /* 0x00000000000c4947 */ /* 0x000fec0003800000 */
[----:B------:R-:W-:Y:S05]  /*1270*/  @!P3 BRA `(.L_x_8352) ;  /* 0x000000000014b947 */ /* 0x000fea0003800000 */
[----:B-----5:R-:W-:Y:S01]  /*1280*/  FADD.FTZ R124, R108, R124 ;  /* 0x0000007c6c7c7221 */ /* 0x020fe20000010000 */
[----:B------:R-:W-:Y:S06]  /*1290*/  BRA `(.L_x_8352) ;  /* 0x00000000000c7947 */ /* 0x000fec0003800000 */
.L_x_8351:
[----:B-----5:R-:W-:-:S05]  /*12a0*/  SHF.L.U32 R137, R102, 0x10, RZ ;  /* 0x0000001066897819 */ /* 0x020fca00000006ff */
[----:B------:R-:W-:-:S04]  /*12b0*/  FADD.FTZ R124, R137, R124 ;  /* 0x0000007c897c7221 */ /* 0x000fc80000010000 */
[----:B------:R-:W-:-:S07]  /*12c0*/  @P3 FADD.FTZ R124, R108, R124 ;  /* 0x0000007c6c7c3221 */ /* 0x000fce0000010000 */
.L_x_8352:
[----:B------:R-:W-:Y:S01]  /*12d0*/  SHF.L.U32 R125, R125, 0x10, RZ ;  /* 0x000000107d7d7819 */ /* 0x000fe200000006ff */
[----:B------:R-:W-:Y:S06]  /*12e0*/  @P4 BRA `(.L_x_8353) ;  /* 0x00000000000c4947 */ /* 0x000fec0003800000 */
[----:B------:R-:W-:Y:S05]  /*12f0*/  @!P3 BRA `(.L_x_8354) ;  /* 0x000000000018b947 */ /* 0x000fea0003800000 */
[----:B-----5:R-:W-:Y:S01]  /*1300*/  FADD.FTZ R125, R109, R125 ;  /* 0x0000007d6d7d7221 */ /* 0x020fe20000010000 */
[----:B------:R-:W-:Y:S06]  /*1310*/  BRA `(.L_x_8354) ;  /* 0x0000000000107947 */ /* 0x000fec0003800000 */
.L_x_8353:
[----:B-----5:R-:W-:-:S04]  /*1320*/  PRMT R126, R102, 0x7632, R126 ;  /* 0x00007632667e7816 */ /* 0x020fc8000000007e */
[----:B------:R-:W-:-:S05]  /*1330*/  SHF.L.U32 R126, R126, 0x10, RZ ;  /* 0x000000107e7e7819 */ /* 0x000fca00000006ff */
[----:B------:R-:W-:-:S04]  /*1340*/  FADD.FTZ R125, R126, R125 ;  /* 0x0000007d7e7d7221 */ /* 0x000fc80000010000 */
[----:B------:R-:W-:-:S07]  /*1350*/  @P3 FADD.FTZ R125, R109, R125 ;  /* 0x0000007d6d7d3221 */ /* 0x000fce0000010000 */
.L_x_8354:
[C---:B------:R-:W-:Y:S02]  /*1360*/  PRMT R136, R127.reuse, 0x7632, R136 ;  /* 0x000076327f887816 */ /* 0x040fe40000000088 */
[----:B------:R-:W-:Y:S01]  /*1370*/  SHF.L.U32 R126, R127, 0x10, RZ ;  /* 0x000000107f7e7819 */ /* 0x000fe200000006ff */
[----:B------:R-:W-:Y:S06]  /*1380*/  @P4 BRA `(.L_x_8355) ;  /* 0x00000000000c4947 */ /* 0x000fec0003800000 */
[----:B------:R-:W-:Y:S05]  /*1390*/  @!P3 BRA `(.L_x_8356) ;  /* 0x000000000014b947 */ /* 0x000fea0003800000 */
[----:B-----5:R-:W-:Y:S01]  /*13a0*/  FADD.FTZ R126, R110, R126 ;  /* 0x0000007e6e7e7221 */ /* 0x020fe20000010000 */
[----:B------:R-:W-:Y:S06]  /*13b0*/  BRA `(.L_x_8356) ;  /* 0x00000000000c7947 */ /* 0x000fec0003800000 */
.L_x_8355:
[----:B-----5:R-:W-:-:S05]  /*13c0*/  SHF.L.U32 R127, R103, 0x10, RZ ;  /* 0x00000010677f7819 */ /* 0x020fca00000006ff */
[----:B------:R-:W-:-:S04]  /*13d0*/  FADD.FTZ R126, R127, R126 ;  /* 0x0000007e7f7e7221 */ /* 0x000fc80000010000 */
[----:B------:R-:W-:-:S07]  /*13e0*/  @P3 FADD.FTZ R126, R110, R126 ;  /* 0x0000007e6e7e3221 */ /* 0x000fce0000010000 */
.L_x_8356:
[----:B------:R-:W-:Y:S01]  /*13f0*/  SHF.L.U32 R127, R136, 0x10, RZ ;  /* 0x00000010887f7819 */ /* 0x000fe200000006ff */
[----:B------:R-:W-:Y:S06]  /*1400*/  @P4 BRA `(.L_x_8357) ;  /* 0x00000000000c4947 */ /* 0x000fec0003800000 */
[----:B------:R-:W-:Y:S05]  /*1410*/  @!P3 BRA `(.L_x_8358) ;  /* 0x000000000018b947 */ /* 0x000fea0003800000 */
[----:B-----5:R-:W-:Y:S01]  /*1420*/  FADD.FTZ R127, R111, R127 ;  /* 0x0000007f6f7f7221 */ /* 0x020fe20000010000 */
[----:B------:R-:W-:Y:S06]  /*1430*/  BRA `(.L_x_8358) ;  /* 0x0000000000107947 */ /* 0x000fec0003800000 */
.L_x_8357:
[----:B-----5:R-:W-:-:S04]  /*1440*/  PRMT R136, R103, 0x7632, R136 ;  /* 0x0000763267887816 */ /* 0x020fc80000000088 */
[----:B------:R-:W-:-:S05]  /*1450*/  SHF.L.U32 R136, R136, 0x10, RZ ;  /* 0x0000001088887819 */ /* 0x000fca00000006ff */
[----:B------:R-:W-:-:S04]  /*1460*/  FADD.FTZ R127, R136, R127 ;  /* 0x0000007f887f7221 */ /* 0x000fc80000010000 */
[----:B------:R-:W-:-:S07]  /*1470*/  @P3 FADD.FTZ R127, R111, R127 ;  /* 0x0000007f6f7f3221 */ /* 0x000fce0000010000 */
.L_x_8358:
[----:B------:R-:W-:-:S04]  /*1480*/  LEA R136, P3, R0, UR10, 0x5 ;  /* 0x0000000a00887c11 */ /* 0x000fc8000f8628ff */
[C---:B------:R-:W-:Y:S02]  /*1490*/  LEA.HI.X R137, R0.reuse, UR11, RZ, 0x5, P3 ;  /* 0x0000000b00897c11 */ /* 0x040fe400098f2cff */
[----:B------:R-:W-:-:S03]  /*14a0*/  IADD3 R0, R0, 0x20, RZ ;  /* 0x0000002000007810 */ /* 0x000fc60007ffe0ff */
[----:B------:R4:W-:Y:S04]  /*14b0*/  STG.E.128 desc[UR4][R136.64], R120 ;  /* 0x0000007888007986 */ /* 0x0009e8000c101d04 */
[----:B------:R4:W-:Y:S02]  /*14c0*/  STG.E.128 desc[UR4][R136.64+0x10], R124 ;  /* 0x0000107c88007986 */ /* 0x0009e4000c101d04 */
.L_x_8342:
[----:B------:R-:W-:Y:S05]  /*14d0*/  BSYNC B0 ;  /* 0x0000000000007941 */ /* 0x000fea0003800000 */
.L_x_8341:
[----:B------:R-:W-:Y:S04]  /*14e0*/  BSSY B0, `(.L_x_8359) ;  /* 0x000005e000007945 */ /* 0x000fe80003800000 */
[----:B------:R-:W-:Y:S05]  /*14f0*/  @!P0 BRA `(.L_x_8360) ;  /* 0x0000000400708947 */ /* 0x000fea0003800000 */
[----:B------:R-:W0:Y:S01]  /*1500*/  LDC.64 R132, c[0x0][0x220] ;  /* 0x00008800ff847b82 */ /* 0x000e220000000a00 */
[----:B------:R-:W-:Y:S02]  /*1510*/  ISETP.NE.U32.AND P4, PT, RZ, UR6, PT ;  /* 0x00000006ff007c0c */ /* 0x000fe4000bf85070 */
[----:B------:R-:W-:Y:S02]  /*1520*/  ISETP.NE.U32.AND P3, PT, RZ, UR8, PT ;  /* 0x00000008ff007c0c */ /* 0x000fe4000bf65070 */
[----:B------:R-:W-:Y:S02]  /*1530*/  ISETP.NE.AND.EX P4, PT, RZ, UR7, PT, P4 ;  /* 0x00000007ff007c0c */ /* 0x000fe4000bf85340 */
[----:B------:R-:W-:-:S11]  /*1540*/  ISETP.NE.AND.EX P3, PT, RZ, UR9, PT, P3 ;  /* 0x00000009ff007c0c */ /* 0x000fd6000bf65330 */
[----:B---34-:R-:W-:-:S04]  /*1550*/  @P4 LEA R136, P5, R0, UR6, 0x4 ;  /* 0x0000000600884c11 */ /* 0x018fc8000f8a20ff */
[C---:B------:R-:W-:Y:S01]  /*1560*/  @P4 LEA.HI.X R137, R0.reuse, UR7, RZ, 0x4, P5 ;  /* 0x0000000700894c11 */ /* 0x040fe2000a8f24ff */
[C---:B0-----:R-:W-:Y:S01]  /*1570*/  IMAD.WIDE.U32 R132, R0.reuse, 0x10, R132 ;  /* 0x0000001000847825 */ /* 0x041fe200078e0084 */
[----:B------:R-:W-:-:S03]  /*1580*/  @P3 LEA R130, P5, R0, UR8, 0x5 ;  /* 0x0000000800823c11 */ /* 0x000fc6000f8a28ff */
[----:B--2--5:R0:W5:Y:S01]  /*1590*/  @P4 LDG.E.128 R100, desc[UR4][R136.64] ;  /* 0x0000000488644981 */ /* 0x024162000c1e1d00 */
        /* <DEDUP_REMOVED lines=12> */
.L_x_8361:
[----:B-----5:R-:W-:-:S05]  /*1660*/  SHF.L.U32 R131, R100, 0x10, RZ ;  /* 0x0000001064837819 */ /* 0x020fca00000006ff */
[----:B------:R-:W-:-:S04]  /*1670*/  FADD.FTZ R128, R131, R128 ;  /* 0x0000008083807221 */ /* 0x000fc80000010000 */
[----:B------:R-:W-:-:S07]  /*1680*/  @P3 FADD.FTZ R128, R104, R128 ;  /* 0x0000008068803221 */ /* 0x000fce0000010000 */
.L_x_8362:
[----:B------:R-:W-:Y:S01]  /*1690*/  SHF.L.U32 R129, R129, 0x10, RZ ;  /* 0x0000001081817819 */ /* 0x000fe200000006ff */
[----:B------:R-:W-:Y:S06]  /*16a0*/  @P4 BRA `(.L_x_8363) ;  /* 0x00000000000c4947 */ /* 0x000fec0003800000 */
[----:B------:R-:W-:Y:S05]  /*16b0*/  @!P3 BRA `(.L_x_8364) ;  /* 0x000000000018b947 */ /* 0x000fea0003800000 */
[----:B-----5:R-:W-:Y:S01]  /*16c0*/  FADD.FTZ R129, R105, R129 ;  /* 0x0000008169817221 */ /* 0x020fe20000010000 */
[----:B------:R-:W-:Y:S06]  /*16d0*/  BRA `(.L_x_8364) ;  /* 0x0000000000107947 */ /* 0x000fec0003800000 */
.L_x_8363:
[----:B-----5:R-:W-:-:S04]  /*16e0*/  PRMT R130, R100, 0x7632, R130 ;  /* 0x0000763264827816 */ /* 0x020fc80000000082 */
[----:B------:R-:W-:-:S05]  /*16f0*/  SHF.L.U32 R130, R130, 0x10, RZ ;  /* 0x0000001082827819 */ /* 0x000fca00000006ff */
[----:B------:R-:W-:-:S04]  /*1700*/  FADD.FTZ R129, R130, R129 ;  /* 0x0000008182817221 */ /* 0x000fc80000010000 */
[----:B------:R-:W-:-:S07]  /*1710*/  @P3 FADD.FTZ R129, R105, R129 ;  /* 0x0000008169813221 */ /* 0x000fce0000010000 */
.L_x_8364:
[C---:B------:R-:W-:Y:S02]  /*1720*/  PRMT R131, R133.reuse, 0x7632, R131 ;  /* 0x0000763285837816 */ /* 0x040fe40000000083 */
[----:B------:R-:W-:Y:S01]  /*1730*/  SHF.L.U32 R130, R133, 0x10, RZ ;  /* 0x0000001085827819 */ /* 0x000fe200000006ff */
[----:B------:R-:W-:Y:S06]  /*1740*/  @P4 BRA `(.L_x_8365) ;  /* 0x00000000000c4947 */ /* 0x000fec0003800000 */
[----:B------:R-:W-:Y:S05]  /*1750*/  @!P3 BRA `(.L_x_8366) ;  /* 0x000000000014b947 */ /* 0x000fea0003800000 */
[----:B-----5:R-:W-:Y:S01]  /*1760*/  FADD.FTZ R130, R106, R130 ;  /* 0x000000826a827221 */ /* 0x020fe20000010000 */
[----:B------:R-:W-:Y:S06]  /*1770*/  BRA `(.L_x_8366) ;  /* 0x00000000000c7947 */ /* 0x000fec0003800000 */
.L_x_8365:
[----:B-----5:R-:W-:-:S05]  /*1780*/  SHF.L.U32 R133, R101, 0x10, RZ ;  /* 0x0000001065857819 */ /* 0x020fca00000006ff */
[----:B------:R-:W-:-:S04]  /*1790*/  FADD.FTZ R130, R133, R130 ;  /* 0x0000008285827221 */ /* 0x000fc80000010000 */
[----:B------:R-:W-:-:S07]  /*17a0*/  @P3 FADD.FTZ R130, R106, R130 ;  /* 0x000000826a823221 */ /* 0x000fce0000010000 */
.L_x_8366:
[----:B------:R-:W-:Y:S01]  /*17b0*/  SHF.L.U32 R131, R131, 0x10, RZ ;  /* 0x0000001083837819 */ /* 0x000fe200000006ff */
[----:B------:R-:W-:Y:S06]  /*17c0*/  @P4 BRA `(.L_x_8367) ;  /* 0x00000000000c4947 */ /* 0x000fec0003800000 */
[----:B------:R-:W-:Y:S05]  /*17d0*/  @!P3 BRA `(.L_x_8368) ;  /* 0x000000000018b947 */ /* 0x000fea0003800000 */
[----:B-----5:R-:W-:Y:S01]  /*17e0*/  FADD.FTZ R131, R107, R131 ;  /* 0x000000836b837221 */ /* 0x020fe20000010000 */
[----:B------:R-:W-:Y:S06]  /*17f0*/  BRA `(.L_x_8368) ;  /* 0x0000000000107947 */ /* 0x000fec0003800000 */
.L_x_8367:
[----:B-----5:R-:W-:-:S04]  /*1800*/  PRMT R132, R101, 0x7632, R132 ;  /* 0x0000763265847816 */ /* 0x020fc80000000084 */
[----:B------:R-:W-:-:S05]  /*1810*/  SHF.L.U32 R132, R132, 0x10, RZ ;  /* 0x0000001084847819 */ /* 0x000fca00000006ff */
[----:B------:R-:W-:-:S04]  /*1820*/  FADD.FTZ R131, R132, R131 ;  /* 0x0000008384837221 */ /* 0x000fc80000010000 */
[----:B------:R-:W-:-:S07]  /*1830*/  @P3 FADD.FTZ R131, R107, R131 ;  /* 0x000000836b833221 */ /* 0x000fce0000010000 */
.L_x_8368:
[C---:B------:R-:W-:Y:S02]  /*1840*/  PRMT R133, R134.reuse, 0x7632, R133 ;  /* 0x0000763286857816 */ /* 0x040fe40000000085 */
[----:B------:R-:W-:Y:S01]  /*1850*/  SHF.L.U32 R132, R134, 0x10, RZ ;  /* 0x0000001086847819 */ /* 0x000fe200000006ff */
[----:B------:R-:W-:Y:S06]  /*1860*/  @P4 BRA `(.L_x_8369) ;  /* 0x00000000000c4947 */ /* 0x000fec0003800000 */
[----:B------:R-:W-:Y:S05]  /*1870*/  @!P3 BRA `(.L_x_8370) ;  /* 0x000000000014b947 */ /* 0x000fea0003800000 */
[----:B-----5:R-:W-:Y:S01]  /*1880*/  FADD.FTZ R132, R108, R132 ;  /* 0x000000846c847221 */ /* 0x020fe20000010000 */
[----:B------:R-:W-:Y:S06]  /*1890*/  BRA `(.L_x_8370) ;  /* 0x00000000000c7947 */ /* 0x000fec0003800000 */
.L_x_8369:
[----:B-----5:R-:W-:-:S05]  /*18a0*/  SHF.L.U32 R137, R102, 0x10, RZ ;  /* 0x0000001066897819 */ /* 0x020fca00000006ff */
[----:B------:R-:W-:-:S04]  /*18b0*/  FADD.FTZ R132, R137, R132 ;  /* 0x0000008489847221 */ /* 0x000fc80000010000 */
[----:B------:R-:W-:-:S07]  /*18c0*/  @P3 FADD.FTZ R132, R108, R132 ;  /* 0x000000846c843221 */ /* 0x000fce0000010000 */
.L_x_8370:
[----:B------:R-:W-:Y:S01]  /*18d0*/  SHF.L.U32 R133, R133, 0x10, RZ ;  /* 0x0000001085857819 */ /* 0x000fe200000006ff */
[----:B------:R-:W-:Y:S06]  /*18e0*/  @P4 BRA `(.L_x_8371) ;  /* 0x00000000000c4947 */ /* 0x000fec0003800000 */
[----:B------:R-:W-:Y:S05]  /*18f0*/  @!P3 BRA `(.L_x_8372) ;  /* 0x000000000018b947 */ /* 0x000fea0003800000 */
[----:B-----5:R-:W-:Y:S01]  /*1900*/  FADD.FTZ R133, R109, R133 ;  /* 0x000000856d857221 */ /* 0x020fe20000010000 */
[----:B------:R-:W-:Y:S06]  /*1910*/  BRA `(.L_x_8372) ;  /* 0x0000000000107947 */ /* 0x000fec0003800000 */
.L_x_8371:
[----:B-----5:R-:W-:-:S04]  /*1920*/  PRMT R134, R102, 0x7632, R134 ;  /* 0x0000763266867816 */ /* 0x020fc80000000086 */
[----:B------:R-:W-:-:S05]  /*1930*/  SHF.L.U32 R134, R134, 0x10, RZ ;  /* 0x0000001086867819 */ /* 0x000fca00000006ff */
[----:B------:R-:W-:-:S04]  /*1940*/  FADD.FTZ R133, R134, R133 ;  /* 0x0000008586857221 */ /* 0x000fc80000010000 */
[----:B------:R-:W-:-:S07]  /*1950*/  @P3 FADD.FTZ R133, R109, R133 ;  /* 0x000000856d853221 */ /* 0x000fce0000010000 */
.L_x_8372:
[C---:B------:R-:W-:Y:S02]  /*1960*/  PRMT R136, R135.reuse, 0x7632, R136 ;  /* 0x0000763287887816 */ /* 0x040fe40000000088 */
[----:B------:R-:W-:Y:S01]  /*1970*/  SHF.L.U32 R134, R135, 0x10, RZ ;  /* 0x0000001087867819 */ /* 0x000fe200000006ff */
[----:B------:R-:W-:Y:S06]  /*1980*/  @P4 BRA `(.L_x_8373) ;  /* 0x00000000000c4947 */ /* 0x000fec0003800000 */
[----:B------:R-:W-:Y:S05]  /*1990*/  @!P3 BRA `(.L_x_8374) ;  /* 0x000000000014b947 */ /* 0x000fea0003800000 */
[----:B-----5:R-:W-:Y:S01]  /*19a0*/  FADD.FTZ R134, R110, R134 ;  /* 0x000000866e867221 */ /* 0x020fe20000010000 */
[----:B------:R-:W-:Y:S06]  /*19b0*/  BRA `(.L_x_8374) ;  /* 0x00000000000c7947 */ /* 0x000fec0003800000 */
.L_x_8373:
[----:B-----5:R-:W-:-:S05]  /*19c0*/  SHF.L.U32 R135, R103, 0x10, RZ ;  /* 0x0000001067877819 */ /* 0x020fca00000006ff */
[----:B------:R-:W-:-:S04]  /*19d0*/  FADD.FTZ R134, R135, R134 ;  /* 0x0000008687867221 */ /* 0x000fc80000010000 */
[----:B------:R-:W-:-:S07]  /*19e0*/  @P3 FADD.FTZ R134, R110, R134 ;  /* 0x000000866e863221 */ /* 0x000fce0000010000 */
.L_x_8374:
[----:B------:R-:W-:Y:S01]  /*19f0*/  SHF.L.U32 R135, R136, 0x10, RZ ;  /* 0x0000001088877819 */ /* 0x000fe200000006ff */
[----:B------:R-:W-:Y:S06]  /*1a00*/  @P4 BRA `(.L_x_8375) ;  /* 0x00000000000c4947 */ /* 0x000fec0003800000 */
[----:B------:R-:W-:Y:S05]  /*1a10*/  @!P3 BRA `(.L_x_8376) ;  /* 0x000000000018b947 */ /* 0x000fea0003800000 */
[----:B-----5:R-:W-:Y:S01]  /*1a20*/  FADD.FTZ R135, R111, R135 ;  /* 0x000000876f877221 */ /* 0x020fe20000010000 */
[----:B------:R-:W-:Y:S06]  /*1a30*/  BRA `(.L_x_8376) ;  /* 0x0000000000107947 */ /* 0x000fec0003800000 */
.L_x_8375:
[----:B-----5:R-:W-:-:S04]  /*1a40*/  PRMT R136, R103, 0x7632, R136 ;  /* 0x0000763267887816 */ /* 0x020fc80000000088 */
[----:B------:R-:W-:-:S05]  /*1a50*/  SHF.L.U32 R136, R136, 0x10, RZ ;  /* 0x0000001088887819 */ /* 0x000fca00000006ff */
[----:B------:R-:W-:-:S04]  /*1a60*/  FADD.FTZ R135, R136, R135 ;  /* 0x0000008788877221 */ /* 0x000fc80000010000 */
[----:B------:R-:W-:-:S07]  /*1a70*/  @P3 FADD.FTZ R135, R111, R135 ;  /* 0x000000876f873221 */ /* 0x000fce0000010000 */
.L_x_8376:
[----:B------:R-:W-:-:S04]  /*1a80*/  LEA R136, P3, R0, UR10, 0x5 ;  /* 0x0000000a00887c11 */ /* 0x000fc8000f8628ff */
[----:B------:R-:W-:-:S05]  /*1a90*/  LEA.HI.X R137, R0, UR11, RZ, 0x5, P3 ;  /* 0x0000000b00897c11 */ /* 0x000fca00098f2cff */
[----:B------:R0:W-:Y:S04]  /*1aa0*/  STG.E.128 desc[UR4][R136.64], R128 ;  /* 0x0000008088007986 */ /* 0x0001e8000c101d04 */
[----:B------:R0:W-:Y:S02]  /*1ab0*/  STG.E.128 desc[UR4][R136.64+0x10], R132 ;  /* 0x0000108488007986 */ /* 0x0001e4000c101d04 */
.L_x_8360:
[----:B------:R-:W-:Y:S05]  /*1ac0*/  BSYNC B0 ;  /* 0x0000000000007941 */ /* 0x000fea0003800000 */
.L_x_8359:
[----:B------:R-:W-:Y:S01]  /*1ad0*/  FADD.FTZ R0, RZ, R112 ;  /* 0x00000070ff007221 */ /* 0x000fe20000010000 */
[C---:B------:R-:W-:Y:S01]  /*1ae0*/  ISETP.GT.U32.AND P3, PT, R144.reuse, 0x3f, PT ;  /* 0x0000003f9000780c */ /* 0x040fe20003f64070 */
[----:B------:R-:W-:Y:S01]  /*1af0*/  UMOV UR14, 0xffffffff ;  /* 0xffffffff000e7882 */ /* 0x000fe20000000000 */
[----:B------:R-:W-:Y:S01]  /*1b00*/  ISETP.GT.U32.AND P4, PT, R144, 0x5f, PT ;  /* 0x0000005f9000780c */ /* 0x000fe20003f84070 */
[----:B0--34-:R-:W-:Y:S01]  /*1b10*/  FADD.FTZ R137, R113, R0 ;  /* 0x0000000071897221 */ /* 0x019fe20000010000 */
        /* <DEDUP_REMOVED lines=32> */
[----:B------:R-:W3:Y:S02]  /*1d20*/  SHFL.BFLY PT, R0, R141, 0x8, 0x1f ;  /* 0x0d001f008d007f89 */ /* 0x000ee400000e0000 */
[----:B---3--:R-:W-:-:S05]  /*1d30*/  FADD.FTZ R142, R141, R0 ;  /* 0x000000008d8e7221 */ /* 0x008fca0000010000 */
[----:B------:R-:W3:Y:S02]  /*1d40*/  SHFL.BFLY PT, R143, R142, 0x10, 0x1f ;  /* 0x0e001f008e8f7f89 */ /* 0x000ee400000e0000 */
[----:B---3--:R-:W-:-:S04]  /*1d50*/  FADD.FTZ R136, R142, R143 ;  /* 0x0000008f8e887221 */ /* 0x008fc80000010000 */
[----:B0-----:R-:W-:-:S04]  /*1d60*/  FMUL.FTZ R136, R136, R137 ;  /* 0x0000008988887220 */ /* 0x001fc80000410000 */
[--C-:B------:R-:W-:Y:S01]  /*1d70*/  FADD.FTZ R0, R112, -R136.reuse ;  /* 0x8000008870007221 */ /* 0x100fe20000010000 */
[--C-:B------:R-:W-:Y:S01]  /*1d80*/  FADD.FTZ R139, R113, -R136.reuse ;  /* 0x80000088718b7221 */ /* 0x100fe20000010000 */
[--C-:B------:R-:W-:Y:S01]  /*1d90*/  FADD.FTZ R143, R114, -R136.reuse ;  /* 0x80000088728f7221 */ /* 0x100fe20000010000 */
[--C-:B------:R-:W-:Y:S01]  /*1da0*/  FADD.FTZ R141, R116, -R136.reuse ;  /* 0x80000088748d7221 */ /* 0x100fe20000010000 */
[----:B------:R-:W-:Y:S01]  /*1db0*/  FFMA.FTZ R0, R0, R0, RZ ;  /* 0x0000000000007223 */ /* 0x000fe200000100ff */
[--C-:B------:R-:W-:Y:S01]  /*1dc0*/  FADD.FTZ R138, R121, -R136.reuse ;  /* 0x80000088798a7221 */ /* 0x100fe20000010000 */
[----:B------:R-:W-:Y:S02]  /*1dd0*/  FADD.FTZ R140, R122, -R136 ;  /* 0x800000887a8c7221 */ /* 0x000fe40000010000 */
[----:B------:R-:W-:Y:S01]  /*1de0*/  FFMA.FTZ R0, R139, R139, R0 ;  /* 0x0000008b8b007223 */ /* 0x000fe20000010000 */
        /* <DEDUP_REMOVED lines=49> */
[----:B------:R0:W3:Y:S02]  /*2100*/  SHFL.BFLY PT, R143, R140, 0x10, 0x1f ;  /* 0x0e001f008c8f7f89 */ /* 0x0000e400000e0000 */
.L_x_8396:
[----:B------:R-:W-:Y:S01]  /*2110*/  FMUL.FTZ R0, R136, R136 ;  /* 0x0000008888007220 */ /* 0x000fe20000410000 */
[----:B------:R-:W-:Y:S01]  /*2120*/  ISETP.NE.AND P3, PT, R147, RZ, PT ;  /* 0x000000ff9300720c */ /* 0x000fe20003f65270 */
[----:B---3--:R-:W-:Y:S01]  /*2130*/  FADD.FTZ R142, R140, R143 ;  /* 0x0000008f8c8e7221 */ /* 0x008fe20000010000 */
[----:B------:R-:W3:Y:S01]  /*2140*/  @!P5 LDC.64 R138, c[0x0][0x250] ;  /* 0x00009400ff8adb82 */ /* 0x000ee20000000a00 */
[----:B------:R-:W-:Y:S01]  /*2150*/  BSSY B0, `(.L_x_8378) ;  /* 0x000003b000007945 */ /* 0x000fe20003800000 */
[----:B------:R-:W-:Y:S01]  /*2160*/  FSEL R0, R0, RZ, P3 ;  /* 0x000000ff00007208 */ /* 0x000fe20001800000 */
[----:B------:R-:W-:Y:S01]  /*2170*/  FFMA.FTZ R137, R142, R137, UR12 ;  /* 0x0000000c8e897e23 */ /* 0x000fe20008010089 */
[----:B------:R-:W-:-:S03]  /*2180*/  FSEL R146, R136, RZ, !P3 ;  /* 0x000000ff88927208 */ /* 0x000fc60005800000 */
[----:B------:R-:W-:Y:S01]  /*2190*/  FADD.FTZ R0, R137, R0 ;  /* 0x0000000089007221 */ /* 0x000fe20000010000 */
[----:B0-----:R-:W0:Y:S05]  /*21a0*/  @!P5 LDC.64 R140, c[0x0][0x258] ;  /* 0x00009600ff8cdb82 */ /* 0x001e2a0000000a00 */
[----:B------:R-:W4:Y:S01]  /*21b0*/  MUFU.RSQ R0, R0 ;  /* 0x0000000000007308 */ /* 0x000f220000001400 */
[----:B---3--:R-:W-:-:S05]  /*21c0*/  @!P5 IMAD.WIDE R138, R2, 0x4, R138 ;  /* 0x00000004028ad825 */ /* 0x008fca00078e028a */
[----:B------:R3:W-:Y:S01]  /*21d0*/  @!P5 STG.E desc[UR4][R138.64], R136 ;  /* 0x000000888a00d986 */ /* 0x0007e2000c101904 */
[----:B0-----:R-:W-:-:S05]  /*21e0*/  @!P5 IMAD.WIDE R140, R2, 0x4, R140 ;  /* 0x00000004028cd825 */ /* 0x001fca00078e028c */
[----:B----4-:R3:W-:Y:S01]  /*21f0*/  @!P5 STG.E desc[UR4][R140.64], R0 ;  /* 0x000000008c00d986 */ /* 0x0107e2000c101904 */
[----:B------:R-:W-:Y:S05]  /*2200*/  @!P2 BRA `(.L_x_8379) ;  /* 0x0000000000bca947 */ /* 0x000fea0003800000 */
[--C-:B---3--:R-:W-:Y:S01]  /*2210*/  FADD.FTZ R139, R118, -R146.reuse ;  /* 0x80000092768b7221 */ /* 0x108fe20000010000 */
        /* <DEDUP_REMOVED lines=22> */
[----:B------:R-:W3:Y:S01]  /*2380*/  LDC.64 R148, c[0x0][0x2c0] ;  /* 0x0000b000ff947b82 */ /* 0x000ee20000000a00 */
[C---:B------:R-:W-:Y:S01]  /*2390*/  FMUL.FTZ R153, R0.reuse, R137 ;  /* 0x0000008900997220 */ /* 0x040fe20000410000 */
[----:B------:R-:W-:Y:S01]  /*23a0*/  FMUL.FTZ R154, R0, R157 ;  /* 0x0000009d009a7220 */ /* 0x000fe20000410000 */
[----:B------:R-:W-:Y:S01]  /*23b0*/  F2FP.BF16.F32.PACK_AB R139, R139, R138 ;  /* 0x0000008a8b8b723e */ /* 0x000fe200000010ff */
[----:B------:R-:W-:Y:S01]  /*23c0*/  FFMA.FTZ R138, R23, R142, R7 ;  /* 0x0000008e178a7223 */ /* 0x000fe20000010007 */
[----:B------:R-:W-:Y:S01]  /*23d0*/  FFMA.FTZ R137, R22, R153, R6 ;  /* 0x0000009916897223 */ /* 0x000fe20000010006 */
[-C--:B------:R-:W-:Y:S01]  /*23e0*/  FFMA.FTZ R152, R24, R155.reuse, R8 ;  /* 0x0000009b18987223 */ /* 0x080fe20000010008 */
        /* <DEDUP_REMOVED lines=9> */
[----:B0-----:R-:W-:Y:S01]  /*2480*/  IMAD.WIDE.U32 R150, R145, 0x10, R150 ;  /* 0x0000001091967825 */ /* 0x001fe200078e0096 */
[----:B------:R-:W-:-:S02]  /*2490*/  F2FP.BF16.F32.PACK_AB R142, R156, R155 ;  /* 0x0000009b9c8e723e */ /* 0x000fc400000010ff */
[----:B------:R-:W-:Y:S02]  /*24a0*/  F2FP.BF16.F32.PACK_AB R141, R154, R141 ;  /* 0x0000008d9a8d723e */ /* 0x000fe400000010ff */
[----:B------:R-:W-:Y:S01]  /*24b0*/  F2FP.BF16.F32.PACK_AB R140, R153, R152 ;  /* 0x00000098998c723e */ /* 0x000fe200000010ff */
[----:B------:R0:W-:Y:S01]  /*24c0*/  STG.E.128 desc[UR4][R150.64], R136 ;  /* 0x0000008896007986 */ /* 0x0001e2000c101d04 */
[C---:B---3--:R-:W-:Y:S01]  /*24d0*/  IMAD.WIDE.U32 R148, R145.reuse, 0x10, R148 ;  /* 0x0000001091947825 */ /* 0x048fe200078e0094 */
[----:B------:R-:W-:-:S04]  /*24e0*/  IADD3 R145, R145, 0x20, RZ ;  /* 0x0000002091917810 */ /* 0x000fc80007ffe0ff */
[----:B------:R0:W-:Y:S03]  /*24f0*/  STG.E.128 desc[UR4][R148.64], R140 ;  /* 0x0000008c94007986 */ /* 0x0001e6000c101d04 */
.L_x_8379:
[----:B------:R-:W-:Y:S05]  /*2500*/  BSYNC B0 ;  /* 0x0000000000007941 */ /* 0x000fea0003800000 */
.L_x_8378:
[----:B------:R-:W-:Y:S04]  /*2510*/  BSSY B0, `(.L_x_8380) ;  /* 0x0000031000007945 */ /* 0x000fe80003800000 */
[----:B------:R-:W-:Y:S05]  /*2520*/  @!P1 BRA `(.L_x_8381) ;  /* 0x0000000000bc9947 */ /* 0x000fea0003800000 */
[--C-:B0--3--:R-:W-:Y:S01]  /*2530*/  FADD.FTZ R139, R126, -R146.reuse ;  /* 0x800000927e8b7221 */ /* 0x109fe20000010000 */
        /* <DEDUP_REMOVED lines=46> */
.L_x_8381:
[----:B------:R-:W-:Y:S05]  /*2820*/  BSYNC B0 ;  /* 0x0000000000007941 */ /* 0x000fea0003800000 */
.L_x_8380:
[----:B------:R-:W-:Y:S04]  /*2830*/  BSSY B0, `(.L_x_8382) ;  /* 0x0000030000007945 */ /* 0x000fe80003800000 */
[----:B------:R-:W-:Y:S05]  /*2840*/  @!P0 BRA `(.L_x_8383) ;  /* 0x0000000000b88947 */ /* 0x000fea0003800000 */
[--C-:B0--34-:R-:W-:Y:S01]  /*2850*/  FADD.FTZ R141, R132, -R146.reuse ;  /* 0x80000092848d7221 */ /* 0x119fe20000010000 */
        /* <DEDUP_REMOVED lines=9> */
[----:B------:R-:W-:Y:S01]  /*28f0*/  FMUL.FTZ R146, R0, R137 ;  /* 0x0000008900927220 */ /* 0x000fe20000410000 */
[----:B-----5:R-:W-:Y:S01]  /*2900*/  FFMA.FTZ R142, R88, R141, R72 ;  /* 0x0000008d588e7223 */ /* 0x020fe20000010048 */
[----:B------:R-:W-:Y:S01]  /*2910*/  FFMA.FTZ R137, R89, R140, R73 ;  /* 0x0000008c59897223 */ /* 0x000fe20000010049 */
[C---:B------:R-:W-:Y:S01]  /*2920*/  FMUL.FTZ R150, R0.reuse, R139 ;  /* 0x0000008b00967220 */ /* 0x040fe20000410000 */
[C---:B------:R-:W-:Y:S01]  /*2930*/  FMUL.FTZ R139, R0.reuse, R149 ;  /* 0x00000095008b7220 */ /* 0x040fe20000410000 */
[C---:B------:R-:W-:Y:S01]  /*2940*/  FMUL.FTZ R151, R0.reuse, R151 ;  /* 0x0000009700977220 */ /* 0x040fe20000410000 */
[----:B------:R-:W0:Y:S01]  /*2950*/  LDC.64 R148, c[0x0][0x2b8] ;  /* 0x0000ae00ff947b82 */ /* 0x000e220000000a00 */
[----:B------:R-:W-:Y:S01]  /*2960*/  F2FP.BF16.F32.PACK_AB R142, R137, R142 ;  /* 0x0000008e898e723e */ /* 0x000fe200000010ff */
[C---:B------:R-:W-:Y:S01]  /*2970*/  FMUL.FTZ R153, R0.reuse, R153 ;  /* 0x0000009900997220 */ /* 0x040fe20000410000 */
[----:B------:R-:W-:Y:S01]  /*2980*/  FMUL.FTZ R0, R0, R155 ;  /* 0x0000009b00007220 */ /* 0x000fe20000410000 */
[----:B------:R-:W-:Y:S01]  /*2990*/  FFMA.FTZ R138, R96, R141, R80 ;  /* 0x0000008d608a7223 */ /* 0x000fe20000010050 */
[-C--:B------:R-:W-:Y:S01]  /*29a0*/  FFMA.FTZ R143, R90, R139.reuse, R74 ;  /* 0x0000008b5a8f7223 */ /* 0x080fe2000001004a */
[----:B------:R-:W-:Y:S01]  /*29b0*/  FFMA.FTZ R141, R97, R140, R81 ;  /* 0x0000008c618d7223 */ /* 0x000fe20000010051 */
[-C--:B------:R-:W-:Y:S01]  /*29c0*/  FFMA.FTZ R152, R91, R0.reuse, R75 ;  /* 0x000000005b987223 */ /* 0x080fe2000001004b */
[----:B------:R-:W3:Y:S01]  /*29d0*/  LDC.64 R136, c[0x0][0x2c0] ;  /* 0x0000b000ff887b82 */ /* 0x000ee20000000a00 */
        /* <DEDUP_REMOVED lines=15> */
[----:B0-----:R-:W-:-:S05]  /*2ad0*/  IMAD.WIDE.U32 R148, R145, 0x10, R148 ;  /* 0x0000001091947825 */ /* 0x001fca00078e0094 */
[----:B------:R0:W-:Y:S01]  /*2ae0*/  STG.E.128 desc[UR4][R148.64], R140 ;  /* 0x0000008c94007986 */ /* 0x0001e2000c101d04 */
[----:B---3--:R-:W-:Y:S01]  /*2af0*/  IMAD.WIDE.U32 R150, R145, 0x10, R136 ;  /* 0x0000001091967825 */ /* 0x008fe200078e0088 */
[----:B------:R-:W-:Y:S02]  /*2b00*/  F2FP.BF16.F32.PACK_AB R137, R155, R152 ;  /* 0x000000989b89723e */ /* 0x000fe400000010ff */
[----:B------:R-:W-:-:S05]  /*2b10*/  F2FP.BF16.F32.PACK_AB R136, R153, R0 ;  /* 0x000000009988723e */ /* 0x000fca00000010ff */
[----:B------:R0:W-:Y:S02]  /*2b20*/  STG.E.128 desc[UR4][R150.64], R136 ;  /* 0x0000008896007986 */ /* 0x0001e4000c101d04 */
.L_x_8383:
[----:B------:R-:W-:Y:S05]  /*2b30*/  BSYNC B0 ;  /* 0x0000000000007941 */ /* 0x000fea0003800000 */
.L_x_8382:
[----:B0--34-:R-:W0:Y:S02]  /*2b40*/  LDC.64 R136, c[0x0][0x210] ;  /* 0x00008400ff887b82 */ /* 0x019e240000000a00 */
[----:B0-----:R-:W-:-:S04]  /*2b50*/  LEA R2, R136, R2, 0x2 ;  /* 0x0000000288027211 */ /* 0x001fc800078e10ff */
[----:B------:R-:W-:-:S13]  /*2b60*/  ISETP.GE.AND P3, PT, R2, R137, PT ;  /* 0x000000890200720c */ /* 0x000fda0003f66270 */
[----:B------:R-:W-:Y:S05]  /*2b70*/  @!P3 BRA `(.L_x_8384) ;  /* 0xffffffdc0044b947 */ /* 0x000fea000383ffff */
[----:B------:R-:W-:Y:S05]  /*2b80*/  EXIT ;  /* 0x000000000000794d */ /* 0x000fea0003800000 */
.L_x_8377:
[----:B------:R-:W-:Y:S01]  /*2b90*/  HFMA2.MMA R148, -RZ, RZ, 0, 5.9604644775390625e-08 ;  /* 0x00000001ff947435 */ /* 0x000fe200000001ff */
[----:B------:R-:W-:Y:S01]  /*2ba0*/  BSSY B0, `(.L_x_8385) ;  /* 0x0000007000007945 */ /* 0x000fe20003800000 */
[----:B------:R-:W-:Y:S02]  /*2bb0*/  MOV R149, R139 ;  /* 0x0000008b00957202 */ /* 0x000fe40000000f00 */
[----:B------:R-:W-:Y:S02]  /*2bc0*/  MOV R151, 0x1f ;  /* 0x0000001f00977802 */ /* 0x000fe40000000f00 */
[----:B------:R-:W-:-:S07]  /*2bd0*/  MOV R146, 0xffffffff ;  /* 0xffffffff00927802 */ /* 0x000fce0000000f00 */
[----:B-12--5:R-:W-:Y:S05]  /*2be0*/  WARPSYNC.COLLECTIVE R146, `(.L_x_8386) ;  /* 0x0000000092087348 */ /* 0x026fea0003c00000 */
[----:B------:R0:W3:Y:S02]  /*2bf0*/  SHFL.BFLY P6, R143, R149, R148, R151 ;  /* 0x0c000094958f7389 */ /* 0x0000e400000c0097 */
[----:B0123-5:R-:W-:Y:S01]  /*2c00*/  ENDCOLLECTIVE ;  /* 0x000000000000791b */ /* 0x02ffe20003800000 */
.L_x_8386:
[----:B------:R-:W-:Y:S05]  /*2c10*/  BSYNC B0 ;  /* 0x0000000000007941 */ /* 0x000fea0003800000 */
.L_x_8385:
        /* <DEDUP_REMOVED lines=9> */
.L_x_8387:
[----:B------:R-:W-:Y:S01]  /*2cb0*/  HFMA2.MMA R148, -RZ, RZ, 0, 2.384185791015625e-07 ;  /* 0x00000004ff947435 */ /* 0x000fe200000001ff */
[----:B------:R-:W-:-:S05]  /*2cc0*/  MOV R137, R143 ;  /* 0x0000008f00897202 */ /* 0x000fca0000000f00 */
[----:B------:R-:W-:-:S05]  /*2cd0*/  FADD.FTZ R140, R138, R137 ;  /* 0x000000898a8c7221 */ /* 0x000fca0000010000 */
[----:B------:R-:W-:-:S07]  /*2ce0*/  MOV R149, R140 ;  /* 0x0000008c00957202 */ /* 0x000fce0000000f00 */
[----:B------:R-:W-:Y:S05]  /*2cf0*/  WARPSYNC.COLLECTIVE R146, `(.L_x_8388) ;  /* 0x0000000092087348 */ /* 0x000fea0003c00000 */
[----:B------:R0:W1:Y:S02]  /*2d00*/  SHFL.BFLY P6, R143, R149, R148, R151 ;  /* 0x0c000094958f7389 */ /* 0x00006400000c0097 */
[----:B01----:R-:W-:Y:S01]  /*2d10*/  ENDCOLLECTIVE ;  /* 0x000000000000791b */ /* 0x003fe20003800000 */
.L_x_8388:
[----:B------:R-:W-:Y:S01]  /*2d20*/  HFMA2.MMA R148, -RZ, RZ, 0, 4.76837158203125e-07 ;  /* 0x00000008ff947435 */ /* 0x000fe200000001ff */
[----:B------:R-:W-:-:S05]  /*2d30*/  MOV R137, R143 ;  /* 0x0000008f00897202 */ /* 0x000fca0000000f00 */
[----:B------:R-:W-:Y:S02]  /*2d40*/  FADD.FTZ R141, R140, R137 ;  /* 0x000000898c8d7221 */ /* 0x000fe40000010000 */
[----:B------:R-:W0:Y:S03]  /*2d50*/  LDC R137, c[0x0][0x290] ;  /* 0x0000a400ff897b82 */ /* 0x000e260000000800 */
[----:B------:R-:W-:-:S07]  /*2d60*/  MOV R149, R141 ;  /* 0x0000008d00957202 */ /* 0x000fce0000000f00 */
[----:B0-----:R-:W-:Y:S05]  /*2d70*/  WARPSYNC.COLLECTIVE R146, `(.L_x_8389) ;  /* 0x0000000092087348 */ /* 0x001fea0003c00000 */
[----:B------:R1:W2:Y:S02]  /*2d80*/  SHFL.BFLY P6, R143, R149, R148, R151 ;  /* 0x0c000094958f7389 */ /* 0x0002a400000c0097 */
[----:B012---:R-:W-:Y:S01]  /*2d90*/  ENDCOLLECTIVE ;  /* 0x000000000000791b */ /* 0x007fe20003800000 */
.L_x_8389:
[----:B------:R-:W-:Y:S01]  /*2da0*/  HFMA2.MMA R148, -RZ, RZ, 0, 9.5367431640625e-07 ;  /* 0x00000010ff947435 */ /* 0x000fe200000001ff */
[----:B------:R-:W-:-:S05]  /*2db0*/  MOV R0, R143 ;  /* 0x0000008f00007202 */ /* 0x000fca0000000f00 */
[----:B------:R-:W-:-:S05]  /*2dc0*/  FADD.FTZ R142, R141, R0 ;  /* 0x000000008d8e7221 */ /* 0x000fca0000010000 */
[----:B------:R-:W-:-:S07]  /*2dd0*/  MOV R149, R142 ;  /* 0x0000008e00957202 */ /* 0x000fce0000000f00 */
[----:B------:R-:W-:Y:S05]  /*2de0*/  WARPSYNC.COLLECTIVE R146, `(.L_x_8390) ;  /* 0x0000000092087348 */ /* 0x000fea0003c00000 */
[----:B------:R0:W1:Y:S02]  /*2df0*/  SHFL.BFLY P6, R143, R149, R148, R151 ;  /* 0x0c000094958f7389 */ /* 0x00006400000c0097 */
[----:B01----:R-:W-:Y:S01]  /*2e00*/  ENDCOLLECTIVE ;  /* 0x000000000000791b */ /* 0x003fe20003800000 */
.L_x_8390:
[----:B------:R-:W-:Y:S01]  /*2e10*/  HFMA2.MMA R148, -RZ, RZ, 0, 5.9604644775390625e-08 ;  /* 0x00000001ff947435 */ /* 0x000fe200000001ff */
        /* <DEDUP_REMOVED lines=55> */
.L_x_8391:
[----:B------:R-:W-:Y:S01]  /*3190*/  HFMA2.MMA R148, -RZ, RZ, 0, 1.1920928955078125e-07 ;  /* 0x00000002ff947435 */ /* 0x000fe200000001ff */
[----:B------:R-:W-:-:S05]  /*31a0*/  MOV R139, R143 ;  /* 0x0000008f008b7202 */ /* 0x000fca0000000f00 */
[----:B------:R-:W-:-:S05]  /*31b0*/  FADD.FTZ R139, R0, R139 ;  /* 0x0000008b008b7221 */ /* 0x000fca0000010000 */
[----:B------:R-:W-:-:S07]  /*31c0*/  MOV R149, R139 ;  /* 0x0000008b00957202 */ /* 0x000fce0000000f00 */
[----:B------:R-:W-:Y:S05]  /*31d0*/  WARPSYNC.COLLECTIVE R146, `(.L_x_8392) ;  /* 0x0000000092087348 */ /* 0x000fea0003c00000 */
[----:B------:R0:W1:Y:S02]  /*31e0*/  SHFL.BFLY P6, R143, R149, R148, R151 ;  /* 0x0c000094958f7389 */ /* 0x00006400000c0097 */
[----:B01----:R-:W-:Y:S01]  /*31f0*/  ENDCOLLECTIVE ;  /* 0x000000000000791b */ /* 0x003fe20003800000 */
.L_x_8392:
[----:B------:R-:W-:Y:S01]  /*3200*/  HFMA2.MMA R148, -RZ, RZ, 0, 2.384185791015625e-07 ;  /* 0x00000004ff947435 */ /* 0x000fe200000001ff */
[----:B------:R-:W-:-:S05]  /*3210*/  MOV R138, R143 ;  /* 0x0000008f008a7202 */ /* 0x000fca0000000f00 */
[----:B------:R-:W-:-:S05]  /*3220*/  FADD.FTZ R138, R139, R138 ;  /* 0x0000008a8b8a7221 */ /* 0x000fca0000010000 */
[----:B------:R-:W-:-:S07]  /*3230*/  MOV R149, R138 ;  /* 0x0000008a00957202 */ /* 0x000fce0000000f00 */
[----:B------:R-:W-:Y:S05]  /*3240*/  WARPSYNC.COLLECTIVE R146, `(.L_x_8393) ;  /* 0x0000000092087348 */ /* 0x000fea0003c00000 */
[----:B------:R0:W1:Y:S02]  /*3250*/  SHFL.BFLY P6, R143, R149, R148, R151 ;  /* 0x0c000094958f7389 */ /* 0x00006400000c0097 */
[----:B01----:R-:W-:Y:S01]  /*3260*/  ENDCOLLECTIVE ;  /* 0x000000000000791b */ /* 0x003fe20003800000 */
.L_x_8393:
[----:B------:R-:W-:Y:S01]  /*3270*/  HFMA2.MMA R148, -RZ, RZ, 0, 4.76837158203125e-07 ;  /* 0x00000008ff947435 */ /* 0x000fe200000001ff */
[----:B------:R-:W-:-:S05]  /*3280*/  MOV R141, R143 ;  /* 0x0000008f008d7202 */ /* 0x000fca0000000f00 */
[----:B------:R-:W-:-:S05]  /*3290*/  FADD.FTZ R141, R138, R141 ;  /* 0x0000008d8a8d7221 */ /* 0x000fca0000010000 */
[----:B------:R-:W-:-:S07]  /*32a0*/  MOV R149, R141 ;  /* 0x0000008d00957202 */ /* 0x000fce0000000f00 */
[----:B------:R-:W-:Y:S05]  /*32b0*/  WARPSYNC.COLLECTIVE R146, `(.L_x_8394) ;  /* 0x0000000092087348 */ /* 0x000fea0003c00000 */
[----:B------:R0:W1:Y:S02]  /*32c0*/  SHFL.BFLY P6, R143, R149, R148, R151 ;  /* 0x0c000094958f7389 */ /* 0x00006400000c0097 */
[----:B01----:R-:W-:Y:S01]  /*32d0*/  ENDCOLLECTIVE ;  /* 0x000000000000791b */ /* 0x003fe20003800000 */
.L_x_8394:
[----:B------:R-:W-:Y:S01]  /*32e0*/  HFMA2.MMA R148, -RZ, RZ, 0, 9.5367431640625e-07 ;  /* 0x00000010ff947435 */ /* 0x000fe200000001ff */
[----:B------:R-:W-:-:S05]  /*32f0*/  MOV R140, R143 ;  /* 0x0000008f008c7202 */ /* 0x000fca0000000f00 */
[----:B------:R-:W-:-:S05]  /*3300*/  FADD.FTZ R140, R141, R140 ;  /* 0x0000008c8d8c7221 */ /* 0x000fca0000010000 */
[----:B------:R-:W-:-:S07]  /*3310*/  MOV R149, R140 ;  /* 0x0000008c00957202 */ /* 0x000fce0000000f00 */
[----:B------:R-:W-:Y:S05]  /*3320*/  WARPSYNC.COLLECTIVE R146, `(.L_x_8395) ;  /* 0x0000000092087348 */ /* 0x000fea0003c00000 */
[----:B------:R0:W1:Y:S02]  /*3330*/  SHFL.BFLY P6, R143, R149, R148, R151 ;  /* 0x0c000094958f7389 */ /* 0x00006400000c0097 */
[----:B01----:R-:W-:Y:S01]  /*3340*/  ENDCOLLECTIVE ;  /* 0x000000000000791b */ /* 0x003fe20003800000 */
.L_x_8395:
[----:B------:R-:W-:Y:S05]  /*3350*/  BRA `(.L_x_8396) ;  /* 0xffffffec006c7947 */ /* 0x000fea000383ffff */
.L_x_8397:
        /* <DEDUP_REMOVED lines=10> */
.L_x_20705:


//--------------------- .text._ZN10layer_norm31ln_parallel_residual_fwd_kernelINS_13Kernel_traitsIf13__nv_bfloat16fS2_fjLj768ELj1ELj4ELj1ELj16ENS_18Kernel_traits_baseILj768EfS2_fS2_fjLj128EEEEELb0ELb0ELb1EEEvNS_9FwdParamsE --------------------------
	.section	.text._ZN10layer_norm31ln_parallel_residual_fwd_kernelINS_13Kernel_traitsIf13__nv_bfloat16fS2_fjLj768ELj1ELj4ELj1ELj16ENS_18Kernel_traits_baseILj768EfS2_fS2_fjLj128EEEEELb0ELb0ELb1EEEvNS_9FwdParamsE,"ax",@progbits
	.align	128
        .global         _ZN10layer_norm31ln_parallel_residual_fwd_kernelINS_13Kernel_traitsIf13__nv_bfloat16fS2_fjLj768ELj1ELj4ELj1ELj16ENS_18Kernel_traits_baseILj768EfS2_fS2_fjLj128EEEEELb0ELb0ELb1EEEvNS_9FwdParamsE
        .type           _ZN10layer_norm31ln_parallel_residual_fwd_kernelINS_13Kernel_traitsIf13__nv_bfloat16fS2_fjLj768ELj1ELj4ELj1ELj16ENS_18Kernel_traits_baseILj768EfS2_fS2_fjLj128EEEEELb0ELb0ELb1EEEvNS_9FwdParamsE,@function
        .size           _ZN10layer_norm31ln_parallel_residual_fwd_kernelINS_13Kernel_traitsIf13__nv_bfloat16fS2_fjLj768ELj1ELj4ELj1ELj16ENS_18Kernel_traits_baseILj768EfS2_fS2_fjLj128EEEEELb0ELb0ELb1EEEvNS_9FwdParamsE,(.L_x_20706 - _ZN10layer_norm31ln_parallel_residual_fwd_kernelINS_13Kernel_traitsIf13__nv_bfloat16fS2_fjLj768ELj1ELj4ELj1ELj16ENS_18Kernel_traits_baseILj768EfS2_fS2_fjLj128EEEEELb0ELb0ELb1EEEvNS_9FwdParamsE)
        .other          _ZN10layer_norm31ln_parallel_residual_fwd_kernelINS_13Kernel_traitsIf13__nv_bfloat16fS2_fjLj768ELj1ELj4ELj1ELj16ENS_18Kernel_traits_baseILj768EfS2_fS2_fjLj128EEEEELb0ELb0ELb1EEEvNS_9FwdParamsE,@"STO_CUDA_ENTRY STV_DEFAULT"
_ZN10layer_norm31ln_parallel_residual_fwd_kernelINS_13Kernel_traitsIf13__nv_bfloat16fS2_fjLj768ELj1ELj4ELj1ELj16ENS_18Kernel_traits_baseILj768EfS2_fS2_fjLj128EEEEELb0ELb0ELb1EEEvNS_9FwdParamsE:
.text._ZN10layer_norm31ln_parallel_residual_fwd_kernelINS_13Kernel_traitsIf13__nv_bfloat16fS2_fjLj768ELj1ELj4ELj1ELj16ENS_18Kernel_traits_baseILj768EfS2_fS2_fjLj128EEEEELb0ELb0ELb1EEEvNS_9FwdParamsE:
[----:B------:R-:W-:Y:S01]  /*0000*/  LDC R1, c[0x0][0x28] ;  /* 0x00000a00ff017b82 */ /* 0x000fe20000000800 */
[----:B------:R-:W0:Y:S01]  /*0010*/  S2R R2, SR_TID.X ;  /* 0x0000000000027919 */ /* 0x000e220000002100 */
[----:B------:R-:W-:Y:S01]  /*0020*/  ULDC.64 UR4, c[0x0][0x260] ;  /* 0x0000980000047ab9 */ /* 0x000fe20000000a00 */
[----:B------:R-:W-:Y:S01]  /*0030*/  ULDC.64 UR8, c[0x0][0x2d0] ;  /* 0x0000b40000087ab9 */ /* 0x000fe20000000a00 */
[----:B------:R-:W-:Y:S02]  /*0040*/  CS2R R4, SRZ ;  /* 0x0000000000047805 */ /* 0x000fe4000001ff00 */
[----:B------:R-:W-:Y:S02]  /*0050*/  ISETP.NE.U32.AND P1, PT, RZ, UR8, PT ;  /* 0x00000008ff007c0c */ /* 0x000fe4000bf25070 */
[----:B------:R-:W-:Y:S02]  /*0060*/  CS2R R6, SRZ ;  /* 0x0000000000067805 */ /* 0x000fe4000001ff00 */
[----:B------:R-:W-:-:S02]  /*0070*/  CS2R R8, SRZ ;  /* 0x0000000000087805 */ /* 0x000fc4000001ff00 */
[----:B------:R-:W-:Y:S02]  /*0080*/  CS2R R10, SRZ ;  /* 0x00000000000a7805 */ /* 0x000fe4000001ff00 */
[----:B------:R-:W-:Y:S02]  /*0090*/  ISETP.NE.AND.EX P1, PT, RZ, UR9, PT, P1 ;  /* 0x00000009ff007c0c */ /* 0x000fe4000bf25310 */
[----:B------:R-:W-:Y:S02]  /*00a0*/  CS2R R12, SRZ ;  /* 0x00000000000c7805 */ /* 0x000fe4000001ff00 */
[----:B------:R-:W-:Y:S02]  /*00b0*/  CS2R R14, SRZ ;  /* 0x00000000000e7805 */ /* 0x000fe4000001ff00 */
[----:B------:R-:W-:Y:S02]  /*00c0*/  CS2R R16, SRZ ;  /* 0x0000000000107805 */ /* 0x000fe4000001ff00 */
[----:B------:R-:W-:-:S02]  /*00d0*/  CS2R R18, SRZ ;  /* 0x0000000000127805 */ /* 0x000fc4000001ff00 */
[----:B------:R-:W-:Y:S02]  /*00e0*/  CS2R R20, SRZ ;  /* 0x0000000000147805 */ /* 0x000fe4000001ff00 */
[----:B------:R-:W-:Y:S02]  /*00f0*/  CS2R R22, SRZ ;  /* 0x0000000000167805 */ /* 0x000fe4000001ff00 */
[----:B------:R-:W-:Y:S02]  /*0100*/  CS2R R24, SRZ ;  /* 0x0000000000187805 */ /* 0x000fe4000001ff00 */
[----:B------:R-:W-:Y:S01]  /*0110*/  CS2R R26, SRZ ;  /* 0x00000000001a7805 */ /* 0x000fe2000001ff00 */
[----:B------:R-:W-:Y:S01]  /*0120*/  ULDC.64 UR6, c[0x0][0x268] ;  /* 0x00009a0000067ab9 */ /* 0x000fe20000000a00 */
[----:B------:R-:W1:Y:S01]  /*0130*/  S2R R3, SR_CTAID.X ;  /* 0x0000000000037919 */ /* 0x000e620000002500 */
[----:B0-----:R-:W-:-:S04]  /*0140*/  SHF.L.U32 R0, R2, 0x5, RZ ;  /* 0x0000000502007819 */ /* 0x001fc800000006ff */
[----:B------:R-:W-:Y:S02]  /*0150*/  LOP3.LUT R36, R0, 0x3e0, RZ, 0xc0, !PT ;  /* 0x000003e000247812 */ /* 0x000fe400078ec0ff */
[----:B------:R-:W-:Y:S02]  /*0160*/  SHF.R.U32.HI R0, RZ, 0x5, R2 ;  /* 0x00000005ff007819 */ /* 0x000fe40000011602 */
[----:B------:R-:W-:Y:S02]  /*0170*/  IADD3 R100, P0, R36, UR4, RZ ;  /* 0x0000000424647c10 */ /* 0x000fe4000ff1e0ff */
[----:B------:R-:W-:Y:S02]  /*0180*/  LOP3.LUT R2, R2, 0x1f, RZ, 0xc0, !PT ;  /* 0x0000001f02027812 */ /* 0x000fe400078ec0ff */
[----:B------:R-:W-:Y:S01]  /*0190*/  IADD3.X R101, RZ, UR5, RZ, P0, !PT ;  /* 0x00000005ff657c10 */ /* 0x000fe200087fe4ff */
[----:B------:R-:W-:Y:S01]  /*01a0*/  ULDC.64 UR4, c[0x0][0x2c8] ;  /* 0x0000b20000047ab9 */ /* 0x000fe20000000a00 */
[----:B------:R-:W-:-:S02]  /*01b0*/  SHF.L.U32 R52, R2, 0x5, RZ ;  /* 0x0000000502347819 */ /* 0x000fc400000006ff */
[----:B------:R-:W-:Y:S02]  /*01c0*/  ISETP.NE.U32.AND P0, PT, RZ, UR4, PT ;  /* 0x00000004ff007c0c */ /* 0x000fe4000bf05070 */
[----:B------:R-:W-:Y:S02]  /*01d0*/  IADD3 R36, P2, R36, UR4, RZ ;  /* 0x0000000424247c10 */ /* 0x000fe4000ff5e0ff */
[----:B------:R-:W-:Y:S02]  /*01e0*/  ISETP.NE.AND.EX P0, PT, RZ, UR5, PT, P0 ;  /* 0x00000005ff007c0c */ /* 0x000fe4000bf05300 */
[----:B------:R-:W-:Y:S01]  /*01f0*/  IADD3.X R37, RZ, UR5, RZ, P2, !PT ;  /* 0x00000005ff257c10 */ /* 0x000fe200097fe4ff */
[----:B------:R-:W-:Y:S01]  /*0200*/  ULDC.64 UR4, c[0x0][0x208] ;  /* 0x0000820000047ab9 */ /* 0x000fe20000000a00 */
[----:B------:R-:W-:Y:S02]  /*0210*/  IADD3 R102, P3, R52, UR6, RZ ;  /* 0x0000000634667c10 */ /* 0x000fe4000ff7e0ff */
[----:B------:R-:W-:-:S02]  /*0220*/  CS2R R30, SRZ ;  /* 0x00000000001e7805 */ /* 0x000fc4000001ff00 */
[----:B------:R-:W-:Y:S02]  /*0230*/  IADD3 R52, P4, R52, UR8, RZ ;  /* 0x0000000834347c10 */ /* 0x000fe4000ff9e0ff */
[----:B------:R-:W-:Y:S02]  /*0240*/  CS2R R28, SRZ ;  /* 0x00000000001c7805 */ /* 0x000fe4000001ff00 */
[----:B------:R-:W-:Y:S02]  /*0250*/  CS2R R34, SRZ ;  /* 0x0000000000227805 */ /* 0x000fe4000001ff00 */
[----:B------:R-:W-:Y:S02]  /*0260*/  CS2R R32, SRZ ;  /* 0x0000000000207805 */ /* 0x000fe4000001ff00 */
[----:B------:R-:W-:Y:S02]  /*0270*/  CS2R R38, SRZ ;  /* 0x0000000000267805 */ /* 0x000fe4000001ff00 */
[----:B------:R-:W-:-:S02]  /*0280*/  CS2R R42, SRZ ;  /* 0x00000000002a7805 */ /* 0x000fc4000001ff00 */
[----:B------:R-:W-:Y:S01]  /*0290*/  CS2R R40, SRZ ;  /* 0x0000000000287805 */ /* 0x000fe2000001ff00 */
[----:B------:R-:W5:Y:S01]  /*02a0*/  @P0 LDG.E.128 R4, desc[UR4][R36.64] ;  /* 0x0000000424040981 */ /* 0x000f62000c1e1d00 */
[----:B------:R-:W-:Y:S02]  /*02b0*/  CS2R R46, SRZ ;  /* 0x00000000002e7805 */ /* 0x000fe4000001ff00 */
[----:B------:R-:W-:Y:S02]  /*02c0*/  CS2R R44, SRZ ;  /* 0x00000000002c7805 */ /* 0x000fe4000001ff00 */
[----:B------:R-:W-:Y:S01]  /*02d0*/  CS2R R50, SRZ ;  /* 0x0000000000327805 */ /* 0x000fe2000001ff00 */
[----:B------:R-:W5:Y:S01]  /*02e0*/  @P0 LDG.E.128 R8, desc[UR4][R36.64+0x10] ;  /* 0x0000100424080981 */ /* 0x000f62000c1e1d00 */
[----:B------:R-:W-:Y:S02]  /*02f0*/  CS2R R48, SRZ ;  /* 0x0000000000307805 */ /* 0x000fe4000001ff00 */
[----:B------:R-:W-:Y:S01]  /*0300*/  IADD3.X R53, RZ, UR9, RZ, P4, !PT ;  /* 0x00000009ff357c10 */ /* 0x000fe2000a7fe4ff */
[----:B------:R-:W-:Y:S01]  /*0310*/  ULDC UR6, c[0x0][0x214] ;  /* 0x0000850000067ab9 */ /* 0x000fe20000000800 */
[----:B------:R-:W5:Y:S01]  /*0320*/  @P0 LDG.E.128 R12, desc[UR4][R36.64+0x400] ;  /* 0x00040004240c0981 */ /* 0x000f62000c1e1d00 */
[----:B-1----:R-:W-:-:S02]  /*0330*/  LEA R3, R3, R0, 0x2 ;  /* 0x0000000003037211 */ /* 0x002fc400078e10ff */
[----:B------:R-:W-:Y:S01]  /*0340*/  IADD3.X R103, RZ, UR7, RZ, P3, !PT ;  /* 0x00000007ff677c10 */ /* 0x000fe20009ffe4ff */
[----:B------:R-:W5:Y:S04]  /*0350*/  @P0 LDG.E.128 R16, desc[UR4][R36.64+0x410] ;  /* 0x0004100424100981 */ /* 0x000f68000c1e1d00 */
[----:B------:R-:W5:Y:S04]  /*0360*/  @P0 LDG.E.128 R20, desc[UR4][R36.64+0x800] ;  /* 0x0008000424140981 */ /* 0x000f68000c1e1d00 */
[----:B------:R0:W5:Y:S04]  /*0370*/  @P0 LDG.E.128 R24, desc[UR4][R36.64+0x810] ;  /* 0x0008100424180981 */ /* 0x000168000c1e1d00 */
[----:B------:R1:W5:Y:S04]  /*0380*/  @P1 LDG.E.128 R28, desc[UR4][R52.64] ;  /* 0x00000004341c1981 */ /* 0x000368000c1e1d00 */
[----:B------:R1:W5:Y:S01]  /*0390*/  @P1 LDG.E.128 R32, desc[UR4][R52.64+0x10] ;  /* 0x0000100434201981 */ /* 0x000362000c1e1d00 */
[----:B0-----:R-:W-:-:S03]  /*03a0*/  CS2R R36, SRZ ;  /* 0x0000000000247805 */ /* 0x001fc6000001ff00 */
[----:B------:R1:W5:Y:S04]  /*03b0*/  @P1 LDG.E.128 R40, desc[UR4][R52.64+0x410] ;  /* 0x0004100434281981 */ /* 0x000368000c1e1d00 */
[----:B------:R1:W5:Y:S04]  /*03c0*/  @P1 LDG.E.128 R36, desc[UR4][R52.64+0x400] ;  /* 0x0004000434241981 */ /* 0x000368000c1e1d00 */
[----:B------:R1:W5:Y:S04]  /*03d0*/  @P1 LDG.E.128 R44, desc[UR4][R52.64+0x800] ;  /* 0x00080004342c1981 */ /* 0x000368000c1e1d00 */
[----:B------:R1:W5:Y:S01]  /*03e0*/  @P1 LDG.E.128 R48, desc[UR4][R52.64+0x810] ;  /* 0x0008100434301981 */ /* 0x000362000c1e1d00 */
[----:B------:R-:W-:-:S13]  /*03f0*/  ISETP.GE.AND P0, PT, R3, UR6, PT ;  /* 0x0000000603007c0c */ /* 0x000fda000bf06270 */
[----:B-1----:R-:W-:Y:S05]  /*0400*/  @P0 EXIT ;  /* 0x000000000000094d */ /* 0x002fea0003800000 */
[----:B------:R0:W5:Y:S01]  /*0410*/  LDG.E.128 R52, desc[UR4][R100.64] ;  /* 0x0000000464347981 */ /* 0x000162000c1e1d00 */
[----:B------:R-:W-:-:S03]  /*0420*/  ULDC.64 UR6, c[0x0][0x228] ;  /* 0x00008a0000067ab9 */ /* 0x000fc60000000a00 */
        /* <DEDUP_REMOVED lines=11> */
[----:B------:R-:W-:Y:S01]  /*04e0*/  ISETP.NE.U32.AND P0, PT, RZ, UR6, PT ;  /* 0x00000006ff007c0c */ /* 0x000fe2000bf05070 */
[----:B------:R-:W-:Y:S01]  /*04f0*/  BSSY B0, `(.L_x_8398) ;  /* 0x0000216000007945 */ /* 0x000fe20003800000 */
[----:B------:R-:W-:Y:S01]  /*0500*/  ULDC.U8 UR6, c[0x0][0x2a0] ;  /* 0x0000a80000067ab9 */ /* 0x000fe20000000000 */
[----:B------:R-:W-:Y:S01]  /*0510*/  ULDC.64 UR16, c[0x0][0x228] ;  /* 0x00008a0000107ab9 */ /* 0x000fe20000000a00 */
[----:B------:R-:W-:Y:S01]  /*0520*/  ISETP.NE.AND.EX P0, PT, RZ, UR7, PT, P0 ;  /* 0x00000007ff007c0c */ /* 0x000fe2000bf05300 */
[----:B------:R-:W-:Y:S01]  /*0530*/  ULDC UR7, c[0x0][0x2d8] ;  /* 0x0000b60000077ab9 */ /* 0x000fe20000000800 */
[----:B------:R-:W-:Y:S01]  /*0540*/  ISETP.NE.AND P3, PT, RZ, UR6, PT ;  /* 0x00000006ff007c0c */ /* 0x000fe2000bf65270 */
[----:B------:R-:W-:Y:S01]  /*0550*/  ULDC UR6, c[0x0][0x218] ;  /* 0x0000860000067ab9 */ /* 0x000fe20000000800 */
[----:B------:R-:W-:Y:S01]  /*0560*/  ULDC.64 UR8, c[0x0][0x230] ;  /* 0x00008c0000087ab9 */ /* 0x000fe20000000a00 */
[----:B------:R-:W-:Y:S01]  /*0570*/  ULDC.64 UR10, c[0x0][0x238] ;  /* 0x00008e00000a7ab9 */ /* 0x000fe20000000a00 */
[----:B------:R-:W-:Y:S01]  /*0580*/  ULDC.64 UR12, c[0x0][0x2b8] ;  /* 0x0000ae00000c7ab9 */ /* 0x000fe20000000a00 */
[----:B0-----:R-:W-:-:S08]  /*0590*/  ULDC.64 UR14, c[0x0][0x2c0] ;  /* 0x0000b000000e7ab9 */ /* 0x001fd00000000a00 */
.L_x_8448:
        /* <DEDUP_REMOVED lines=24> */
.L_x_8399:
[----:B-----5:R-:W-:-:S05]  /*0720*/  SHF.L.U32 R115, R100, 0x10, RZ ;  /* 0x0000001064737819 */ /* 0x020fca00000006ff */
[----:B------:R-:W-:-:S04]  /*0730*/  FADD.FTZ R132, R132, R115 ;  /* 0x0000007384847221 */ /* 0x000fc80000010000 */
[----:B------:R-:W-:-:S07]  /*0740*/  @P1 FADD.FTZ R132, R104, R132 ;  /* 0x0000008468841221 */ /* 0x000fce0000010000 */
.L_x_8400:
[----:B------:R-:W-:Y:S01]  /*0750*/  SHF.L.U32 R133, R133, 0x10, RZ ;  /* 0x0000001085857819 */ /* 0x000fe200000006ff */
[----:B------:R-:W-:Y:S06]  /*0760*/  @P2 BRA `(.L_x_8401) ;  /* 0x00000000000c2947 */ /* 0x000fec0003800000 */
[----:B------:R-:W-:Y:S05]  /*0770*/  @!P1 BRA `(.L_x_8402) ;  /* 0x0000000000189947 */ /* 0x000fea0003800000 */
[----:B-----5:R-:W-:Y:S01]  /*0780*/  FADD.FTZ R133, R105, R133 ;  /* 0x0000008569857221 */ /* 0x020fe20000010000 */
[----:B------:R-:W-:Y:S06]  /*0790*/  BRA `(.L_x_8402) ;  /* 0x0000000000107947 */ /* 0x000fec0003800000 */
.L_x_8401:
[----:B-----5:R-:W-:-:S04]  /*07a0*/  PRMT R0, R100, 0x7632, R0 ;  /* 0x0000763264007816 */ /* 0x020fc80000000000 */
[----:B------:R-:W-:-:S05]  /*07b0*/  SHF.L.U32 R0, R0, 0x10, RZ ;  /* 0x0000001000007819 */ /* 0x000fca00000006ff */
[----:B------:R-:W-:-:S04]  /*07c0*/  FADD.FTZ R133, R133, R0 ;  /* 0x0000000085857221 */ /* 0x000fc80000010000 */
[----:B------:R-:W-:-:S07]  /*07d0*/  @P1 FADD.FTZ R133, R105, R133 ;  /* 0x0000008569851221 */ /* 0x000fce0000010000 */
.L_x_8402:
[C---:B------:R-:W-:Y:S02]  /*07e0*/  PRMT R135, R117.reuse, 0x7632, R135 ;  /* 0x0000763275877816 */ /* 0x040fe40000000087 */
[----:B------:R-:W-:Y:S01]  /*07f0*/  SHF.L.U32 R134, R117, 0x10, RZ ;  /* 0x0000001075867819 */ /* 0x000fe200000006ff */
[----:B------:R-:W-:Y:S06]  /*0800*/  @P2 BRA `(.L_x_8403) ;  /* 0x00000000000c2947 */ /* 0x000fec0003800000 */
[----:B------:R-:W-:Y:S05]  /*0810*/  @!P1 BRA `(.L_x_8404) ;  /* 0x0000000000149947 */ /* 0x000fea0003800000 */
[----:B-----5:R-:W-:Y:S01]  /*0820*/  FADD.FTZ R134, R106, R134 ;  /* 0x000000866a867221 */ /* 0x020fe20000010000 */
[----:B------:R-:W-:Y:S06]  /*0830*/  BRA `(.L_x_8404) ;  /* 0x00000000000c7947 */ /* 0x000fec0003800000 */
.L_x_8403:
[----:B-----5:R-:W-:-:S05]  /*0840*/  SHF.L.U32 R115, R101, 0x10, RZ ;  /* 0x0000001065737819 */ /* 0x020fca00000006ff */
[----:B------:R-:W-:-:S04]  /*0850*/  FADD.FTZ R134, R134, R115 ;  /* 0x0000007386867221 */ /* 0x000fc80000010000 */
[----:B------:R-:W-:-:S07]  /*0860*/  @P1 FADD.FTZ R134, R106, R134 ;  /* 0x000000866a861221 */ /* 0x000fce0000010000 */
.L_x_8404:
[----:B------:R-:W-:Y:S01]  /*0870*/  SHF.L.U32 R135, R135, 0x10, RZ ;  /* 0x0000001087877819 */ /* 0x000fe200000006ff */
[----:B------:R-:W-:Y:S06]  /*0880*/  @P2 BRA `(.L_x_8405) ;  /* 0x00000000000c2947 */ /* 0x000fec0003800000 */
[----:B------:R-:W-:Y:S05]  /*0890*/  @!P1 BRA `(.L_x_8406) ;  /* 0x0000000000189947 */ /* 0x000fea0003800000 */
[----:B-----5:R-:W-:Y:S01]  /*08a0*/  FADD.FTZ R135, R107, R135 ;  /* 0x000000876b877221 */ /* 0x020fe20000010000 */
[----:B------:R-:W-:Y:S06]  /*08b0*/  BRA `(.L_x_8406) ;  /* 0x0000000000107947 */ /* 0x000fec0003800000 */
.L_x_8405:
[----:B-----5:R-:W-:-:S04]  /*08c0*/  PRMT R0, R101, 0x7632, R0 ;  /* 0x0000763265007816 */ /* 0x020fc80000000000 */
[----:B------:R-:W-:-:S05]  /*08d0*/  SHF.L.U32 R0, R0, 0x10, RZ ;  /* 0x0000001000007819 */ /* 0x000fca00000006ff */
[----:B------:R-:W-:-:S04]  /*08e0*/  FADD.FTZ R135, R135, R0 ;  /* 0x0000000087877221 */ /* 0x000fc80000010000 */
[----:B------:R-:W-:-:S07]  /*08f0*/  @P1 FADD.FTZ R135, R107, R135 ;  /* 0x000000876b871221 */ /* 0x000fce0000010000 */
.L_x_8406:
[C---:B------:R-:W-:Y:S02]  /*0900*/  PRMT R125, R118.reuse, 0x7632, R125 ;  /* 0x00007632767d7816 */ /* 0x040fe4000000007d */
[----:B------:R-:W-:Y:S01]  /*0910*/  SHF.L.U32 R124, R118, 0x10, RZ ;  /* 0x00000010767c7819 */ /* 0x000fe200000006ff */
[----:B------:R-:W-:Y:S06]  /*0920*/  @P2 BRA `(.L_x_8407) ;  /* 0x00000000000c2947 */ /* 0x000fec0003800000 */
[----:B------:R-:W-:Y:S05]  /*0930*/  @!P1 BRA `(.L_x_8408) ;  /* 0x0000000000149947 */ /* 0x000fea0003800000 */
[----:B-----5:R-:W-:Y:S01]  /*0940*/  FADD.FTZ R124, R108, R124 ;  /* 0x0000007c6c7c7221 */ /* 0x020fe20000010000 */
[----:B------:R-:W-:Y:S06]  /*0950*/  BRA `(.L_x_8408) ;  /* 0x00000000000c7947 */ /* 0x000fec0003800000 */
.L_x_8407:
[----:B-----5:R-:W-:-:S05]  /*0960*/  SHF.L.U32 R115, R102, 0x10, RZ ;  /* 0x0000001066737819 */ /* 0x020fca00000006ff */
[----:B------:R-:W-:-:S04]  /*0970*/  FADD.FTZ R124, R124, R115 ;  /* 0x000000737c7c7221 */ /* 0x000fc80000010000 */
[----:B------:R-:W-:-:S07]  /*0980*/  @P1 FADD.FTZ R124, R108, R124 ;  /* 0x0000007c6c7c1221 */ /* 0x000fce0000010000 */
.L_x_8408:
[----:B------:R-:W-:Y:S01]  /*0990*/  SHF.L.U32 R125, R125, 0x10, RZ ;  /* 0x000000107d7d7819 */ /* 0x000fe200000006ff */
[----:B------:R-:W-:Y:S06]  /*09a0*/  @P2 BRA `(.L_x_8409) ;  /* 0x00000000000c2947 */ /* 0x000fec0003800000 */
[----:B------:R-:W-:Y:S05]  /*09b0*/  @!P1 BRA `(.L_x_8410) ;  /* 0x0000000000189947 */ /* 0x000fea0003800000 */
[----:B-----5:R-:W-:Y:S01]  /*09c0*/  FADD.FTZ R125, R109, R125 ;  /* 0x0000007d6d7d7221 */ /* 0x020fe20000010000 */
[----:B------:R-:W-:Y:S06]  /*09d0*/  BRA `(.L_x_8410) ;  /* 0x0000000000107947 */ /* 0x000fec0003800000 */
.L_x_8409:
[----:B-----5:R-:W-:-:S04]  /*09e0*/  PRMT R0, R102, 0x7632, R0 ;  /* 0x0000763266007816 */ /* 0x020fc80000000000 */
[----:B------:R-:W-:-:S05]  /*09f0*/  SHF.L.U32 R0, R0, 0x10, RZ ;  /* 0x0000001000007819 */ /* 0x000fca00000006ff */
[----:B------:R-:W-:-:S04]  /*0a00*/  FADD.FTZ R125, R125, R0 ;  /* 0x000000007d7d7221 */ /* 0x000fc80000010000 */
[----:B------:R-:W-:-:S07]  /*0a10*/  @P1 FADD.FTZ R125, R109, R125 ;  /* 0x0000007d6d7d1221 */ /* 0x000fce0000010000 */
.L_x_8410:
[C---:B------:R-:W-:Y:S02]  /*0a20*/  PRMT R127, R119.reuse, 0x7632, R127 ;  /* 0x00007632777f7816 */ /* 0x040fe4000000007f */
[----:B------:R-:W-:Y:S01]  /*0a30*/  SHF.L.U32 R126, R119, 0x10, RZ ;  /* 0x00000010777e7819 */ /* 0x000fe200000006ff */
[----:B------:R-:W-:Y:S06]  /*0a40*/  @P2 BRA `(.L_x_8411) ;  /* 0x00000000000c2947 */ /* 0x000fec0003800000 */
[----:B------:R-:W-:Y:S05]  /*0a50*/  @!P1 BRA `(.L_x_8412) ;  /* 0x0000000000149947 */ /* 0x000fea0003800000 */
[----:B-----5:R-:W-:Y:S01]  /*0a60*/  FADD.FTZ R126, R110, R126 ;  /* 0x0000007e6e7e7221 */ /* 0x020fe20000010000 */
[----:B------:R-:W-:Y:S06]  /*0a70*/  BRA `(.L_x_8412) ;  /* 0x00000000000c7947 */ /* 0x000fec0003800000 */
.L_x_8411:
[----:B-----5:R-:W-:-:S05]  /*0a80*/  SHF.L.U32 R115, R103, 0x10, RZ ;  /* 0x0000001067737819 */ /* 0x020fca00000006ff */
[----:B------:R-:W-:-:S04]  /*0a90*/  FADD.FTZ R126, R126, R115 ;  /* 0x000000737e7e7221 */ /* 0x000fc80000010000 */
[----:B------:R-:W-:-:S07]  /*0aa0*/  @P1 FADD.FTZ R126, R110, R126 ;  /* 0x0000007e6e7e1221 */ /* 0x000fce0000010000 */
.L_x_8412:
[----:B------:R-:W-:Y:S01]  /*0ab0*/  SHF.L.U32 R127, R127, 0x10, RZ ;  /* 0x000000107f7f7819 */ /* 0x000fe200000006ff */
[----:B------:R-:W-:Y:S06]  /*0ac0*/  @P2 BRA `(.L_x_8413) ;  /* 0x00000000000c2947 */ /* 0x000fec0003800000 */
[----:B------:R-:W-:Y:S05]  /*0ad0*/  @!P1 BRA `(.L_x_8414) ;  /* 0x0000000000189947 */ /* 0x000fea0003800000 */
[----:B-----5:R-:W-:Y:S01]  /*0ae0*/  FADD.FTZ R127, R111, R127 ;  /* 0x0000007f6f7f7221 */ /* 0x020fe20000010000 */
[----:B------:R-:W-:Y:S06]  /*0af0*/  BRA `(.L_x_8414) ;  /* 0x0000000000107947 */ /* 0x000fec0003800000 */
.L_x_8413:
[----:B-----5:R-:W-:-:S04]  /*0b00*/  PRMT R0, R103, 0x7632, R0 ;  /* 0x0000763267007816 */ /* 0x020fc80000000000 */
[----:B------:R-:W-:-:S05]  /*0b10*/  SHF.L.U32 R0, R0, 0x10, RZ ;  /* 0x0000001000007819 */ /* 0x000fca00000006ff */
[----:B------:R-:W-:-:S04]  /*0b20*/  FADD.FTZ R127, R127, R0 ;  /* 0x000000007f7f7221 */ /* 0x000fc80000010000 */
[----:B------:R-:W-:-:S07]  /*0b30*/  @P1 FADD.FTZ R127, R111, R127 ;  /* 0x0000007f6f7f1221 */ /* 0x000fce0000010000 */
.L_x_8414:
[C---:B------:R-:W-:Y:S02]  /*0b40*/  IADD3 R137, R138.reuse, 0x20, RZ ;  /* 0x000000208a897810 */ /* 0x040fe40007ffe0ff */
[C---:B------:R-:W-:Y:S02]  /*0b50*/  LEA R114, P4, R138.reuse, UR10, 0x5 ;  /* 0x0000000a8a727c11 */ /* 0x040fe4000f8828ff */
[C---:B------:R-:W-:Y:S01]  /*0b60*/  @P1 LEA R120, P5, R137.reuse, UR8, 0x5 ;  /* 0x0000000889781c11 */ /* 0x040fe2000f8a28ff */
[C---:B------:R-:W-:Y:S01]  /*0b70*/  IMAD.WIDE.U32 R116, R137.reuse, 0x10, R112 ;  /* 0x0000001089747825 */ /* 0x040fe200078e0070 */
        /* <DEDUP_REMOVED lines=16> */
.L_x_8415:
[----:B-----5:R-:W-:-:S05]  /*0c80*/  SHF.L.U32 R115, R100, 0x10, RZ ;  /* 0x0000001064737819 */ /* 0x020fca00000006ff */
[----:B------:R-:W-:-:S04]  /*0c90*/  FADD.FTZ R128, R115, R128 ;  /* 0x0000008073807221 */ /* 0x000fc80000010000 */
[----:B------:R-:W-:-:S07]  /*0ca0*/  @P1 FADD.FTZ R128, R104, R128 ;  /* 0x0000008068801221 */ /* 0x000fce0000010000 */
.L_x_8416:
[----:B------:R-:W-:Y:S01]  /*0cb0*/  SHF.L.U32 R129, R129, 0x10, RZ ;  /* 0x0000001081817819 */ /* 0x000fe200000006ff */
[----:B------:R-:W-:Y:S06]  /*0cc0*/  @P2 BRA `(.L_x_8417) ;  /* 0x00000000000c2947 */ /* 0x000fec0003800000 */
[----:B------:R-:W-:Y:S05]  /*0cd0*/  @!P1 BRA `(.L_x_8418) ;  /* 0x0000000000189947 */ /* 0x000fea0003800000 */
[----:B-----5:R-:W-:Y:S01]  /*0ce0*/  FADD.FTZ R129, R105, R129 ;  /* 0x0000008169817221 */ /* 0x020fe20000010000 */
[----:B------:R-:W-:Y:S06]  /*0cf0*/  BRA `(.L_x_8418) ;  /* 0x0000000000107947 */ /* 0x000fec0003800000 */
.L_x_8417:
[----:B-----5:R-:W-:-:S04]  /*0d00*/  PRMT R0, R100, 0x7632, R0 ;  /* 0x0000763264007816 */ /* 0x020fc80000000000 */
[----:B------:R-:W-:-:S05]  /*0d10*/  SHF.L.U32 R0, R0, 0x10, RZ ;  /* 0x0000001000007819 */ /* 0x000fca00000006ff */
[----:B------:R-:W-:-:S04]  /*0d20*/  FADD.FTZ R129, R129, R0 ;  /* 0x0000000081817221 */ /* 0x000fc80000010000 */
[----:B------:R-:W-:-:S07]  /*0d30*/  @P1 FADD.FTZ R129, R105, R129 ;  /* 0x0000008169811221 */ /* 0x000fce0000010000 */
.L_x_8418:
[C---:B------:R-:W-:Y:S02]  /*0d40*/  PRMT R131, R117.reuse, 0x7632, R131 ;  /* 0x0000763275837816 */ /* 0x040fe40000000083 */
[----:B------:R-:W-:Y:S01]  /*0d50*/  SHF.L.U32 R130, R117, 0x10, RZ ;  /* 0x0000001075827819 */ /* 0x000fe200000006ff */
[----:B------:R-:W-:Y:S06]  /*0d60*/  @P2 BRA `(.L_x_8419) ;  /* 0x00000000000c2947 */ /* 0x000fec0003800000 */
[----:B------:R-:W-:Y:S05]  /*0d70*/  @!P1 BRA `(.L_x_8420) ;  /* 0x0000000000149947 */ /* 0x000fea0003800000 */
[----:B-----5:R-:W-:Y:S01]  /*0d80*/  FADD.FTZ R130, R106, R130 ;  /* 0x000000826a827221 */ /* 0x020fe20000010000 */
[----:B------:R-:W-:Y:S06]  /*0d90*/  BRA `(.L_x_8420) ;  /* 0x00000000000c7947 */ /* 0x000fec0003800000 */
.L_x_8419:
[----:B-----5:R-:W-:-:S05]  /*0da0*/  SHF.L.U32 R115, R101, 0x10, RZ ;  /* 0x0000001065737819 */ /* 0x020fca00000006ff */
[----:B------:R-:W-:-:S04]  /*0db0*/  FADD.FTZ R130, R115, R130 ;  /* 0x0000008273827221 */ /* 0x000fc80000010000 */
[----:B------:R-:W-:-:S07]  /*0dc0*/  @P1 FADD.FTZ R130, R106, R130 ;  /* 0x000000826a821221 */ /* 0x000fce0000010000 */
.L_x_8420:
[----:B------:R-:W-:Y:S01]  /*0dd0*/  SHF.L.U32 R131, R131, 0x10, RZ ;  /* 0x0000001083837819 */ /* 0x000fe200000006ff */
[----:B------:R-:W-:Y:S06]  /*0de0*/  @P2 BRA `(.L_x_8421) ;  /* 0x00000000000c2947 */ /* 0x000fec0003800000 */
[----:B------:R-:W-:Y:S05]  /*0df0*/  @!P1 BRA `(.L_x_8422) ;  /* 0x0000000000189947 */ /* 0x000fea0003800000 */
[----:B-----5:R-:W-:Y:S01]  /*0e00*/  FADD.FTZ R131, R107, R131 ;  /* 0x000000836b837221 */ /* 0x020fe20000010000 */
[----:B------:R-:W-:Y:S06]  /*0e10*/  BRA `(.L_x_8422) ;  /* 0x0000000000107947 */ /* 0x000fec0003800000 */
.L_x_8421:
[----:B-----5:R-:W-:-:S04]  /*0e20*/  PRMT R0, R101, 0x7632, R0 ;  /* 0x0000763265007816 */ /* 0x020fc80000000000 */
[----:B------:R-:W-:-:S05]  /*0e30*/  SHF.L.U32 R0, R0, 0x10, RZ ;  /* 0x0000001000007819 */ /* 0x000fca00000006ff */
[----:B------:R-:W-:-:S04]  /*0e40*/  FADD.FTZ R131, R131, R0 ;  /* 0x0000000083837221 */ /* 0x000fc80000010000 */
[----:B------:R-:W-:-:S07]  /*0e50*/  @P1 FADD.FTZ R131, R107, R131 ;  /* 0x000000836b831221 */ /* 0x000fce0000010000 */
.L_x_8422:
[C---:B------:R-:W-:Y:S02]  /*0e60*/  PRMT R121, R118.reuse, 0x7632, R121 ;  /* 0x0000763276797816 */ /* 0x040fe40000000079 */
[----:B------:R-:W-:Y:S01]  /*0e70*/  SHF.L.U32 R120, R118, 0x10, RZ ;  /* 0x0000001076787819 */ /* 0x000fe200000006ff */
[----:B------:R-:W-:Y:S06]  /*0e80*/  @P2 BRA `(.L_x_8423) ;  /* 0x00000000000c2947 */ /* 0x000fec0003800000 */
[----:B------:R-:W-:Y:S05]  /*0e90*/  @!P1 BRA `(.L_x_8424) ;  /* 0x0000000000149947 */ /* 0x000fea0003800000 */
[----:B-----5:R-:W-:Y:S01]  /*0ea0*/  FADD.FTZ R120, R108, R120 ;  /* 0x000000786c787221 */ /* 0x020fe20000010000 */
[----:B------:R-:W-:Y:S06]  /*0eb0*/  BRA `(.L_x_8424) ;  /* 0x00000000000c7947 */ /* 0x000fec0003800000 */
.L_x_8423:
[----:B-----5:R-:W-:-:S05]  /*0ec0*/  SHF.L.U32 R115, R102, 0x10, RZ ;  /* 0x0000001066737819 */ /* 0x020fca00000006ff */
[----:B------:R-:W-:-:S04]  /*0ed0*/  FADD.FTZ R120, R115, R120 ;  /* 0x0000007873787221 */ /* 0x000fc80000010000 */
[----:B------:R-:W-:-:S07]  /*0ee0*/  @P1 FADD.FTZ R120, R108, R120 ;  /* 0x000000786c781221 */ /* 0x000fce0000010000 */
.L_x_8424:
[----:B------:R-:W-:Y:S01]  /*0ef0*/  SHF.L.U32 R121, R121, 0x10, RZ ;  /* 0x0000001079797819 */ /* 0x000fe200000006ff */
[----:B------:R-:W-:Y:S06]  /*0f00*/  @P2 BRA `(.L_x_8425) ;  /* 0x00000000000c2947 */ /* 0x000fec0003800000 */
[----:B------:R-:W-:Y:S05]  /*0f10*/  @!P1 BRA `(.L_x_8426) ;  /* 0x0000000000189947 */ /* 0x000fea0003800000 */
[----:B-----5:R-:W-:Y:S01]  /*0f20*/  FADD.FTZ R121, R109, R121 ;  /* 0x000000796d797221 */ /* 0x020fe20000010000 */
[----:B------:R-:W-:Y:S06]  /*0f30*/  BRA `(.L_x_8426) ;  /* 0x0000000000107947 */ /* 0x000fec0003800000 */
.L_x_8425:
[----:B-----5:R-:W-:-:S04]  /*0f40*/  PRMT R0, R102, 0x7632, R0 ;  /* 0x0000763266007816 */ /* 0x020fc80000000000 */
[----:B------:R-:W-:-:S05]  /*0f50*/  SHF.L.U32 R0, R0, 0x10, RZ ;  /* 0x0000001000007819 */ /* 0x000fca00000006ff */
[----:B------:R-:W-:-:S04]  /*0f60*/  FADD.FTZ R121, R121, R0 ;  /* 0x0000000079797221 */ /* 0x000fc80000010000 */
[----:B------:R-:W-:-:S07]  /*0f70*/  @P1 FADD.FTZ R121, R109, R121 ;  /* 0x000000796d791221 */ /* 0x000fce0000010000 */
.L_x_8426:
[C---:B------:R-:W-:Y:S02]  /*0f80*/  PRMT R123, R119.reuse, 0x7632, R123 ;  /* 0x00007632777b7816 */ /* 0x040fe4000000007b */
[----:B------:R-:W-:Y:S01]  /*0f90*/  SHF.L.U32 R122, R119, 0x10, RZ ;  /* 0x00000010777a7819 */ /* 0x000fe200000006ff */
[----:B------:R-:W-:Y:S06]  /*0fa0*/  @P2 BRA `(.L_x_8427) ;  /* 0x00000000000c2947 */ /* 0x000fec0003800000 */
[----:B------:R-:W-:Y:S05]  /*0fb0*/  @!P1 BRA `(.L_x_8428) ;  /* 0x0000000000149947 */ /* 0x000fea0003800000 */
[----:B-----5:R-:W-:Y:S01]  /*0fc0*/  FADD.FTZ R122, R110, R122 ;  /* 0x0000007a6e7a7221 */ /* 0x020fe20000010000 */
[----:B------:R-:W-:Y:S06]  /*0fd0*/  BRA `(.L_x_8428) ;  /* 0x00000000000c7947 */ /* 0x000fec0003800000 */
.L_x_8427:
[----:B-----5:R-:W-:-:S05]  /*0fe0*/  SHF.L.U32 R115, R103, 0x10, RZ ;  /* 0x0000001067737819 */ /* 0x020fca00000006ff */
[----:B------:R-:W-:-:S04]  /*0ff0*/  FADD.FTZ R122, R115, R122 ;  /* 0x0000007a737a7221 */ /* 0x000fc80000010000 */
[----:B------:R-:W-:-:S07]  /*1000*/  @P1 FADD.FTZ R122, R110, R122 ;  /* 0x0000007a6e7a1221 */ /* 0x000fce0000010000 */
.L_x_8428:
[----:B------:R-:W-:Y:S01]  /*1010*/  SHF.L.U32 R123, R123, 0x10, RZ ;  /* 0x000000107b7b7819 */ /* 0x000fe200000006ff */
[----:B------:R-:W-:Y:S06]  /*1020*/  @P2 BRA `(.L_x_8429) ;  /* 0x00000000000c2947 */ /* 0x000fec0003800000 */
[----:B------:R-:W-:Y:S05]  /*1030*/  @!P1 BRA `(.L_x_8430) ;  /* 0x0000000000189947 */ /* 0x000fea0003800000 */
[----:B-----5:R-:W-:Y:S01]  /*1040*/  FADD.FTZ R123, R111, R123 ;  /* 0x0000007b6f7b7221 */ /* 0x020fe20000010000 */
[----:B------:R-:W-:Y:S06]  /*1050*/  BRA `(.L_x_8430) ;  /* 0x0000000000107947 */ /* 0x000fec0003800000 */
.L_x_8429:
[----:B-----5:R-:W-:-:S04]  /*1060*/  PRMT R0, R103, 0x7632, R0 ;  /* 0x0000763267007816 */ /* 0x020fc80000000000 */
[----:B------:R-:W-:-:S05]  /*1070*/  SHF.L.U32 R0, R0, 0x10, RZ ;  /* 0x0000001000007819 */ /* 0x000fca00000006ff */
[----:B------:R-:W-:-:S04]  /*1080*/  FADD.FTZ R123, R123, R0 ;  /* 0x000000007b7b7221 */ /* 0x000fc80000010000 */
[----:B------:R-:W-:-:S07]  /*1090*/  @P1 FADD.FTZ R123, R111, R123 ;  /* 0x0000007b6f7b1221 */ /* 0x000fce0000010000 */
.L_x_8430:
[----:B------:R-:W-:Y:S02]  /*10a0*/  IADD3 R136, R138, 0x40, RZ ;  /* 0x000000408a887810 */ /* 0x000fe40007ffe0ff */
        /* <DEDUP_REMOVED lines=19> */
.L_x_8431:
[----:B-----5:R-:W-:-:S05]  /*11e0*/  SHF.L.U32 R119, R100, 0x10, RZ ;  /* 0x0000001064777819 */ /* 0x020fca00000006ff */
[----:B------:R-:W-:-:S04]  /*11f0*/  FADD.FTZ R116, R119, R116 ;  /* 0x0000007477747221 */ /* 0x000fc80000010000 */
[----:B------:R-:W-:-:S07]  /*1200*/  @P1 FADD.FTZ R116, R104, R116 ;  /* 0x0000007468741221 */ /* 0x000fce0000010000 */
.L_x_8432:
[----:B------:R-:W-:Y:S01]  /*1210*/  SHF.L.U32 R117, R117, 0x10, RZ ;  /* 0x0000001075757819 */ /* 0x000fe200000006ff */
[----:B------:R-:W-:Y:S06]  /*1220*/  @P2 BRA `(.L_x_8433) ;  /* 0x00000000000c2947 */ /* 0x000fec0003800000 */
[----:B------:R-:W-:Y:S05]  /*1230*/  @!P1 BRA `(.L_x_8434) ;  /* 0x0000000000189947 */ /* 0x000fea0003800000 */
[----:B-----5:R-:W-:Y:S01]  /*1240*/  FADD.FTZ R117, R105, R117 ;  /* 0x0000007569757221 */ /* 0x020fe20000010000 */
[----:B------:R-:W-:Y:S06]  /*1250*/  BRA `(.L_x_8434) ;  /* 0x0000000000107947 */ /* 0x000fec0003800000 */
.L_x_8433:
[----:B-----5:R-:W-:-:S04]  /*1260*/  PRMT R0, R100, 0x7632, R0 ;  /* 0x0000763264007816 */ /* 0x020fc80000000000 */
[----:B------:R-:W-:-:S05]  /*1270*/  SHF.L.U32 R0, R0, 0x10, RZ ;  /* 0x0000001000007819 */ /* 0x000fca00000006ff */
[----:B------:R-:W-:-:S04]  /*1280*/  FADD.FTZ R117, R117, R0 ;  /* 0x0000000075757221 */ /* 0x000fc80000010000 */
[----:B------:R-:W-:-:S07]  /*1290*/  @P1 FADD.FTZ R117, R105, R117 ;  /* 0x0000007569751221 */ /* 0x000fce0000010000 */
.L_x_8434:
[C---:B------:R-:W-:Y:S02]  /*12a0*/  PRMT R119, R113.reuse, 0x7632, R119 ;  /* 0x0000763271777816 */ /* 0x040fe40000000077 */
[----:B------:R-:W-:Y:S01]  /*12b0*/  SHF.L.U32 R118, R113, 0x10, RZ ;  /* 0x0000001071767819 */ /* 0x000fe200000006ff */
[----:B------:R-:W-:Y:S06]  /*12c0*/  @P2 BRA `(.L_x_8435) ;  /* 0x00000000000c2947 */ /* 0x000fec0003800000 */
[----:B------:R-:W-:Y:S05]  /*12d0*/  @!P1 BRA `(.L_x_8436) ;  /* 0x0000000000149947 */ /* 0x000fea0003800000 */
[----:B-----5:R-:W-:Y:S01]  /*12e0*/  FADD.FTZ R118, R106, R118 ;  /* 0x000000766a767221 */ /* 0x020fe20000010000 */
[----:B------:R-:W-:Y:S06]  /*12f0*/  BRA `(.L_x_8436) ;  /* 0x00000000000c7947 */ /* 0x000fec0003800000 */
.L_x_8435:
[----:B-----5:R-:W-:-:S05]  /*1300*/  SHF.L.U32 R113, R101, 0x10, RZ ;  /* 0x0000001065717819 */ /* 0x020fca00000006ff */
[----:B------:R-:W-:-:S04]  /*1310*/  FADD.FTZ R118, R113, R118 ;  /* 0x0000007671767221 */ /* 0x000fc80000010000 */
[----:B------:R-:W-:-:S07]  /*1320*/  @P1 FADD.FTZ R118, R106, R118 ;  /* 0x000000766a761221 */ /* 0x000fce0000010000 */
.L_x_8436:
[----:B------:R-:W-:Y:S01]  /*1330*/  SHF.L.U32 R119, R119, 0x10, RZ ;  /* 0x0000001077777819 */ /* 0x000fe200000006ff */
[----:B------:R-:W-:Y:S06]  /*1340*/  @P2 BRA `(.L_x_8437) ;  /* 0x00000000000c2947 */ /* 0x000fec0003800000 */
[----:B------:R-:W-:Y:S05]  /*1350*/  @!P1 BRA `(.L_x_8438) ;  /* 0x0000000000189947 */ /* 0x000fea0003800000 */
[----:B-----5:R-:W-:Y:S01]  /*1360*/  FADD.FTZ R119, R107, R119 ;  /* 0x000000776b777221 */ /* 0x020fe20000010000 */
[----:B------:R-:W-:Y:S06]  /*1370*/  BRA `(.L_x_8438) ;  /* 0x0000000000107947 */ /* 0x000fec0003800000 */
.L_x_8437:
[----:B-----5:R-:W-:-:S04]  /*1380*/  PRMT R0, R101, 0x7632, R0 ;  /* 0x0000763265007816 */ /* 0x020fc80000000000 */
[----:B------:R-:W-:-:S05]  /*1390*/  SHF.L.U32 R0, R0, 0x10, RZ ;  /* 0x0000001000007819 */ /* 0x000fca00000006ff */
[----:B------:R-:W-:-:S04]  /*13a0*/  FADD.FTZ R119, R119, R0 ;  /* 0x0000000077777221 */ /* 0x000fc80000010000 */
[----:B------:R-:W-:-:S07]  /*13b0*/  @P1 FADD.FTZ R119, R107, R119 ;  /* 0x000000776b771221 */ /* 0x000fce0000010000 */
.L_x_8438:
[C---:B------:R-:W-:Y:S02]  /*13c0*/  PRMT R113, R114.reuse, 0x7632, R113 ;  /* 0x0000763272717816 */ /* 0x040fe40000000071 */
[----:B------:R-:W-:Y:S01]  /*13d0*/  SHF.L.U32 R112, R114, 0x10, RZ ;  /* 0x0000001072707819 */ /* 0x000fe200000006ff */
[----:B------:R-:W-:Y:S06]  /*13e0*/  @P2 BRA `(.L_x_8439) ;  /* 0x00000000000c2947 */ /* 0x000fec0003800000 */
[----:B------:R-:W-:Y:S05]  /*13f0*/  @!P1 BRA `(.L_x_8440) ;  /* 0x0000000000149947 */ /* 0x000fea0003800000 */
[----:B-----5:R-:W-:Y:S01]  /*1400*/  FADD.FTZ R112, R108, R112 ;  /* 0x000000706c707221 */ /* 0x020fe20000010000 */
[----:B------:R-:W-:Y:S06]  /*1410*/  BRA `(.L_x_8440) ;  /* 0x00000000000c7947 */ /* 0x000fec0003800000 */
.L_x_8439:
[----:B-----5:R-:W-:-:S05]  /*1420*/  SHF.L.U32 R139, R102, 0x10, RZ ;  /* 0x00000010668b7819 */ /* 0x020fca00000006ff */
[----:B------:R-:W-:-:S04]  /*1430*/  FADD.FTZ R112, R139, R112 ;  /* 0x000000708b707221 */ /* 0x000fc80000010000 */
[----:B------:R-:W-:-:S07]  /*1440*/  @P1 FADD.FTZ R112, R108, R112 ;  /* 0x000000706c701221 */ /* 0x000fce0000010000 */
.L_x_8440:
[----:B------:R-:W-:Y:S01]  /*1450*/  SHF.L.U32 R113, R113, 0x10, RZ ;  /* 0x0000001071717819 */ /* 0x000fe200000006ff */
[----:B------:R-:W-:Y:S06]  /*1460*/  @P2 BRA `(.L_x_8441) ;  /* 0x00000000000c2947 */ /* 0x000fec0003800000 */
[----:B------:R-:W-:Y:S05]  /*1470*/  @!P1 BRA `(.L_x_8442) ;  /* 0x0000000000189947 */ /* 0x000fea0003800000 */
[----:B-----5:R-:W-:Y:S01]  /*1480*/  FADD.FTZ R113, R109, R113 ;  /* 0x000000716d717221 */ /* 0x020fe20000010000 */
[----:B------:R-:W-:Y:S06]  /*1490*/  BRA `(.L_x_8442) ;  /* 0x0000000000107947 */ /* 0x000fec0003800000 */
.L_x_8441:
[----:B-----5:R-:W-:-:S04]  /*14a0*/  PRMT R0, R102, 0x7632, R0 ;  /* 0x0000763266007816 */ /* 0x020fc80000000000 */
[----:B------:R-:W-:-:S05]  /*14b0*/  SHF.L.U32 R0, R0, 0x10, RZ ;  /* 0x0000001000007819 */ /* 0x000fca00000006ff */
[----:B------:R-:W-:-:S04]  /*14c0*/  FADD.FTZ R113, R113, R0 ;  /* 0x0000000071717221 */ /* 0x000fc80000010000 */
[----:B------:R-:W-:-:S07]  /*14d0*/  @P1 FADD.FTZ R113, R109, R113 ;  /* 0x000000716d711221 */ /* 0x000fce0000010000 */
.L_x_8442:
[C---:B------:R-:W-:Y:S02]  /*14e0*/  PRMT R0, R115.reuse, 0x7632, R0 ;  /* 0x0000763273007816 */ /* 0x040fe40000000000 */
[----:B------:R-:W-:Y:S01]  /*14f0*/  SHF.L.U32 R114, R115, 0x10, RZ ;  /* 0x0000001073727819 */ /* 0x000fe200000006ff */
[----:B------:R-:W-:Y:S06]  /*1500*/  @P2 BRA `(.L_x_8443) ;  /* 0x00000000000c2947 */ /* 0x000fec0003800000 */
[----:B------:R-:W-:Y:S05]  /*1510*/  @!P1 BRA `(.L_x_8444) ;  /* 0x0000000000149947 */ /* 0x000fea0003800000 */
[----:B-----5:R-:W-:Y:S01]  /*1520*/  FADD.FTZ R114, R110, R114 ;  /* 0x000000726e727221 */ /* 0x020fe20000010000 */
[----:B------:R-:W-:Y:S06]  /*1530*/  BRA `(.L_x_8444) ;  /* 0x00000000000c7947 */ /* 0x000fec0003800000 */
.L_x_8443:
[----:B-----5:R-:W-:-:S05]  /*1540*/  SHF.L.U32 R115, R103, 0x10, RZ ;  /* 0x0000001067737819 */ /* 0x020fca00000006ff */
[----:B------:R-:W-:-:S04]  /*1550*/  FADD.FTZ R114, R115, R114 ;  /* 0x0000007273727221 */ /* 0x000fc80000010000 */
[----:B------:R-:W-:-:S07]  /*1560*/  @P1 FADD.FTZ R114, R110, R114 ;  /* 0x000000726e721221 */ /* 0x000fce0000010000 */
.L_x_8444:
[----:B------:R-:W-:Y:S01]  /*1570*/  SHF.L.U32 R115, R0, 0x10, RZ ;  /* 0x0000001000737819 */ /* 0x000fe200000006ff */
[----:B------:R-:W-:Y:S06]  /*1580*/  @P2 BRA `(.L_x_8445) ;  /* 0x00000000000c2947 */ /* 0x000fec0003800000 */
[----:B------:R-:W-:Y:S05]  /*1590*/  @!P1 BRA `(.L_x_8446) ;  /* 0x0000000000189947 */ /* 0x000fea0003800000 */
[----:B-----5:R-:W-:Y:S01]  /*15a0*/  FADD.FTZ R115, R111, R115 ;  /* 0x000000736f737221 */ /* 0x020fe20000010000 */
[----:B------:R-:W-:Y:S06]  /*15b0*/  BRA `(.L_x_8446) ;  /* 0x0000000000107947 */ /* 0x000fec0003800000 */
.L_x_8445:
[----:B-----5:R-:W-:-:S04]  /*15c0*/  PRMT R0, R103, 0x7632, R0 ;  /* 0x0000763267007816 */ /* 0x020fc80000000000 */
[----:B------:R-:W-:-:S05]  /*15d0*/  SHF.L.U32 R0, R0, 0x10, RZ ;  /* 0x0000001000007819 */ /* 0x000fca00000006ff */
[----:B------:R-:W-:-:S04]  /*15e0*/  FADD.FTZ R115, R115, R0 ;  /* 0x0000000073737221 */ /* 0x000fc80000010000 */
[----:B------:R-:W-:-:S07]  /*15f0*/  @P1 FADD.FTZ R115, R111, R115 ;  /* 0x000000736f731221 */ /* 0x000fce0000010000 */
.L_x_8446:
[----:B------:R-:W-:Y:S01]  /*1600*/  FADD.FTZ R0, RZ, R132 ;  /* 0x00000084ff007221 */ /* 0x000fe20000010000 */
[----:B------:R-:W-:Y:S01]  /*1610*/  LEA R140, P1, R136, UR10, 0x5 ;  /* 0x0000000a888c7c11 */ /* 0x000fe2000f8228ff */
[----:B------:R-:W-:Y:S02]  /*1620*/  UMOV UR18, 0xffffffff ;  /* 0xffffffff00127882 */ /* 0x000fe40000000000 */
[----:B------:R-:W-:Y:S01]  /*1630*/  FADD.FTZ R139, R0, R133 ;  /* 0x00000085008b7221 */ /* 0x000fe20000010000 */
[----:B------:R-:W-:Y:S02]  /*1640*/  LEA.HI.X R141, R136, UR11, RZ, 0x5, P1 ;  /* 0x0000000b888d7c11 */ /* 0x000fe400088f2cff */
[----:B------:R-:W-:Y:S01]  /*1650*/  ISETP.NE.AND P1, PT, R2, RZ, PT ;  /* 0x000000ff0200720c */ /* 0x000fe20003f25270 */
[----:B------:R-:W-:Y:S02]  /*1660*/  FADD.FTZ R0, R139, R134 ;  /* 0x000000868b007221 */ /* 0x000fe40000010000 */
[----:B------:R0:W-:Y:S02]  /*1670*/  STG.E.128 desc[UR4][R140.64], R116 ;  /* 0x000000748c007986 */ /* 0x0001e4000c101d04 */
        /* <DEDUP_REMOVED lines=92> */
.L_x_8460:
[C---:B------:R-:W-:Y:S01]  /*1c40*/  FMUL.FTZ R146, R139.reuse, R139 ;  /* 0x0000008b8b927220 */ /* 0x040fe20000410000 */
[----:B-1----:R-:W-:Y:S01]  /*1c50*/  FADD.FTZ R145, R144, R145 ;  /* 0x0000009190917221 */ /* 0x002fe20000010000 */
[----:B------:R-:W-:-:S03]  /*1c60*/  FSEL R143, R139, RZ, !P3 ;  /* 0x000000ff8b8f7208 */ /* 0x000fc60005800000 */
[----:B------:R-:W-:Y:S01]  /*1c70*/  FFMA.FTZ R145, R145, R140, UR7 ;  /* 0x0000000791917e23 */ /* 0x000fe2000801008c */
[----:B------:R-:W-:Y:S01]  /*1c80*/  FSEL R150, R146, RZ, P3 ;  /* 0x000000ff92967208 */ /* 0x000fe20001800000 */
[----:B------:R-:W1:Y:S01]  /*1c90*/  @!P1 LDC.64 R140, c[0x0][0x250] ;  /* 0x00009400ff8c9b82 */ /* 0x000e620000000a00 */
[C---:B------:R-:W-:Y:S01]  /*1ca0*/  FADD.FTZ R146, -R143.reuse, R125 ;  /* 0x0000007d8f927221 */ /* 0x040fe20000010100 */
[C---:B------:R-:W-:Y:S01]  /*1cb0*/  FADD.FTZ R0, -R143.reuse, R132 ;  /* 0x000000848f007221 */ /* 0x040fe20000010100 */
[----:B------:R-:W-:Y:S01]  /*1cc0*/  FADD.FTZ R142, -R143, R133 ;  /* 0x000000858f8e7221 */ /* 0x000fe20000010100 */
[----:B------:R-:W-:Y:S01]  /*1cd0*/  FADD.FTZ R125, R145, R150 ;  /* 0x00000096917d7221 */ /* 0x000fe20000010000 */
[C---:B------:R-:W-:Y:S01]  /*1ce0*/  FADD.FTZ R126, -R143.reuse, R126 ;  /* 0x0000007e8f7e7221 */ /* 0x040fe20000010100 */
[C---:B------:R-:W-:Y:S01]  /*1cf0*/  FADD.FTZ R134, -R143.reuse, R134 ;  /* 0x000000868f867221 */ /* 0x040fe20000010100 */
[C---:B0-----:R-:W-:Y:S01]  /*1d00*/  FADD.FTZ R144, -R143.reuse, R135 ;  /* 0x000000878f907221 */ /* 0x041fe20000010100 */
[----:B------:R-:W0:Y:S01]  /*1d10*/  @!P1 LDC.64 R132, c[0x0][0x258] ;  /* 0x00009600ff849b82 */ /* 0x000e220000000a00 */
        /* <DEDUP_REMOVED lines=17> */
[----:B------:R-:W-:Y:S01]  /*1e30*/  FADD.FTZ R122, -R143, R119 ;  /* 0x000000778f7a7221 */ /* 0x000fe20000010100 */
[C---:B--2---:R-:W-:Y:S01]  /*1e40*/  FMUL.FTZ R113, R125.reuse, R126 ;  /* 0x0000007e7d717220 */ /* 0x044fe20000410000 */
        /* <DEDUP_REMOVED lines=8> */
[C---:B------:R-:W-:Y:S01]  /*1ed0*/  FMUL.FTZ R147, R125.reuse, R112 ;  /* 0x000000707d937220 */ /* 0x040fe20000410000 */
[----:B------:R-:W-:Y:S01]  /*1ee0*/  FFMA.FTZ R118, R58, R113, R10 ;  /* 0x000000713a767223 */ /* 0x000fe2000001000a */
[C---:B------:R-:W-:Y:S01]  /*1ef0*/  FMUL.FTZ R148, R125.reuse, R148 ;  /* 0x000000947d947220 */ /* 0x040fe20000410000 */
[C---:B------:R-:W-:Y:S01]  /*1f00*/  FMUL.FTZ R149, R125.reuse, R114 ;  /* 0x000000727d957220 */ /* 0x040fe20000410000 */
[----:B------:R-:W-:Y:S01]  /*1f10*/  FFMA.FTZ R112, R52, R117, R4 ;  /* 0x0000007534707223 */ /* 0x000fe20000010004 */
[C---:B------:R-:W-:Y:S01]  /*1f20*/  FMUL.FTZ R0, R125.reuse, R116 ;  /* 0x000000747d007220 */ /* 0x040fe20000410000 */
[----:B-1----:R-:W-:Y:S01]  /*1f30*/  FMUL.FTZ R139, R125, R120 ;  /* 0x000000787d8b7220 */ /* 0x002fe20000410000 */
[----:B------:R-:W-:Y:S01]  /*1f40*/  FFMA.FTZ R120, R82, R113, R34 ;  /* 0x0000007152787223 */ /* 0x000fe20000010022 */
[----:B------:R-:W-:Y:S01]  /*1f50*/  FFMA.FTZ R113, R53, R142, R5 ;  /* 0x0000008e35717223 */ /* 0x000fe20000010005 */
[----:B------:R-:W-:Y:S01]  /*1f60*/  FFMA.FTZ R114, R54, R121, R6 ;  /* 0x0000007936727223 */ /* 0x000fe20000010006 */
[----:B------:R-:W-:Y:S01]  /*1f70*/  FFMA.FTZ R115, R55, R144, R7 ;  /* 0x0000009037737223 */ /* 0x000fe20000010007 */
[----:B------:R-:W-:Y:S01]  /*1f80*/  FADD.FTZ R154, -R143, R130 ;  /* 0x000000828f9a7221 */ /* 0x000fe20000010100 */
[----:B0-----:R-:W-:-:S04]  /*1f90*/  @!P1 IMAD.WIDE R132, R3, 0x4, R132 ;  /* 0x0000000403849825 */ /* 0x001fc800078e0284 */
[----:B------:R-:W-:Y:S01]  /*1fa0*/  FFMA.FTZ R116, R56, R123, R8 ;  /* 0x0000007b38747223 */ /* 0x000fe20000010008 */
[----:B------:R-:W-:Y:S01]  /*1fb0*/  FFMA.FTZ R119, R57, R146, R9 ;  /* 0x0000009239777223 */ /* 0x000fe20000010009 */
[----:B------:R-:W-:Y:S01]  /*1fc0*/  FADD.FTZ R130, -R143, R131 ;  /* 0x000000838f827221 */ /* 0x000fe20000010100 */
[-C--:B------:R-:W-:Y:S01]  /*1fd0*/  FFMA.FTZ R143, R59, R148.reuse, R11 ;  /* 0x000000943b8f7223 */ /* 0x080fe2000001000b */
[----:B------:R-:W-:Y:S01]  /*1fe0*/  FFMA.FTZ R145, R83, R148, R35 ;  /* 0x0000009453917223 */ /* 0x000fe20000010023 */
[----:B------:R-:W-:Y:S01]  /*1ff0*/  F2FP.BF16.F32.PACK_AB R112, R113, R112 ;  /* 0x000000707170723e */ /* 0x000fe200000010ff */
[----:B------:R-:W-:Y:S01]  /*2000*/  FMUL.FTZ R131, R125, R160 ;  /* 0x000000a07d837220 */ /* 0x000fe20000410000 */
[----:B------:R-:W-:Y:S01]  /*2010*/  F2FP.BF16.F32.PACK_AB R113, R115, R114 ;  /* 0x000000727371723e */ /* 0x000fe200000010ff */
        /* <DEDUP_REMOVED lines=22> */
[----:B0-----:R-:W-:Y:S01]  /*2180*/  FFMA.FTZ R125, R77, R142, R29 ;  /* 0x0000008e4d7d7223 */ /* 0x001fe2000001001d */
[----:B------:R-:W-:Y:S01]  /*2190*/  SHF.L.U32 R142, R138, 0x4, RZ ;  /* 0x000000048a8e7819 */ /* 0x000fe200000006ff */
        /* <DEDUP_REMOVED lines=15> */
[----:B------:R-:W-:Y:S01]  /*2290*/  SHF.L.U32 R125, R137, 0x4, RZ ;  /* 0x00000004897d7819 */ /* 0x000fe200000006ff */
[----:B------:R-:W-:Y:S01]  /*22a0*/  FFMA.FTZ R130, R87, R130, R39 ;  /* 0x0000008257827223 */ /* 0x000fe20000010027 */
[----:B------:R-:W-:Y:S01]  /*22b0*/  IADD3.X R133, R138, UR13, RZ, P1, !PT ;  /* 0x0000000d8a857c10 */ /* 0x000fe20008ffe4ff */
[----:B------:R-:W-:Y:S01]  /*22c0*/  FFMA.FTZ R139, R88, R139, R40 ;  /* 0x0000008b588b7223 */ /* 0x000fe20000010028 */
        /* <DEDUP_REMOVED lines=12> */
[----:B------:R-:W-:-:S05]  /*2390*/  IADD3.X R145, R137, UR13, RZ, P4, !PT ;  /* 0x0000000d89917c10 */ /* 0x000fca000a7fe4ff */
[----:B------:R2:W-:Y:S01]  /*23a0*/  STG.E.128 desc[UR4][R144.64], R120 ;  /* 0x0000007890007986 */ /* 0x0005e2000c101d04 */
[----:B0-----:R-:W0:Y:S01]  /*23b0*/  LDC.64 R132, c[0x0][0x210] ;  /* 0x00008400ff847b82 */ /* 0x001e220000000a00 */
[----:B------:R-:W-:Y:S02]  /*23c0*/  F2FP.BF16.F32.PACK_AB R112, R158, R131 ;  /* 0x000000839e70723e */ /* 0x000fe400000010ff */
[----:B------:R-:W-:Y:S01]  /*23d0*/  SHF.L.U32 R131, R136, 0x4, RZ ;  /* 0x0000000488837819 */ /* 0x000fe200000006ff */
[----:B-1----:R-:W-:Y:S01]  /*23e0*/  FFMA.FTZ R117, R69, R0, R21 ;  /* 0x0000000045757223 */ /* 0x002fe20000010015 */
[-C--:B------:R-:W-:Y:S01]  /*23f0*/  FFMA.FTZ R118, R71, R124.reuse, R23 ;  /* 0x0000007c47767223 */ /* 0x080fe20000010017 */
[----:B------:R-:W-:Y:S01]  /*2400*/  FFMA.FTZ R119, R72, R147, R24 ;  /* 0x0000009348777223 */ /* 0x000fe20000010018 */
[----:B------:R-:W-:Y:S01]  /*2410*/  F2FP.BF16.F32.PACK_AB R113, R130, R135 ;  /* 0x000000878271723e */ /* 0x000fe200000010ff */
[----:B------:R-:W-:Y:S01]  /*2420*/  FFMA.FTZ R130, R95, R124, R47 ;  /* 0x0000007c5f827223 */ /* 0x000fe2000001002f */
[----:B------:R-:W-:Y:S01]  /*2430*/  F2FP.BF16.F32.PACK_AB R116, R117, R126 ;  /* 0x0000007e7574723e */ /* 0x000fe200000010ff */
[----:B------:R-:W-:Y:S01]  /*2440*/  FFMA.FTZ R117, R70, R129, R22 ;  /* 0x0000008146757223 */ /* 0x000fe20000010016 */
[-C--:B------:R-:W-:Y:S01]  /*2450*/  FFMA.FTZ R126, R75, R164.reuse, R27 ;  /* 0x000000a44b7e7223 */ /* 0x080fe2000001001b */
[----:B------:R-:W-:Y:S01]  /*2460*/  FFMA.FTZ R164, R99, R164, R51 ;  /* 0x000000a463a47223 */ /* 0x000fe20000010033 */
[----:B------:R-:W-:Y:S01]  /*2470*/  SHF.R.U32.HI R136, RZ, 0x1c, R136 ;  /* 0x0000001cff887819 */ /* 0x000fe20000011688 */
[-C--:B--2---:R-:W-:Y:S01]  /*2480*/  FFMA.FTZ R120, R73, R162.reuse, R25 ;  /* 0x000000a249787223 */ /* 0x084fe20000010019 */
[----:B------:R-:W-:Y:S01]  /*2490*/  FFMA.FTZ R123, R74, R149, R26 ;  /* 0x000000954a7b7223 */ /* 0x000fe2000001001a */
[----:B------:R-:W-:Y:S01]  /*24a0*/  FFMA.FTZ R122, R96, R147, R48 ;  /* 0x00000093607a7223 */ /* 0x000fe20000010030 */
[----:B------:R-:W-:Y:S01]  /*24b0*/  FFMA.FTZ R121, R97, R162, R49 ;  /* 0x000000a261797223 */ /* 0x000fe20000010031 */
[----:B------:R-:W-:Y:S01]  /*24c0*/  F2FP.BF16.F32.PACK_AB R117, R118, R117 ;  /* 0x000000757675723e */ /* 0x000fe200000010ff */
[----:B------:R-:W-:Y:S01]  /*24d0*/  FFMA.FTZ R149, R98, R149, R50 ;  /* 0x0000009562957223 */ /* 0x000fe20000010032 */
[----:B------:R-:W-:Y:S01]  /*24e0*/  F2FP.BF16.F32.PACK_AB R118, R120, R119 ;  /* 0x000000777876723e */ /* 0x000fe200000010ff */
[----:B------:R-:W-:Y:S01]  /*24f0*/  FFMA.FTZ R120, R92, R127, R44 ;  /* 0x0000007f5c787223 */ /* 0x000fe2000001002c */
[----:B------:R-:W-:-:S02]  /*2500*/  F2FP.BF16.F32.PACK_AB R119, R126, R123 ;  /* 0x0000007b7e77723e */ /* 0x000fc400000010ff */
[----:B------:R-:W-:Y:S01]  /*2510*/  IADD3 R126, P1, R125, UR14, RZ ;  /* 0x0000000e7d7e7c10 */ /* 0x000fe2000ff3e0ff */
[----:B------:R-:W-:Y:S01]  /*2520*/  FFMA.FTZ R125, R93, R0, R45 ;  /* 0x000000005d7d7223 */ /* 0x000fe2000001002d */
[----:B------:R-:W-:Y:S01]  /*2530*/  F2FP.BF16.F32.PACK_AB R122, R121, R122 ;  /* 0x0000007a797a723e */ /* 0x000fe200000010ff */
[----:B------:R-:W-:Y:S01]  /*2540*/  FFMA.FTZ R121, R94, R129, R46 ;  /* 0x000000815e797223 */ /* 0x000fe2000001002e */
[C---:B------:R-:W-:Y:S02]  /*2550*/  IADD3 R128, P2, R131.reuse, UR12, RZ ;  /* 0x0000000c83807c10 */ /* 0x040fe4000ff5e0ff */
[----:B------:R-:W-:Y:S02]  /*2560*/  IADD3 R124, P4, R131, UR14, RZ ;  /* 0x0000000e837c7c10 */ /* 0x000fe4000ff9e0ff */
[----:B------:R-:W-:Y:S02]  /*2570*/  F2FP.BF16.F32.PACK_AB R115, R150, R141 ;  /* 0x0000008d9673723e */ /* 0x000fe400000010ff */
[----:B------:R-:W-:-:S02]  /*2580*/  F2FP.BF16.F32.PACK_AB R114, R156, R139 ;  /* 0x0000008b9c72723e */ /* 0x000fc400000010ff */
[----:B------:R-:W-:Y:S02]  /*2590*/  IADD3.X R127, R137, UR15, RZ, P1, !PT ;  /* 0x0000000f897f7c10 */ /* 0x000fe40008ffe4ff */
[----:B------:R-:W-:Y:S02]  /*25a0*/  IADD3.X R129, R136, UR13, RZ, P2, !PT ;  /* 0x0000000d88817c10 */ /* 0x000fe400097fe4ff */
[----:B------:R-:W-:Y:S01]  /*25b0*/  F2FP.BF16.F32.PACK_AB R120, R125, R120 ;  /* 0x000000787d78723e */ /* 0x000fe200000010ff */
[----:B------:R1:W-:Y:S01]  /*25c0*/  STG.E.128 desc[UR4][R126.64], R112 ;  /* 0x000000707e007986 */ /* 0x0003e2000c101d04 */
[----:B------:R-:W-:Y:S02]  /*25d0*/  F2FP.BF16.F32.PACK_AB R123, R164, R149 ;  /* 0x00000095a47b723e */ /* 0x000fe400000010ff */
[----:B------:R-:W-:Y:S01]  /*25e0*/  F2FP.BF16.F32.PACK_AB R121, R130, R121 ;  /* 0x000000798279723e */ /* 0x000fe200000010ff */
[----:B------:R1:W-:Y:S01]  /*25f0*/  STG.E.128 desc[UR4][R128.64], R116 ;  /* 0x0000007480007986 */ /* 0x0003e2000c101d04 */
[----:B------:R-:W-:-:S02]  /*2600*/  IADD3.X R125, R136, UR15, RZ, P4, !PT ;  /* 0x0000000f887d7c10 */ /* 0x000fc4000a7fe4ff */
[----:B0-----:R-:W-:-:S03]  /*2610*/  LEA R3, R132, R3, 0x2 ;  /* 0x0000000384037211 */ /* 0x001fc600078e10ff */
[----:B------:R1:W-:Y:S01]  /*2620*/  STG.E.128 desc[UR4][R124.64], R120 ;  /* 0x000000787c007986 */ /* 0x0003e2000c101d04 */
[----:B------:R-:W-:-:S13]  /*2630*/  ISETP.GE.AND P1, PT, R3, R133, PT ;  /* 0x000000850300720c */ /* 0x000fda0003f26270 */
[----:B------:R-:W-:Y:S05]  /*2640*/  @!P1 BRA `(.L_x_8448) ;  /* 0xffffffdc00d49947 */ /* 0x000fea000383ffff */
[----:B------:R-:W-:Y:S05]  /*2650*/  BSYNC B0 ;  /* 0x0000000000007941 */ /* 0x000fea0003800000 */
.L_x_8398:
[----:B------:R-:W-:Y:S05]  /*2660*/  EXIT ;  /* 0x000000000000794d */ /* 0x000fea0003800000 */
.L_x_8447:
        /* <DEDUP_REMOVED lines=8> */
.L_x_8450:
[----:B------:R-:W-:Y:S05]  /*26f0*/  BSYNC B1 ;  /* 0x0000000000017941 */ /* 0x000fea0003800000 */
.L_x_8449:
        /* <DEDUP_REMOVED lines=9> */
.L_x_8451:
[----:B------:R-:W-:Y:S01]  /*2790*/  HFMA2.MMA R148, -RZ, RZ, 0, 2.384185791015625e-07 ;  /* 0x00000004ff947435 */ /* 0x000fe200000001ff */
[----:B------:R-:W-:-:S05]  /*27a0*/  MOV R140, R145 ;  /* 0x00000091008c7202 */ /* 0x000fca0000000f00 */
[----:B------:R-:W-:-:S05]  /*27b0*/  FADD.FTZ R142, R141, R140 ;  /* 0x0000008c8d8e7221 */ /* 0x000fca0000010000 */
[----:B------:R-:W-:-:S07]  /*27c0*/  MOV R147, R142 ;  /* 0x0000008e00937202 */ /* 0x000fce0000000f00 */
[----:B------:R-:W-:Y:S05]  /*27d0*/  WARPSYNC.COLLECTIVE R146, `(.L_x_8452) ;  /* 0x0000000092087348 */ /* 0x000fea0003c00000 */
[----:B------:R0:W1:Y:S02]  /*27e0*/  SHFL.BFLY P2, R145, R147, R148, R149 ;  /* 0x0c00009493917389 */ /* 0x0000640000040095 */
[----:B01----:R-:W-:Y:S01]  /*27f0*/  ENDCOLLECTIVE ;  /* 0x000000000000791b */ /* 0x003fe20003800000 */
.L_x_8452:
[----:B------:R-:W-:Y:S01]  /*2800*/  HFMA2.MMA R148, -RZ, RZ, 0, 4.76837158203125e-07 ;  /* 0x00000008ff947435 */ /* 0x000fe200000001ff */
[----:B------:R-:W-:-:S05]  /*2810*/  MOV R139, R145 ;  /* 0x00000091008b7202 */ /* 0x000fca0000000f00 */
[----:B------:R-:W-:-:S05]  /*2820*/  FADD.FTZ R143, R142, R139 ;  /* 0x0000008b8e8f7221 */ /* 0x000fca0000010000 */
[----:B------:R-:W-:-:S07]  /*2830*/  MOV R147, R143 ;  /* 0x0000008f00937202 */ /* 0x000fce0000000f00 */
[----:B------:R-:W-:Y:S05]  /*2840*/  WARPSYNC.COLLECTIVE R146, `(.L_x_8453) ;  /* 0x0000000092087348 */ /* 0x000fea0003c00000 */
[----:B------:R0:W1:Y:S02]  /*2850*/  SHFL.BFLY P2, R145, R147, R148, R149 ;  /* 0x0c00009493917389 */ /* 0x0000640000040095 */
[----:B01----:R-:W-:Y:S01]  /*2860*/  ENDCOLLECTIVE ;  /* 0x000000000000791b */ /* 0x003fe20003800000 */
.L_x_8453:
        /* <DEDUP_REMOVED lines=8> */
.L_x_8454:
        /* <DEDUP_REMOVED lines=56> */
.L_x_8455:
[----:B------:R-:W-:Y:S01]  /*2c70*/  HFMA2.MMA R148, -RZ, RZ, 0, 1.1920928955078125e-07 ;  /* 0x00000002ff947435 */ /* 0x000fe200000001ff */
[----:B------:R-:W-:-:S05]  /*2c80*/  MOV R141, R145 ;  /* 0x00000091008d7202 */ /* 0x000fca0000000f00 */
[----:B------:R-:W-:-:S05]  /*2c90*/  FADD.FTZ R141, R0, R141 ;  /* 0x0000008d008d7221 */ /* 0x000fca0000010000 */
[----:B------:R-:W-:-:S07]  /*2ca0*/  MOV R147, R141 ;  /* 0x0000008d00937202 */ /* 0x000fce0000000f00 */
[----:B------:R-:W-:Y:S05]  /*2cb0*/  WARPSYNC.COLLECTIVE R146, `(.L_x_8456) ;  /* 0x0000000092087348 */ /* 0x000fea0003c00000 */
[----:B------:R0:W1:Y:S02]  /*2cc0*/  SHFL.BFLY P2, R145, R147, R148, R149 ;  /* 0x0c00009493917389 */ /* 0x0000640000040095 */
[----:B01----:R-:W-:Y:S01]  /*2cd0*/  ENDCOLLECTIVE ;  /* 0x000000000000791b */ /* 0x003fe20003800000 */
.L_x_8456:
[----:B------:R-:W-:Y:S01]  /*2ce0*/  HFMA2.MMA R148, -RZ, RZ, 0, 2.384185791015625e-07 ;  /* 0x00000004ff947435 */ /* 0x000fe200000001ff */
[----:B------:R-:W-:-:S05]  /*2cf0*/  MOV R142, R145 ;  /* 0x00000091008e7202 */ /* 0x000fca0000000f00 */
[----:B------:R-:W-:-:S05]  /*2d00*/  FADD.FTZ R142, R141, R142 ;  /* 0x0000008e8d8e7221 */ /* 0x000fca0000010000 */
[----:B------:R-:W-:-:S07]  /*2d10*/  MOV R147, R142 ;  /* 0x0000008e00937202 */ /* 0x000fce0000000f00 */
[----:B------:R-:W-:Y:S05]  /*2d20*/  WARPSYNC.COLLECTIVE R146, `(.L_x_8457) ;  /* 0x0000000092087348 */ /* 0x000fea0003c00000 */
[----:B------:R0:W1:Y:S02]  /*2d30*/  SHFL.BFLY P2, R145, R147, R148, R149 ;  /* 0x0c00009493917389 */ /* 0x0000640000040095 */
[----:B01----:R-:W-:Y:S01]  /*2d40*/  ENDCOLLECTIVE ;  /* 0x000000000000791b */ /* 0x003fe20003800000 */
.L_x_8457:
[----:B------:R-:W-:Y:S01]  /*2d50*/  HFMA2.MMA R148, -RZ, RZ, 0, 4.76837158203125e-07 ;  /* 0x00000008ff947435 */ /* 0x000fe200000001ff */
[----:B------:R-:W-:-:S05]  /*2d60*/  MOV R143, R145 ;  /* 0x00000091008f7202 */ /* 0x000fca0000000f00 */
[----:B------:R-:W-:-:S05]  /*2d70*/  FADD.FTZ R143, R142, R143 ;  /* 0x0000008f8e8f7221 */ /* 0x000fca0000010000 */
[----:B------:R-:W-:-:S07]  /*2d80*/  MOV R147, R143 ;  /* 0x0000008f00937202 */ /* 0x000fce0000000f00 */
[----:B------:R-:W-:Y:S05]  /*2d90*/  WARPSYNC.COLLECTIVE R146, `(.L_x_8458) ;  /* 0x0000000092087348 */ /* 0x000fea0003c00000 */
[----:B------:R0:W1:Y:S02]  /*2da0*/  SHFL.BFLY P2, R145, R147, R148, R149 ;  /* 0x0c00009493917389 */ /* 0x0000640000040095 */
[----:B01----:R-:W-:Y:S01]  /*2db0*/  ENDCOLLECTIVE ;  /* 0x000000000000791b */ /* 0x003fe20003800000 */
.L_x_8458:
[----:B------:R-:W-:Y:S01]  /*2dc0*/  HFMA2.MMA R148, -RZ, RZ, 0, 9.5367431640625e-07 ;  /* 0x00000010ff947435 */ /* 0x000fe200000001ff */
[----:B------:R-:W-:-:S05]  /*2dd0*/  MOV R144, R145 ;  /* 0x0000009100907202 */ /* 0x000fca0000000f00 */
[----:B------:R-:W-:-:S05]  /*2de0*/  FADD.FTZ R144, R143, R144 ;  /* 0x000000908f907221 */ /* 0x000fca0000010000 */
[----:B------:R-:W-:-:S07]  /*2df0*/  MOV R147, R144 ;  /* 0x0000009000937202 */ /* 0x000fce0000000f00 */
[----:B------:R-:W-:Y:S05]  /*2e00*/  WARPSYNC.COLLECTIVE R146, `(.L_x_8459) ;  /* 0x0000000092087348 */ /* 0x000fea0003c00000 */
[----:B------:R0:W1:Y:S02]  /*2e10*/  SHFL.BFLY P2, R145, R147, R148, R149 ;  /* 0x0c00009493917389 */ /* 0x0000640000040095 */
[----:B01----:R-:W-:Y:S01]  /*2e20*/  ENDCOLLECTIVE ;  /* 0x000000000000791b */ /* 0x003fe20003800000 */
.L_x_8459:
[----:B------:R-:W-:Y:S05]  /*2e30*/  BRA `(.L_x_8460) ;  /* 0xffffffec00807947 */ /* 0x000fea000383ffff */
.L_x_8461:
        /* <DEDUP_REMOVED lines=12> */
.L_x_20706:


//--------------------- .text._ZN10layer_norm31ln_parallel_residual_fwd_kernelINS_13Kernel_traitsIf13__nv_bfloat16fS2_fjLj768ELj1ELj4ELj1ELj16ENS_18Kernel_traits_baseILj768EfS2_fS2_fjLj128EEEEELb0ELb1ELb0EEEvNS_9FwdParamsE --------------------------
	.section	.text._ZN10layer_norm31ln_parallel_residual_fwd_kernelINS_13Kernel_traitsIf13__nv_bfloat16fS2_fjLj768ELj1ELj4ELj1ELj16ENS_18Kernel_traits_baseILj768EfS2_fS2_fjLj128EEEEELb0ELb1ELb0EEEvNS_9FwdParamsE,"ax",@progbits
	.align	128
        .global         _ZN10layer_norm31ln_parallel_residual_fwd_kernelINS_13Kernel_traitsIf13__nv_bfloat16fS2_fjLj768ELj1ELj4ELj1ELj16ENS_18Kernel_traits_baseILj768EfS2_fS2_fjLj128EEEEELb0ELb1ELb0EEEvNS_9FwdParamsE
        .type           _ZN10layer_norm31ln_parallel_residual_fwd_kernelINS_13Kernel_traitsIf13__nv_bfloat16fS2_fjLj768ELj1ELj4ELj1ELj16ENS_18Kernel_traits_baseILj768EfS2_fS2_fjLj128EEEEELb0ELb1ELb0EEEvNS_9FwdParamsE,@function
        .size           _ZN10layer_norm31ln_parallel_residual_fwd_kernelINS_13Kernel_traitsIf13__nv_bfloat16fS2_fjLj768ELj1ELj4ELj1ELj16ENS_18Kernel_traits_baseILj768EfS2_fS2_fjLj128EEEEELb0ELb1ELb0EEEvNS_9FwdParamsE,(.L_x_20707 - _ZN10layer_norm31ln_parallel_residual_fwd_kernelINS_13Kernel_traitsIf13__nv_bfloat16fS2_fjLj768ELj1ELj4ELj1ELj16ENS_18Kernel_traits_baseILj768EfS2_fS2_fjLj128EEEEELb0ELb1ELb0EEEvNS_9FwdParamsE)
        .other          _ZN10layer_norm31ln_parallel_residual_fwd_kernelINS_13Kernel_traitsIf13__nv_bfloat16fS2_fjLj768ELj1ELj4ELj1ELj16ENS_18Kernel_traits_baseILj768EfS2_fS2_fjLj128EEEEELb0ELb1ELb0EEEvNS_9FwdParamsE,@"STO_CUDA_ENTRY STV_DEFAULT"
_ZN10layer_norm31ln_parallel_residual_fwd_kernelINS_13Kernel_traitsIf13__nv_bfloat16fS2_fjLj768ELj1ELj4ELj1ELj16ENS_18Kernel_traits_baseILj768EfS2_fS2_fjLj128EEEEELb0ELb1ELb0EEEvNS_9FwdParamsE:
.text._ZN10layer_norm31ln_parallel_residual_fwd_kernelINS_13Kernel_traitsIf13__nv_bfloat16fS2_fjLj768ELj1ELj4ELj1ELj16ENS_18Kernel_traits_baseILj768EfS2_fS2_fjLj128EEEEELb0ELb1ELb0EEEvNS_9FwdParamsE:
        /* <DEDUP_REMOVED lines=34> */
.L_x_8463:
[----:B------:R-:W-:Y:S05]  /*0220*/  BSYNC B0 ;  /* 0x0000000000007941 */ /* 0x000fea0003800000 */
.L_x_8462:
        /* <DEDUP_REMOVED lines=17> */
[----:B------:R-:W-:-:S07]  /*0340*/  IADD3 R9, R9, 0x20, RZ ;  /* 0x0000002009097810 */ /* 0x000fce0007ffe0ff */
.L_x_8465:
[----:B------:R-:W-:Y:S05]  /*0350*/  BSYNC B0 ;  /* 0x0000000000007941 */ /* 0x000fea0003800000 */
.L_x_8464:
        /* <DEDUP_REMOVED lines=17> */
.L_x_8467:
[----:B------:R-:W-:Y:S05]  /*0470*/  BSYNC B0 ;  /* 0x0000000000007941 */ /* 0x000fea0003800000 */
.L_x_8466:
        /* <DEDUP_REMOVED lines=11> */
.L_x_8529:
        /* <DEDUP_REMOVED lines=16> */
[----:B------:R3:W5:Y:S01]  /*0630*/  @P4 LDG.E.128 R16, desc[UR4][R90.64] ;  /* 0x000000045a104981 */ /* 0x000762000c1e1d00 */
[----:B------:R-:W-:-:S03]  /*0640*/  @P3 LEA.HI.X R71, R89, UR9, RZ, 0x5, P5 ;  /* 0x0000000959473c11 */ /* 0x000fc6000a8f2cff */
[----:B------:R-:W4:Y:S04]  /*0650*/  LDG.E.128 R80, desc[UR4][R80.64] ;  /* 0x0000000450507981 */ /* 0x000f28000c1e1d00 */
[----:B------:R3:W5:Y:S04]  /*0660*/  @P3 LDG.E.128 R12, desc[UR4][R70.64] ;  /* 0x00000004460c3981 */ /* 0x000768000c1e1d00 */
[----:B------:R3:W5:Y:S01]  /*0670*/  @P3 LDG.E.128 R8, desc[UR4][R70.64+0x10] ;  /* 0x0000100446083981 */ /* 0x000762000c1e1d00 */
[----:B------:R-:W-:-:S04]  /*0680*/  ISETP.NE.U32.AND P4, PT, RZ, UR6, PT ;  /* 0x00000006ff007c0c */ /* 0x000fc8000bf85070 */
[----:B------:R-:W-:Y:S02]  /*0690*/  ISETP.NE.AND.EX P4, PT, RZ, UR7, PT, P4 ;  /* 0x00000007ff007c0c */ /* 0x000fe4000bf85340 */
[C---:B----4-:R-:W-:Y:S02]  /*06a0*/  PRMT R69, R80.reuse, 0x7632, R69 ;  /* 0x0000763250457816 */ /* 0x050fe40000000045 */
[----:B------:R-:W-:-:S09]  /*06b0*/  SHF.L.U32 R68, R80, 0x10, RZ ;  /* 0x0000001050447819 */ /* 0x000fd200000006ff */
[----:B---3--:R-:W-:Y:S05]  /*06c0*/  @P4 BRA `(.L_x_8470) ;  /* 0x00000000000c4947 */ /* 0x008fea0003800000 */
[----:B------:R-:W-:Y:S05]  /*06d0*/  @!P3 BRA `(.L_x_8471) ;  /* 0x000000000014b947 */ /* 0x000fea0003800000 */
[----:B-----5:R-:W-:Y:S01]  /*06e0*/  FADD.FTZ R68, R12, R68 ;  /* 0x000000440c447221 */ /* 0x020fe20000010000 */
[----:B------:R-:W-:Y:S06]  /*06f0*/  BRA `(.L_x_8471) ;  /* 0x00000000000c7947 */ /* 0x000fec0003800000 */
.L_x_8470:
[----:B-----5:R-:W-:-:S05]  /*0700*/  SHF.L.U32 R71, R16, 0x10, RZ ;  /* 0x0000001010477819 */ /* 0x020fca00000006ff */
[----:B------:R-:W-:-:S04]  /*0710*/  FADD.FTZ R68, R71, R68 ;  /* 0x0000004447447221 */ /* 0x000fc80000010000 */
[----:B------:R-:W-:-:S07]  /*0720*/  @P3 FADD.FTZ R68, R12, R68 ;  /* 0x000000440c443221 */ /* 0x000fce0000010000 */
.L_x_8471:
[----:B------:R-:W-:Y:S01]  /*0730*/  SHF.L.U32 R69, R69, 0x10, RZ ;  /* 0x0000001045457819 */ /* 0x000fe200000006ff */
[----:B------:R-:W-:Y:S06]  /*0740*/  @P4 BRA `(.L_x_8472) ;  /* 0x00000000000c4947 */ /* 0x000fec0003800000 */
[----:B------:R-:W-:Y:S05]  /*0750*/  @!P3 BRA `(.L_x_8473) ;  /* 0x000000000018b947 */ /* 0x000fea0003800000 */
[----:B-----5:R-:W-:Y:S01]  /*0760*/  FADD.FTZ R69, R13, R69 ;  /* 0x000000450d457221 */ /* 0x020fe20000010000 */
[----:B------:R-:W-:Y:S06]  /*0770*/  BRA `(.L_x_8473) ;  /* 0x0000000000107947 */ /* 0x000fec0003800000 */
.L_x_8472:
[----:B-----5:R-:W-:-:S04]  /*0780*/  PRMT R0, R16, 0x7632, R0 ;  /* 0x0000763210007816 */ /* 0x020fc80000000000 */
[----:B------:R-:W-:-:S05]  /*0790*/  SHF.L.U32 R0, R0, 0x10, RZ ;  /* 0x0000001000007819 */ /* 0x000fca00000006ff */
[----:B------:R-:W-:-:S04]  /*07a0*/  FADD.FTZ R69, R0, R69 ;  /* 0x0000004500457221 */ /* 0x000fc80000010000 */
[----:B------:R-:W-:-:S07]  /*07b0*/  @P3 FADD.FTZ R69, R13, R69 ;  /* 0x000000450d453221 */ /* 0x000fce0000010000 */
.L_x_8473:
[C---:B------:R-:W-:Y:S02]  /*07c0*/  PRMT R71, R81.reuse, 0x7632, R71 ;  /* 0x0000763251477816 */ /* 0x040fe40000000047 */
[----:B------:R-:W-:Y:S01]  /*07d0*/  SHF.L.U32 R70, R81, 0x10, RZ ;  /* 0x0000001051467819 */ /* 0x000fe200000006ff */
[----:B------:R-:W-:Y:S06]  /*07e0*/  @P4 BRA `(.L_x_8474) ;  /* 0x00000000000c4947 */ /* 0x000fec0003800000 */
[----:B------:R-:W-:Y:S05]  /*07f0*/  @!P3 BRA `(.L_x_8475) ;  /* 0x000000000014b947 */ /* 0x000fea0003800000 */
[----:B-----5:R-:W-:Y:S01]  /*0800*/  FADD.FTZ R70, R14, R70 ;  /* 0x000000460e467221 */ /* 0x020fe20000010000 */
[----:B------:R-:W-:Y:S06]  /*0810*/  BRA `(.L_x_8475) ;  /* 0x00000000000c7947 */ /* 0x000fec0003800000 */
.L_x_8474:
[----:B-----5:R-:W-:-:S05]  /*0820*/  SHF.L.U32 R81, R17, 0x10, RZ ;  /* 0x0000001011517819 */ /* 0x020fca00000006ff */
[----:B------:R-:W-:-:S04]  /*0830*/  FADD.FTZ R70, R81, R70 ;  /* 0x0000004651467221 */ /* 0x000fc80000010000 */
[----:B------:R-:W-:-:S07]  /*0840*/  @P3 FADD.FTZ R70, R14, R70 ;  /* 0x000000460e463221 */ /* 0x000fce0000010000 */
.L_x_8475:
[----:B------:R-:W-:Y:S01]  /*0850*/  SHF.L.U32 R71, R71, 0x10, RZ ;  /* 0x0000001047477819 */ /* 0x000fe200000006ff */
[----:B------:R-:W-:Y:S06]  /*0860*/  @P4 BRA `(.L_x_8476) ;  /* 0x00000000000c4947 */ /* 0x000fec0003800000 */
[----:B------:R-:W-:Y:S05]  /*0870*/  @!P3 BRA `(.L_x_8477) ;  /* 0x000000000018b947 */ /* 0x000fea0003800000 */
[----:B-----5:R-:W-:Y:S01]  /*0880*/  FADD.FTZ R71, R15, R71 ;  /* 0x000000470f477221 */ /* 0x020fe20000010000 */
[----:B------:R-:W-:Y:S06]  /*0890*/  BRA `(.L_x_8477) ;  /* 0x0000000000107947 */ /* 0x000fec0003800000 */
.L_x_8476:
[----:B-----5:R-:W-:-:S04]  /*08a0*/  PRMT R0, R17, 0x7632, R0 ;  /* 0x0000763211007816 */ /* 0x020fc80000000000 */
[----:B------:R-:W-:-:S05]  /*08b0*/  SHF.L.U32 R0, R0, 0x10, RZ ;  /* 0x0000001000007819 */ /* 0x000fca00000006ff */
[----:B------:R-:W-:-:S04]  /*08c0*/  FADD.FTZ R71, R0, R71 ;  /* 0x0000004700477221 */ /* 0x000fc80000010000 */
[----:B------:R-:W-:-:S07]  /*08d0*/  @P3 FADD.FTZ R71, R15, R71 ;  /* 0x000000470f473221 */ /* 0x000fce0000010000 */
.L_x_8477:
[C---:B------:R-:W-:Y:S02]  /*08e0*/  PRMT R81, R82.reuse, 0x7632, R81 ;  /* 0x0000763252517816 */ /* 0x040fe40000000051 */
[----:B------:R-:W-:Y:S01]  /*08f0*/  SHF.L.U32 R80, R82, 0x10, RZ ;  /* 0x0000001052507819 */ /* 0x000fe200000006ff */
[----:B------:R-:W-:Y:S06]  /*0900*/  @P4 BRA `(.L_x_8478) ;  /* 0x00000000000c4947 */ /* 0x000fec0003800000 */
[----:B------:R-:W-:Y:S05]  /*0910*/  @!P3 BRA `(.L_x_8479) ;  /* 0x000000000014b947 */ /* 0x000fea0003800000 */
[----:B-----5:R-:W-:Y:S01]  /*0920*/  FADD.FTZ R80, R8, R80 ;  /* 0x0000005008507221 */ /* 0x020fe20000010000 */
[----:B------:R-:W-:Y:S06]  /*0930*/  BRA `(.L_x_8479) ;  /* 0x00000000000c7947 */ /* 0x000fec0003800000 */
.L_x_8478:
[----:B-----5:R-:W-:-:S05]  /*0940*/  SHF.L.U32 R91, R18, 0x10, RZ ;  /* 0x00000010125b7819 */ /* 0x020fca00000006ff */
[----:B------:R-:W-:-:S04]  /*0950*/  FADD.FTZ R80, R91, R80 ;  /* 0x000000505b507221 */ /* 0x000fc80000010000 */
[----:B------:R-:W-:-:S07]  /*0960*/  @P3 FADD.FTZ R80, R8, R80 ;  /* 0x0000005008503221 */ /* 0x000fce0000010000 */
.L_x_8479:
[----:B------:R-:W-:Y:S01]  /*0970*/  SHF.L.U32 R81, R81, 0x10, RZ ;  /* 0x0000001051517819 */ /* 0x000fe200000006ff */
[----:B------:R-:W-:Y:S06]  /*0980*/  @P4 BRA `(.L_x_8480) ;  /* 0x00000000000c4947 */ /* 0x000fec0003800000 */
[----:B------:R-:W-:Y:S05]  /*0990*/  @!P3 BRA `(.L_x_8481) ;  /* 0x000000000018b947 */ /* 0x000fea0003800000 */
[----:B-----5:R-:W-:Y:S01]  /*09a0*/  FADD.FTZ R81, R9, R81 ;  /* 0x0000005109517221 */ /* 0x020fe20000010000 */
[----:B------:R-:W-:Y:S06]  /*09b0*/  BRA `(.L_x_8481) ;  /* 0x0000000000107947 */ /* 0x000fec0003800000 */
.L_x_8480:
[----:B-----5:R-:W-:-:S04]  /*09c0*/  PRMT R0, R18, 0x7632, R0 ;  /* 0x0000763212007816 */ /* 0x020fc80000000000 */
[----:B------:R-:W-:-:S05]  /*09d0*/  SHF.L.U32 R0, R0, 0x10, RZ ;  /* 0x0000001000007819 */ /* 0x000fca00000006ff */
[----:B------:R-:W-:-:S04]  /*09e0*/  FADD.FTZ R81, R0, R81 ;  /* 0x0000005100517221 */ /* 0x000fc80000010000 */
[----:B------:R-:W-:-:S07]  /*09f0*/  @P3 FADD.FTZ R81, R9, R81 ;  /* 0x0000005109513221 */ /* 0x000fce0000010000 */
.L_x_8481:
[C---:B------:R-:W-:Y:S02]  /*0a00*/  PRMT R0, R83.reuse, 0x7632, R0 ;  /* 0x0000763253007816 */ /* 0x040fe40000000000 */
[----:B------:R-:W-:Y:S01]  /*0a10*/  SHF.L.U32 R82, R83, 0x10, RZ ;  /* 0x0000001053527819 */ /* 0x000fe200000006ff */
[----:B------:R-:W-:Y:S06]  /*0a20*/  @P4 BRA `(.L_x_8482) ;  /* 0x00000000000c4947 */ /* 0x000fec0003800000 */
[----:B------:R-:W-:Y:S05]  /*0a30*/  @!P3 BRA `(.L_x_8483) ;  /* 0x000000000014b947 */ /* 0x000fea0003800000 */
[----:B-----5:R-:W-:Y:S01]  /*0a40*/  FADD.FTZ R82, R10, R82 ;  /* 0x000000520a527221 */ /* 0x020fe20000010000 */
[----:B------:R-:W-:Y:S06]  /*0a50*/  BRA `(.L_x_8483) ;  /* 0x00000000000c7947 */ /* 0x000fec0003800000 */
.L_x_8482:
[----:B-----5:R-:W-:-:S05]  /*0a60*/  SHF.L.U32 R83, R19, 0x10, RZ ;  /* 0x0000001013537819 */ /* 0x020fca00000006ff */
[----:B------:R-:W-:-:S04]  /*0a70*/  FADD.FTZ R82, R83, R82 ;  /* 0x0000005253527221 */ /* 0x000fc80000010000 */
[----:B------:R-:W-:-:S07]  /*0a80*/  @P3 FADD.FTZ R82, R10, R82 ;  /* 0x000000520a523221 */ /* 0x000fce0000010000 */
.L_x_8483:
[----:B------:R-:W-:Y:S01]  /*0a90*/  SHF.L.U32 R83, R0, 0x10, RZ ;  /* 0x0000001000537819 */ /* 0x000fe200000006ff */
[----:B------:R-:W-:Y:S06]  /*0aa0*/  @P4 BRA `(.L_x_8484) ;  /* 0x00000000000c4947 */ /* 0x000fec0003800000 */
[----:B------:R-:W-:Y:S05]  /*0ab0*/  @!P3 BRA `(.L_x_8485) ;  /* 0x000000000018b947 */ /* 0x000fea0003800000 */
[----:B-----5:R-:W-:Y:S01]  /*0ac0*/  FADD.FTZ R83, R11, R83 ;  /* 0x000000530b537221 */ /* 0x020fe20000010000 */
[----:B------:R-:W-:Y:S06]  /*0ad0*/  BRA `(.L_x_8485) ;  /* 0x0000000000107947 */ /* 0x000fec0003800000 */
.L_x_8484:
[----:B-----5:R-:W-:-:S04]  /*0ae0*/  PRMT R0, R19, 0x7632, R0 ;  /* 0x0000763213007816 */ /* 0x020fc80000000000 */
[----:B------:R-:W-:-:S05]  /*0af0*/  SHF.L.U32 R0, R0, 0x10, RZ ;  /* 0x0000001000007819 */ /* 0x000fca00000006ff */
[----:B------:R-:W-:-:S04]  /*0b00*/  FADD.FTZ R83, R0, R83 ;  /* 0x0000005300537221 */ /* 0x000fc80000010000 */
[----:B------:R-:W-:-:S07]  /*0b10*/  @P3 FADD.FTZ R83, R11, R83 ;  /* 0x000000530b533221 */ /* 0x000fce0000010000 */
.L_x_8485:
[C---:B------:R-:W-:Y:S02]  /*0b20*/  LEA R90, P3, R89.reuse, UR10, 0x5 ;  /* 0x0000000a595a7c11 */ /* 0x040fe4000f8628ff */
[C---:B------:R-:W-:Y:S02]  /*0b30*/  IADD3 R0, R89.reuse, 0x20, RZ ;  /* 0x0000002059007810 */ /* 0x040fe40007ffe0ff */
[----:B------:R-:W-:-:S05]  /*0b40*/  LEA.HI.X R91, R89, UR11, RZ, 0x5, P3 ;  /* 0x0000000b595b7c11 */ /* 0x000fca00098f2cff */
[----:B------:R3:W-:Y:S04]  /*0b50*/  STG.E.128 desc[UR4][R90.64], R68 ;  /* 0x000000445a007986 */ /* 0x0007e8000c101d04 */
[----:B------:R3:W-:Y:S02]  /*0b60*/  STG.E.128 desc[UR4][R90.64+0x10], R80 ;  /* 0x000010505a007986 */ /* 0x0007e4000c101d04 */
.L_x_8469:
[----:B------:R-:W-:Y:S05]  /*0b70*/  BSYNC B0 ;  /* 0x0000000000007941 */ /* 0x000fea0003800000 */
.L_x_8468:
        /* <DEDUP_REMOVED lines=10> */
[----:B012---:R-:W-:-:S03]  /*0c20*/  @P3 LEA R6, P5, R0, UR8, 0x5 ;  /* 0x0000000800063c11 */ /* 0x007fc6000f8a28ff */
        /* <DEDUP_REMOVED lines=13> */
.L_x_8488:
[----:B-----5:R-:W-:-:S05]  /*0d00*/  SHF.L.U32 R7, R16, 0x10, RZ ;  /* 0x0000001010077819 */ /* 0x020fca00000006ff */
[----:B------:R-:W-:-:S04]  /*0d10*/  FADD.FTZ R4, R7, R4 ;  /* 0x0000000407047221 */ /* 0x000fc80000010000 */
[----:B------:R-:W-:-:S07]  /*0d20*/  @P3 FADD.FTZ R4, R12, R4 ;  /* 0x000000040c043221 */ /* 0x000fce0000010000 */
.L_x_8489:
[----:B------:R-:W-:Y:S01]  /*0d30*/  SHF.L.U32 R5, R5, 0x10, RZ ;  /* 0x0000001005057819 */ /* 0x000fe200000006ff */
[----:B------:R-:W-:Y:S06]  /*0d40*/  @P4 BRA `(.L_x_8490) ;  /* 0x00000000000c4947 */ /* 0x000fec0003800000 */
[----:B------:R-:W-:Y:S05]  /*0d50*/  @!P3 BRA `(.L_x_8491) ;  /* 0x000000000018b947 */ /* 0x000fea0003800000 */
[----:B-----5:R-:W-:Y:S01]  /*0d60*/  FADD.FTZ R5, R13, R5 ;  /* 0x000000050d057221 */ /* 0x020fe20000010000 */
[----:B------:R-:W-:Y:S06]  /*0d70*/  BRA `(.L_x_8491) ;  /* 0x0000000000107947 */ /* 0x000fec0003800000 */
.L_x_8490:
[----:B-----5:R-:W-:-:S04]  /*0d80*/  PRMT R6, R16, 0x7632, R6 ;  /* 0x0000763210067816 */ /* 0x020fc80000000006 */
[----:B------:R-:W-:-:S05]  /*0d90*/  SHF.L.U32 R6, R6, 0x10, RZ ;  /* 0x0000001006067819 */ /* 0x000fca00000006ff */
[----:B------:R-:W-:-:S04]  /*0da0*/  FADD.FTZ R5, R6, R5 ;  /* 0x0000000506057221 */ /* 0x000fc80000010000 */
[----:B------:R-:W-:-:S07]  /*0db0*/  @P3 FADD.FTZ R5, R13, R5 ;  /* 0x000000050d053221 */ /* 0x000fce0000010000 */
.L_x_8491:
[C---:B------:R-:W-:Y:S02]  /*0dc0*/  PRMT R7, R85.reuse, 0x7632, R7 ;  /* 0x0000763255077816 */ /* 0x040fe40000000007 */
[----:B------:R-:W-:Y:S01]  /*0dd0*/  SHF.L.U32 R6, R85, 0x10, RZ ;  /* 0x0000001055067819 */ /* 0x000fe200000006ff */
[----:B------:R-:W-:Y:S06]  /*0de0*/  @P4 BRA `(.L_x_8492) ;  /* 0x00000000000c4947 */ /* 0x000fec0003800000 */
[----:B------:R-:W-:Y:S05]  /*0df0*/  @!P3 BRA `(.L_x_8493) ;  /* 0x000000000014b947 */ /* 0x000fea0003800000 */
[----:B-----5:R-:W-:Y:S01]  /*0e00*/  FADD.FTZ R6, R14, R6 ;  /* 0x000000060e067221 */ /* 0x020fe20000010000 */
[----:B------:R-:W-:Y:S06]  /*0e10*/  BRA `(.L_x_8493) ;  /* 0x00000000000c7947 */ /* 0x000fec0003800000 */
.L_x_8492:
[----:B-----5:R-:W-:-:S05]  /*0e20*/  SHF.L.U32 R85, R17, 0x10, RZ ;  /* 0x0000001011557819 */ /* 0x020fca00000006ff */
[----:B------:R-:W-:-:S04]  /*0e30*/  FADD.FTZ R6, R85, R6 ;  /* 0x0000000655067221 */ /* 0x000fc80000010000 */
[----:B------:R-:W-:-:S07]  /*0e40*/  @P3 FADD.FTZ R6, R14, R6 ;  /* 0x000000060e063221 */ /* 0x000fce0000010000 */
.L_x_8493:
[----:B------:R-:W-:Y:S01]  /*0e50*/  SHF.L.U32 R7, R7, 0x10, RZ ;  /* 0x0000001007077819 */ /* 0x000fe200000006ff */
[----:B------:R-:W-:Y:S06]  /*0e60*/  @P4 BRA `(.L_x_8494) ;  /* 0x00000000000c4947 */ /* 0x000fec0003800000 */
[----:B------:R-:W-:Y:S05]  /*0e70*/  @!P3 BRA `(.L_x_8495) ;  /* 0x000000000018b947 */ /* 0x000fea0003800000 */
[----:B-----5:R-:W-:Y:S01]  /*0e80*/  FADD.FTZ R7, R15, R7 ;  /* 0x000000070f077221 */ /* 0x020fe20000010000 */
[----:B------:R-:W-:Y:S06]  /*0e90*/  BRA `(.L_x_8495) ;  /* 0x0000000000107947 */ /* 0x000fec0003800000 */
.L_x_8494:
[----:B-----5:R-:W-:-:S04]  /*0ea0*/  PRMT R84, R17, 0x7632, R84 ;  /* 0x0000763211547816 */ /* 0x020fc80000000054 */
[----:B------:R-:W-:-:S05]  /*0eb0*/  SHF.L.U32 R84, R84, 0x10, RZ ;  /* 0x0000001054547819 */ /* 0x000fca00000006ff */
[----:B------:R-:W-:-:S04]  /*0ec0*/  FADD.FTZ R7, R84, R7 ;  /* 0x0000000754077221 */ /* 0x000fc80000010000 */
[----:B------:R-:W-:-:S07]  /*0ed0*/  @P3 FADD.FTZ R7, R15, R7 ;  /* 0x000000070f073221 */ /* 0x000fce0000010000 */
.L_x_8495:
[C---:B------:R-:W-:Y:S02]  /*0ee0*/  PRMT R85, R86.reuse, 0x7632, R85 ;  /* 0x0000763256557816 */ /* 0x040fe40000000055 */
[----:B------:R-:W-:Y:S01]  /*0ef0*/  SHF.L.U32 R84, R86, 0x10, RZ ;  /* 0x0000001056547819 */ /* 0x000fe200000006ff */
[----:B------:R-:W-:Y:S06]  /*0f00*/  @P4 BRA `(.L_x_8496) ;  /* 0x00000000000c4947 */ /* 0x000fec0003800000 */
[----:B------:R-:W-:Y:S05]  /*0f10*/  @!P3 BRA `(.L_x_8497) ;  /* 0x000000000014b947 */ /* 0x000fea0003800000 */
[----:B-----5:R-:W-:Y:S01]  /*0f20*/  FADD.FTZ R84, R8, R84 ;  /* 0x0000005408547221 */ /* 0x020fe20000010000 */
[----:B------:R-:W-:Y:S06]  /*0f30*/  BRA `(.L_x_8497) ;  /* 0x00000000000c7947 */ /* 0x000fec0003800000 */
.L_x_8496:
[----:B-----5:R-:W-:-:S05]  /*0f40*/  SHF.L.U32 R91, R18, 0x10, RZ ;  /* 0x00000010125b7819 */ /* 0x020fca00000006ff */
[----:B------:R-:W-:-:S04]  /*0f50*/  FADD.FTZ R84, R91, R84 ;  /* 0x000000545b547221 */ /* 0x000fc80000010000 */
[----:B------:R-:W-:-:S07]  /*0f60*/  @P3 FADD.FTZ R84, R8, R84 ;  /* 0x0000005408543221 */ /* 0x000fce0000010000 */
.L_x_8497:
[----:B------:R-:W-:Y:S01]  /*0f70*/  SHF.L.U32 R85, R85, 0x10, RZ ;  /* 0x0000001055557819 */ /* 0x000fe200000006ff */
[----:B------:R-:W-:Y:S06]  /*0f80*/  @P4 BRA `(.L_x_8498) ;  /* 0x00000000000c4947 */ /* 0x000fec0003800000 */
[----:B------:R-:W-:Y:S05]  /*0f90*/  @!P3 BRA `(.L_x_8499) ;  /* 0x000000000018b947 */ /* 0x000fea0003800000 */
[----:B-----5:R-:W-:Y:S01]  /*0fa0*/  FADD.FTZ R85, R9, R85 ;  /* 0x0000005509557221 */ /* 0x020fe20000010000 */
[----:B------:R-:W-:Y:S06]  /*0fb0*/  BRA `(.L_x_8499) ;  /* 0x0000000000107947 */ /* 0x000fec0003800000 */
.L_x_8498:
[----:B-----5:R-:W-:-:S04]  /*0fc0*/  PRMT R86, R18, 0x7632, R86 ;  /* 0x0000763212567816 */ /* 0x020fc80000000056 */
[----:B------:R-:W-:-:S05]  /*0fd0*/  SHF.L.U32 R86, R86, 0x10, RZ ;  /* 0x0000001056567819 */ /* 0x000fca00000006ff */
[----:B------:R-:W-:-:S04]  /*0fe0*/  FADD.FTZ R85, R86, R85 ;  /* 0x0000005556557221 */ /* 0x000fc80000010000 */
[----:B------:R-:W-:-:S07]  /*0ff0*/  @P3 FADD.FTZ R85, R9, R85 ;  /* 0x0000005509553221 */ /* 0x000fce0000010000 */
.L_x_8499:
[C---:B------:R-:W-:Y:S02]  /*1000*/  PRMT R90, R87.reuse, 0x7632, R90 ;  /* 0x00007632575a7816 */ /* 0x040fe4000000005a */
[----:B------:R-:W-:Y:S01]  /*1010*/  SHF.L.U32 R86, R87, 0x10, RZ ;  /* 0x0000001057567819 */ /* 0x000fe200000006ff */
[----:B------:R-:W-:Y:S06]  /*1020*/  @P4 BRA `(.L_x_8500) ;  /* 0x00000000000c4947 */ /* 0x000fec0003800000 */
[----:B------:R-:W-:Y:S05]  /*1030*/  @!P3 BRA `(.L_x_8501) ;  /* 0x000000000014b947 */ /* 0x000fea0003800000 */
[----:B-----5:R-:W-:Y:S01]  /*1040*/  FADD.FTZ R86, R10, R86 ;  /* 0x000000560a567221 */ /* 0x020fe20000010000 */
[----:B------:R-:W-:Y:S06]  /*1050*/  BRA `(.L_x_8501) ;  /* 0x00000000000c7947 */ /* 0x000fec0003800000 */
.L_x_8500:
[----:B-----5:R-:W-:-:S05]  /*1060*/  SHF.L.U32 R87, R19, 0x10, RZ ;  /* 0x0000001013577819 */ /* 0x020fca00000006ff */
[----:B------:R-:W-:-:S04]  /*1070*/  FADD.FTZ R86, R87, R86 ;  /* 0x0000005657567221 */ /* 0x000fc80000010000 */
[----:B------:R-:W-:-:S07]  /*1080*/  @P3 FADD.FTZ R86, R10, R86 ;  /* 0x000000560a563221 */ /* 0x000fce0000010000 */
.L_x_8501:
[----:B------:R-:W-:Y:S01]  /*1090*/  SHF.L.U32 R87, R90, 0x10, RZ ;  /* 0x000000105a577819 */ /* 0x000fe200000006ff */
[----:B------:R-:W-:Y:S06]  /*10a0*/  @P4 BRA `(.L_x_8502) ;  /* 0x00000000000c4947 */ /* 0x000fec0003800000 */
[----:B------:R-:W-:Y:S05]  /*10b0*/  @!P3 BRA `(.L_x_8503) ;  /* 0x000000000018b947 */ /* 0x000fea0003800000 */
[----:B-----5:R-:W-:Y:S01]  /*10c0*/  FADD.FTZ R87, R11, R87 ;  /* 0x000000570b577221 */ /* 0x020fe20000010000 */
[----:B------:R-:W-:Y:S06]  /*10d0*/  BRA `(.L_x_8503) ;  /* 0x0000000000107947 */ /* 0x000fec0003800000 */
.L_x_8502:
[----:B-----5:R-:W-:-:S04]  /*10e0*/  PRMT R90, R19, 0x7632, R90 ;  /* 0x00007632135a7816 */ /* 0x020fc8000000005a */
[----:B------:R-:W-:-:S05]  /*10f0*/  SHF.L.U32 R90, R90, 0x10, RZ ;  /* 0x000000105a5a7819 */ /* 0x000fca00000006ff */
[----:B------:R-:W-:-:S04]  /*1100*/  FADD.FTZ R87, R90, R87 ;  /* 0x000000575a577221 */ /* 0x000fc80000010000 */
[----:B------:R-:W-:-:S07]  /*1110*/  @P3 FADD.FTZ R87, R11, R87 ;  /* 0x000000570b573221 */ /* 0x000fce0000010000 */
.L_x_8503:
[----:B------:R-:W-:-:S04]  /*1120*/  LEA R90, P3, R0, UR10, 0x5 ;  /* 0x0000000a005a7c11 */ /* 0x000fc8000f8628ff */
[C---:B------:R-:W-:Y:S02]  /*1130*/  LEA.HI.X R91, R0.reuse, UR11, RZ, 0x5, P3 ;  /* 0x0000000b005b7c11 */ /* 0x040fe400098f2cff */
[----:B------:R-:W-:-:S03]  /*1140*/  IADD3 R0, R0, 0x20, RZ ;  /* 0x0000002000007810 */ /* 0x000fc60007ffe0ff */
[----:B------:R4:W-:Y:S04]  /*1150*/  STG.E.128 desc[UR4][R90.64], R4 ;  /* 0x000000045a007986 */ /* 0x0009e8000c101d04 */
[----:B------:R4:W-:Y:S02]  /*1160*/  STG.E.128 desc[UR4][R90.64+0x10], R84 ;  /* 0x000010545a007986 */ /* 0x0009e4000c101d04 */
.L_x_8487:
[----:B------:R-:W-:Y:S05]  /*1170*/  BSYNC B0 ;  /* 0x0000000000007941 */ /* 0x000fea0003800000 */
.L_x_8486:
        /* <DEDUP_REMOVED lines=11> */
[----:B-----5:R0:W5:Y:S01]  /*1230*/  @P4 LDG.E.128 R16, desc[UR4][R90.64] ;  /* 0x000000045a104981 */ /* 0x020162000c1e1d00 */
        /* <DEDUP_REMOVED lines=8> */
[----:B0-----:R-:W-:Y:S05]  /*12c0*/  @P4 BRA `(.L_x_8506) ;  /* 0x00000000000c4947 */ /* 0x001fea0003800000 */
[----:B------:R-:W-:Y:S05]  /*12d0*/  @!P3 BRA `(.L_x_8507) ;  /* 0x000000000014b947 */ /* 0x000fea0003800000 */
[----:B-----5:R-:W-:Y:S01]  /*12e0*/  FADD.FTZ R72, R12, R72 ;  /* 0x000000480c487221 */ /* 0x020fe20000010000 */
[----:B------:R-:W-:Y:S06]  /*12f0*/  BRA `(.L_x_8507) ;  /* 0x00000000000c7947 */ /* 0x000fec0003800000 */
.L_x_8506:
[----:B-----5:R-:W-:-:S05]  /*1300*/  SHF.L.U32 R75, R16, 0x10, RZ ;  /* 0x00000010104b7819 */ /* 0x020fca00000006ff */
[----:B------:R-:W-:-:S04]  /*1310*/  FADD.FTZ R72, R75, R72 ;  /* 0x000000484b487221 */ /* 0x000fc80000010000 */
[----:B------:R-:W-:-:S07]  /*1320*/  @P3 FADD.FTZ R72, R12, R72 ;  /* 0x000000480c483221 */ /* 0x000fce0000010000 */
.L_x_8507:
[----:B------:R-:W-:Y:S01]  /*1330*/  SHF.L.U32 R73, R73, 0x10, RZ ;  /* 0x0000001049497819 */ /* 0x000fe200000006ff */
[----:B------:R-:W-:Y:S06]  /*1340*/  @P4 BRA `(.L_x_8508) ;  /* 0x00000000000c4947 */ /* 0x000fec0003800000 */
[----:B------:R-:W-:Y:S05]  /*1350*/  @!P3 BRA `(.L_x_8509) ;  /* 0x000000000018b947 */ /* 0x000fea0003800000 */
[----:B-----5:R-:W-:Y:S01]  /*1360*/  FADD.FTZ R73, R13, R73 ;  /* 0x000000490d497221 */ /* 0x020fe20000010000 */
[----:B------:R-:W-:Y:S06]  /*1370*/  BRA `(.L_x_8509) ;  /* 0x0000000000107947 */ /* 0x000fec0003800000 */
.L_x_8508:
[----:B-----5:R-:W-:-:S04]  /*1380*/  PRMT R74, R16, 0x7632, R74 ;  /* 0x00007632104a7816 */ /* 0x020fc8000000004a */
[----:B------:R-:W-:-:S05]  /*1390*/  SHF.L.U32 R74, R74, 0x10, RZ ;  /* 0x000000104a4a7819 */ /* 0x000fca00000006ff */
[----:B------:R-:W-:-:S04]  /*13a0*/  FADD.FTZ R73, R74, R73 ;  /* 0x000000494a497221 */ /* 0x000fc80000010000 */
[----:B------:R-:W-:-:S07]  /*13b0*/  @P3 FADD.FTZ R73, R13, R73 ;  /* 0x000000490d493221 */ /* 0x000fce0000010000 */
.L_x_8509:
[C---:B------:R-:W-:Y:S02]  /*13c0*/  PRMT R75, R77.reuse, 0x7632, R75 ;  /* 0x000076324d4b7816 */ /* 0x040fe4000000004b */
[----:B------:R-:W-:Y:S01]  /*13d0*/  SHF.L.U32 R74, R77, 0x10, RZ ;  /* 0x000000104d4a7819 */ /* 0x000fe200000006ff */
[----:B------:R-:W-:Y:S06]  /*13e0*/  @P4 BRA `(.L_x_8510) ;  /* 0x00000000000c4947 */ /* 0x000fec0003800000 */
[----:B------:R-:W-:Y:S05]  /*13f0*/  @!P3 BRA `(.L_x_8511) ;  /* 0x000000000014b947 */ /* 0x000fea0003800000 */
[----:B-----5:R-:W-:Y:S01]  /*1400*/  FADD.FTZ R74, R14, R74 ;  /* 0x0000004a0e4a7221 */ /* 0x020fe20000010000 */
[----:B------:R-:W-:Y:S06]  /*1410*/  BRA `(.L_x_8511) ;  /* 0x00000000000c7947 */ /* 0x000fec0003800000 */
.L_x_8510:
[----:B-----5:R-:W-:-:S05]  /*1420*/  SHF.L.U32 R77, R17, 0x10, RZ ;  /* 0x00000010114d7819 */ /* 0x020fca00000006ff */
[----:B------:R-:W-:-:S04]  /*1430*/  FADD.FTZ R74, R77, R74 ;  /* 0x0000004a4d4a7221 */ /* 0x000fc80000010000 */
[----:B------:R-:W-:-:S07]  /*1440*/  @P3 FADD.FTZ R74, R14, R74 ;  /* 0x0000004a0e4a3221 */ /* 0x000fce0000010000 */
.L_x_8511:
[----:B------:R-:W-:Y:S01]  /*1450*/  SHF.L.U32 R75, R75, 0x10, RZ ;  /* 0x000000104b4b7819 */ /* 0x000fe200000006ff */
[----:B------:R-:W-:Y:S06]  /*1460*/  @P4 BRA `(.L_x_8512) ;  /* 0x00000000000c4947 */ /* 0x000fec0003800000 */
[----:B------:R-:W-:Y:S05]  /*1470*/  @!P3 BRA `(.L_x_8513) ;  /* 0x000000000018b947 */ /* 0x000fea0003800000 */
[----:B-----5:R-:W-:Y:S01]  /*1480*/  FADD.FTZ R75, R15, R75 ;  /* 0x0000004b0f4b7221 */ /* 0x020fe20000010000 */
[----:B------:R-:W-:Y:S06]  /*1490*/  BRA `(.L_x_8513) ;  /* 0x0000000000107947 */ /* 0x000fec0003800000 */
.L_x_8512:
[----:B-----5:R-:W-:-:S04]  /*14a0*/  PRMT R76, R17, 0x7632, R76 ;  /* 0x00007632114c7816 */ /* 0x020fc8000000004c */
[----:B------:R-:W-:-:S05]  /*14b0*/  SHF.L.U32 R76, R76, 0x10, RZ ;  /* 0x000000104c4c7819 */ /* 0x000fca00000006ff */
[----:B------:R-:W-:-:S04]  /*14c0*/  FADD.FTZ R75, R76, R75 ;  /* 0x0000004b4c4b7221 */ /* 0x000fc80000010000 */
[----:B------:R-:W-:-:S07]  /*14d0*/  @P3 FADD.FTZ R75, R15, R75 ;  /* 0x0000004b0f4b3221 */ /* 0x000fce0000010000 */
.L_x_8513:
[C---:B------:R-:W-:Y:S02]  /*14e0*/  PRMT R77, R78.reuse, 0x7632, R77 ;  /* 0x000076324e4d7816 */ /* 0x040fe4000000004d */
[----:B------:R-:W-:Y:S01]  /*14f0*/  SHF.L.U32 R76, R78, 0x10, RZ ;  /* 0x000000104e4c7819 */ /* 0x000fe200000006ff */
[----:B------:R-:W-:Y:S06]  /*1500*/  @P4 BRA `(.L_x_8514) ;  /* 0x00000000000c4947 */ /* 0x000fec0003800000 */
[----:B------:R-:W-:Y:S05]  /*1510*/  @!P3 BRA `(.L_x_8515) ;  /* 0x000000000014b947 */ /* 0x000fea0003800000 */
[----:B-----5:R-:W-:Y:S01]  /*1520*/  FADD.FTZ R76, R8, R76 ;  /* 0x0000004c084c7221 */ /* 0x020fe20000010000 */
[----:B------:R-:W-:Y:S06]  /*1530*/  BRA `(.L_x_8515) ;  /* 0x00000000000c7947 */ /* 0x000fec0003800000 */
.L_x_8514:
[----:B-----5:R-:W-:-:S05]  /*1540*/  SHF.L.U32 R91, R18, 0x10, RZ ;  /* 0x00000010125b7819 */ /* 0x020fca00000006ff */
[----:B------:R-:W-:-:S04]  /*1550*/  FADD.FTZ R76, R91, R76 ;  /* 0x0000004c5b4c7221 */ /* 0x000fc80000010000 */
[----:B------:R-:W-:-:S07]  /*1560*/  @P3 FADD.FTZ R76, R8, R76 ;  /* 0x0000004c084c3221 */ /* 0x000fce0000010000 */
.L_x_8515:
[----:B------:R-:W-:Y:S01]  /*1570*/  SHF.L.U32 R77, R77, 0x10, RZ ;  /* 0x000000104d4d7819 */ /* 0x000fe200000006ff */
[----:B------:R-:W-:Y:S06]  /*1580*/  @P4 BRA `(.L_x_8516) ;  /* 0x00000000000c4947 */ /* 0x000fec0003800000 */
[----:B------:R-:W-:Y:S05]  /*1590*/  @!P3 BRA `(.L_x_8517) ;  /* 0x000000000018b947 */ /* 0x000fea0003800000 */
[----:B-----5:R-:W-:Y:S01]  /*15a0*/  FADD.FTZ R77, R9, R77 ;  /* 0x0000004d094d7221 */ /* 0x020fe20000010000 */
[----:B------:R-:W-:Y:S06]  /*15b0*/  BRA `(.L_x_8517) ;  /* 0x0000000000107947 */ /* 0x000fec0003800000 */
.L_x_8516:
[----:B-----5:R-:W-:-:S04]  /*15c0*/  PRMT R78, R18, 0x7632, R78 ;  /* 0x00007632124e7816 */ /* 0x020fc8000000004e */
[----:B------:R-:W-:-:S05]  /*15d0*/  SHF.L.U32 R78, R78, 0x10, RZ ;  /* 0x000000104e4e7819 */ /* 0x000fca00000006ff */
[----:B------:R-:W-:-:S04]  /*15e0*/  FADD.FTZ R77, R78, R77 ;  /* 0x0000004d4e4d7221 */ /* 0x000fc80000010000 */
[----:B------:R-:W-:-:S07]  /*15f0*/  @P3 FADD.FTZ R77, R9, R77 ;  /* 0x0000004d094d3221 */ /* 0x000fce0000010000 */
.L_x_8517:
[C---:B------:R-:W-:Y:S02]  /*1600*/  PRMT R90, R79.reuse, 0x7632, R90 ;  /* 0x000076324f5a7816 */ /* 0x040fe4000000005a */
[----:B------:R-:W-:Y:S01]  /*1610*/  SHF.L.U32 R78, R79, 0x10, RZ ;  /* 0x000000104f4e7819 */ /* 0x000fe200000006ff */
[----:B------:R-:W-:Y:S06]  /*1620*/  @P4 BRA `(.L_x_8518) ;  /* 0x00000000000c4947 */ /* 0x000fec0003800000 */
[----:B------:R-:W-:Y:S05]  /*1630*/  @!P3 BRA `(.L_x_8519) ;  /* 0x000000000014b947 */ /* 0x000fea0003800000 */
[----:B-----5:R-:W-:Y:S01]  /*1640*/  FADD.FTZ R78, R10, R78 ;  /* 0x0000004e0a4e7221 */ /* 0x020fe20000010000 */
[----:B------:R-:W-:Y:S06]  /*1650*/  BRA `(.L_x_8519) ;  /* 0x00000000000c7947 */ /* 0x000fec0003800000 */
.L_x_8518:
[----:B-----5:R-:W-:-:S05]  /*1660*/  SHF.L.U32 R79, R19, 0x10, RZ ;  /* 0x00000010134f7819 */ /* 0x020fca00000006ff */
[----:B------:R-:W-:-:S04]  /*1670*/  FADD.FTZ R78, R79, R78 ;  /* 0x0000004e4f4e7221 */ /* 0x000fc80000010000 */
[----:B------:R-:W-:-:S07]  /*1680*/  @P3 FADD.FTZ R78, R10, R78 ;  /* 0x0000004e0a4e3221 */ /* 0x000fce0000010000 */
.L_x_8519:
[----:B------:R-:W-:Y:S01]  /*1690*/  SHF.L.U32 R79, R90, 0x10, RZ ;  /* 0x000000105a4f7819 */ /* 0x000fe200000006ff */
[----:B------:R-:W-:Y:S06]  /*16a0*/  @P4 BRA `(.L_x_8520) ;  /* 0x00000000000c4947 */ /* 0x000fec0003800000 */
[----:B------:R-:W-:Y:S05]  /*16b0*/  @!P3 BRA `(.L_x_8521) ;  /* 0x000000000018b947 */ /* 0x000fea0003800000 */
[----:B-----5:R-:W-:Y:S01]  /*16c0*/  FADD.FTZ R79, R11, R79 ;  /* 0x0000004f0b4f7221 */ /* 0x020fe20000010000 */
[----:B------:R-:W-:Y:S06]  /*16d0*/  BRA `(.L_x_8521) ;  /* 0x0000000000107947 */ /* 0x000fec0003800000 */
.L_x_8520:
[----:B-----5:R-:W-:-:S04]  /*16e0*/  PRMT R90, R19, 0x7632, R90 ;  /* 0x00007632135a7816 */ /* 0x020fc8000000005a */
[----:B------:R-:W-:-:S05]  /*16f0*/  SHF.L.U32 R90, R90, 0x10, RZ ;  /* 0x000000105a5a7819 */ /* 0x000fca00000006ff */
[----:B------:R-:W-:-:S04]  /*1700*/  FADD.FTZ R79, R90, R79 ;  /* 0x0000004f5a4f7221 */ /* 0x000fc80000010000 */
[----:B------:R-:W-:-:S07]  /*1710*/  @P3 FADD.FTZ R79, R11, R79 ;  /* 0x0000004f0b4f3221 */ /* 0x000fce0000010000 */
.L_x_8521:
[----:B------:R-:W-:-:S04]  /*1720*/  LEA R90, P3, R0, UR10, 0x5 ;  /* 0x0000000a005a7c11 */ /* 0x000fc8000f8628ff */
[----:B------:R-:W-:-:S05]  /*1730*/  LEA.HI.X R91, R0, UR11, RZ, 0x5, P3 ;  /* 0x0000000b005b7c11 */ /* 0x000fca00098f2cff */
[----:B------:R0:W-:Y:S04]  /*1740*/  STG.E.128 desc[UR4][R90.64], R72 ;  /* 0x000000485a007986 */ /* 0x0001e8000c101d04 */
[----:B------:R0:W-:Y:S02]  /*1750*/  STG.E.128 desc[UR4][R90.64+0x10], R76 ;  /* 0x0000104c5a007986 */ /* 0x0001e4000c101d04 */
.L_x_8505:
[----:B------:R-:W-:Y:S05]  /*1760*/  BSYNC B0 ;  /* 0x0000000000007941 */ /* 0x000fea0003800000 */
.L_x_8504:
        /* <DEDUP_REMOVED lines=100> */
.L_x_8541:
        /* <DEDUP_REMOVED lines=48> */
.L_x_8524:
[----:B------:R-:W-:Y:S05]  /*20b0*/  BSYNC B0 ;  /* 0x0000000000007941 */ /* 0x000fea0003800000 */
.L_x_8523:
[----:B------:R-:W-:Y:S04]  /*20c0*/  BSSY B0, `(.L_x_8525) ;  /* 0x0000022000007945 */ /* 0x000fe80003800000 */
        /* <DEDUP_REMOVED lines=33> */
.L_x_8526:
[----:B------:R-:W-:Y:S05]  /*22e0*/  BSYNC B0 ;  /* 0x0000000000007941 */ /* 0x000fea0003800000 */
.L_x_8525:
        /* <DEDUP_REMOVED lines=33> */
.L_x_8528:
[----:B------:R-:W-:Y:S05]  /*2500*/  BSYNC B0 ;  /* 0x0000000000007941 */ /* 0x000fea0003800000 */
.L_x_8527:
[----:B0--34-:R-:W0:Y:S02]  /*2510*/  LDC.64 R90, c[0x0][0x210] ;  /* 0x00008400ff5a7b82 */ /* 0x019e240000000a00 */
[----:B0-----:R-:W-:-:S04]  /*2520*/  LEA R88, R90, R88, 0x2 ;  /* 0x000000585a587211 */ /* 0x001fc800078e10ff */
[----:B------:R-:W-:-:S13]  /*2530*/  ISETP.GE.AND P3, PT, R88, R91, PT ;  /* 0x0000005b5800720c */ /* 0x000fda0003f66270 */
[----:B------:R-:W-:Y:S05]  /*2540*/  @!P3 BRA `(.L_x_8529) ;  /* 0xffffffdc00f8b947 */ /* 0x000fea000383ffff */
[----:B------:R-:W-:Y:S05]  /*2550*/  EXIT ;  /* 0x000000000000794d */ /* 0x000fea0003800000 */
.L_x_8522:
        /* <DEDUP_REMOVED lines=8> */
.L_x_8531:
[----:B------:R-:W-:Y:S05]  /*25e0*/  BSYNC B0 ;  /* 0x0000000000007941 */ /* 0x000fea0003800000 */
.L_x_8530:
        /* <DEDUP_REMOVED lines=9> */
.L_x_8532:
[----:B------:R-:W-:Y:S01]  /*2680*/  HFMA2.MMA R100, -RZ, RZ, 0, 2.384185791015625e-07 ;  /* 0x00000004ff647435 */ /* 0x000fe200000001ff */
[----:B------:R-:W-:-:S05]  /*2690*/  MOV R91, R99 ;  /* 0x00000063005b7202 */ /* 0x000fca0000000f00 */
[----:B------:R-:W-:-:S05]  /*26a0*/  FADD.FTZ R94, R92, R91 ;  /* 0x0000005b5c5e7221 */ /* 0x000fca0000010000 */
[----:B------:R-:W-:-:S07]  /*26b0*/  MOV R101, R94 ;  /* 0x0000005e00657202 */ /* 0x000fce0000000f00 */
[----:B------:R-:W-:Y:S05]  /*26c0*/  WARPSYNC.COLLECTIVE R98, `(.L_x_8533) ;  /* 0x0000000062087348 */ /* 0x000fea0003c00000 */
[----:B------:R0:W1:Y:S02]  /*26d0*/  SHFL.BFLY P6, R99, R101, R100, R103 ;  /* 0x0c00006465637389 */ /* 0x00006400000c0067 */
[----:B01----:R-:W-:Y:S01]  /*26e0*/  ENDCOLLECTIVE ;  /* 0x000000000000791b */ /* 0x003fe20003800000 */
.L_x_8533:
        /* <DEDUP_REMOVED lines=8> */
.L_x_8534:
[----:B------:R-:W-:Y:S01]  /*2770*/  HFMA2.MMA R100, -RZ, RZ, 0, 9.5367431640625e-07 ;  /* 0x00000010ff647435 */ /* 0x000fe200000001ff */
[----:B------:R-:W-:-:S05]  /*2780*/  MOV R0, R99 ;  /* 0x0000006300007202 */ /* 0x000fca0000000f00 */
[----:B------:R-:W-:-:S05]  /*2790*/  FADD.FTZ R96, R95, R0 ;  /* 0x000000005f607221 */ /* 0x000fca0000010000 */
[----:B------:R-:W-:-:S07]  /*27a0*/  MOV R101, R96 ;  /* 0x0000006000657202 */ /* 0x000fce0000000f00 */
[----:B------:R-:W-:Y:S05]  /*27b0*/  WARPSYNC.COLLECTIVE R98, `(.L_x_8535) ;  /* 0x0000000062087348 */ /* 0x000fea0003c00000 */
[----:B------:R0:W1:Y:S02]  /*27c0*/  SHFL.BFLY P6, R99, R101, R100, R103 ;  /* 0x0c00006465637389 */ /* 0x00006400000c0067 */
[----:B01----:R-:W-:Y:S01]  /*27d0*/  ENDCOLLECTIVE ;  /* 0x000000000000791b */ /* 0x003fe20003800000 */
.L_x_8535:
[----:B------:R-:W-:Y:S01]  /*27e0*/  HFMA2.MMA R100, -RZ, RZ, 0, 5.9604644775390625e-08 ;  /* 0x00000001ff647435 */ /* 0x000fe200000001ff */
        /* <DEDUP_REMOVED lines=55> */
.L_x_8536:
[----:B------:R-:W-:Y:S01]  /*2b60*/  HFMA2.MMA R100, -RZ, RZ, 0, 1.1920928955078125e-07 ;  /* 0x00000002ff647435 */ /* 0x000fe200000001ff */
[----:B------:R-:W-:-:S05]  /*2b70*/  MOV R93, R99 ;  /* 0x00000063005d7202 */ /* 0x000fca0000000f00 */
[----:B------:R-:W-:-:S05]  /*2b80*/  FADD.FTZ R93, R0, R93 ;  /* 0x0000005d005d7221 */ /* 0x000fca0000010000 */
[----:B------:R-:W-:-:S07]  /*2b90*/  MOV R101, R93 ;  /* 0x0000005d00657202 */ /* 0x000fce0000000f00 */
[----:B------:R-:W-:Y:S05]  /*2ba0*/  WARPSYNC.COLLECTIVE R98, `(.L_x_8537) ;  /* 0x0000000062087348 */ /* 0x000fea0003c00000 */
[----:B------:R0:W1:Y:S02]  /*2bb0*/  SHFL.BFLY P6, R99, R101, R100, R103 ;  /* 0x0c00006465637389 */ /* 0x00006400000c0067 */
[----:B01----:R-:W-:Y:S01]  /*2bc0*/  ENDCOLLECTIVE ;  /* 0x000000000000791b */ /* 0x003fe20003800000 */
.L_x_8537:
[----:B------:R-:W-:Y:S01]  /*2bd0*/  HFMA2.MMA R100, -RZ, RZ, 0, 2.384185791015625e-07 ;  /* 0x00000004ff647435 */ /* 0x000fe200000001ff */
[----:B------:R-:W-:-:S05]  /*2be0*/  MOV R92, R99 ;  /* 0x00000063005c7202 */ /* 0x000fca0000000f00 */
[----:B------:R-:W-:-:S05]  /*2bf0*/  FADD.FTZ R92, R93, R92 ;  /* 0x0000005c5d5c7221 */ /* 0x000fca0000010000 */
[----:B------:R-:W-:-:S07]  /*2c00*/  MOV R101, R92 ;  /* 0x0000005c00657202 */ /* 0x000fce0000000f00 */
[----:B------:R-:W-:Y:S05]  /*2c10*/  WARPSYNC.COLLECTIVE R98, `(.L_x_8538) ;  /* 0x0000000062087348 */ /* 0x000fea0003c00000 */
[----:B------:R0:W1:Y:S02]  /*2c20*/  SHFL.BFLY P6, R99, R101, R100, R103 ;  /* 0x0c00006465637389 */ /* 0x00006400000c0067 */
[----:B01----:R-:W-:Y:S01]  /*2c30*/  ENDCOLLECTIVE ;  /* 0x000000000000791b */ /* 0x003fe20003800000 */
.L_x_8538:
[----:B------:R-:W-:Y:S01]  /*2c40*/  HFMA2.MMA R100, -RZ, RZ, 0, 4.76837158203125e-07 ;  /* 0x00000008ff647435 */ /* 0x000fe200000001ff */
[----:B------:R-:W-:-:S05]  /*2c50*/  MOV R95, R99 ;  /* 0x00000063005f7202 */ /* 0x000fca0000000f00 */
[----:B------:R-:W-:-:S05]  /*2c60*/  FADD.FTZ R95, R92, R95 ;  /* 0x0000005f5c5f7221 */ /* 0x000fca0000010000 */
[----:B------:R-:W-:-:S07]  /*2c70*/  MOV R101, R95 ;  /* 0x0000005f00657202 */ /* 0x000fce0000000f00 */
[----:B------:R-:W-:Y:S05]  /*2c80*/  WARPSYNC.COLLECTIVE R98, `(.L_x_8539) ;  /* 0x0000000062087348 */ /* 0x000fea0003c00000 */
[----:B------:R0:W1:Y:S02]  /*2c90*/  SHFL.BFLY P6, R99, R101, R100, R103 ;  /* 0x0c00006465637389 */ /* 0x00006400000c0067 */
[----:B01----:R-:W-:Y:S01]  /*2ca0*/  ENDCOLLECTIVE ;  /* 0x000000000000791b */ /* 0x003fe20003800000 */
.L_x_8539:
[----:B------:R-:W-:Y:S01]  /*2cb0*/  HFMA2.MMA R100, -RZ, RZ, 0, 9.5367431640625e-07 ;  /* 0x00000010ff647435 */ /* 0x000fe200000001ff */
[----:B------:R-:W-:-:S05]  /*2cc0*/  MOV R94, R99 ;  /* 0x00000063005e7202 */ /* 0x000fca0000000f00 */
[----:B------:R-:W-:-:S05]  /*2cd0*/  FADD.FTZ R94, R95, R94 ;  /* 0x0000005e5f5e7221 */ /* 0x000fca0000010000 */
[----:B------:R-:W-:-:S07]  /*2ce0*/  MOV R101, R94 ;  /* 0x0000005e00657202 */ /* 0x000fce0000000f00 */
[----:B------:R-:W-:Y:S05]  /*2cf0*/  WARPSYNC.COLLECTIVE R98, `(.L_x_8540) ;  /* 0x0000000062087348 */ /* 0x000fea0003c00000 */
[----:B------:R0:W1:Y:S02]  /*2d00*/  SHFL.BFLY P6, R99, R101, R100, R103 ;  /* 0x0c00006465637389 */ /* 0x00006400000c0067 */
[----:B01----:R-:W-:Y:S01]  /*2d10*/  ENDCOLLECTIVE ;  /* 0x000000000000791b */ /* 0x003fe20003800000 */
.L_x_8540:
[----:B------:R-:W-:Y:S05]  /*2d20*/  BRA `(.L_x_8541) ;  /* 0xfffffff000207947 */ /* 0x000fea000383ffff */
.L_x_8542:
        /* <DEDUP_REMOVED lines=13> */
.L_x_20707:


//--------------------- .text._ZN10layer_norm31ln_parallel_residual_fwd_kernelINS_13Kernel_traitsIf13__nv_bfloat16fS2_fjLj768ELj1ELj4ELj1ELj16ENS_18Kernel_traits_baseILj768EfS2_fS2_fjLj128EEEEELb0ELb1ELb1EEEvNS_9FwdParamsE --------------------------
	.section	.text._ZN10layer_norm31ln_parallel_residual_fwd_kernelINS_13Kernel_traitsIf13__nv_bfloat16fS2_fjLj768ELj1ELj4ELj1ELj16ENS_18Kernel_traits_baseILj768EfS2_fS2_fjLj128EEEEELb0ELb1ELb1EEEvNS_9FwdParamsE,"ax",@progbits
	.align	128
        .global         _ZN10layer_norm31ln_parallel_residual_fwd_kernelINS_13Kernel_traitsIf13__nv_bfloat16fS2_fjLj768ELj1ELj4ELj1ELj16ENS_18Kernel_traits_baseILj768EfS2_fS2_fjLj128EEEEELb0ELb1ELb1EEEvNS_9FwdParamsE
        .type           _ZN10layer_norm31ln_parallel_residual_fwd_kernelINS_13Kernel_traitsIf13__nv_bfloat16fS2_fjLj768ELj1ELj4ELj1ELj16ENS_18Kernel_traits_baseILj768EfS2_fS2_fjLj128EEEEELb0ELb1ELb1EEEvNS_9FwdParamsE,@function
        .size           _ZN10layer_norm31ln_parallel_residual_fwd_kernelINS_13Kernel_traitsIf13__nv_bfloat16fS2_fjLj768ELj1ELj4ELj1ELj16ENS_18Kernel_traits_baseILj768EfS2_fS2_fjLj128EEEEELb0ELb1ELb1EEEvNS_9FwdParamsE,(.L_x_20708 - _ZN10layer_norm31ln_parallel_residual_fwd_kernelINS_13Kernel_traitsIf13__nv_bfloat16fS2_fjLj768ELj1ELj4ELj1ELj16ENS_18Kernel_traits_baseILj768EfS2_fS2_fjLj128EEEEELb0ELb1ELb1EEEvNS_9FwdParamsE)
        .other          _ZN10layer_norm31ln_parallel_residual_fwd_kernelINS_13Kernel_traitsIf13__nv_bfloat16fS2_fjLj768ELj1ELj4ELj1ELj16ENS_18Kernel_traits_baseILj768EfS2_fS2_fjLj128EEEEELb0ELb1ELb1EEEvNS_9FwdParamsE,@"STO_CUDA_ENTRY STV_DEFAULT"
_ZN10layer_norm31ln_parallel_residual_fwd_kernelINS_13Kernel_traitsIf13__nv_bfloat16fS2_fjLj768ELj1ELj4ELj1ELj16ENS_18Kernel_traits_baseILj768EfS2_fS2_fjLj128EEEEELb0ELb1ELb1EEEvNS_9FwdParamsE:
.text._ZN10layer_norm31ln_parallel_residual_fwd_kernelINS_13Kernel_traitsIf13__nv_bfloat16fS2_fjLj768ELj1ELj4ELj1ELj16ENS_18Kernel_traits_baseILj768EfS2_fS2_fjLj128EEEEELb0ELb1ELb1EEEvNS_9FwdParamsE:
        /* <DEDUP_REMOVED lines=19> */
[----:B0-----:R-:W-:-:S04]  /*0130*/  SHF.L.U32 R0, R6, 0x5, RZ ;  /* 0x0000000506007819 */ /* 0x001fc800000006ff */
[----:B------:R-:W-:Y:S02]  /*0140*/  LOP3.LUT R4, R0, 0x3e0, RZ, 0xc0, !PT ;  /* 0x000003e000047812 */ /* 0x000fe400078ec0ff */
[----:B------:R-:W-:Y:S02]  /*0150*/  SHF.R.U32.HI R0, RZ, 0x5, R6 ;  /* 0x00000005ff007819 */ /* 0x000fe40000011606 */
[C---:B------:R-:W-:Y:S02]  /*0160*/  IADD3 R2, P2, R4.reuse, UR4, RZ ;  /* 0x0000000404027c10 */ /* 0x040fe4000ff5e0ff */
[----:B-1----:R-:W-:Y:S02]  /*0170*/  LEA R0, R3, R0, 0x2 ;  /* 0x0000000003007211 */ /* 0x002fe400078e10ff */
[----:B------:R-:W-:Y:S01]  /*0180*/  IADD3.X R3, RZ, UR5, RZ, P2, !PT ;  /* 0x00000005ff037c10 */ /* 0x000fe200097fe4ff */
[----:B------:R-:W-:Y:S01]  /*0190*/  ULDC.64 UR4, c[0x0][0x208] ;  /* 0x0000820000047ab9 */ /* 0x000fe20000000a00 */
[----:B------:R-:W-:Y:S01]  /*01a0*/  IADD3 R4, P1, R4, UR6, RZ ;  /* 0x0000000604047c10 */ /* 0x000fe2000ff3e0ff */
[----:B------:R-:W-:-:S02]  /*01b0*/  ULDC UR6, c[0x0][0x214] ;  /* 0x0000850000067ab9 */ /* 0x000fc40000000800 */
[----:B------:R0:W5:Y:S01]  /*01c0*/  @P0 LDG.E.128 R16, desc[UR4][R2.64] ;  /* 0x0000000402100981 */ /* 0x000162000c1e1d00 */
[----:B------:R-:W-:Y:S02]  /*01d0*/  IADD3.X R5, RZ, UR7, RZ, P1, !PT ;  /* 0x00000007ff057c10 */ /* 0x000fe40008ffe4ff */
[----:B------:R-:W-:Y:S01]  /*01e0*/  ISETP.GE.AND P1, PT, R0, UR6, PT ;  /* 0x0000000600007c0c */ /* 0x000fe2000bf26270 */
[----:B------:R0:W5:Y:S04]  /*01f0*/  @P0 LDG.E.128 R20, desc[UR4][R2.64+0x10] ;  /* 0x0000100402140981 */ /* 0x000168000c1e1d00 */
[----:B------:R0:W5:Y:S04]  /*0200*/  @P0 LDG.E.128 R24, desc[UR4][R2.64+0x400] ;  /* 0x0004000402180981 */ /* 0x000168000c1e1d00 */
[----:B------:R0:W5:Y:S04]  /*0210*/  @P0 LDG.E.128 R28, desc[UR4][R2.64+0x410] ;  /* 0x00041004021c0981 */ /* 0x000168000c1e1d00 */
[----:B------:R0:W5:Y:S04]  /*0220*/  @P0 LDG.E.128 R32, desc[UR4][R2.64+0x800] ;  /* 0x0008000402200981 */ /* 0x000168000c1e1d00 */
[----:B------:R0:W5:Y:S01]  /*0230*/  @P0 LDG.E.128 R36, desc[UR4][R2.64+0x810] ;  /* 0x0008100402240981 */ /* 0x000162000c1e1d00 */
[----:B------:R-:W-:Y:S05]  /*0240*/  @P1 EXIT ;  /* 0x000000000000194d */ /* 0x000fea0003800000 */
[----:B------:R1:W5:Y:S01]  /*0250*/  LDG.E.128 R40, desc[UR4][R4.64] ;  /* 0x0000000404287981 */ /* 0x000362000c1e1d00 */
[----:B------:R-:W-:-:S03]  /*0260*/  ULDC.64 UR6, c[0x0][0x228] ;  /* 0x00008a0000067ab9 */ /* 0x000fc60000000a00 */
        /* <DEDUP_REMOVED lines=8> */
[----:B0-----:R-:W-:Y:S01]  /*02f0*/  LOP3.LUT R2, R6, 0x1f, RZ, 0xc0, !PT ;  /* 0x0000001f06027812 */ /* 0x001fe200078ec0ff */
[----:B------:R-:W-:Y:S01]  /*0300*/  ULDC.64 UR14, c[0x0][0x228] ;  /* 0x00008a00000e7ab9 */ /* 0x000fe20000000a00 */
[----:B------:R-:W-:Y:S01]  /*0310*/  MOV R3, R0 ;  /* 0x0000000000037202 */ /* 0x000fe20000000f00 */
[----:B------:R-:W-:Y:S01]  /*0320*/  ULDC.64 UR8, c[0x0][0x230] ;  /* 0x00008c0000087ab9 */ /* 0x000fe20000000a00 */
[----:B------:R-:W-:Y:S01]  /*0330*/  ISETP.NE.AND.EX P0, PT, RZ, UR7, PT, P0 ;  /* 0x00000007ff007c0c */ /* 0x000fe2000bf05300 */
[----:B------:R-:W-:Y:S01]  /*0340*/  ULDC UR7, c[0x0][0x2d8] ;  /* 0x0000b60000077ab9 */ /* 0x000fe20000000800 */
[----:B------:R-:W-:Y:S01]  /*0350*/  ISETP.NE.AND P3, PT, RZ, UR6, PT ;  /* 0x00000006ff007c0c */ /* 0x000fe2000bf65270 */
[----:B------:R-:W-:Y:S01]  /*0360*/  ULDC UR6, c[0x0][0x218] ;  /* 0x0000860000067ab9 */ /* 0x000fe20000000800 */
[----:B------:R-:W-:Y:S01]  /*0370*/  ULDC.64 UR10, c[0x0][0x238] ;  /* 0x00008e00000a7ab9 */ /* 0x000fe20000000a00 */
[----:B-1----:R-:W-:-:S10]  /*0380*/  ULDC.64 UR12, c[0x0][0x2b8] ;  /* 0x0000ae00000c7ab9 */ /* 0x002fd40000000a00 */
.L_x_8593:
        /* <DEDUP_REMOVED lines=24> */
.L_x_8544:
[----:B-----5:R-:W-:-:S05]  /*0510*/  SHF.L.U32 R67, R12, 0x10, RZ ;  /* 0x000000100c437819 */ /* 0x020fca00000006ff */
[----:B------:R-:W-:-:S04]  /*0520*/  FADD.FTZ R64, R64, R67 ;  /* 0x0000004340407221 */ /* 0x000fc80000010000 */
[----:B------:R-:W-:-:S07]  /*0530*/  @P1 FADD.FTZ R64, R8, R64 ;  /* 0x0000004008401221 */ /* 0x000fce0000010000 */
.L_x_8545:
[----:B------:R-:W-:Y:S01]  /*0540*/  SHF.L.U32 R65, R65, 0x10, RZ ;  /* 0x0000001041417819 */ /* 0x000fe200000006ff */
[----:B------:R-:W-:Y:S06]  /*0550*/  @P2 BRA `(.L_x_8546) ;  /* 0x00000000000c2947 */ /* 0x000fec0003800000 */
[----:B------:R-:W-:Y:S05]  /*0560*/  @!P1 BRA `(.L_x_8547) ;  /* 0x0000000000189947 */ /* 0x000fea0003800000 */
[----:B-----5:R-:W-:Y:S01]  /*0570*/  FADD.FTZ R65, R9, R65 ;  /* 0x0000004109417221 */ /* 0x020fe20000010000 */
[----:B------:R-:W-:Y:S06]  /*0580*/  BRA `(.L_x_8547) ;  /* 0x0000000000107947 */ /* 0x000fec0003800000 */
.L_x_8546:
[----:B-----5:R-:W-:-:S04]  /*0590*/  PRMT R0, R12, 0x7632, R0 ;  /* 0x000076320c007816 */ /* 0x020fc80000000000 */
[----:B------:R-:W-:-:S05]  /*05a0*/  SHF.L.U32 R0, R0, 0x10, RZ ;  /* 0x0000001000007819 */ /* 0x000fca00000006ff */
[----:B------:R-:W-:-:S04]  /*05b0*/  FADD.FTZ R65, R65, R0 ;  /* 0x0000000041417221 */ /* 0x000fc80000010000 */
[----:B------:R-:W-:-:S07]  /*05c0*/  @P1 FADD.FTZ R65, R9, R65 ;  /* 0x0000004109411221 */ /* 0x000fce0000010000 */
.L_x_8547:
[C---:B------:R-:W-:Y:S02]  /*05d0*/  PRMT R67, R69.reuse, 0x7632, R67 ;  /* 0x0000763245437816 */ /* 0x040fe40000000043 */
[----:B------:R-:W-:Y:S01]  /*05e0*/  SHF.L.U32 R66, R69, 0x10, RZ ;  /* 0x0000001045427819 */ /* 0x000fe200000006ff */
[----:B------:R-:W-:Y:S06]  /*05f0*/  @P2 BRA `(.L_x_8548) ;  /* 0x00000000000c2947 */ /* 0x000fec0003800000 */
[----:B------:R-:W-:Y:S05]  /*0600*/  @!P1 BRA `(.L_x_8549) ;  /* 0x0000000000149947 */ /* 0x000fea0003800000 */
[----:B-----5:R-:W-:Y:S01]  /*0610*/  FADD.FTZ R66, R10, R66 ;  /* 0x000000420a427221 */ /* 0x020fe20000010000 */
[----:B------:R-:W-:Y:S06]  /*0620*/  BRA `(.L_x_8549) ;  /* 0x00000000000c7947 */ /* 0x000fec0003800000 */
.L_x_8548:
[----:B-----5:R-:W-:-:S05]  /*0630*/  SHF.L.U32 R69, R13, 0x10, RZ ;  /* 0x000000100d457819 */ /* 0x020fca00000006ff */
[----:B------:R-:W-:-:S04]  /*0640*/  FADD.FTZ R66, R66, R69 ;  /* 0x0000004542427221 */ /* 0x000fc80000010000 */
[----:B------:R-:W-:-:S07]  /*0650*/  @P1 FADD.FTZ R66, R10, R66 ;  /* 0x000000420a421221 */ /* 0x000fce0000010000 */
.L_x_8549:
[----:B------:R-:W-:Y:S01]  /*0660*/  SHF.L.U32 R67, R67, 0x10, RZ ;  /* 0x0000001043437819 */ /* 0x000fe200000006ff */
[----:B------:R-:W-:Y:S06]  /*0670*/  @P2 BRA `(.L_x_8550) ;  /* 0x00000000000c2947 */ /* 0x000fec0003800000 */
[----:B------:R-:W-:Y:S05]  /*0680*/  @!P1 BRA `(.L_x_8551) ;  /* 0x0000000000189947 */ /* 0x000fea0003800000 */
[----:B-----5:R-:W-:Y:S01]  /*0690*/  FADD.FTZ R67, R11, R67 ;  /* 0x000000430b437221 */ /* 0x020fe20000010000 */
[----:B------:R-:W-:Y:S06]  /*06a0*/  BRA `(.L_x_8551) ;  /* 0x0000000000107947 */ /* 0x000fec0003800000 */
.L_x_8550:
[----:B-----5:R-:W-:-:S04]  /*06b0*/  PRMT R0, R13, 0x7632, R0 ;  /* 0x000076320d007816 */ /* 0x020fc80000000000 */
[----:B------:R-:W-:-:S05]  /*06c0*/  SHF.L.U32 R0, R0, 0x10, RZ ;  /* 0x0000001000007819 */ /* 0x000fca00000006ff */
[----:B------:R-:W-:-:S04]  /*06d0*/  FADD.FTZ R67, R67, R0 ;  /* 0x0000000043437221 */ /* 0x000fc80000010000 */
[----:B------:R-:W-:-:S07]  /*06e0*/  @P1 FADD.FTZ R67, R11, R67 ;  /* 0x000000430b431221 */ /* 0x000fce0000010000 */
.L_x_8551:
[C---:B------:R-:W-:Y:S02]  /*06f0*/  PRMT R69, R70.reuse, 0x7632, R69 ;  /* 0x0000763246457816 */ /* 0x040fe40000000045 */
[----:B------:R-:W-:Y:S01]  /*0700*/  SHF.L.U32 R68, R70, 0x10, RZ ;  /* 0x0000001046447819 */ /* 0x000fe200000006ff */
[----:B------:R-:W-:Y:S06]  /*0710*/  @P2 BRA `(.L_x_8552) ;  /* 0x00000000000c2947 */ /* 0x000fec0003800000 */
[----:B------:R-:W-:Y:S05]  /*0720*/  @!P1 BRA `(.L_x_8553) ;  /* 0x0000000000149947 */ /* 0x000fea0003800000 */
[----:B-----5:R-:W-:Y:S01]  /*0730*/  FADD.FTZ R68, R4, R68 ;  /* 0x0000004404447221 */ /* 0x020fe20000010000 */
[----:B------:R-:W-:Y:S06]  /*0740*/  BRA `(.L_x_8553) ;  /* 0x00000000000c7947 */ /* 0x000fec0003800000 */
.L_x_8552:
[----:B-----5:R-:W-:-:S05]  /*0750*/  SHF.L.U32 R73, R14, 0x10, RZ ;  /* 0x000000100e497819 */ /* 0x020fca00000006ff */
[----:B------:R-:W-:-:S04]  /*0760*/  FADD.FTZ R68, R68, R73 ;  /* 0x0000004944447221 */ /* 0x000fc80000010000 */
[----:B------:R-:W-:-:S07]  /*0770*/  @P1 FADD.FTZ R68, R4, R68 ;  /* 0x0000004404441221 */ /* 0x000fce0000010000 */
.L_x_8553:
[----:B------:R-:W-:Y:S01]  /*0780*/  SHF.L.U32 R69, R69, 0x10, RZ ;  /* 0x0000001045457819 */ /* 0x000fe200000006ff */
[----:B------:R-:W-:Y:S06]  /*0790*/  @P2 BRA `(.L_x_8554) ;  /* 0x00000000000c2947 */ /* 0x000fec0003800000 */
[----:B------:R-:W-:Y:S05]  /*07a0*/  @!P1 BRA `(.L_x_8555) ;  /* 0x0000000000189947 */ /* 0x000fea0003800000 */
[----:B-----5:R-:W-:Y:S01]  /*07b0*/  FADD.FTZ R69, R5, R69 ;  /* 0x0000004505457221 */ /* 0x020fe20000010000 */
[----:B------:R-:W-:Y:S06]  /*07c0*/  BRA `(.L_x_8555) ;  /* 0x0000000000107947 */ /* 0x000fec0003800000 */
.L_x_8554:
[----:B-----5:R-:W-:-:S04]  /*07d0*/  PRMT R0, R14, 0x7632, R0 ;  /* 0x000076320e007816 */ /* 0x020fc80000000000 */
[----:B------:R-:W-:-:S05]  /*07e0*/  SHF.L.U32 R0, R0, 0x10, RZ ;  /* 0x0000001000007819 */ /* 0x000fca00000006ff */
[----:B------:R-:W-:-:S04]  /*07f0*/  FADD.FTZ R69, R69, R0 ;  /* 0x0000000045457221 */ /* 0x000fc80000010000 */
[----:B------:R-:W-:-:S07]  /*0800*/  @P1 FADD.FTZ R69, R5, R69 ;  /* 0x0000004505451221 */ /* 0x000fce0000010000 */
.L_x_8555:
[C---:B------:R-:W-:Y:S02]  /*0810*/  PRMT R0, R71.reuse, 0x7632, R0 ;  /* 0x0000763247007816 */ /* 0x040fe40000000000 */
[----:B------:R-:W-:Y:S01]  /*0820*/  SHF.L.U32 R70, R71, 0x10, RZ ;  /* 0x0000001047467819 */ /* 0x000fe200000006ff */
[----:B------:R-:W-:Y:S06]  /*0830*/  @P2 BRA `(.L_x_8556) ;  /* 0x00000000000c2947 */ /* 0x000fec0003800000 */
[----:B------:R-:W-:Y:S05]  /*0840*/  @!P1 BRA `(.L_x_8557) ;  /* 0x0000000000149947 */ /* 0x000fea0003800000 */
[----:B-----5:R-:W-:Y:S01]  /*0850*/  FADD.FTZ R70, R6, R70 ;  /* 0x0000004606467221 */ /* 0x020fe20000010000 */
[----:B------:R-:W-:Y:S06]  /*0860*/  BRA `(.L_x_8557) ;  /* 0x00000000000c7947 */ /* 0x000fec0003800000 */
.L_x_8556:
[----:B-----5:R-:W-:-:S05]  /*0870*/  SHF.L.U32 R71, R15, 0x10, RZ ;  /* 0x000000100f477819 */ /* 0x020fca00000006ff */
[----:B------:R-:W-:-:S04]  /*0880*/  FADD.FTZ R70, R70, R71 ;  /* 0x0000004746467221 */ /* 0x000fc80000010000 */
[----:B------:R-:W-:-:S07]  /*0890*/  @P1 FADD.FTZ R70, R6, R70 ;  /* 0x0000004606461221 */ /* 0x000fce0000010000 */
.L_x_8557:
[----:B------:R-:W-:Y:S01]  /*08a0*/  SHF.L.U32 R71, R0, 0x10, RZ ;  /* 0x0000001000477819 */ /* 0x000fe200000006ff */
[----:B------:R-:W-:Y:S06]  /*08b0*/  @P2 BRA `(.L_x_8558) ;  /* 0x00000000000c2947 */ /* 0x000fec0003800000 */
[----:B------:R-:W-:Y:S05]  /*08c0*/  @!P1 BRA `(.L_x_8559) ;  /* 0x0000000000189947 */ /* 0x000fea0003800000 */
[----:B-----5:R-:W-:Y:S01]  /*08d0*/  FADD.FTZ R71, R7, R71 ;  /* 0x0000004707477221 */ /* 0x020fe20000010000 */
[----:B------:R-:W-:Y:S06]  /*08e0*/  BRA `(.L_x_8559) ;  /* 0x0000000000107947 */ /* 0x000fec0003800000 */
.L_x_8558:
[----:B-----5:R-:W-:-:S04]  /*08f0*/  PRMT R0, R15, 0x7632, R0 ;  /* 0x000076320f007816 */ /* 0x020fc80000000000 */
[----:B------:R-:W-:-:S05]  /*0900*/  SHF.L.U32 R0, R0, 0x10, RZ ;  /* 0x0000001000007819 */ /* 0x000fca00000006ff */
[----:B------:R-:W-:-:S04]  /*0910*/  FADD.FTZ R71, R71, R0 ;  /* 0x0000000047477221 */ /* 0x000fc80000010000 */
[----:B------:R-:W-:-:S07]  /*0920*/  @P1 FADD.FTZ R71, R7, R71 ;  /* 0x0000004707471221 */ /* 0x000fce0000010000 */
.L_x_8559:
        /* <DEDUP_REMOVED lines=20> */
.L_x_8560:
[----:B-----5:R-:W-:-:S05]  /*0a70*/  SHF.L.U32 R75, R12, 0x10, RZ ;  /* 0x000000100c4b7819 */ /* 0x020fca00000006ff */
[----:B------:R-:W-:-:S04]  /*0a80*/  FADD.FTZ R72, R75, R72 ;  /* 0x000000484b487221 */ /* 0x000fc80000010000 */
[----:B------:R-:W-:-:S07]  /*0a90*/  @P1 FADD.FTZ R72, R8, R72 ;  /* 0x0000004808481221 */ /* 0x000fce0000010000 */
.L_x_8561:
[----:B------:R-:W-:Y:S01]  /*0aa0*/  SHF.L.U32 R73, R73, 0x10, RZ ;  /* 0x0000001049497819 */ /* 0x000fe200000006ff */
[----:B------:R-:W-:Y:S06]  /*0ab0*/  @P2 BRA `(.L_x_8562) ;  /* 0x00000000000c2947 */ /* 0x000fec0003800000 */
[----:B------:R-:W-:Y:S05]  /*0ac0*/  @!P1 BRA `(.L_x_8563) ;  /* 0x0000000000189947 */ /* 0x000fea0003800000 */
[----:B-----5:R-:W-:Y:S01]  /*0ad0*/  FADD.FTZ R73, R9, R73 ;  /* 0x0000004909497221 */ /* 0x020fe20000010000 */
[----:B------:R-:W-:Y:S06]  /*0ae0*/  BRA `(.L_x_8563) ;  /* 0x0000000000107947 */ /* 0x000fec0003800000 */
.L_x_8562:
[----:B-----5:R-:W-:-:S04]  /*0af0*/  PRMT R0, R12, 0x7632, R0 ;  /* 0x000076320c007816 */ /* 0x020fc80000000000 */
[----:B------:R-:W-:-:S05]  /*0b00*/  SHF.L.U32 R0, R0, 0x10, RZ ;  /* 0x0000001000007819 */ /* 0x000fca00000006ff */
[----:B------:R-:W-:-:S04]  /*0b10*/  FADD.FTZ R73, R73, R0 ;  /* 0x0000000049497221 */ /* 0x000fc80000010000 */
[----:B------:R-:W-:-:S07]  /*0b20*/  @P1 FADD.FTZ R73, R9, R73 ;  /* 0x0000004909491221 */ /* 0x000fce0000010000 */
.L_x_8563:
[C---:B------:R-:W-:Y:S02]  /*0b30*/  PRMT R75, R77.reuse, 0x7632, R75 ;  /* 0x000076324d4b7816 */ /* 0x040fe4000000004b */
[----:B------:R-:W-:Y:S01]  /*0b40*/  SHF.L.U32 R74, R77, 0x10, RZ ;  /* 0x000000104d4a7819 */ /* 0x000fe200000006ff */
[----:B------:R-:W-:Y:S06]  /*0b50*/  @P2 BRA `(.L_x_8564) ;  /* 0x00000000000c2947 */ /* 0x000fec0003800000 */
[----:B------:R-:W-:Y:S05]  /*0b60*/  @!P1 BRA `(.L_x_8565) ;  /* 0x0000000000149947 */ /* 0x000fea0003800000 */
[----:B-----5:R-:W-:Y:S01]  /*0b70*/  FADD.FTZ R74, R10, R74 ;  /* 0x0000004a0a4a7221 */ /* 0x020fe20000010000 */
[----:B------:R-:W-:Y:S06]  /*0b80*/  BRA `(.L_x_8565) ;  /* 0x00000000000c7947 */ /* 0x000fec0003800000 */
.L_x_8564:
[----:B-----5:R-:W-:-:S05]  /*0b90*/  SHF.L.U32 R77, R13, 0x10, RZ ;  /* 0x000000100d4d7819 */ /* 0x020fca00000006ff */
[----:B------:R-:W-:-:S04]  /*0ba0*/  FADD.FTZ R74, R77, R74 ;  /* 0x0000004a4d4a7221 */ /* 0x000fc80000010000 */
[----:B------:R-:W-:-:S07]  /*0bb0*/  @P1 FADD.FTZ R74, R10, R74 ;  /* 0x0000004a0a4a1221 */ /* 0x000fce0000010000 */
.L_x_8565:
[----:B------:R-:W-:Y:S01]  /*0bc0*/  SHF.L.U32 R75, R75, 0x10, RZ ;  /* 0x000000104b4b7819 */ /* 0x000fe200000006ff */
[----:B------:R-:W-:Y:S06]  /*0bd0*/  @P2 BRA `(.L_x_8566) ;  /* 0x00000000000c2947 */ /* 0x000fec0003800000 */
[----:B------:R-:W-:Y:S05]  /*0be0*/  @!P1 BRA `(.L_x_8567) ;  /* 0x0000000000189947 */ /* 0x000fea0003800000 */
[----:B-----5:R-:W-:Y:S01]  /*0bf0*/  FADD.FTZ R75, R11, R75 ;  /* 0x0000004b0b4b7221 */ /* 0x020fe20000010000 */
[----:B------:R-:W-:Y:S06]  /*0c00*/  BRA `(.L_x_8567) ;  /* 0x0000000000107947 */ /* 0x000fec0003800000 */
.L_x_8566:
[----:B-----5:R-:W-:-:S04]  /*0c10*/  PRMT R0, R13, 0x7632, R0 ;  /* 0x000076320d007816 */ /* 0x020fc80000000000 */
[----:B------:R-:W-:-:S05]  /*0c20*/  SHF.L.U32 R0, R0, 0x10, RZ ;  /* 0x0000001000007819 */ /* 0x000fca00000006ff */
[----:B------:R-:W-:-:S04]  /*0c30*/  FADD.FTZ R75, R75, R0 ;  /* 0x000000004b4b7221 */ /* 0x000fc80000010000 */
[----:B------:R-:W-:-:S07]  /*0c40*/  @P1 FADD.FTZ R75, R11, R75 ;  /* 0x0000004b0b4b1221 */ /* 0x000fce0000010000 */
.L_x_8567:
[C---:B------:R-:W-:Y:S02]  /*0c50*/  PRMT R77, R78.reuse, 0x7632, R77 ;  /* 0x000076324e4d7816 */ /* 0x040fe4000000004d */
[----:B------:R-:W-:Y:S01]  /*0c60*/  SHF.L.U32 R76, R78, 0x10, RZ ;  /* 0x000000104e4c7819 */ /* 0x000fe200000006ff */
[----:B------:R-:W-:Y:S06]  /*0c70*/  @P2 BRA `(.L_x_8568) ;  /* 0x00000000000c2947 */ /* 0x000fec0003800000 */
[----:B------:R-:W-:Y:S05]  /*0c80*/  @!P1 BRA `(.L_x_8569) ;  /* 0x0000000000149947 */ /* 0x000fea0003800000 */
[----:B-----5:R-:W-:Y:S01]  /*0c90*/  FADD.FTZ R76, R4, R76 ;  /* 0x0000004c044c7221 */ /* 0x020fe20000010000 */
[----:B------:R-:W-:Y:S06]  /*0ca0*/  BRA `(.L_x_8569) ;  /* 0x00000000000c7947 */ /* 0x000fec0003800000 */
.L_x_8568:
[----:B-----5:R-:W-:-:S05]  /*0cb0*/  SHF.L.U32 R83, R14, 0x10, RZ ;  /* 0x000000100e537819 */ /* 0x020fca00000006ff */
[----:B------:R-:W-:-:S04]  /*0cc0*/  FADD.FTZ R76, R83, R76 ;  /* 0x0000004c534c7221 */ /* 0x000fc80000010000 */
[----:B------:R-:W-:-:S07]  /*0cd0*/  @P1 FADD.FTZ R76, R4, R76 ;  /* 0x0000004c044c1221 */ /* 0x000fce0000010000 */
.L_x_8569:
[----:B------:R-:W-:Y:S01]  /*0ce0*/  SHF.L.U32 R77, R77, 0x10, RZ ;  /* 0x000000104d4d7819 */ /* 0x000fe200000006ff */
[----:B------:R-:W-:Y:S06]  /*0cf0*/  @P2 BRA `(.L_x_8570) ;  /* 0x00000000000c2947 */ /* 0x000fec0003800000 */
[----:B------:R-:W-:Y:S05]  /*0d00*/  @!P1 BRA `(.L_x_8571) ;  /* 0x0000000000189947 */ /* 0x000fea0003800000 */
[----:B-----5:R-:W-:Y:S01]  /*0d10*/  FADD.FTZ R77, R5, R77 ;  /* 0x0000004d054d7221 */ /* 0x020fe20000010000 */
[----:B------:R-:W-:Y:S06]  /*0d20*/  BRA `(.L_x_8571) ;  /* 0x0000000000107947 */ /* 0x000fec0003800000 */
.L_x_8570:
[----:B-----5:R-:W-:-:S04]  /*0d30*/  PRMT R0, R14, 0x7632, R0 ;  /* 0x000076320e007816 */ /* 0x020fc80000000000 */
[----:B------:R-:W-:-:S05]  /*0d40*/  SHF.L.U32 R0, R0, 0x10, RZ ;  /* 0x0000001000007819 */ /* 0x000fca00000006ff */
[----:B------:R-:W-:-:S04]  /*0d50*/  FADD.FTZ R77, R77, R0 ;  /* 0x000000004d4d7221 */ /* 0x000fc80000010000 */
[----:B------:R-:W-:-:S07]  /*0d60*/  @P1 FADD.FTZ R77, R5, R77 ;  /* 0x0000004d054d1221 */ /* 0x000fce0000010000 */
.L_x_8571:
[C---:B------:R-:W-:Y:S02]  /*0d70*/  PRMT R0, R79.reuse, 0x7632, R0 ;  /* 0x000076324f007816 */ /* 0x040fe40000000000 */
[----:B------:R-:W-:Y:S01]  /*0d80*/  SHF.L.U32 R78, R79, 0x10, RZ ;  /* 0x000000104f4e7819 */ /* 0x000fe200000006ff */
[----:B------:R-:W-:Y:S06]  /*0d90*/  @P2 BRA `(.L_x_8572) ;  /* 0x00000000000c2947 */ /* 0x000fec0003800000 */
[----:B------:R-:W-:Y:S05]  /*0da0*/  @!P1 BRA `(.L_x_8573) ;  /* 0x0000000000149947 */ /* 0x000fea0003800000 */
[----:B-----5:R-:W-:Y:S01]  /*0db0*/  FADD.FTZ R78, R6, R78 ;  /* 0x0000004e064e7221 */ /* 0x020fe20000010000 */
[----:B------:R-:W-:Y:S06]  /*0dc0*/  BRA `(.L_x_8573) ;  /* 0x00000000000c7947 */ /* 0x000fec0003800000 */
.L_x_8572:
[----:B-----5:R-:W-:-:S05]  /*0dd0*/  SHF.L.U32 R79, R15, 0x10, RZ ;  /* 0x000000100f4f7819 */ /* 0x020fca00000006ff */
[----:B------:R-:W-:-:S04]  /*0de0*/  FADD.FTZ R78, R79, R78 ;  /* 0x0000004e4f4e7221 */ /* 0x000fc80000010000 */
[----:B------:R-:W-:-:S07]  /*0df0*/  @P1 FADD.FTZ R78, R6, R78 ;  /* 0x0000004e064e1221 */ /* 0x000fce0000010000 */
.L_x_8573:
[----:B------:R-:W-:Y:S01]  /*0e00*/  SHF.L.U32 R79, R0, 0x10, RZ ;  /* 0x00000010004f7819 */ /* 0x000fe200000006ff */
[----:B------:R-:W-:Y:S06]  /*0e10*/  @P2 BRA `(.L_x_8574) ;  /* 0x00000000000c2947 */ /* 0x000fec0003800000 */
[----:B------:R-:W-:Y:S05]  /*0e20*/  @!P1 BRA `(.L_x_8575) ;  /* 0x0000000000189947 */ /* 0x000fea0003800000 */
[----:B-----5:R-:W-:Y:S01]  /*0e30*/  FADD.FTZ R79, R7, R79 ;  /* 0x0000004f074f7221 */ /* 0x020fe20000010000 */
[----:B------:R-:W-:Y:S06]  /*0e40*/  BRA `(.L_x_8575) ;  /* 0x0000000000107947 */ /* 0x000fec0003800000 */
.L_x_8574:
[----:B-----5:R-:W-:-:S04]  /*0e50*/  PRMT R0, R15, 0x7632, R0 ;  /* 0x000076320f007816 */ /* 0x020fc80000000000 */
[----:B------:R-:W-:-:S05]  /*0e60*/  SHF.L.U32 R0, R0, 0x10, RZ ;  /* 0x0000001000007819 */ /* 0x000fca00000006ff */
[----:B------:R-:W-:-:S04]  /*0e70*/  FADD.FTZ R79, R79, R0 ;  /* 0x000000004f4f7221 */ /* 0x000fc80000010000 */
[----:B------:R-:W-:-:S07]  /*0e80*/  @P1 FADD.FTZ R79, R7, R79 ;  /* 0x0000004f074f1221 */ /* 0x000fce0000010000 */
.L_x_8575:
[C---:B------:R-:W-:Y:S02]  /*0e90*/  LEA R82, P4, R89.reuse, UR10, 0x5 ;  /* 0x0000000a59527c11 */ /* 0x040fe4000f8828ff */
[----:B------:R-:W-:Y:S02]  /*0ea0*/  IADD3 R90, R88, 0x40, RZ ;  /* 0x00000040585a7810 */ /* 0x000fe40007ffe0ff */
[----:B------:R-:W-:Y:S02]  /*0eb0*/  LEA.HI.X R83, R89, UR11, RZ, 0x5, P4 ;  /* 0x0000000b59537c11 */ /* 0x000fe4000a0f2cff */
[C---:B------:R-:W-:Y:S01]  /*0ec0*/  @P0 LEA R94, P4, R90.reuse, UR14, 0x4 ;  /* 0x0000000e5a5e0c11 */ /* 0x040fe2000f8820ff */
[C---:B------:R-:W-:Y:S02]  /*0ed0*/  IMAD.WIDE.U32 R84, R90.reuse, 0x10, R80 ;  /* 0x000000105a547825 */ /* 0x040fe400078e0050 */
[----:B------:R0:W-:Y:S01]  /*0ee0*/  STG.E.128 desc[UR4][R82.64], R72 ;  /* 0x0000004852007986 */ /* 0x0001e2000c101d04 */
[----:B------:R-:W-:-:S02]  /*0ef0*/  @P0 LEA.HI.X R95, R90, UR15, RZ, 0x4, P4 ;  /* 0x0000000f5a5f0c11 */ /* 0x000fc4000a0f24ff */
[C---:B------:R-:W-:Y:S01]  /*0f00*/  @P1 LEA R92, P4, R90.reuse, UR8, 0x5 ;  /* 0x000000085a5c1c11 */ /* 0x040fe2000f8828ff */
[----:B------:R0:W-:Y:S03]  /*0f10*/  STG.E.128 desc[UR4][R82.64+0x10], R76 ;  /* 0x0000104c52007986 */ /* 0x0001e6000c101d04 */
[----:B------:R-:W-:Y:S01]  /*0f20*/  @P1 LEA.HI.X R93, R90, UR9, RZ, 0x5, P4 ;  /* 0x000000095a5d1c11 */ /* 0x000fe2000a0f2cff */
        /* <DEDUP_REMOVED lines=10> */
.L_x_8576:
[----:B-----5:R-:W-:-:S05]  /*0fd0*/  SHF.L.U32 R83, R12, 0x10, RZ ;  /* 0x000000100c537819 */ /* 0x020fca00000006ff */
[----:B------:R-:W-:-:S04]  /*0fe0*/  FADD.FTZ R80, R83, R80 ;  /* 0x0000005053507221 */ /* 0x000fc80000010000 */
[----:B------:R-:W-:-:S07]  /*0ff0*/  @P1 FADD.FTZ R80, R8, R80 ;  /* 0x0000005008501221 */ /* 0x000fce0000010000 */
.L_x_8577:
[----:B------:R-:W-:Y:S01]  /*1000*/  SHF.L.U32 R81, R81, 0x10, RZ ;  /* 0x0000001051517819 */ /* 0x000fe200000006ff */
[----:B------:R-:W-:Y:S06]  /*1010*/  @P2 BRA `(.L_x_8578) ;  /* 0x00000000000c2947 */ /* 0x000fec0003800000 */
[----:B------:R-:W-:Y:S05]  /*1020*/  @!P1 BRA `(.L_x_8579) ;  /* 0x0000000000189947 */ /* 0x000fea0003800000 */
[----:B-----5:R-:W-:Y:S01]  /*1030*/  FADD.FTZ R81, R9, R81 ;  /* 0x0000005109517221 */ /* 0x020fe20000010000 */
[----:B------:R-:W-:Y:S06]  /*1040*/  BRA `(.L_x_8579) ;  /* 0x0000000000107947 */ /* 0x000fec0003800000 */
.L_x_8578:
[----:B-----5:R-:W-:-:S04]  /*1050*/  PRMT R0, R12, 0x7632, R0 ;  /* 0x000076320c007816 */ /* 0x020fc80000000000 */
[----:B------:R-:W-:-:S05]  /*1060*/  SHF.L.U32 R0, R0, 0x10, RZ ;  /* 0x0000001000007819 */ /* 0x000fca00000006ff */
[----:B------:R-:W-:-:S04]  /*1070*/  FADD.FTZ R81, R81, R0 ;  /* 0x0000000051517221 */ /* 0x000fc80000010000 */
[----:B------:R-:W-:-:S07]  /*1080*/  @P1 FADD.FTZ R81, R9, R81 ;  /* 0x0000005109511221 */ /* 0x000fce0000010000 */
.L_x_8579:
[C---:B------:R-:W-:Y:S02]  /*1090*/  PRMT R83, R85.reuse, 0x7632, R83 ;  /* 0x0000763255537816 */ /* 0x040fe40000000053 */
[----:B------:R-:W-:Y:S01]  /*10a0*/  SHF.L.U32 R82, R85, 0x10, RZ ;  /* 0x0000001055527819 */ /* 0x000fe200000006ff */
[----:B------:R-:W-:Y:S06]  /*10b0*/  @P2 BRA `(.L_x_8580) ;  /* 0x00000000000c2947 */ /* 0x000fec0003800000 */
[----:B------:R-:W-:Y:S05]  /*10c0*/  @!P1 BRA `(.L_x_8581) ;  /* 0x0000000000149947 */ /* 0x000fea0003800000 */
[----:B-----5:R-:W-:Y:S01]  /*10d0*/  FADD.FTZ R82, R10, R82 ;  /* 0x000000520a527221 */ /* 0x020fe20000010000 */
[----:B------:R-:W-:Y:S06]  /*10e0*/  BRA `(.L_x_8581) ;  /* 0x00000000000c7947 */ /* 0x000fec0003800000 */
.L_x_8580:
[----:B-----5:R-:W-:-:S05]  /*10f0*/  SHF.L.U32 R85, R13, 0x10, RZ ;  /* 0x000000100d557819 */ /* 0x020fca00000006ff */
[----:B------:R-:W-:-:S04]  /*1100*/  FADD.FTZ R82, R85, R82 ;  /* 0x0000005255527221 */ /* 0x000fc80000010000 */
[----:B------:R-:W-:-:S07]  /*1110*/  @P1 FADD.FTZ R82, R10, R82 ;  /* 0x000000520a521221 */ /* 0x000fce0000010000 */
.L_x_8581:
[----:B------:R-:W-:Y:S01]  /*1120*/  SHF.L.U32 R83, R83, 0x10, RZ ;  /* 0x0000001053537819 */ /* 0x000fe200000006ff */
[----:B------:R-:W-:Y:S06]  /*1130*/  @P2 BRA `(.L_x_8582) ;  /* 0x00000000000c2947 */ /* 0x000fec0003800000 */
[----:B------:R-:W-:Y:S05]  /*1140*/  @!P1 BRA `(.L_x_8583) ;  /* 0x0000000000189947 */ /* 0x000fea0003800000 */
[----:B-----5:R-:W-:Y:S01]  /*1150*/  FADD.FTZ R83, R11, R83 ;  /* 0x000000530b537221 */ /* 0x020fe20000010000 */
[----:B------:R-:W-:Y:S06]  /*1160*/  BRA `(.L_x_8583) ;  /* 0x0000000000107947 */ /* 0x000fec0003800000 */
.L_x_8582:
[----:B-----5:R-:W-:-:S04]  /*1170*/  PRMT R0, R13, 0x7632, R0 ;  /* 0x000076320d007816 */ /* 0x020fc80000000000 */
[----:B------:R-:W-:-:S05]  /*1180*/  SHF.L.U32 R0, R0, 0x10, RZ ;  /* 0x0000001000007819 */ /* 0x000fca00000006ff */
[----:B------:R-:W-:-:S04]  /*1190*/  FADD.FTZ R83, R83, R0 ;  /* 0x0000000053537221 */ /* 0x000fc80000010000 */
[----:B------:R-:W-:-:S07]  /*11a0*/  @P1 FADD.FTZ R83, R11, R83 ;  /* 0x000000530b531221 */ /* 0x000fce0000010000 */
.L_x_8583:
[C---:B------:R-:W-:Y:S02]  /*11b0*/  PRMT R85, R86.reuse, 0x7632, R85 ;  /* 0x0000763256557816 */ /* 0x040fe40000000055 */
[----:B------:R-:W-:Y:S01]  /*11c0*/  SHF.L.U32 R84, R86, 0x10, RZ ;  /* 0x0000001056547819 */ /* 0x000fe200000006ff */
[----:B------:R-:W-:Y:S06]  /*11d0*/  @P2 BRA `(.L_x_8584) ;  /* 0x00000000000c2947 */ /* 0x000fec0003800000 */
[----:B------:R-:W-:Y:S05]  /*11e0*/  @!P1 BRA `(.L_x_8585) ;  /* 0x0000000000149947 */ /* 0x000fea0003800000 */
[----:B-----5:R-:W-:Y:S01]  /*11f0*/  FADD.FTZ R84, R4, R84 ;  /* 0x0000005404547221 */ /* 0x020fe20000010000 */
[----:B------:R-:W-:Y:S06]  /*1200*/  BRA `(.L_x_8585) ;  /* 0x00000000000c7947 */ /* 0x000fec0003800000 */
.L_x_8584:
[----:B-----5:R-:W-:-:S05]  /*1210*/  SHF.L.U32 R91, R14, 0x10, RZ ;  /* 0x000000100e5b7819 */ /* 0x020fca00000006ff */
[----:B------:R-:W-:-:S04]  /*1220*/  FADD.FTZ R84, R91, R84 ;  /* 0x000000545b547221 */ /* 0x000fc80000010000 */
[----:B------:R-:W-:-:S07]  /*1230*/  @P1 FADD.FTZ R84, R4, R84 ;  /* 0x0000005404541221 */ /* 0x000fce0000010000 */
.L_x_8585:
[----:B------:R-:W-:Y:S01]  /*1240*/  SHF.L.U32 R85, R85, 0x10, RZ ;  /* 0x0000001055557819 */ /* 0x000fe200000006ff */
[----:B------:R-:W-:Y:S06]  /*1250*/  @P2 BRA `(.L_x_8586) ;  /* 0x00000000000c2947 */ /* 0x000fec0003800000 */
[----:B------:R-:W-:Y:S05]  /*1260*/  @!P1 BRA `(.L_x_8587) ;  /* 0x0000000000189947 */ /* 0x000fea0003800000 */
[----:B-----5:R-:W-:Y:S01]  /*1270*/  FADD.FTZ R85, R5, R85 ;  /* 0x0000005505557221 */ /* 0x020fe20000010000 */
[----:B------:R-:W-:Y:S06]  /*1280*/  BRA `(.L_x_8587) ;  /* 0x0000000000107947 */ /* 0x000fec0003800000 */
.L_x_8586:
[----:B-----5:R-:W-:-:S04]  /*1290*/  PRMT R0, R14, 0x7632, R0 ;  /* 0x000076320e007816 */ /* 0x020fc80000000000 */
[----:B------:R-:W-:-:S05]  /*12a0*/  SHF.L.U32 R0, R0, 0x10, RZ ;  /* 0x0000001000007819 */ /* 0x000fca00000006ff */
[----:B------:R-:W-:-:S04]  /*12b0*/  FADD.FTZ R85, R85, R0 ;  /* 0x0000000055557221 */ /* 0x000fc80000010000 */
[----:B------:R-:W-:-:S07]  /*12c0*/  @P1 FADD.FTZ R85, R5, R85 ;  /* 0x0000005505551221 */ /* 0x000fce0000010000 */
.L_x_8587:
[C---:B------:R-:W-:Y:S02]  /*12d0*/  PRMT R0, R87.reuse, 0x7632, R0 ;  /* 0x0000763257007816 */ /* 0x040fe40000000000 */
[----:B------:R-:W-:Y:S01]  /*12e0*/  SHF.L.U32 R86, R87, 0x10, RZ ;  /* 0x0000001057567819 */ /* 0x000fe200000006ff */
[----:B------:R-:W-:Y:S06]  /*12f0*/  @P2 BRA `(.L_x_8588) ;  /* 0x00000000000c2947 */ /* 0x000fec0003800000 */
[----:B------:R-:W-:Y:S05]  /*1300*/  @!P1 BRA `(.L_x_8589) ;  /* 0x0000000000149947 */ /* 0x000fea0003800000 */
[----:B-----5:R-:W-:Y:S01]  /*1310*/  FADD.FTZ R86, R6, R86 ;  /* 0x0000005606567221 */ /* 0x020fe20000010000 */
[----:B------:R-:W-:Y:S06]  /*1320*/  BRA `(.L_x_8589) ;  /* 0x00000000000c7947 */ /* 0x000fec0003800000 */
.L_x_8588:
[----:B-----5:R-:W-:-:S05]  /*1330*/  SHF.L.U32 R87, R15, 0x10, RZ ;  /* 0x000000100f577819 */ /* 0x020fca00000006ff */
[----:B------:R-:W-:-:S04]  /*1340*/  FADD.FTZ R86, R87, R86 ;  /* 0x0000005657567221 */ /* 0x000fc80000010000 */
[----:B------:R-:W-:-:S07]  /*1350*/  @P1 FADD.FTZ R86, R6, R86 ;  /* 0x0000005606561221 */ /* 0x000fce0000010000 */
.L_x_8589:
[----:B------:R-:W-:Y:S01]  /*1360*/  SHF.L.U32 R87, R0, 0x10, RZ ;  /* 0x0000001000577819 */ /* 0x000fe200000006ff */
[----:B------:R-:W-:Y:S06]  /*1370*/  @P2 BRA `(.L_x_8590) ;  /* 0x00000000000c2947 */ /* 0x000fec0003800000 */
[----:B------:R-:W-:Y:S05]  /*1380*/  @!P1 BRA `(.L_x_8591) ;  /* 0x0000000000189947 */ /* 0x000fea0003800000 */
[----:B-----5:R-:W-:Y:S01]  /*1390*/  FADD.FTZ R87, R7, R87 ;  /* 0x0000005707577221 */ /* 0x020fe20000010000 */
[----:B------:R-:W-:Y:S06]  /*13a0*/  BRA `(.L_x_8591) ;  /* 0x0000000000107947 */ /* 0x000fec0003800000 */
.L_x_8590:
[----:B-----5:R-:W-:-:S04]  /*13b0*/  PRMT R0, R15, 0x7632, R0 ;  /* 0x000076320f007816 */ /* 0x020fc80000000000 */
[----:B------:R-:W-:-:S05]  /*13c0*/  SHF.L.U32 R0, R0, 0x10, RZ ;  /* 0x0000001000007819 */ /* 0x000fca00000006ff */
[----:B------:R-:W-:-:S04]  /*13d0*/  FADD.FTZ R87, R87, R0 ;  /* 0x0000000057577221 */ /* 0x000fc80000010000 */
[----:B------:R-:W-:-:S07]  /*13e0*/  @P1 FADD.FTZ R87, R7, R87 ;  /* 0x0000005707571221 */ /* 0x000fce0000010000 */
.L_x_8591:
        /* <DEDUP_REMOVED lines=100> */
.L_x_8605:
[----:B-1----:R-:W-:Y:S01]  /*1a30*/  FADD.FTZ R97, R96, R97 ;  /* 0x0000006160617221 */ /* 0x002fe20000010000 */
[C---:B------:R-:W-:Y:S01]  /*1a40*/  FMUL.FTZ R94, R91.reuse, R91 ;  /* 0x0000005b5b5e7220 */ /* 0x040fe20000410000 */
[----:B0-----:R-:W-:Y:S02]  /*1a50*/  FSEL R96, R91, RZ, !P3 ;  /* 0x000000ff5b607208 */ /* 0x001fe40005800000 */
[----:B------:R-:W-:Y:S02]  /*1a60*/  FFMA.FTZ R0, R97, R92, UR7 ;  /* 0x0000000761007e23 */ /* 0x000fe4000801005c */
[----:B------:R-:W0:Y:S01]  /*1a70*/  @!P1 LDC.64 R92, c[0x0][0x250] ;  /* 0x00009400ff5c9b82 */ /* 0x000e220000000a00 */
[----:B------:R-:W-:Y:S01]  /*1a80*/  FSEL R95, R94, RZ, P3 ;  /* 0x000000ff5e5f7208 */ /* 0x000fe20001800000 */
[C---:B------:R-:W-:Y:S01]  /*1a90*/  FADD.FTZ R67, -R96.reuse, R67 ;  /* 0x0000004360437221 */ /* 0x040fe20000010100 */
[C---:B------:R-:W-:Y:S01]  /*1aa0*/  FADD.FTZ R99, -R96.reuse, R70 ;  /* 0x0000004660637221 */ /* 0x040fe20000010100 */
[C---:B------:R-:W-:Y:S01]  /*1ab0*/  FADD.FTZ R71, -R96.reuse, R71 ;  /* 0x0000004760477221 */ /* 0x040fe20000010100 */
[----:B------:R-:W-:Y:S01]  /*1ac0*/  FADD.FTZ R97, -R96, R64 ;  /* 0x0000004060617221 */ /* 0x000fe20000010100 */
[----:B------:R-:W-:Y:S01]  /*1ad0*/  FADD.FTZ R0, R0, R95 ;  /* 0x0000005f00007221 */ /* 0x000fe20000010000 */
[C---:B------:R-:W-:Y:S01]  /*1ae0*/  FADD.FTZ R65, -R96.reuse, R65 ;  /* 0x0000004160417221 */ /* 0x040fe20000010100 */
        /* <DEDUP_REMOVED lines=19> */
[----:B------:R0:W-:Y:S01]  /*1c20*/  @!P1 STG.E desc[UR4][R92.64], R91 ;  /* 0x0000005b5c009986 */ /* 0x0001e2000c101904 */
[C---:B--2---:R-:W-:Y:S01]  /*1c30*/  FMUL.FTZ R70, R0.reuse, R67 ;  /* 0x0000004300467220 */ /* 0x044fe20000410000 */
[C---:B------:R-:W-:Y:S01]  /*1c40*/  FMUL.FTZ R99, R0.reuse, R99 ;  /* 0x0000006300637220 */ /* 0x040fe20000410000 */
[----:B------:R-:W-:Y:S01]  /*1c50*/  FMUL.FTZ R64, R0, R71 ;  /* 0x0000004700407220 */ /* 0x000fe20000410000 */
[----:B-1----:R-:W-:-:S04]  /*1c60*/  @!P1 IMAD.WIDE R94, R3, 0x4, R94 ;  /* 0x00000004035e9825 */ /* 0x002fc800078e025e */
[----:B------:R-:W-:Y:S01]  /*1c70*/  FMUL.FTZ R84, R0, R85 ;  /* 0x0000005500547220 */ /* 0x000fe20000410000 */
[----:B------:R-:W-:Y:S01]  /*1c80*/  FFMA.FTZ R67, R46, R99, R22 ;  /* 0x000000632e437223 */ /* 0x000fe20000010016 */
[----:B------:R-:W-:Y:S01]  /*1c90*/  FFMA.FTZ R64, R47, R64, R23 ;  /* 0x000000402f407223 */ /* 0x000fe20000010017 */
[----:B------:R-:W-:Y:S01]  /*1ca0*/  FFMA.FTZ R70, R43, R70, R19 ;  /* 0x000000462b467223 */ /* 0x000fe20000010013 */
[----:B------:R1:W-:Y:S01]  /*1cb0*/  @!P1 STG.E desc[UR4][R94.64], R0 ;  /* 0x000000005e009986 */ /* 0x0003e2000c101904 */
[C---:B------:R-:W-:Y:S01]  /*1cc0*/  FMUL.FTZ R97, R0.reuse, R97 ;  /* 0x0000006100617220 */ /* 0x040fe20000410000 */
[----:B------:R-:W-:Y:S01]  /*1cd0*/  FMUL.FTZ R105, R0, R105 ;  /* 0x0000006900697220 */ /* 0x000fe20000410000 */
[----:B0-----:R-:W-:Y:S01]  /*1ce0*/  FADD.FTZ R91, -R96, R66 ;  /* 0x00000042605b7221 */ /* 0x001fe20000010100 */
[C---:B------:R-:W-:Y:S01]  /*1cf0*/  FMUL.FTZ R66, R0.reuse, R65 ;  /* 0x0000004100427220 */ /* 0x040fe20000410000 */
[----:B------:R-:W-:Y:S01]  /*1d00*/  FMUL.FTZ R78, R0, R77 ;  /* 0x0000004d004e7220 */ /* 0x000fe20000410000 */
[----:B------:R-:W-:Y:S01]  /*1d10*/  FADD.FTZ R93, -R96, R68 ;  /* 0x00000044605d7221 */ /* 0x000fe20000010100 */
[C---:B------:R-:W-:Y:S01]  /*1d20*/  FMUL.FTZ R91, R0.reuse, R91 ;  /* 0x0000005b005b7220 */ /* 0x040fe20000410000 */
[C---:B------:R-:W-:Y:S01]  /*1d30*/  FMUL.FTZ R80, R0.reuse, R79 ;  /* 0x0000004f00507220 */ /* 0x040fe20000410000 */
[C---:B------:R-:W-:Y:S01]  /*1d40*/  FMUL.FTZ R74, R0.reuse, R69 ;  /* 0x00000045004a7220 */ /* 0x040fe20000410000 */
[----:B------:R-:W-:Y:S01]  /*1d50*/  FMUL.FTZ R76, R0, R75 ;  /* 0x0000004b004c7220 */ /* 0x000fe20000410000 */
[----:B------:R-:W-:Y:S01]  /*1d60*/  FFMA.FTZ R65, R42, R91, R18 ;  /* 0x0000005b2a417223 */ /* 0x000fe20000010012 */
[----:B-1----:R-:W-:Y:S01]  /*1d70*/  FADD.FTZ R95, -R96, R73 ;  /* 0x00000049605f7221 */ /* 0x002fe20000010100 */
[----:B------:R-:W-:Y:S01]  /*1d80*/  F2FP.BF16.F32.PACK_AB R67, R64, R67 ;  /* 0x000000434043723e */ /* 0x000fe200000010ff */
[----:B------:R-:W-:Y:S01]  /*1d90*/  FFMA.FTZ R79, R61, R84, R37 ;  /* 0x000000543d4f7223 */ /* 0x000fe20000010025 */
[----:B------:R-:W-:Y:S01]  /*1da0*/  FFMA.FTZ R64, R40, R97, R16 ;  /* 0x0000006128407223 */ /* 0x000fe20000010010 */
[----:B------:R-:W-:Y:S01]  /*1db0*/  F2FP.BF16.F32.PACK_AB R65, R70, R65 ;  /* 0x000000414641723e */ /* 0x000fe200000010ff */
[----:B------:R-:W-:Y:S01]  /*1dc0*/  FFMA.FTZ R69, R41, R66, R17 ;  /* 0x0000004229457223 */ /* 0x000fe20000010011 */
[----:B------:R-:W-:Y:S01]  /*1dd0*/  FFMA.FTZ R70, R52, R105, R28 ;  /* 0x0000006934467223 */ /* 0x000fe2000001001c */
[----:B------:R-:W-:Y:S01]  /*1de0*/  FFMA.FTZ R75, R53, R78, R29 ;  /* 0x0000004e354b7223 */ /* 0x000fe2000001001d */
[----:B------:R-:W0:Y:S01]  /*1df0*/  LDC.64 R84, c[0x0][0x210] ;  /* 0x00008400ff547b82 */ /* 0x000e220000000a00 */
        /* <DEDUP_REMOVED lines=31> */
[----:B------:R-:W-:Y:S01]  /*1ff0*/  F2FP.BF16.F32.PACK_AB R71, R80, R71 ;  /* 0x000000475047723e */ /* 0x000fe200000010ff */
[----:B------:R-:W-:Y:S01]  /*2000*/  FFMA.FTZ R111, R58, R111, R34 ;  /* 0x0000006f3a6f7223 */ /* 0x000fe20000010022 */
[----:B------:R-:W-:Y:S01]  /*2010*/  FFMA.FTZ R82, R59, R82, R35 ;  /* 0x000000523b527223 */ /* 0x000fe20000010023 */
[----:B------:R-:W-:-:S02]  /*2020*/  LEA R78, P2, R89, UR12, 0x4 ;  /* 0x0000000c594e7c11 */ /* 0x000fc4000f8420ff */
[----:B------:R-:W-:Y:S02]  /*2030*/  LEA R80, P4, R90, UR12, 0x4 ;  /* 0x0000000c5a507c11 */ /* 0x000fe4000f8820ff */
[----:B------:R-:W-:Y:S02]  /*2040*/  F2FP.BF16.F32.PACK_AB R74, R79, R74 ;  /* 0x0000004a4f4a723e */ /* 0x000fe400000010ff */
[----:B------:R-:W-:Y:S02]  /*2050*/  LEA.HI.X R77, R88, UR13, RZ, 0x4, P1 ;  /* 0x0000000d584d7c11 */ /* 0x000fe400088f24ff */
[----:B------:R-:W-:Y:S02]  /*2060*/  F2FP.BF16.F32.PACK_AB R68, R68, R73 ;  /* 0x000000494444723e */ /* 0x000fe400000010ff */
[----:B------:R-:W-:Y:S01]  /*2070*/  LEA.HI.X R79, R89, UR13, RZ, 0x4, P2 ;  /* 0x0000000d594f7c11 */ /* 0x000fe200090f24ff */
        /* <DEDUP_REMOVED lines=10> */
.L_x_8543:
[----:B------:R-:W-:Y:S05]  /*2120*/  EXIT ;  /* 0x000000000000794d */ /* 0x000fea0003800000 */
.L_x_8592:
        /* <DEDUP_REMOVED lines=8> */
.L_x_8595:
[----:B------:R-:W-:Y:S05]  /*21b0*/  BSYNC B1 ;  /* 0x0000000000017941 */ /* 0x000fea0003800000 */
.L_x_8594:
        /* <DEDUP_REMOVED lines=9> */
.L_x_8596:
[----:B------:R-:W-:Y:S01]  /*2250*/  HFMA2.MMA R100, -RZ, RZ, 0, 2.384185791015625e-07 ;  /* 0x00000004ff647435 */ /* 0x000fe200000001ff */
[----:B------:R-:W-:-:S05]  /*2260*/  MOV R92, R97 ;  /* 0x00000061005c7202 */ /* 0x000fca0000000f00 */
[----:B------:R-:W-:-:S05]  /*2270*/  FADD.FTZ R94, R93, R92 ;  /* 0x0000005c5d5e7221 */ /* 0x000fca0000010000 */
[----:B------:R-:W-:-:S07]  /*2280*/  MOV R99, R94 ;  /* 0x0000005e00637202 */ /* 0x000fce0000000f00 */
[----:B------:R-:W-:Y:S05]  /*2290*/  WARPSYNC.COLLECTIVE R98, `(.L_x_8597) ;  /* 0x0000000062087348 */ /* 0x000fea0003c00000 */
[----:B------:R0:W1:Y:S02]  /*22a0*/  SHFL.BFLY P2, R97, R99, R100, R101 ;  /* 0x0c00006463617389 */ /* 0x0000640000040065 */
[----:B01----:R-:W-:Y:S01]  /*22b0*/  ENDCOLLECTIVE ;  /* 0x000000000000791b */ /* 0x003fe20003800000 */
.L_x_8597:
[----:B------:R-:W-:Y:S01]  /*22c0*/  HFMA2.MMA R100, -RZ, RZ, 0, 4.76837158203125e-07 ;  /* 0x00000008ff647435 */ /* 0x000fe200000001ff */
[----:B------:R-:W-:-:S05]  /*22d0*/  MOV R91, R97 ;  /* 0x00000061005b7202 */ /* 0x000fca0000000f00 */
[----:B------:R-:W-:-:S05]  /*22e0*/  FADD.FTZ R95, R94, R91 ;  /* 0x0000005b5e5f7221 */ /* 0x000fca0000010000 */
[----:B------:R-:W-:-:S07]  /*22f0*/  MOV R99, R95 ;  /* 0x0000005f00637202 */ /* 0x000fce0000000f00 */
[----:B------:R-:W-:Y:S05]  /*2300*/  WARPSYNC.COLLECTIVE R98, `(.L_x_8598) ;  /* 0x0000000062087348 */ /* 0x000fea0003c00000 */
[----:B------:R0:W1:Y:S02]  /*2310*/  SHFL.BFLY P2, R97, R99, R100, R101 ;  /* 0x0c00006463617389 */ /* 0x0000640000040065 */
[----:B01----:R-:W-:Y:S01]  /*2320*/  ENDCOLLECTIVE ;  /* 0x000000000000791b */ /* 0x003fe20003800000 */
.L_x_8598:
        /* <DEDUP_REMOVED lines=8> */
.L_x_8599:
        /* <DEDUP_REMOVED lines=56> */
.L_x_8600:
[----:B------:R-:W-:Y:S01]  /*2730*/  HFMA2.MMA R100, -RZ, RZ, 0, 1.1920928955078125e-07 ;  /* 0x00000002ff647435 */ /* 0x000fe200000001ff */
[----:B------:R-:W-:-:S05]  /*2740*/  MOV R93, R97 ;  /* 0x00000061005d7202 */ /* 0x000fca0000000f00 */
[----:B------:R-:W-:-:S05]  /*2750*/  FADD.FTZ R93, R0, R93 ;  /* 0x0000005d005d7221 */ /* 0x000fca0000010000 */
[----:B------:R-:W-:-:S07]  /*2760*/  MOV R99, R93 ;  /* 0x0000005d00637202 */ /* 0x000fce0000000f00 */
[----:B------:R-:W-:Y:S05]  /*2770*/  WARPSYNC.COLLECTIVE R98, `(.L_x_8601) ;  /* 0x0000000062087348 */ /* 0x000fea0003c00000 */
[----:B------:R0:W1:Y:S02]  /*2780*/  SHFL.BFLY P2, R97, R99, R100, R101 ;  /* 0x0c00006463617389 */ /* 0x0000640000040065 */
[----:B01----:R-:W-:Y:S01]  /*2790*/  ENDCOLLECTIVE ;  /* 0x000000000000791b */ /* 0x003fe20003800000 */
.L_x_8601:
[----:B------:R-:W-:Y:S01]  /*27a0*/  HFMA2.MMA R100, -RZ, RZ, 0, 2.384185791015625e-07 ;  /* 0x00000004ff647435 */ /* 0x000fe200000001ff */
[----:B------:R-:W-:-:S05]  /*27b0*/  MOV R94, R97 ;  /* 0x00000061005e7202 */ /* 0x000fca0000000f00 */
[----:B------:R-:W-:-:S05]  /*27c0*/  FADD.FTZ R94, R93, R94 ;  /* 0x0000005e5d5e7221 */ /* 0x000fca0000010000 */
[----:B------:R-:W-:-:S07]  /*27d0*/  MOV R99, R94 ;  /* 0x0000005e00637202 */ /* 0x000fce0000000f00 */
[----:B------:R-:W-:Y:S05]  /*27e0*/  WARPSYNC.COLLECTIVE R98, `(.L_x_8602) ;  /* 0x0000000062087348 */ /* 0x000fea0003c00000 */
[----:B------:R0:W1:Y:S02]  /*27f0*/  SHFL.BFLY P2, R97, R99, R100, R101 ;  /* 0x0c00006463617389 */ /* 0x0000640000040065 */
[----:B01----:R-:W-:Y:S01]  /*2800*/  ENDCOLLECTIVE ;  /* 0x000000000000791b */ /* 0x003fe20003800000 */
.L_x_8602:
[----:B------:R-:W-:Y:S01]  /*2810*/  HFMA2.MMA R100, -RZ, RZ, 0, 4.76837158203125e-07 ;  /* 0x00000008ff647435 */ /* 0x000fe200000001ff */
[----:B------:R-:W-:-:S05]  /*2820*/  MOV R95, R97 ;  /* 0x00000061005f7202 */ /* 0x000fca0000000f00 */
[----:B------:R-:W-:-:S05]  /*2830*/  FADD.FTZ R95, R94, R95 ;  /* 0x0000005f5e5f7221 */ /* 0x000fca0000010000 */
[----:B------:R-:W-:-:S07]  /*2840*/  MOV R99, R95 ;  /* 0x0000005f00637202 */ /* 0x000fce0000000f00 */
[----:B------:R-:W-:Y:S05]  /*2850*/  WARPSYNC.COLLECTIVE R98, `(.L_x_8603) ;  /* 0x0000000062087348 */ /* 0x000fea0003c00000 */
[----:B------:R0:W1:Y:S02]  /*2860*/  SHFL.BFLY P2, R97, R99, R100, R101 ;  /* 0x0c00006463617389 */ /* 0x0000640000040065 */
[----:B01----:R-:W-:Y:S01]  /*2870*/  ENDCOLLECTIVE ;  /* 0x000000000000791b */ /* 0x003fe20003800000 */
.L_x_8603:
[----:B------:R-:W-:Y:S01]  /*2880*/  HFMA2.MMA R100, -RZ, RZ, 0, 9.5367431640625e-07 ;  /* 0x00000010ff647435 */ /* 0x000fe200000001ff */
[----:B------:R-:W-:-:S05]  /*2890*/  MOV R96, R97 ;  /* 0x0000006100607202 */ /* 0x000fca0000000f00 */
[----:B------:R-:W-:-:S05]  /*28a0*/  FADD.FTZ R96, R95, R96 ;  /* 0x000000605f607221 */ /* 0x000fca0000010000 */
[----:B------:R-:W-:-:S07]  /*28b0*/  MOV R99, R96 ;  /* 0x0000006000637202 */ /* 0x000fce0000000f00 */
[----:B------:R-:W-:Y:S05]  /*28c0*/  WARPSYNC.COLLECTIVE R98, `(.L_x_8604) ;  /* 0x0000000062087348 */ /* 0x000fea0003c00000 */
[----:B------:R0:W1:Y:S02]  /*28d0*/  SHFL.BFLY P2, R97, R99, R100, R101 ;  /* 0x0c00006463617389 */ /* 0x0000640000040065 */
[----:B01----:R-:W-:Y:S01]  /*28e0*/  ENDCOLLECTIVE ;  /* 0x000000000000791b */ /* 0x003fe20003800000 */
.L_x_8604:
[----:B------:R-:W-:Y:S05]  /*28f0*/  BRA `(.L_x_8605) ;  /* 0xfffffff0004c7947 */ /* 0x000fea000383ffff */
.L_x_8606:
        /* <DEDUP_REMOVED lines=16> */
.L_x_20708:


//--------------------- .text._ZN10layer_norm31ln_parallel_residual_fwd_kernelINS_13Kernel_traitsIf13__nv_bfloat16fS2_fjLj768ELj1ELj4ELj1ELj16ENS_18Kernel_traits_baseILj768EfS2_fS2_fjLj128EEEEELb1ELb0ELb0EEEvNS_9FwdParamsE --------------------------
	.section	.text._ZN10layer_norm31ln_parallel_residual_fwd_kernelINS_13Kernel_traitsIf13__nv_bfloat16fS2_fjLj768ELj1ELj4ELj1ELj16ENS_18Kernel_traits_baseILj768EfS2_fS2_fjLj128EEEEELb1ELb0ELb0EEEvNS_9FwdParamsE,"ax",@progbits
	.align	128
        .global         _ZN10layer_norm31ln_parallel_residual_fwd_kernelINS_13Kernel_traitsIf13__nv_bfloat16fS2_fjLj768ELj1ELj4ELj1ELj16ENS_18Kernel_traits_baseILj768EfS2_fS2_fjLj128EEEEELb1ELb0ELb0EEEvNS_9FwdParamsE
        .type           _ZN10layer_norm31ln_parallel_residual_fwd_kernelINS_13Kernel_traitsIf13__nv_bfloat16fS2_fjLj768ELj1ELj4ELj1ELj16ENS_18Kernel_traits_baseILj768EfS2_fS2_fjLj128EEEEELb1ELb0ELb0EEEvNS_9FwdParamsE,@function
        .size           _ZN10layer_norm31ln_parallel_residual_fwd_kernelINS_13Kernel_traitsIf13__nv_bfloat16fS2_fjLj768ELj1ELj4ELj1ELj16ENS_18Kernel_traits_baseILj768EfS2_fS2_fjLj128EEEEELb1ELb0ELb0EEEvNS_9FwdParamsE,(.L_x_20709 - _ZN10layer_norm31ln_parallel_residual_fwd_kernelINS_13Kernel_traitsIf13__nv_bfloat16fS2_fjLj768ELj1ELj4ELj1ELj16ENS_18Kernel_traits_baseILj768EfS2_fS2_fjLj128EEEEELb1ELb0ELb0EEEvNS_9FwdParamsE)
        .other          _ZN10layer_norm31ln_parallel_residual_fwd_kernelINS_13Kernel_traitsIf13__nv_bfloat16fS2_fjLj768ELj1ELj4ELj1ELj16ENS_18Kernel_traits_baseILj768EfS2_fS2_fjLj128EEEEELb1ELb0ELb0EEEvNS_9FwdParamsE,@"STO_CUDA_ENTRY STV_DEFAULT"
_ZN10layer_norm31ln_parallel_residual_fwd_kernelINS_13Kernel_traitsIf13__nv_bfloat16fS2_fjLj768ELj1ELj4ELj1ELj16ENS_18Kernel_traits_baseILj768EfS2_fS2_fjLj128EEEEELb1ELb0ELb0EEEvNS_9FwdParamsE:
.text._ZN10layer_norm31ln_parallel_residual_fwd_kernelINS_13Kernel_traitsIf13__nv_bfloat16fS2_fjLj768ELj1ELj4ELj1ELj16ENS_18Kernel_traits_baseILj768EfS2_fS2_fjLj128EEEEELb1ELb0ELb0EEEvNS_9FwdParamsE:
        /* <DEDUP_REMOVED lines=14> */
[----:B------:R-:W-:Y:S01]  /*00e0*/  MOV R2, UR6 ;  /* 0x0000000600027c02 */ /* 0x000fe20008000f00 */
[----:B------:R-:W-:-:S06]  /*00f0*/  IMAD.U32 R3, RZ, RZ, UR7 ;  /* 0x00000007ff037e24 */ /* 0x000fcc000f8e00ff */
[----:B------:R-:W5:Y:S01]  /*0100*/  @P0 LDG.E.64 R2, desc[UR4][R2.64] ;  /* 0x0000000402020981 */ /* 0x000f62000c1e1b00 */
[----:B------:R-:W-:Y:S01]  /*0110*/  ULDC UR6, c[0x0][0x0] ;  /* 0x0000000000067ab9 */ /* 0x000fe20000000800 */
[----:B--2---:R-:W-:Y:S01]  /*0120*/  LOP3.LUT R156, R163, 0x1f, RZ, 0xc0, !PT ;  /* 0x0000001fa39c7812 */ /* 0x004fe200078ec0ff */
[----:B---3--:R-:W-:Y:S01]  /*0130*/  IMAD R144, R12, UR6, R163 ;  /* 0x000000060c907c24 */ /* 0x008fe2000f8e02a3 */
[----:B0-----:R-:W-:Y:S01]  /*0140*/  SHF.R.S32.HI R0, RZ, 0x1f, R13 ;  /* 0x0000001fff007819 */ /* 0x001fe2000001140d */
[----:B------:R-:W-:Y:S01]  /*0150*/  BSSY B0, `(.L_x_8607) ;  /* 0x0000065000007945 */ /* 0x000fe20003800000 */
[----:B------:R-:W-:Y:S01]  /*0160*/  LOP3.LUT R188, R188, 0xffffffdf, RZ, 0xc0, !PT ;  /* 0xffffffdfbcbc7812 */ /* 0x000fe200078ec0ff */
[----:B------:R-:W-:Y:S01]  /*0170*/  IMAD.MOV.U32 R77, RZ, RZ, R156 ;  /* 0x000000ffff4d7224 */ /* 0x000fe200078e009c */
[----:B------:R-:W-:Y:S02]  /*0180*/  LEA.HI R0, R0, R13, RZ, 0x3 ;  /* 0x0000000d00007211 */ /* 0x000fe400078f18ff */
[----:B------:R-:W-:-:S04]  /*0190*/  SHF.R.U32.HI R163, RZ, 0x5, R163 ;  /* 0x00000005ffa37819 */ /* 0x000fc800000116a3 */
[----:B------:R-:W-:Y:S02]  /*01a0*/  LEA R163, R12, R163, 0x2 ;  /* 0x000000a30ca37211 */ /* 0x000fe400078e10ff */
[----:B----4-:R-:W-:Y:S01]  /*01b0*/  @P0 IADD3 R182, P1, R4, R7, RZ ;  /* 0x0000000704b60210 */ /* 0x010fe20007f3e0ff */
[----:B------:R-:W-:-:S04]  /*01c0*/  IMAD.WIDE.U32 R6, R144, -0x326172a9, RZ ;  /* 0xcd9e8d5790067825 */ /* 0x000fc800078e00ff */
[----:B------:R-:W-:Y:S01]  /*01d0*/  @P0 IMAD.X R183, RZ, RZ, R5, P1 ;  /* 0x000000ffffb70224 */ /* 0x000fe200008e0605 */
[----:B-----5:R-:W-:Y:S01]  /*01e0*/  IADD3 R147, R3, -0x4498517b, RZ ;  /* 0xbb67ae8503937810 */ /* 0x020fe20007ffe0ff */
[----:B------:R-:W-:-:S03]  /*01f0*/  VIADD R148, R2, 0x9e3779b9 ;  /* 0x9e3779b902947836 */ /* 0x000fc60000000000 */
[--C-:B------:R-:W-:Y:S01]  /*0200*/  SHF.R.U32.HI R145, RZ, 0x2, R183.reuse ;  /* 0x00000002ff917819 */ /* 0x100fe200000116b7 */
[----:B------:R-:W-:Y:S01]  /*0210*/  VIADD R149, R2, 0x3c6ef372 ;  /* 0x3c6ef37202957836 */ /* 0x000fe20000000000 */
[----:B------:R-:W-:Y:S01]  /*0220*/  SHF.R.U64 R146, R182, 0x2, R183 ;  /* 0x00000002b6927819 */ /* 0x000fe200000012b7 */
[----:B------:R-:W-:Y:S01]  /*0230*/  VIADD R151, R3, 0x32370b8f ;  /* 0x32370b8f03977836 */ /* 0x000fe20000000000 */
[----:B------:R-:W-:Y:S01]  /*0240*/  LOP3.LUT R8, R7, R145, R2, 0x96, !PT ;  /* 0x0000009107087212 */ /* 0x000fe200078e9602 */
[----:B------:R-:W-:Y:S01]  /*0250*/  VIADD R152, R2, 0xdaa66d2b ;  /* 0xdaa66d2b02987836 */ /* 0x000fe20000000000 */
[----:B------:R-:W-:Y:S01]  /*0260*/  IADD3 R150, R3, 0x76cf5d0a, RZ ;  /* 0x76cf5d0a03967810 */ /* 0x000fe20007ffe0ff */
[----:B------:R-:W-:Y:S01]  /*0270*/  IMAD.WIDE.U32 R4, R146, -0x2daee0ad, RZ ;  /* 0xd2511f5392047825 */ /* 0x000fe200078e00ff */
[C---:B------:R-:W-:Y:S02]  /*0280*/  IADD3 R153, R2.reuse, 0x78dde6e4, RZ ;  /* 0x78dde6e402997810 */ /* 0x040fe40007ffe0ff */
[----:B------:R-:W-:Y:S01]  /*0290*/  IADD3 R157, R2, 0x1715609d, RZ ;  /* 0x1715609d029d7810 */ /* 0x000fe20007ffe0ff */
[----:B------:R-:W-:Y:S01]  /*02a0*/  IMAD.WIDE.U32 R8, R8, -0x2daee0ad, RZ ;  /* 0xd2511f5308087825 */ /* 0x000fe200078e00ff */
[----:B------:R-:W-:-:S02]  /*02b0*/  LOP3.LUT R5, R5, R3, RZ, 0x3c, !PT ;  /* 0x0000000305057212 */ /* 0x000fc400078e3cff */
[C---:B------:R-:W-:Y:S01]  /*02c0*/  IADD3 R159, R3.reuse, 0x646e171e, RZ ;  /* 0x646e171e039f7810 */ /* 0x040fe20007ffe0ff */
        /* <DEDUP_REMOVED lines=22> */
[----:B------:R-:W-:-:S05]  /*0430*/  IMAD.WIDE.U32 R4, R5, -0x326172a9, RZ ;  /* 0xcd9e8d5705047825 */ /* 0x000fca00078e00ff */
[----:B------:R-:W-:Y:S01]  /*0440*/  LOP3.LUT R6, R5, R8, R157, 0x96, !PT ;  /* 0x0000000805067212 */ /* 0x000fe200078e969d */
[----:B------:R-:W-:Y:S01]  /*0450*/  IMAD.WIDE.U32 R8, R9, -0x326172a9, RZ ;  /* 0xcd9e8d5709087825 */ /* 0x000fe200078e00ff */
[----:B------:R-:W-:-:S03]  /*0460*/  LOP3.LUT R5, R77, 0x1f, RZ, 0x3c, !PT ;  /* 0x0000001f4d057812 */ /* 0x000fc600078e3cff */
[----:B------:R-:W-:Y:S01]  /*0470*/  IMAD.WIDE.U32 R6, R6, -0x2daee0ad, RZ ;  /* 0xd2511f5306067825 */ /* 0x000fe200078e00ff */
[----:B------:R-:W-:Y:S02]  /*0480*/  LEA.HI.SX32 R160, R0, R5, 0x1d ;  /* 0x0000000500a07211 */ /* 0x000fe400078feaff */
[----:B------:R-:W-:Y:S02]  /*0490*/  LOP3.LUT R108, R9, R4, R158, 0x96, !PT ;  /* 0x00000004096c7212 */ /* 0x000fe400078e969e */
[C---:B------:R-:W-:Y:S02]  /*04a0*/  LOP3.LUT P2, RZ, R160.reuse, 0xffffffe0, RZ, 0xc0, !PT ;  /* 0xffffffe0a0ff7812 */ /* 0x040fe4000784c0ff */
[----:B------:R-:W-:Y:S01]  /*04b0*/  ISETP.GE.U32.AND P5, PT, R160, 0x40, PT ;  /* 0x00000040a000780c */ /* 0x000fe20003fa6070 */
[----:B------:R-:W-:Y:S01]  /*04c0*/  IMAD.WIDE.U32 R108, R108, -0x2daee0ad, RZ ;  /* 0xd2511f536c6c7825 */ /* 0x000fe200078e00ff */
[----:B------:R-:W-:Y:S02]  /*04d0*/  ISETP.GE.U32.AND P4, PT, R160, 0x60, PT ;  /* 0x00000060a000780c */ /* 0x000fe40003f86070 */
[----:B------:R-:W-:-:S02]  /*04e0*/  LOP3.LUT R110, R7, R10, R159, 0x96, !PT ;  /* 0x0000000a076e7212 */ /* 0x000fc400078e969f */
[----:B------:R-:W-:-:S03]  /*04f0*/  LOP3.LUT R169, R109, R6, R161, 0x96, !PT ;  /* 0x000000066da97212 */ /* 0x000fc600078e96a1 */
[----:B------:R-:W-:Y:S02]  /*0500*/  IMAD.WIDE.U32 R110, R110, -0x326172a9, RZ ;  /* 0xcd9e8d576e6e7825 */ /* 0x000fe400078e00ff */
[----:B------:R-:W-:-:S03]  /*0510*/  @P2 LOP3.LUT R188, R188, 0x20, RZ, 0xfc, !PT ;  /* 0x00000020bcbc2812 */ /* 0x000fc600078efcff */
[----:B------:R-:W-:Y:S02]  /*0520*/  LOP3.LUT R112, R111, R8, R162, 0x96, !PT ;  /* 0x000000086f707212 */ /* 0x000fe400078e96a2 */
[----:B------:R-:W-:-:S04]  /*0530*/  LOP3.LUT R188, R188, 0xffffff7f, RZ, 0xc0, !PT ;  /* 0xffffff7fbcbc7812 */ /* 0x000fc800078ec0ff */
[----:B------:R-:W-:-:S04]  /*0540*/  @P5 LOP3.LUT R188, R188, 0x80, RZ, 0xfc, !PT ;  /* 0x00000080bcbc5812 */ /* 0x000fc800078efcff */
[----:B------:R-:W-:-:S04]  /*0550*/  LOP3.LUT R188, R188, 0xffffffbf, RZ, 0xc0, !PT ;  /* 0xffffffbfbcbc7812 */ /* 0x000fc800078ec0ff */
[----:B------:R-:W-:Y:S01]  /*0560*/  @P4 LOP3.LUT R188, R188, 0x40, RZ, 0xfc, !PT ;  /* 0x00000040bcbc4812 */ /* 0x000fe200078efcff */
[----:B------:R-:W-:Y:S06]  /*0570*/  @!P2 BRA `(.L_x_8608) ;  /* 0x000000000088a947 */ /* 0x000fec0003800000 */
[----:B------:R-:W0:Y:S01]  /*0580*/  LDC.64 R36, c[0x0][0x260] ;  /* 0x00009800ff247b82 */ /* 0x000e220000000a00 */
[----:B------:R-:W-:Y:S01]  /*0590*/  ULDC.64 UR10, c[0x0][0x2d0] ;  /* 0x0000b400000a7ab9 */ /* 0x000fe20000000a00 */
        /* <DEDUP_REMOVED lines=19> */
[C---:B------:R-:W-:Y:S01]  /*06d0*/  @P1 LEA R38, P2, R77.reuse, UR6, 0x5 ;  /* 0x000000064d261c11 */ /* 0x040fe2000f8428ff */
        /* <DEDUP_REMOVED lines=12> */
.L_x_8608:
[----:B------:R-:W-:Y:S05]  /*07a0*/  BSYNC B0 ;  /* 0x0000000000007941 */ /* 0x000fea0003800000 */
.L_x_8607:
[----:B------:R-:W-:Y:S04]  /*07b0*/  BSSY B0, `(.L_x_8609) ;  /* 0x0000024000007945 */ /* 0x000fe80003800000 */
[----:B------:R-:W-:Y:S05]  /*07c0*/  @!P5 BRA `(.L_x_8610) ;  /* 0x000000000088d947 */ /* 0x000fea0003800000 */
        /* <DEDUP_REMOVED lines=8> */
[----:B-1----:R-:W-:Y:S02]  /*0850*/  CS2R R38, SRZ ;  /* 0x0000000000267805 */ /* 0x002fe4000001ff00 */
        /* <DEDUP_REMOVED lines=25> */
.L_x_8610:
[----:B------:R-:W-:Y:S05]  /*09f0*/  BSYNC B0 ;  /* 0x0000000000007941 */ /* 0x000fea0003800000 */
.L_x_8609:
[----:B------:R-:W-:Y:S04]  /*0a00*/  BSSY B0, `(.L_x_8611) ;  /* 0x0000023000007945 */ /* 0x000fe80003800000 */
[----:B------:R-:W-:Y:S05]  /*0a10*/  @!P4 BRA `(.L_x_8612) ;  /* 0x000000000084c947 */ /* 0x000fea0003800000 */
[----:B------:R-:W-:Y:S01]  /*0a20*/  ULDC.64 UR6, c[0x0][0x2c8] ;  /* 0x0000b20000067ab9 */ /* 0x000fe20000000a00 */
[----:B------:R-:W0:Y:S01]  /*0a30*/  LDC.64 R100, c[0x0][0x260] ;  /* 0x00009800ff647b82 */ /* 0x000e220000000a00 */
[----:B------:R-:W-:Y:S01]  /*0a40*/  ISETP.NE.U32.AND P0, PT, RZ, UR6, PT ;  /* 0x00000006ff007c0c */ /* 0x000fe2000bf05070 */
[----:B------:R-:W-:Y:S01]  /*0a50*/  ULDC.64 UR8, c[0x0][0x2d0] ;  /* 0x0000b40000087ab9 */ /* 0x000fe20000000a00 */
[----:B------:R-:W-:Y:S01]  /*0a60*/  IMAD.SHL.U32 R106, R77, 0x20, RZ ;  /* 0x000000204d6a7824 */ /* 0x000fe200078e00ff */
[----:B------:R-:W-:Y:S02]  /*0a70*/  ISETP.NE.U32.AND P1, PT, RZ, UR8, PT ;  /* 0x00000008ff007c0c */ /* 0x000fe4000bf25070 */
[----:B--2---:R-:W-:Y:S02]  /*0a80*/  CS2R R70, SRZ ;  /* 0x0000000000467805 */ /* 0x004fe4000001ff00 */
        /* <DEDUP_REMOVED lines=26> */
.L_x_8612:
[----:B------:R-:W-:Y:S05]  /*0c30*/  BSYNC B0 ;  /* 0x0000000000007941 */ /* 0x000fea0003800000 */
.L_x_8611:
[----:B------:R-:W-:Y:S01]  /*0c40*/  ULDC UR6, c[0x0][0x214] ;  /* 0x0000850000067ab9 */ /* 0x000fe20000000800 */
[----:B------:R-:W-:Y:S01]  /*0c50*/  VIADD R164, R2, 0xf1bbcdc8 ;  /* 0xf1bbcdc802a47836 */ /* 0x000fe20000000000 */
[----:B------:R-:W-:Y:S01]  /*0c60*/  ISETP.GE.AND P0, PT, R163, UR6, PT ;  /* 0x00000006a3007c0c */ /* 0x000fe2000bf06270 */
[----:B0-----:R-:W-:Y:S01]  /*0c70*/  IMAD.HI.U32 R101, R169, -0x326172a9, RZ ;  /* 0xcd9e8d57a9657827 */ /* 0x001fe200078e00ff */
[----:B------:R-:W-:-:S03]  /*0c80*/  IADD3 R165, R3, -0x24c28bd8, RZ ;  /* 0xdb3d742803a57810 */ /* 0x000fc60007ffe0ff */
[----:B------:R-:W-:Y:S01]  /*0c90*/  IMAD.HI.U32 R0, R112, -0x2daee0ad, RZ ;  /* 0xd2511f5370007827 */ /* 0x000fe200078e00ff */
[----:B------:R-:W-:-:S03]  /*0ca0*/  LOP3.LUT R170, R101, R110, R164, 0x96, !PT ;  /* 0x0000006e65aa7212 */ /* 0x000fc600078e96a4 */
[----:B------:R-:W-:Y:S01]  /*0cb0*/  VIADD R166, R3, 0x96a522ad ;  /* 0x96a522ad03a67836 */ /* 0x000fe20000000000 */
[----:B------:R-:W-:-:S03]  /*0cc0*/  LOP3.LUT R108, R0, R108, R165, 0x96, !PT ;  /* 0x0000006c006c7212 */ /* 0x000fc600078e96a5 */
[----:B------:R-:W-:Y:S05]  /*0cd0*/  @P0 EXIT ;  /* 0x000000000000094d */ /* 0x000fea0003800000 */
[----:B------:R-:W-:Y:S01]  /*0ce0*/  ULDC.U8 UR6, c[0x0][0x2a0] ;  /* 0x0000a80000067ab9 */ /* 0x000fe20000000000 */
[----:B------:R-:W-:Y:S01]  /*0cf0*/  IMAD R101, R112, -0x2daee0ad, RZ ;  /* 0xd2511f5370657824 */ /* 0x000fe200078e02ff */
[----:B------:R-:W-:Y:S01]  /*0d00*/  ISETP.NE.AND P0, PT, RZ, UR6, PT ;  /* 0x00000006ff007c0c */ /* 0x000fe2000bf05270 */
[----:B------:R-:W-:Y:S01]  /*0d10*/  IMAD.WIDE.U32 R170, R170, -0x2daee0ad, RZ ;  /* 0xd2511f53aaaa7825 */ /* 0x000fe200078e00ff */
[----:B------:R-:W-:Y:S01]  /*0d20*/  LOP3.LUT R188, R188, 0xfffffeff, RZ, 0xc0, !PT ;  /* 0xfffffeffbcbc7812 */ /* 0x000fe200078ec0ff */
[----:B------:R-:W-:Y:S01]  /*0d30*/  BSSY B0, `(.L_x_8613) ;  /* 0x0001271000007945 */ /* 0x000fe20003800000 */
[----:B------:R-:W-:Y:S01]  /*0d40*/  LOP3.LUT R182, R182, 0x3, RZ, 0xc0, !PT ;  /* 0x00000003b6b67812 */ /* 0x000fe200078ec0ff */
[----:B------:R-:W-:Y:S01]  /*0d50*/  IMAD R169, R169, -0x326172a9, RZ ;  /* 0xcd9e8d57a9a97824 */ /* 0x000fe200078e02ff */
[----:B------:R-:W-:Y:S01]  /*0d60*/  LOP3.LUT R168, R171, R101, R166, 0x96, !PT ;  /* 0x00000065aba87212 */ /* 0x000fe200078e96a6 */
[----:B------:R-:W-:Y:S01]  /*0d70*/  IMAD.HI.U32 R0, R108, -0x326172a9, RZ ;  /* 0xcd9e8d576c007827 */ /* 0x000fe200078e00ff */
[----:B------:R-:W-:Y:S01]  /*0d80*/  HFMA2.MMA R171, -RZ, RZ, 0, 0 ;  /* 0x00000000ffab7435 */ /* 0x000fe200000001ff */
[----:B------:R-:W-:Y:S01]  /*0d90*/  ULDC UR15, c[0x0][0x218] ;  /* 0x00008600000f7ab9 */ /* 0x000fe20000000800 */
[----:B------:R-:W-:Y:S01]  /*0da0*/  ULDC UR14, c[0x0][0x2d8] ;  /* 0x0000b600000e7ab9 */ /* 0x000fe20000000800 */
[----:B------:R-:W-:Y:S01]  /*0db0*/  VIADD R167, R2, 0x8ff34781 ;  /* 0x8ff3478102a77836 */ /* 0x000fe20000000000 */
[----:B------:R-:W-:Y:S01]  /*0dc0*/  ULDC.64 UR6, c[0x0][0x230] ;  /* 0x00008c0000067ab9 */ /* 0x000fe20000000a00 */
[----:B------:R-:W-:Y:S01]  /*0dd0*/  @P0 LOP3.LUT R188, R188, 0x100, RZ, 0xfc, !PT ;  /* 0x00000100bcbc0812 */ /* 0x000fe200078efcff */
[----:B------:R-:W-:Y:S01]  /*0de0*/  IMAD R172, R108, -0x326172a9, RZ ;  /* 0xcd9e8d576cac7824 */ /* 0x000fe200078e02ff */
[----:B------:R-:W-:Y:S01]  /*0df0*/  ULDC.64 UR8, c[0x0][0x238] ;  /* 0x00008e0000087ab9 */ /* 0x000fe20000000a00 */
[----:B------:R-:W-:Y:S01]  /*0e00*/  LOP3.LUT R169, R0, R169, R167, 0x96, !PT ;  /* 0x000000a900a97212 */ /* 0x000fe200078e96a7 */
[----:B------:R-:W-:Y:S01]  /*0e10*/  ULDC.64 UR10, c[0x0][0x240] ;  /* 0x00009000000a7ab9 */ /* 0x000fe20000000a00 */
[----:B------:R-:W-:-:S05]  /*0e20*/  ULDC.64 UR12, c[0x0][0x248] ;  /* 0x00009200000c7ab9 */ /* 0x000fca0000000a00 */
.L_x_9013:
        /* <DEDUP_REMOVED lines=11> */
[----:B------:R-:W3:Y:S01]  /*0ee0*/  LDC.64 R124, c[0x0][0x220] ;  /* 0x00008800ff7c7b82 */ /* 0x000ee20000000a00 */
[----:B0-----:R-:W-:-:S04]  /*0ef0*/  ISETP.NE.U32.AND P0, PT, R112, RZ, PT ;  /* 0x000000ff7000720c */ /* 0x001fc80003f05070 */
[----:B------:R-:W-:Y:S01]  /*0f00*/  ISETP.NE.AND.EX P0, PT, R113, RZ, PT, P0 ;  /* 0x000000ff7100720c */ /* 0x000fe20003f05300 */
[----:B---3--:R-:W-:-:S06]  /*0f10*/  IMAD.WIDE.U32 R124, R181, 0x10, R124 ;  /* 0x00000010b57c7825 */ /* 0x008fcc00078e007c */
[----:B------:R-:W5:Y:S06]  /*0f20*/  LDG.E.128 R124, desc[UR4][R124.64] ;  /* 0x000000047c7c7981 */ /* 0x000f6c000c1e1d00 */
        /* <DEDUP_REMOVED lines=19> */
.L_x_8617:
[----:B------:R-:W-:-:S07]  /*1060*/  MOV R142, R172 ;  /* 0x000000ac008e7202 */ /* 0x000fce0000000f00 */
.L_x_8618:
[----:B------:R-:W-:Y:S05]  /*1070*/  BSYNC B2 ;  /* 0x0000000000027941 */ /* 0x000fea0003800000 */
.L_x_8616:
        /* <DEDUP_REMOVED lines=16> */
.L_x_8622:
[----:B------:R-:W-:Y:S05]  /*1180*/  BSYNC B3 ;  /* 0x0000000000037941 */ /* 0x000fea0003800000 */
.L_x_8621:
[----:B------:R-:W-:Y:S01]  /*1190*/  IMAD.HI.U32 R0, R144, -0x326172a9, RZ ;  /* 0xcd9e8d5790007827 */ /* 0x000fe200078e00ff */
[----:B------:R-:W-:-:S03]  /*11a0*/  LOP3.LUT R114, R114, R171, R3, 0x96, !PT ;  /* 0x000000ab72727212 */ /* 0x000fc600078e9603 */
[----:B------:R-:W-:Y:S01]  /*11b0*/  IMAD R139, R144, -0x326172a9, RZ ;  /* 0xcd9e8d57908b7824 */ /* 0x000fe200078e02ff */
[----:B------:R-:W-:Y:S01]  /*11c0*/  LOP3.LUT R0, R0, R145, R2, 0x96, !PT ;  /* 0x0000009100007212 */ /* 0x000fe200078e9602 */
[----:B------:R-:W-:-:S04]  /*11d0*/  IMAD.WIDE.U32 R136, R114, -0x326172a9, RZ ;  /* 0xcd9e8d5772887825 */ /* 0x000fc800078e00ff */
[----:B------:R-:W-:Y:S01]  /*11e0*/  IMAD R138, R146, -0x2daee0ad, RZ ;  /* 0xd2511f53928a7824 */ /* 0x000fe200078e02ff */
        /* <DEDUP_REMOVED lines=36> */
[----:B------:R-:W-:Y:S01]  /*1430*/  IMAD.MOV.U32 R138, RZ, RZ, RZ ;  /* 0x000000ffff8a7224 */ /* 0x000fe200078e00ff */
[----:B------:R-:W-:-:S07]  /*1440*/  MOV R170, R114 ;  /* 0x0000007200aa7202 */ /* 0x000fce0000000f00 */
.L_x_8620:
[----:B------:R-:W-:Y:S05]  /*1450*/  BSYNC B2 ;  /* 0x0000000000027941 */ /* 0x000fea0003800000 */
.L_x_8619:
[----:B------:R-:W0:Y:S01]  /*1460*/  LDC R136, c[0x0][0x294] ;  /* 0x0000a500ff887b82 */ /* 0x000e220000000800 */
[----:B------:R-:W-:Y:S01]  /*1470*/  I2FP.F32.U32 R114, R142 ;  /* 0x0000008e00727245 */ /* 0x000fe20000201000 */
[----:B------:R-:W-:Y:S01]  /*1480*/  IMAD.MOV.U32 R137, RZ, RZ, 0x2f800000 ;  /* 0x2f800000ff897424 */ /* 0x000fe200078e00ff */
[----:B------:R-:W-:Y:S02]  /*1490*/  ISETP.NE.U32.AND P2, PT, R112, RZ, PT ;  /* 0x000000ff7000720c */ /* 0x000fe40003f45070 */
[----:B-----5:R-:W-:Y:S01]  /*14a0*/  SHF.L.U32 R139, R124, 0x10, RZ ;  /* 0x000000107c8b7819 */ /* 0x020fe200000006ff */
[----:B------:R-:W-:Y:S01]  /*14b0*/  FFMA.FTZ R115, R114, R137, 1.1641532182693481445e-10 ;  /* 0x2f00000072737423 */ /* 0x000fe20000010089 */
[----:B------:R-:W-:Y:S01]  /*14c0*/  ISETP.NE.AND.EX P2, PT, R113, RZ, PT, P2 ;  /* 0x000000ff7100720c */ /* 0x000fe20003f45320 */
[----:B------:R-:W3:Y:S01]  /*14d0*/  LDC R0, c[0x0][0x298] ;  /* 0x0000a600ff007b82 */ /* 0x000ee20000000800 */
[----:B------:R-:W-:Y:S02]  /*14e0*/  LOP3.LUT R188, R188, 0xffffffef, RZ, 0xc0, !PT ;  /* 0xffffffefbcbc7812 */ /* 0x000fe400078ec0ff */
[----:B------:R-:W-:-:S02]  /*14f0*/  PRMT R124, R124, 0x7632, R124 ;  /* 0x000076327c7c7816 */ /* 0x000fc4000000007c */
[----:B0-----:R-:W-:Y:S01]  /*1500*/  FSETP.GTU.FTZ.AND P3, PT, R115, R136, PT ;  /* 0x000000887300720b */ /* 0x001fe20003f7c000 */
[----:B---3--:R-:W-:-:S12]  /*1510*/  FMUL.FTZ R139, R139, R0 ;  /* 0x000000008b8b7220 */ /* 0x008fd80000410000 */
        /* <DEDUP_REMOVED lines=8> */
.L_x_8623:
        /* <DEDUP_REMOVED lines=12> */
.L_x_8626:
[----:B------:R-:W-:-:S07]  /*1660*/  IMAD.MOV.U32 R182, RZ, RZ, R172 ;  /* 0x000000ffffb67224 */ /* 0x000fce00078e00ac */
.L_x_8627:
[----:B------:R-:W-:Y:S05]  /*1670*/  BSYNC B2 ;  /* 0x0000000000027941 */ /* 0x000fea0003800000 */
.L_x_8625:
        /* <DEDUP_REMOVED lines=16> */
.L_x_8631:
[----:B------:R-:W-:Y:S05]  /*1780*/  BSYNC B3 ;  /* 0x0000000000037941 */ /* 0x000fea0003800000 */
.L_x_8630:
        /* <DEDUP_REMOVED lines=8> */
[----:B------:R-:W-:Y:S01]  /*1810*/  IMAD.MOV.U32 R113, RZ, RZ, RZ ;  /* 0x000000ffff717224 */ /* 0x000fe200078e00ff */
        /* <DEDUP_REMOVED lines=32> */
[----:B------:R-:W-:Y:S02]  /*1a20*/  LOP3.LUT R168, R115, R168, R166, 0x96, !PT ;  /* 0x000000a873a87212 */ /* 0x000fe400078e96a6 */
[----:B------:R-:W-:-:S07]  /*1a30*/  MOV R170, R114 ;  /* 0x0000007200aa7202 */ /* 0x000fce0000000f00 */
.L_x_8629:
[----:B------:R-:W-:Y:S05]  /*1a40*/  BSYNC B2 ;  /* 0x0000000000027941 */ /* 0x000fea0003800000 */
.L_x_8628:
        /* <DEDUP_REMOVED lines=9> */
.L_x_8624:
        /* <DEDUP_REMOVED lines=12> */
.L_x_8633:
[----:B------:R-:W-:-:S07]  /*1ba0*/  IMAD.MOV.U32 R182, RZ, RZ, R172 ;  /* 0x000000ffffb67224 */ /* 0x000fce00078e00ac */
.L_x_8634:
[----:B------:R-:W-:Y:S05]  /*1bb0*/  BSYNC B2 ;  /* 0x0000000000027941 */ /* 0x000fea0003800000 */
.L_x_8632:
        /* <DEDUP_REMOVED lines=16> */
.L_x_8638:
[----:B------:R-:W-:Y:S05]  /*1cc0*/  BSYNC B3 ;  /* 0x0000000000037941 */ /* 0x000fea0003800000 */
.L_x_8637:
        /* <DEDUP_REMOVED lines=41> */
[----:B------:R-:W-:Y:S01]  /*1f60*/  IMAD.MOV.U32 R170, RZ, RZ, R114 ;  /* 0x000000ffffaa7224 */ /* 0x000fe200078e0072 */
[----:B------:R-:W-:Y:S01]  /*1f70*/  LOP3.LUT R168, R115, R168, R166, 0x96, !PT ;  /* 0x000000a873a87212 */ /* 0x000fe200078e96a6 */
[----:B------:R-:W-:-:S07]  /*1f80*/  IMAD.MOV.U32 R114, RZ, RZ, RZ ;  /* 0x000000ffff727224 */ /* 0x000fce00078e00ff */
.L_x_8636:
[----:B------:R-:W-:Y:S05]  /*1f90*/  BSYNC B2 ;  /* 0x0000000000027941 */ /* 0x000fea0003800000 */
.L_x_8635:
        /* <DEDUP_REMOVED lines=14> */
.L_x_8639:
        /* <DEDUP_REMOVED lines=12> */
.L_x_8642:
[----:B------:R-:W-:-:S07]  /*2140*/  IMAD.MOV.U32 R124, RZ, RZ, R172 ;  /* 0x000000ffff7c7224 */ /* 0x000fce00078e00ac */
.L_x_8643:
[----:B------:R-:W-:Y:S05]  /*2150*/  BSYNC B2 ;  /* 0x0000000000027941 */ /* 0x000fea0003800000 */
.L_x_8641:
        /* <DEDUP_REMOVED lines=16> */
.L_x_8647:
[----:B------:R-:W-:Y:S05]  /*2260*/  BSYNC B3 ;  /* 0x0000000000037941 */ /* 0x000fea0003800000 */
.L_x_8646:
        /* <DEDUP_REMOVED lines=44> */
.L_x_8645:
[----:B------:R-:W-:Y:S05]  /*2530*/  BSYNC B2 ;  /* 0x0000000000027941 */ /* 0x000fea0003800000 */
.L_x_8644:
        /* <DEDUP_REMOVED lines=10> */
.L_x_8640:
        /* <DEDUP_REMOVED lines=12> */
.L_x_8649:
[----:B------:R-:W-:-:S07]  /*26a0*/  IMAD.MOV.U32 R182, RZ, RZ, R172 ;  /* 0x000000ffffb67224 */ /* 0x000fce00078e00ac */
.L_x_8650:
[----:B------:R-:W-:Y:S05]  /*26b0*/  BSYNC B2 ;  /* 0x0000000000027941 */ /* 0x000fea0003800000 */
.L_x_8648:
        /* <DEDUP_REMOVED lines=16> */
.L_x_8654:
[----:B------:R-:W-:Y:S05]  /*27c0*/  BSYNC B3 ;  /* 0x0000000000037941 */ /* 0x000fea0003800000 */
.L_x_8653:
        /* <DEDUP_REMOVED lines=11> */
[----:B------:R-:W-:Y:S01]  /*2880*/  IMAD.WIDE.U32 R142, R124, -0x326172a9, RZ ;  /* 0xcd9e8d577c8e7825 */ /* 0x000fe200078e00ff */
[----:B------:R-:W-:-:S04]  /*2890*/  HFMA2.MMA R124, -RZ, RZ, 0, 0 ;  /* 0x00000000ff7c7435 */ /* 0x000fc800000001ff */
        /* <DEDUP_REMOVED lines=30> */
[----:B------:R-:W-:-:S07]  /*2a80*/  IMAD.MOV.U32 R170, RZ, RZ, R114 ;  /* 0x000000ffffaa7224 */ /* 0x000fce00078e0072 */
.L_x_8652:
[----:B------:R-:W-:Y:S05]  /*2a90*/  BSYNC B2 ;  /* 0x0000000000027941 */ /* 0x000fea0003800000 */
.L_x_8651:
        /* <DEDUP_REMOVED lines=15> */
.L_x_8655:
        /* <DEDUP_REMOVED lines=12> */
.L_x_8658:
[----:B------:R-:W-:-:S07]  /*2c50*/  IMAD.MOV.U32 R175, RZ, RZ, R172 ;  /* 0x000000ffffaf7224 */ /* 0x000fce00078e00ac */
.L_x_8659:
[----:B------:R-:W-:Y:S05]  /*2c60*/  BSYNC B2 ;  /* 0x0000000000027941 */ /* 0x000fea0003800000 */
.L_x_8657:
        /* <DEDUP_REMOVED lines=16> */
.L_x_8663:
[----:B------:R-:W-:Y:S05]  /*2d70*/  BSYNC B3 ;  /* 0x0000000000037941 */ /* 0x000fea0003800000 */
.L_x_8662:
        /* <DEDUP_REMOVED lines=44> */
.L_x_8661:
[----:B------:R-:W-:Y:S05]  /*3040*/  BSYNC B2 ;  /* 0x0000000000027941 */ /* 0x000fea0003800000 */
.L_x_8660:
        /* <DEDUP_REMOVED lines=9> */
.L_x_8656:
        /* <DEDUP_REMOVED lines=12> */
.L_x_8665:
[----:B------:R-:W-:-:S07]  /*31a0*/  MOV R182, R172 ;  /* 0x000000ac00b67202 */ /* 0x000fce0000000f00 */
.L_x_8666:
[----:B------:R-:W-:Y:S05]  /*31b0*/  BSYNC B2 ;  /* 0x0000000000027941 */ /* 0x000fea0003800000 */
.L_x_8664:
        /* <DEDUP_REMOVED lines=16> */
.L_x_8670:
[----:B------:R-:W-:Y:S05]  /*32c0*/  BSYNC B3 ;  /* 0x0000000000037941 */ /* 0x000fea0003800000 */
.L_x_8669:
        /* <DEDUP_REMOVED lines=42> */
[----:B------:R-:W-:Y:S02]  /*3570*/  LOP3.LUT R168, R139, R168, R166, 0x96, !PT ;  /* 0x000000a88ba87212 */ /* 0x000fe400078e96a6 */
[----:B------:R-:W-:-:S07]  /*3580*/  MOV R170, R138 ;  /* 0x0000008a00aa7202 */ /* 0x000fce0000000f00 */
.L_x_8668:
[----:B------:R-:W-:Y:S05]  /*3590*/  BSYNC B2 ;  /* 0x0000000000027941 */ /* 0x000fea0003800000 */
.L_x_8667:
        /* <DEDUP_REMOVED lines=14> */
.L_x_8671:
        /* <DEDUP_REMOVED lines=12> */
.L_x_8674:
[----:B------:R-:W-:-:S07]  /*3740*/  MOV R176, R172 ;  /* 0x000000ac00b07202 */ /* 0x000fce0000000f00 */
.L_x_8675:
[----:B------:R-:W-:Y:S05]  /*3750*/  BSYNC B2 ;  /* 0x0000000000027941 */ /* 0x000fea0003800000 */
.L_x_8673:
        /* <DEDUP_REMOVED lines=16> */
.L_x_8679:
[----:B------:R-:W-:Y:S05]  /*3860*/  BSYNC B3 ;  /* 0x0000000000037941 */ /* 0x000fea0003800000 */
.L_x_8678:
        /* <DEDUP_REMOVED lines=44> */
.L_x_8677:
[----:B------:R-:W-:Y:S05]  /*3b30*/  BSYNC B2 ;  /* 0x0000000000027941 */ /* 0x000fea0003800000 */
.L_x_8676:
        /* <DEDUP_REMOVED lines=10> */
.L_x_8672:
        /* <DEDUP_REMOVED lines=12> */
.L_x_8681:
[----:B------:R-:W-:-:S07]  /*3ca0*/  IMAD.MOV.U32 R182, RZ, RZ, R172 ;  /* 0x000000ffffb67224 */ /* 0x000fce00078e00ac */
.L_x_8682:
[----:B------:R-:W-:Y:S05]  /*3cb0*/  BSYNC B2 ;  /* 0x0000000000027941 */ /* 0x000fea0003800000 */
.L_x_8680:
        /* <DEDUP_REMOVED lines=16> */
.L_x_8686:
[----:B------:R-:W-:Y:S05]  /*3dc0*/  BSYNC B3 ;  /* 0x0000000000037941 */ /* 0x000fea0003800000 */
.L_x_8685:
        /* <DEDUP_REMOVED lines=41> */
[----:B------:R-:W-:Y:S01]  /*4060*/  IMAD.MOV.U32 R170, RZ, RZ, R124 ;  /* 0x000000ffffaa7224 */ /* 0x000fe200078e007c */
[----:B------:R-:W-:Y:S01]  /*4070*/  LOP3.LUT R168, R125, R168, R166, 0x96, !PT ;  /* 0x000000a87da87212 */ /* 0x000fe200078e96a6 */
[----:B------:R-:W-:-:S07]  /*4080*/  IMAD.MOV.U32 R138, RZ, RZ, RZ ;  /* 0x000000ffff8a7224 */ /* 0x000fce00078e00ff */
.L_x_8684:
[----:B------:R-:W-:Y:S05]  /*4090*/  BSYNC B2 ;  /* 0x0000000000027941 */ /* 0x000fea0003800000 */
.L_x_8683:
        /* <DEDUP_REMOVED lines=15> */
.L_x_8687:
        /* <DEDUP_REMOVED lines=12> */
.L_x_8690:
[----:B------:R-:W-:-:S07]  /*4250*/  IMAD.MOV.U32 R177, RZ, RZ, R172 ;  /* 0x000000ffffb17224 */ /* 0x000fce00078e00ac */
.L_x_8691:
[----:B------:R-:W-:Y:S05]  /*4260*/  BSYNC B2 ;  /* 0x0000000000027941 */ /* 0x000fea0003800000 */
.L_x_8689:
        /* <DEDUP_REMOVED lines=16> */
.L_x_8695:
[----:B------:R-:W-:Y:S05]  /*4370*/  BSYNC B3 ;  /* 0x0000000000037941 */ /* 0x000fea0003800000 */
.L_x_8694:
        /* <DEDUP_REMOVED lines=43> */
[----:B------:R-:W-:-:S07]  /*4630*/  LOP3.LUT R168, R139, R168, R166, 0x96, !PT ;  /* 0x000000a88ba87212 */ /* 0x000fce00078e96a6 */
.L_x_8693:
[----:B------:R-:W-:Y:S05]  /*4640*/  BSYNC B2 ;  /* 0x0000000000027941 */ /* 0x000fea0003800000 */
.L_x_8692:
        /* <DEDUP_REMOVED lines=9> */
.L_x_8688:
        /* <DEDUP_REMOVED lines=12> */
.L_x_8697:
[----:B------:R-:W-:-:S07]  /*47a0*/  IMAD.MOV.U32 R182, RZ, RZ, R172 ;  /* 0x000000ffffb67224 */ /* 0x000fce00078e00ac */
.L_x_8698:
[----:B------:R-:W-:Y:S05]  /*47b0*/  BSYNC B2 ;  /* 0x0000000000027941 */ /* 0x000fea0003800000 */
.L_x_8696:
        /* <DEDUP_REMOVED lines=16> */
.L_x_8702:
[----:B------:R-:W-:Y:S05]  /*48c0*/  BSYNC B3 ;  /* 0x0000000000037941 */ /* 0x000fea0003800000 */
.L_x_8701:
        /* <DEDUP_REMOVED lines=42> */
[----:B------:R-:W-:Y:S01]  /*4b70*/  IMAD.MOV.U32 R172, RZ, RZ, R140 ;  /* 0x000000ffffac7224 */ /* 0x000fe200078e008c */
[----:B------:R-:W-:-:S09]  /*4b80*/  LOP3.LUT R168, R139, R168, R166, 0x96, !PT ;  /* 0x000000a88ba87212 */ /* 0x000fd200078e96a6 */
.L_x_8700:
[----:B------:R-:W-:Y:S05]  /*4b90*/  BSYNC B2 ;  /* 0x0000000000027941 */ /* 0x000fea0003800000 */
.L_x_8699:
        /* <DEDUP_REMOVED lines=12> */
.L_x_8703:
        /* <DEDUP_REMOVED lines=12> */
.L_x_8706:
[----:B------:R-:W-:-:S07]  /*4d20*/  IMAD.MOV.U32 R178, RZ, RZ, R172 ;  /* 0x000000ffffb27224 */ /* 0x000fce00078e00ac */
.L_x_8707:
[----:B------:R-:W-:Y:S05]  /*4d30*/  BSYNC B2 ;  /* 0x0000000000027941 */ /* 0x000fea0003800000 */
.L_x_8705:
        /* <DEDUP_REMOVED lines=16> */
.L_x_8711:
[----:B------:R-:W-:Y:S05]  /*4e40*/  BSYNC B3 ;  /* 0x0000000000037941 */ /* 0x000fea0003800000 */
.L_x_8710:
        /* <DEDUP_REMOVED lines=44> */
.L_x_8709:
[----:B------:R-:W-:Y:S05]  /*5110*/  BSYNC B2 ;  /* 0x0000000000027941 */ /* 0x000fea0003800000 */
.L_x_8708:
        /* <DEDUP_REMOVED lines=10> */
.L_x_8704:
        /* <DEDUP_REMOVED lines=12> */
.L_x_8713:
[----:B------:R-:W-:-:S07]  /*5280*/  MOV R182, R172 ;  /* 0x000000ac00b67202 */ /* 0x000fce0000000f00 */
.L_x_8714:
[----:B------:R-:W-:Y:S05]  /*5290*/  BSYNC B2 ;  /* 0x0000000000027941 */ /* 0x000fea0003800000 */
.L_x_8712:
        /* <DEDUP_REMOVED lines=16> */
.L_x_8718:
[----:B------:R-:W-:Y:S05]  /*53a0*/  BSYNC B3 ;  /* 0x0000000000037941 */ /* 0x000fea0003800000 */
.L_x_8717:
        /* <DEDUP_REMOVED lines=41> */
[----:B------:R-:W-:Y:S01]  /*5640*/  MOV R170, R138 ;  /* 0x0000008a00aa7202 */ /* 0x000fe20000000f00 */
[----:B------:R-:W-:Y:S01]  /*5650*/  IMAD.MOV.U32 R138, RZ, RZ, RZ ;  /* 0x000000ffff8a7224 */ /* 0x000fe200078e00ff */
[----:B------:R-:W-:-:S07]  /*5660*/  LOP3.LUT R168, R139, R168, R166, 0x96, !PT ;  /* 0x000000a88ba87212 */ /* 0x000fce00078e96a6 */
.L_x_8716:
[----:B------:R-:W-:Y:S05]  /*5670*/  BSYNC B2 ;  /* 0x0000000000027941 */ /* 0x000fea0003800000 */
.L_x_8715:
        /* <DEDUP_REMOVED lines=13> */
.L_x_8719:
        /* <DEDUP_REMOVED lines=12> */
.L_x_8722:
[----:B------:R-:W-:-:S07]  /*5810*/  MOV R179, R172 ;  /* 0x000000ac00b37202 */ /* 0x000fce0000000f00 */
.L_x_8723:
[----:B------:R-:W-:Y:S05]  /*5820*/  BSYNC B2 ;  /* 0x0000000000027941 */ /* 0x000fea0003800000 */
.L_x_8721:
        /* <DEDUP_REMOVED lines=16> */
.L_x_8727:
[----:B------:R-:W-:Y:S05]  /*5930*/  BSYNC B3 ;  /* 0x0000000000037941 */ /* 0x000fea0003800000 */
.L_x_8726:
        /* <DEDUP_REMOVED lines=44> */
.L_x_8725:
[----:B------:R-:W-:Y:S05]  /*5c00*/  BSYNC B2 ;  /* 0x0000000000027941 */ /* 0x000fea0003800000 */
.L_x_8724:
        /* <DEDUP_REMOVED lines=9> */
.L_x_8720:
        /* <DEDUP_REMOVED lines=12> */
.L_x_8729:
[----:B------:R-:W-:-:S07]  /*5d60*/  IMAD.MOV.U32 R182, RZ, RZ, R172 ;  /* 0x000000ffffb67224 */ /* 0x000fce00078e00ac */
.L_x_8730:
[----:B------:R-:W-:Y:S05]  /*5d70*/  BSYNC B2 ;  /* 0x0000000000027941 */ /* 0x000fea0003800000 */
.L_x_8728:
        /* <DEDUP_REMOVED lines=16> */
.L_x_8734:
[----:B------:R-:W-:Y:S05]  /*5e80*/  BSYNC B3 ;  /* 0x0000000000037941 */ /* 0x000fea0003800000 */
.L_x_8733:
        /* <DEDUP_REMOVED lines=44> */
.L_x_8732:
[----:B------:R-:W-:Y:S05]  /*6150*/  BSYNC B2 ;  /* 0x0000000000027941 */ /* 0x000fea0003800000 */
.L_x_8731:
        /* <DEDUP_REMOVED lines=12> */
.L_x_8735:
        /* <DEDUP_REMOVED lines=12> */
.L_x_8738:
[----:B------:R-:W-:-:S07]  /*62e0*/  IMAD.MOV.U32 R180, RZ, RZ, R172 ;  /* 0x000000ffffb47224 */ /* 0x000fce00078e00ac */
.L_x_8739:
[----:B------:R-:W-:Y:S05]  /*62f0*/  BSYNC B2 ;  /* 0x0000000000027941 */ /* 0x000fea0003800000 */
.L_x_8737:
        /* <DEDUP_REMOVED lines=16> */
.L_x_8743:
[----:B------:R-:W-:Y:S05]  /*6400*/  BSYNC B3 ;  /* 0x0000000000037941 */ /* 0x000fea0003800000 */
.L_x_8742:
        /* <DEDUP_REMOVED lines=44> */
.L_x_8741:
[----:B------:R-:W-:Y:S05]  /*66d0*/  BSYNC B2 ;  /* 0x0000000000027941 */ /* 0x000fea0003800000 */
.L_x_8740:
        /* <DEDUP_REMOVED lines=10> */
.L_x_8736:
[----:B------:R-:W-:Y:S01]  /*6780*/  SEL R141, RZ, 0x10000, P4 ;  /* 0x00010000ff8d7807 */ /* 0x000fe20002000000 */
[----:B------:R-:W-:Y:S01]  /*6790*/  IMAD.SHL.U32 R184, R181, 0x8, RZ ;  /* 0x00000008b5b87824 */ /* 0x000fe200078e00ff */
[C---:B------:R-:W-:Y:S02]  /*67a0*/  LOP3.LUT P4, RZ, R188.reuse, 0x2, RZ, 0xc0, !PT ;  /* 0x00000002bcff7812 */ /* 0x040fe4000788c0ff */
[C---:B------:R-:W-:Y:S02]  /*67b0*/  LOP3.LUT P6, RZ, R188.reuse, 0x4, RZ, 0xc0, !PT ;  /* 0x00000004bcff7812 */ /* 0x040fe400078cc0ff */
[----:B------:R-:W-:Y:S02]  /*67c0*/  LOP3.LUT P1, RZ, R188, 0x8, RZ, 0xc0, !PT ;  /* 0x00000008bcff7812 */ /* 0x000fe4000782c0ff */
[----:B------:R-:W-:Y:S02]  /*67d0*/  SEL R138, RZ, 0x1, P4 ;  /* 0x00000001ff8a7807 */ /* 0x000fe40002000000 */
[----:B------:R-:W-:-:S02]  /*67e0*/  SEL R136, RZ, 0x1000000, P5 ;  /* 0x01000000ff887807 */ /* 0x000fc40002800000 */
[----:B------:R-:W-:Y:S01]  /*67f0*/  SEL R0, RZ, 0x100, P3 ;  /* 0x00000100ff007807 */ /* 0x000fe20001800000 */
[----:B------:R-:W-:Y:S01]  /*6800*/  IMAD.WIDE.U32 R138, R138, 0x1000000, RZ ;  /* 0x010000008a8a7825 */ /* 0x000fe200078e00ff */
[----:B------:R-:W-:Y:S02]  /*6810*/  SEL R140, RZ, 0x1, P6 ;  /* 0x00000001ff8c7807 */ /* 0x000fe40003000000 */
[----:B------:R-:W-:Y:S02]  /*6820*/  SEL R142, RZ, 0x1, P1 ;  /* 0x00000001ff8e7807 */ /* 0x000fe40000800000 */
[----:B------:R-:W-:Y:S02]  /*6830*/  LOP3.LUT P5, RZ, R188, 0x1, RZ, 0xc0, !PT ;  /* 0x00000001bcff7812 */ /* 0x000fe400078ac0ff */
[----:B------:R-:W-:Y:S01]  /*6840*/  LOP3.LUT R0, R0, R136, R141, 0xfe, !PT ;  /* 0x0000008800007212 */ /* 0x000fe200078efe8d */
[----:B------:R-:W-:Y:S01]  /*6850*/  IMAD.WIDE.U32 R140, R140, 0x10000, RZ ;  /* 0x000100008c8c7825 */ /* 0x000fe200078e00ff */
[----:B------:R-:W-:-:S02]  /*6860*/  SEL R137, RZ, 0x1, P5 ;  /* 0x00000001ff897807 */ /* 0x000fc40002800000 */
[----:B------:R-:W-:Y:S01]  /*6870*/  LEA R136, P1, R181, UR8, 0x5 ;  /* 0x00000008b5887c11 */ /* 0x000fe2000f8228ff */
[----:B------:R-:W-:Y:S01]  /*6880*/  IMAD.WIDE.U32 R142, R142, 0x100, RZ ;  /* 0x000001008e8e7825 */ /* 0x000fe200078e00ff */
[----:B------:R-:W-:Y:S02]  /*6890*/  LOP3.LUT P2, RZ, R188, 0x10, RZ, 0xc0, !PT ;  /* 0x00000010bcff7812 */ /* 0x000fe4000784c0ff */
[----:B------:R-:W-:Y:S02]  /*68a0*/  LOP3.LUT R139, R139, R0, R137, 0xfe, !PT ;  /* 0x000000008b8b7212 */ /* 0x000fe400078efe89 */
        /* <DEDUP_REMOVED lines=32> */
.L_x_8744:
[----:B------:R-:W-:-:S07]  /*6ab0*/  IADD3 R0, R181, 0x20, RZ ;  /* 0x00000020b5007810 */ /* 0x000fce0007ffe0ff */
.L_x_8615:
[----:B------:R-:W-:Y:S05]  /*6ac0*/  BSYNC B1 ;  /* 0x0000000000017941 */ /* 0x000fea0003800000 */
.L_x_8614:
[----:B------:R-:W-:Y:S01]  /*6ad0*/  LOP3.LUT P0, RZ, R188, 0x80, RZ, 0xc0, !PT ;  /* 0x00000080bcff7812 */ /* 0x000fe2000780c0ff */
[----:B------:R-:W-:-:S12]  /*6ae0*/  BSSY B1, `(.L_x_8745) ;  /* 0x00005c3000017945 */ /* 0x000fd80003800000 */
[----:B------:R-:W-:Y:S05]  /*6af0*/  @!P0 BRA `(.L_x_8746) ;  /* 0x0000005c00048947 */ /* 0x000fea0003800000 */
[----:B------:R-:W4:Y:S01]  /*6b00*/  LDC.64 R116, c[0x0][0x228] ;  /* 0x00008a00ff747b82 */ /* 0x000f220000000a00 */
[----:B------:R-:W-:-:S04]  /*6b10*/  ISETP.NE.U32.AND P1, PT, RZ, UR6, PT ;  /* 0x00000006ff007c0c */ /* 0x000fc8000bf25070 */
[----:B------:R-:W-:-:S03]  /*6b20*/  ISETP.NE.AND.EX P1, PT, RZ, UR7, PT, P1 ;  /* 0x00000007ff007c0c */ /* 0x000fc6000bf25310 */
[----:B------:R-:W0:Y:S01]  /*6b30*/  LDC.64 R128, c[0x0][0x220] ;  /* 0x00008800ff807b82 */ /* 0x000e220000000a00 */
[----:B----4-:R-:W-:-:S04]  /*6b40*/  ISETP.NE.U32.AND P0, PT, R116, RZ, PT ;  /* 0x000000ff7400720c */ /* 0x010fc80003f05070 */
[----:B------:R-:W-:Y:S01]  /*6b50*/  ISETP.NE.AND.EX P0, PT, R117, RZ, PT, P0 ;  /* 0x000000ff7500720c */ /* 0x000fe20003f05300 */
[----:B0-----:R-:W-:-:S06]  /*6b60*/  IMAD.WIDE.U32 R128, R0, 0x10, R128 ;  /* 0x0000001000807825 */ /* 0x001fcc00078e0080 */
[----:B------:R-:W5:Y:S06]  /*6b70*/  LDG.E.128 R128, desc[UR4][R128.64] ;  /* 0x0000000480807981 */ /* 0x000f6c000c1e1d00 */
[----:B---3--:R-:W-:-:S04]  /*6b80*/  @P0 LEA R136, P2, R0, R116, 0x4 ;  /* 0x0000007400880211 */ /* 0x008fc800078420ff */
        /* <DEDUP_REMOVED lines=18> */
.L_x_8748:
[----:B------:R-:W-:-:S07]  /*6cb0*/  IMAD.MOV.U32 R142, RZ, RZ, R172 ;  /* 0x000000ffff8e7224 */ /* 0x000fce00078e00ac */
.L_x_8749:
[----:B------:R-:W-:Y:S05]  /*6cc0*/  BSYNC B2 ;  /* 0x0000000000027941 */ /* 0x000fea0003800000 */
.L_x_8747:
        /* <DEDUP_REMOVED lines=16> */
.L_x_8753:
[----:B------:R-:W-:Y:S05]  /*6dd0*/  BSYNC B3 ;  /* 0x0000000000037941 */ /* 0x000fea0003800000 */
.L_x_8752:
        /* <DEDUP_REMOVED lines=40> */
[----:B------:R-:W-:-:S03]  /*7060*/  LOP3.LUT R169, R137, R138, R167, 0x96, !PT ;  /* 0x0000008a89a97212 */ /* 0x000fc600078e96a7 */
[----:B------:R-:W-:Y:S01]  /*7070*/  IMAD.MOV.U32 R172, RZ, RZ, R136 ;  /* 0x000000ffffac7224 */ /* 0x000fe200078e0088 */
[----:B------:R-:W-:Y:S01]  /*7080*/  LOP3.LUT R168, R119, R168, R166, 0x96, !PT ;  /* 0x000000a877a87212 */ /* 0x000fe200078e96a6 */
[----:B------:R-:W-:-:S07]  /*7090*/  IMAD.MOV.U32 R170, RZ, RZ, R118 ;  /* 0x000000ffffaa7224 */ /* 0x000fce00078e0076 */
.L_x_8751:
[----:B------:R-:W-:Y:S05]  /*70a0*/  BSYNC B2 ;  /* 0x0000000000027941 */ /* 0x000fea0003800000 */
.L_x_8750:
        /* <DEDUP_REMOVED lines=8> */
[----:B------:R-:W3:Y:S01]  /*7130*/  LDC R136, c[0x0][0x298] ;  /* 0x0000a600ff887b82 */ /* 0x000ee20000000800 */
[----:B------:R-:W-:Y:S02]  /*7140*/  PRMT R128, R128, 0x7632, R128 ;  /* 0x0000763280807816 */ /* 0x000fe40000000080 */
[----:B0-----:R-:W-:Y:S01]  /*7150*/  FSETP.GTU.FTZ.AND P3, PT, R116, R137, PT ;  /* 0x000000897400720b */ /* 0x001fe20003f7c000 */
[----:B---3--:R-:W-:-:S12]  /*7160*/  FMUL.FTZ R141, R141, R136 ;  /* 0x000000888d8d7220 */ /* 0x008fd80000410000 */
        /* <DEDUP_REMOVED lines=8> */
.L_x_8754:
        /* <DEDUP_REMOVED lines=12> */
.L_x_8757:
[----:B------:R-:W-:-:S07]  /*72b0*/  MOV R182, R172 ;  /* 0x000000ac00b67202 */ /* 0x000fce0000000f00 */
.L_x_8758:
[----:B------:R-:W-:Y:S05]  /*72c0*/  BSYNC B2 ;  /* 0x0000000000027941 */ /* 0x000fea0003800000 */
.L_x_8756:
        /* <DEDUP_REMOVED lines=16> */
.L_x_8762:
[----:B------:R-:W-:Y:S05]  /*73d0*/  BSYNC B3 ;  /* 0x0000000000037941 */ /* 0x000fea0003800000 */
.L_x_8761:
        /* <DEDUP_REMOVED lines=43> */
.L_x_8760:
[----:B------:R-:W-:Y:S05]  /*7690*/  BSYNC B2 ;  /* 0x0000000000027941 */ /* 0x000fea0003800000 */
.L_x_8759:
        /* <DEDUP_REMOVED lines=9> */
.L_x_8755:
        /* <DEDUP_REMOVED lines=12> */
.L_x_8764:
[----:B------:R-:W-:-:S07]  /*77f0*/  MOV R139, R172 ;  /* 0x000000ac008b7202 */ /* 0x000fce0000000f00 */
.L_x_8765:
[----:B------:R-:W-:Y:S05]  /*7800*/  BSYNC B2 ;  /* 0x0000000000027941 */ /* 0x000fea0003800000 */
.L_x_8763:
        /* <DEDUP_REMOVED lines=16> */
.L_x_8769:
[----:B------:R-:W-:Y:S05]  /*7910*/  BSYNC B3 ;  /* 0x0000000000037941 */ /* 0x000fea0003800000 */
.L_x_8768:
        /* <DEDUP_REMOVED lines=44> */
.L_x_8767:
[----:B------:R-:W-:Y:S05]  /*7be0*/  BSYNC B2 ;  /* 0x0000000000027941 */ /* 0x000fea0003800000 */
.L_x_8766:
        /* <DEDUP_REMOVED lines=14> */
.L_x_8770:
        /* <DEDUP_REMOVED lines=12> */
.L_x_8773:
[----:B------:R-:W-:-:S07]  /*7d90*/  MOV R128, R172 ;  /* 0x000000ac00807202 */ /* 0x000fce0000000f00 */
.L_x_8774:
[----:B------:R-:W-:Y:S05]  /*7da0*/  BSYNC B2 ;  /* 0x0000000000027941 */ /* 0x000fea0003800000 */
.L_x_8772:
        /* <DEDUP_REMOVED lines=16> */
.L_x_8778:
[----:B------:R-:W-:Y:S05]  /*7eb0*/  BSYNC B3 ;  /* 0x0000000000037941 */ /* 0x000fea0003800000 */
.L_x_8777:
        /* <DEDUP_REMOVED lines=44> */
.L_x_8776:
[----:B------:R-:W-:Y:S05]  /*8180*/  BSYNC B2 ;  /* 0x0000000000027941 */ /* 0x000fea0003800000 */
.L_x_8775:
        /* <DEDUP_REMOVED lines=10> */
.L_x_8771:
        /* <DEDUP_REMOVED lines=12> */
.L_x_8780:
[----:B------:R-:W-:-:S07]  /*82f0*/  IMAD.MOV.U32 R139, RZ, RZ, R172 ;  /* 0x000000ffff8b7224 */ /* 0x000fce00078e00ac */
.L_x_8781:
[----:B------:R-:W-:Y:S05]  /*8300*/  BSYNC B2 ;  /* 0x0000000000027941 */ /* 0x000fea0003800000 */
.L_x_8779:
        /* <DEDUP_REMOVED lines=16> */
.L_x_8785:
[----:B------:R-:W-:Y:S05]  /*8410*/  BSYNC B3 ;  /* 0x0000000000037941 */ /* 0x000fea0003800000 */
.L_x_8784:
        /* <DEDUP_REMOVED lines=44> */
.L_x_8783:
[----:B------:R-:W-:Y:S05]  /*86e0*/  BSYNC B2 ;  /* 0x0000000000027941 */ /* 0x000fea0003800000 */
.L_x_8782:
        /* <DEDUP_REMOVED lines=15> */
.L_x_8786:
        /* <DEDUP_REMOVED lines=12> */
.L_x_8789:
[----:B------:R-:W-:-:S07]  /*88a0*/  IMAD.MOV.U32 R139, RZ, RZ, R172 ;  /* 0x000000ffff8b7224 */ /* 0x000fce00078e00ac */
.L_x_8790:
[----:B------:R-:W-:Y:S05]  /*88b0*/  BSYNC B2 ;  /* 0x0000000000027941 */ /* 0x000fea0003800000 */
.L_x_8788:
        /* <DEDUP_REMOVED lines=16> */
.L_x_8794:
[----:B------:R-:W-:Y:S05]  /*89c0*/  BSYNC B3 ;  /* 0x0000000000037941 */ /* 0x000fea0003800000 */
.L_x_8793:
        /* <DEDUP_REMOVED lines=44> */
.L_x_8792:
[----:B------:R-:W-:Y:S05]  /*8c90*/  BSYNC B2 ;  /* 0x0000000000027941 */ /* 0x000fea0003800000 */
.L_x_8791:
        /* <DEDUP_REMOVED lines=9> */
.L_x_8787:
        /* <DEDUP_REMOVED lines=12> */
.L_x_8796:
[----:B------:R-:W-:-:S07]  /*8df0*/  IMAD.MOV.U32 R139, RZ, RZ, R172 ;  /* 0x000000ffff8b7224 */ /* 0x000fce00078e00ac */
.L_x_8797:
[----:B------:R-:W-:Y:S05]  /*8e00*/  BSYNC B2 ;  /* 0x0000000000027941 */ /* 0x000fea0003800000 */
.L_x_8795:
        /* <DEDUP_REMOVED lines=16> */
.L_x_8801:
[----:B------:R-:W-:Y:S05]  /*8f10*/  BSYNC B3 ;  /* 0x0000000000037941 */ /* 0x000fea0003800000 */
.L_x_8800:
        /* <DEDUP_REMOVED lines=44> */
.L_x_8799:
[----:B------:R-:W-:Y:S05]  /*91e0*/  BSYNC B2 ;  /* 0x0000000000027941 */ /* 0x000fea0003800000 */
.L_x_8798:
        /* <DEDUP_REMOVED lines=14> */
.L_x_8802:
        /* <DEDUP_REMOVED lines=12> */
.L_x_8805:
[----:B------:R-:W-:-:S07]  /*9390*/  IMAD.MOV.U32 R139, RZ, RZ, R172 ;  /* 0x000000ffff8b7224 */ /* 0x000fce00078e00ac */
.L_x_8806:
[----:B------:R-:W-:Y:S05]  /*93a0*/  BSYNC B2 ;  /* 0x0000000000027941 */ /* 0x000fea0003800000 */
.L_x_8804:
        /* <DEDUP_REMOVED lines=16> */
.L_x_8810:
[----:B------:R-:W-:Y:S05]  /*94b0*/  BSYNC B3 ;  /* 0x0000000000037941 */ /* 0x000fea0003800000 */
.L_x_8809:
        /* <DEDUP_REMOVED lines=42> */
[----:B------:R-:W-:Y:S01]  /*9760*/  HFMA2.MMA R129, -RZ, RZ, 0, 0 ;  /* 0x00000000ff817435 */ /* 0x000fe200000001ff */
[----:B------:R-:W-:-:S10]  /*9770*/  IMAD.MOV.U32 R170, RZ, RZ, R128 ;  /* 0x000000ffffaa7224 */ /* 0x000fd400078e0080 */
.L_x_8808:
[----:B------:R-:W-:Y:S05]  /*9780*/  BSYNC B2 ;  /* 0x0000000000027941 */ /* 0x000fea0003800000 */
.L_x_8807:
        /* <DEDUP_REMOVED lines=10> */
.L_x_8803:
        /* <DEDUP_REMOVED lines=12> */
.L_x_8812:
[----:B------:R-:W-:-:S07]  /*98f0*/  MOV R182, R172 ;  /* 0x000000ac00b67202 */ /* 0x000fce0000000f00 */
.L_x_8813:
[----:B------:R-:W-:Y:S05]  /*9900*/  BSYNC B2 ;  /* 0x0000000000027941 */ /* 0x000fea0003800000 */
.L_x_8811:
        /* <DEDUP_REMOVED lines=16> */
.L_x_8817:
[----:B------:R-:W-:Y:S05]  /*9a10*/  BSYNC B3 ;  /* 0x0000000000037941 */ /* 0x000fea0003800000 */
.L_x_8816:
        /* <DEDUP_REMOVED lines=44> */
.L_x_8815:
[----:B------:R-:W-:Y:S05]  /*9ce0*/  BSYNC B2 ;  /* 0x0000000000027941 */ /* 0x000fea0003800000 */
.L_x_8814:
        /* <DEDUP_REMOVED lines=15> */
.L_x_8818:
        /* <DEDUP_REMOVED lines=12> */
.L_x_8821:
[----:B------:R-:W-:-:S07]  /*9ea0*/  MOV R177, R172 ;  /* 0x000000ac00b17202 */ /* 0x000fce0000000f00 */
.L_x_8822:
[----:B------:R-:W-:Y:S05]  /*9eb0*/  BSYNC B2 ;  /* 0x0000000000027941 */ /* 0x000fea0003800000 */
.L_x_8820:
        /* <DEDUP_REMOVED lines=16> */
.L_x_8826:
[----:B------:R-:W-:Y:S05]  /*9fc0*/  BSYNC B3 ;  /* 0x0000000000037941 */ /* 0x000fea0003800000 */
.L_x_8825:
        /* <DEDUP_REMOVED lines=44> */
.L_x_8824:
[----:B------:R-:W-:Y:S05]  /*a290*/  BSYNC B2 ;  /* 0x0000000000027941 */ /* 0x000fea0003800000 */
.L_x_8823:
        /* <DEDUP_REMOVED lines=9> */
.L_x_8819:
        /* <DEDUP_REMOVED lines=12> */
.L_x_8828:
[----:B------:R-:W-:-:S07]  /*a3f0*/  IMAD.MOV.U32 R184, RZ, RZ, R172 ;  /* 0x000000ffffb87224 */ /* 0x000fce00078e00ac */
.L_x_8829:
[----:B------:R-:W-:Y:S05]  /*a400*/  BSYNC B2 ;  /* 0x0000000000027941 */ /* 0x000fea0003800000 */
.L_x_8827:
        /* <DEDUP_REMOVED lines=16> */
.L_x_8833:
[----:B------:R-:W-:Y:S05]  /*a510*/  BSYNC B3 ;  /* 0x0000000000037941 */ /* 0x000fea0003800000 */
.L_x_8832:
        /* <DEDUP_REMOVED lines=44> */
.L_x_8831:
[----:B------:R-:W-:Y:S05]  /*a7e0*/  BSYNC B2 ;  /* 0x0000000000027941 */ /* 0x000fea0003800000 */
.L_x_8830:
        /* <DEDUP_REMOVED lines=12> */
.L_x_8834:
        /* <DEDUP_REMOVED lines=12> */
.L_x_8837:
[----:B------:R-:W-:-:S07]  /*a970*/  IMAD.MOV.U32 R178, RZ, RZ, R172 ;  /* 0x000000ffffb27224 */ /* 0x000fce00078e00ac */
.L_x_8838:
[----:B------:R-:W-:Y:S05]  /*a980*/  BSYNC B2 ;  /* 0x0000000000027941 */ /* 0x000fea0003800000 */
.L_x_8836:
        /* <DEDUP_REMOVED lines=16> */
.L_x_8842:
[----:B------:R-:W-:Y:S05]  /*aa90*/  BSYNC B3 ;  /* 0x0000000000037941 */ /* 0x000fea0003800000 */
.L_x_8841:
        /* <DEDUP_REMOVED lines=44> */
.L_x_8840:
[----:B------:R-:W-:Y:S05]  /*ad60*/  BSYNC B2 ;  /* 0x0000000000027941 */ /* 0x000fea0003800000 */
.L_x_8839:
        /* <DEDUP_REMOVED lines=10> */
.L_x_8835:
        /* <DEDUP_REMOVED lines=12> */
.L_x_8844:
[----:B------:R-:W-:-:S07]  /*aed0*/  IMAD.MOV.U32 R184, RZ, RZ, R172 ;  /* 0x000000ffffb87224 */ /* 0x000fce00078e00ac */
.L_x_8845:
[----:B------:R-:W-:Y:S05]  /*aee0*/  BSYNC B2 ;  /* 0x0000000000027941 */ /* 0x000fea0003800000 */
.L_x_8843:
        /* <DEDUP_REMOVED lines=16> */
.L_x_8849:
[----:B------:R-:W-:Y:S05]  /*aff0*/  BSYNC B3 ;  /* 0x0000000000037941 */ /* 0x000fea0003800000 */
.L_x_8848:
        /* <DEDUP_REMOVED lines=44> */
.L_x_8847:
[----:B------:R-:W-:Y:S05]  /*b2c0*/  BSYNC B2 ;  /* 0x0000000000027941 */ /* 0x000fea0003800000 */
.L_x_8846:
        /* <DEDUP_REMOVED lines=13> */
.L_x_8850:
        /* <DEDUP_REMOVED lines=12> */
.L_x_8853:
[----:B------:R-:W-:-:S07]  /*b460*/  IMAD.MOV.U32 R179, RZ, RZ, R172 ;  /* 0x000000ffffb37224 */ /* 0x000fce00078e00ac */
.L_x_8854:
[----:B------:R-:W-:Y:S05]  /*b470*/  BSYNC B2 ;  /* 0x0000000000027941 */ /* 0x000fea0003800000 */
.L_x_8852:
        /* <DEDUP_REMOVED lines=16> */
.L_x_8858:
[----:B------:R-:W-:Y:S05]  /*b580*/  BSYNC B3 ;  /* 0x0000000000037941 */ /* 0x000fea0003800000 */
.L_x_8857:
        /* <DEDUP_REMOVED lines=44> */
.L_x_8856:
[----:B------:R-:W-:Y:S05]  /*b850*/  BSYNC B2 ;  /* 0x0000000000027941 */ /* 0x000fea0003800000 */
.L_x_8855:
        /* <DEDUP_REMOVED lines=9> */
.L_x_8851:
        /* <DEDUP_REMOVED lines=12> */
.L_x_8860:
[----:B------:R-:W-:-:S07]  /*b9b0*/  MOV R184, R172 ;  /* 0x000000ac00b87202 */ /* 0x000fce0000000f00 */
.L_x_8861:
[----:B------:R-:W-:Y:S05]  /*b9c0*/  BSYNC B2 ;  /* 0x0000000000027941 */ /* 0x000fea0003800000 */
.L_x_8859:
        /* <DEDUP_REMOVED lines=16> */
.L_x_8865:
[----:B------:R-:W-:Y:S05]  /*bad0*/  BSYNC B3 ;  /* 0x0000000000037941 */ /* 0x000fea0003800000 */
.L_x_8864:
        /* <DEDUP_REMOVED lines=44> */
.L_x_8863:
[----:B------:R-:W-:Y:S05]  /*bda0*/  BSYNC B2 ;  /* 0x0000000000027941 */ /* 0x000fea0003800000 */
.L_x_8862:
        /* <DEDUP_REMOVED lines=12> */
.L_x_8866:
        /* <DEDUP_REMOVED lines=12> */
.L_x_8869:
[----:B------:R-:W-:-:S07]  /*bf30*/  MOV R180, R172 ;  /* 0x000000ac00b47202 */ /* 0x000fce0000000f00 */
.L_x_8870:
[----:B------:R-:W-:Y:S05]  /*bf40*/  BSYNC B2 ;  /* 0x0000000000027941 */ /* 0x000fea0003800000 */
.L_x_8868:
        /* <DEDUP_REMOVED lines=16> */
.L_x_8874:
[----:B------:R-:W-:Y:S05]  /*c050*/  BSYNC B3 ;  /* 0x0000000000037941 */ /* 0x000fea0003800000 */
.L_x_8873:
        /* <DEDUP_REMOVED lines=44> */
.L_x_8872:
[----:B------:R-:W-:Y:S05]  /*c320*/  BSYNC B2 ;  /* 0x0000000000027941 */ /* 0x000fea0003800000 */
.L_x_8871:
        /* <DEDUP_REMOVED lines=10> */
.L_x_8867:
        /* <DEDUP_REMOVED lines=40> */
[----:B------:R-:W-:-:S03]  /*c650*/  IMAD.WIDE.U32 R138, R138, 0x1000000, RZ ;  /* 0x010000008a8a7825 */ /* 0x000fc600078e00ff */
        /* <DEDUP_REMOVED lines=10> */
.L_x_8875:
[----:B------:R-:W-:-:S07]  /*c700*/  VIADD R0, R0, 0x20 ;  /* 0x0000002000007836 */ /* 0x000fce0000000000 */
.L_x_8746:
[----:B------:R-:W-:Y:S05]  /*c710*/  BSYNC B1 ;  /* 0x0000000000017941 */ /* 0x000fea0003800000 */
.L_x_8745:
        /* <DEDUP_REMOVED lines=30> */
.L_x_8879:
[----:B------:R-:W-:-:S07]  /*c900*/  IMAD.MOV.U32 R142, RZ, RZ, R172 ;  /* 0x000000ffff8e7224 */ /* 0x000fce00078e00ac */
.L_x_8880:
[----:B------:R-:W-:Y:S05]  /*c910*/  BSYNC B2 ;  /* 0x0000000000027941 */ /* 0x000fea0003800000 */
.L_x_8878:
        /* <DEDUP_REMOVED lines=16> */
.L_x_8884:
[----:B------:R-:W-:Y:S05]  /*ca20*/  BSYNC B3 ;  /* 0x0000000000037941 */ /* 0x000fea0003800000 */
.L_x_8883:
        /* <DEDUP_REMOVED lines=44> */
.L_x_8882:
[----:B------:R-:W-:Y:S05]  /*ccf0*/  BSYNC B2 ;  /* 0x0000000000027941 */ /* 0x000fea0003800000 */
.L_x_8881:
[----:B------:R-:W0:Y:S01]  /*cd00*/  LDC R137, c[0x0][0x294] ;  /* 0x0000a500ff897b82 */ /* 0x000e220000000800 */
[----:B------:R-:W-:Y:S01]  /*cd10*/  HFMA2.MMA R138, -RZ, RZ, 0.1171875, 0 ;  /* 0x2f800000ff8a7435 */ /* 0x000fe200000001ff */
[----:B------:R-:W-:Y:S01]  /*cd20*/  I2FP.F32.U32 R123, R142 ;  /* 0x0000008e007b7245 */ /* 0x000fe20000201000 */
[----:B-----5:R-:W-:Y:S01]  /*cd30*/  IMAD.U32 R141, R132, 0x10000, RZ ;  /* 0x00010000848d7824 */ /* 0x020fe200078e00ff */
[----:B------:R-:W-:Y:S02]  /*cd40*/  ISETP.NE.U32.AND P2, PT, R120, RZ, PT ;  /* 0x000000ff7800720c */ /* 0x000fe40003f45070 */
[----:B------:R-:W-:Y:S02]  /*cd50*/  LOP3.LUT R188, R188, 0xffffffef, RZ, 0xc0, !PT ;  /* 0xffffffefbcbc7812 */ /* 0x000fe400078ec0ff */
[----:B------:R-:W3:Y:S01]  /*cd60*/  LDC R136, c[0x0][0x298] ;  /* 0x0000a600ff887b82 */ /* 0x000ee20000000800 */
[----:B------:R-:W-:Y:S02]  /*cd70*/  ISETP.NE.AND.EX P2, PT, R121, RZ, PT, P2 ;  /* 0x000000ff7900720c */ /* 0x000fe40003f45320 */
[----:B------:R-:W-:Y:S01]  /*cd80*/  FFMA.FTZ R120, R123, R138, 1.1641532182693481445e-10 ;  /* 0x2f0000007b787423 */ /* 0x000fe2000001008a */
[----:B------:R-:W-:-:S04]  /*cd90*/  PRMT R132, R132, 0x7632, R132 ;  /* 0x0000763284847816 */ /* 0x000fc80000000084 */
[----:B0-----:R-:W-:Y:S01]  /*cda0*/  FSETP.GTU.FTZ.AND P3, PT, R120, R137, PT ;  /* 0x000000897800720b */ /* 0x001fe20003f7c000 */
[----:B---3--:R-:W-:-:S12]  /*cdb0*/  FMUL.FTZ R141, R141, R136 ;  /* 0x000000888d8d7220 */ /* 0x008fd80000410000 */
        /* <DEDUP_REMOVED lines=8> */
.L_x_8885:
        /* <DEDUP_REMOVED lines=12> */
.L_x_8888:
[----:B------:R-:W-:-:S07]  /*cf00*/  IMAD.MOV.U32 R182, RZ, RZ, R172 ;  /* 0x000000ffffb67224 */ /* 0x000fce00078e00ac */
.L_x_8889:
[----:B------:R-:W-:Y:S05]  /*cf10*/  BSYNC B2 ;  /* 0x0000000000027941 */ /* 0x000fea0003800000 */
.L_x_8887:
        /* <DEDUP_REMOVED lines=16> */
.L_x_8893:
[----:B------:R-:W-:Y:S05]  /*d020*/  BSYNC B3 ;  /* 0x0000000000037941 */ /* 0x000fea0003800000 */
.L_x_8892:
        /* <DEDUP_REMOVED lines=43> */
.L_x_8891:
[----:B------:R-:W-:Y:S05]  /*d2e0*/  BSYNC B2 ;  /* 0x0000000000027941 */ /* 0x000fea0003800000 */
.L_x_8890:
        /* <DEDUP_REMOVED lines=9> */
.L_x_8886:
        /* <DEDUP_REMOVED lines=12> */
.L_x_8895:
[----:B------:R-:W-:-:S07]  /*d440*/  IMAD.MOV.U32 R139, RZ, RZ, R172 ;  /* 0x000000ffff8b7224 */ /* 0x000fce00078e00ac */
.L_x_8896:
[----:B------:R-:W-:Y:S05]  /*d450*/  BSYNC B2 ;  /* 0x0000000000027941 */ /* 0x000fea0003800000 */
.L_x_8894:
        /* <DEDUP_REMOVED lines=16> */
.L_x_8900:
[----:B------:R-:W-:Y:S05]  /*d560*/  BSYNC B3 ;  /* 0x0000000000037941 */ /* 0x000fea0003800000 */
.L_x_8899:
        /* <DEDUP_REMOVED lines=44> */
.L_x_8898:
[----:B------:R-:W-:Y:S05]  /*d830*/  BSYNC B2 ;  /* 0x0000000000027941 */ /* 0x000fea0003800000 */
.L_x_8897:
        /* <DEDUP_REMOVED lines=14> */
.L_x_8901:
        /* <DEDUP_REMOVED lines=12> */
.L_x_8904:
[----:B------:R-:W-:-:S07]  /*d9e0*/  IMAD.MOV.U32 R132, RZ, RZ, R172 ;  /* 0x000000ffff847224 */ /* 0x000fce00078e00ac */
.L_x_8905:
[----:B------:R-:W-:Y:S05]  /*d9f0*/  BSYNC B2 ;  /* 0x0000000000027941 */ /* 0x000fea0003800000 */
.L_x_8903:
        /* <DEDUP_REMOVED lines=16> */
.L_x_8909:
[----:B------:R-:W-:Y:S05]  /*db00*/  BSYNC B3 ;  /* 0x0000000000037941 */ /* 0x000fea0003800000 */
.L_x_8908:
        /* <DEDUP_REMOVED lines=44> */
.L_x_8907:
[----:B------:R-:W-:Y:S05]  /*ddd0*/  BSYNC B2 ;  /* 0x0000000000027941 */ /* 0x000fea0003800000 */
.L_x_8906:
        /* <DEDUP_REMOVED lines=10> */
.L_x_8902:
        /* <DEDUP_REMOVED lines=12> */
.L_x_8911:
[----:B------:R-:W-:-:S07]  /*df40*/  MOV R139, R172 ;  /* 0x000000ac008b7202 */ /* 0x000fce0000000f00 */
.L_x_8912:
[----:B------:R-:W-:Y:S05]  /*df50*/  BSYNC B2 ;  /* 0x0000000000027941 */ /* 0x000fea0003800000 */
.L_x_8910:
        /* <DEDUP_REMOVED lines=16> */
.L_x_8916:
[----:B------:R-:W-:Y:S05]  /*e060*/  BSYNC B3 ;  /* 0x0000000000037941 */ /* 0x000fea0003800000 */
.L_x_8915:
        /* <DEDUP_REMOVED lines=44> */
.L_x_8914:
[----:B------:R-:W-:Y:S05]  /*e330*/  BSYNC B2 ;  /* 0x0000000000027941 */ /* 0x000fea0003800000 */
.L_x_8913:
        /* <DEDUP_REMOVED lines=15> */
.L_x_8917:
        /* <DEDUP_REMOVED lines=12> */
.L_x_8920:
[----:B------:R-:W-:-:S07]  /*e4f0*/  MOV R139, R172 ;  /* 0x000000ac008b7202 */ /* 0x000fce0000000f00 */
.L_x_8921:
[----:B------:R-:W-:Y:S05]  /*e500*/  BSYNC B2 ;  /* 0x0000000000027941 */ /* 0x000fea0003800000 */
.L_x_8919:
        /* <DEDUP_REMOVED lines=16> */
.L_x_8925:
[----:B------:R-:W-:Y:S05]  /*e610*/  BSYNC B3 ;  /* 0x0000000000037941 */ /* 0x000fea0003800000 */
.L_x_8924:
        /* <DEDUP_REMOVED lines=44> */
.L_x_8923:
[----:B------:R-:W-:Y:S05]  /*e8e0*/  BSYNC B2 ;  /* 0x0000000000027941 */ /* 0x000fea0003800000 */
.L_x_8922:
        /* <DEDUP_REMOVED lines=9> */
.L_x_8918:
        /* <DEDUP_REMOVED lines=12> */
.L_x_8927:
[----:B------:R-:W-:-:S07]  /*ea40*/  IMAD.MOV.U32 R139, RZ, RZ, R172 ;  /* 0x000000ffff8b7224 */ /* 0x000fce00078e00ac */
.L_x_8928:
[----:B------:R-:W-:Y:S05]  /*ea50*/  BSYNC B2 ;  /* 0x0000000000027941 */ /* 0x000fea0003800000 */
.L_x_8926:
        /* <DEDUP_REMOVED lines=16> */
.L_x_8932:
[----:B------:R-:W-:Y:S05]  /*eb60*/  BSYNC B3 ;  /* 0x0000000000037941 */ /* 0x000fea0003800000 */
.L_x_8931:
        /* <DEDUP_REMOVED lines=44> */
.L_x_8930:
[----:B------:R-:W-:Y:S05]  /*ee30*/  BSYNC B2 ;  /* 0x0000000000027941 */ /* 0x000fea0003800000 */
.L_x_8929:
        /* <DEDUP_REMOVED lines=14> */
.L_x_8933:
        /* <DEDUP_REMOVED lines=12> */
.L_x_8936:
[----:B------:R-:W-:-:S07]  /*efe0*/  IMAD.MOV.U32 R139, RZ, RZ, R172 ;  /* 0x000000ffff8b7224 */ /* 0x000fce00078e00ac */
.L_x_8937:
[----:B------:R-:W-:Y:S05]  /*eff0*/  BSYNC B2 ;  /* 0x0000000000027941 */ /* 0x000fea0003800000 */
.L_x_8935:
        /* <DEDUP_REMOVED lines=16> */
.L_x_8941:
[----:B------:R-:W-:Y:S05]  /*f100*/  BSYNC B3 ;  /* 0x0000000000037941 */ /* 0x000fea0003800000 */
.L_x_8940:
        /* <DEDUP_REMOVED lines=44> */
.L_x_8939:
[----:B------:R-:W-:Y:S05]  /*f3d0*/  BSYNC B2 ;  /* 0x0000000000027941 */ /* 0x000fea0003800000 */
.L_x_8938:
        /* <DEDUP_REMOVED lines=10> */
.L_x_8934:
        /* <DEDUP_REMOVED lines=12> */
.L_x_8943:
[----:B------:R-:W-:-:S07]  /*f540*/  IMAD.MOV.U32 R182, RZ, RZ, R172 ;  /* 0x000000ffffb67224 */ /* 0x000fce00078e00ac */
.L_x_8944:
[----:B------:R-:W-:Y:S05]  /*f550*/  BSYNC B2 ;  /* 0x0000000000027941 */ /* 0x000fea0003800000 */
.L_x_8942:
        /* <DEDUP_REMOVED lines=16> */
.L_x_8948:
[----:B------:R-:W-:Y:S05]  /*f660*/  BSYNC B3 ;  /* 0x0000000000037941 */ /* 0x000fea0003800000 */
.L_x_8947:
        /* <DEDUP_REMOVED lines=44> */
.L_x_8946:
[----:B------:R-:W-:Y:S05]  /*f930*/  BSYNC B2 ;  /* 0x0000000000027941 */ /* 0x000fea0003800000 */
.L_x_8945:
        /* <DEDUP_REMOVED lines=15> */
.L_x_8949:
        /* <DEDUP_REMOVED lines=12> */
.L_x_8952:
[----:B------:R-:W-:-:S07]  /*faf0*/  IMAD.MOV.U32 R177, RZ, RZ, R172 ;  /* 0x000000ffffb17224 */ /* 0x000fce00078e00ac */
.L_x_8953:
[----:B------:R-:W-:Y:S05]  /*fb00*/  BSYNC B2 ;  /* 0x0000000000027941 */ /* 0x000fea0003800000 */
.L_x_8951:
        /* <DEDUP_REMOVED lines=16> */
.L_x_8957:
[----:B------:R-:W-:Y:S05]  /*fc10*/  BSYNC B3 ;  /* 0x0000000000037941 */ /* 0x000fea0003800000 */
.L_x_8956:
        /* <DEDUP_REMOVED lines=44> */
.L_x_8955:
[----:B------:R-:W-:Y:S05]  /*fee0*/  BSYNC B2 ;  /* 0x0000000000027941 */ /* 0x000fea0003800000 */
.L_x_8954:
        /* <DEDUP_REMOVED lines=9> */
.L_x_8950:
        /* <DEDUP_REMOVED lines=12> */
.L_x_8959:
[----:B------:R-:W-:-:S07]  /*10040*/  MOV R184, R172 ;  /* 0x000000ac00b87202 */ /* 0x000fce0000000f00 */
.L_x_8960:
[----:B------:R-:W-:Y:S05]  /*10050*/  BSYNC B2 ;  /* 0x0000000000027941 */ /* 0x000fea0003800000 */
.L_x_8958:
        /* <DEDUP_REMOVED lines=16> */
.L_x_8964:
[----:B------:R-:W-:Y:S05]  /*10160*/  BSYNC B3 ;  /* 0x0000000000037941 */ /* 0x000fea0003800000 */
.L_x_8963:
        /* <DEDUP_REMOVED lines=44> */
.L_x_8962:
[----:B------:R-:W-:Y:S05]  /*10430*/  BSYNC B2 ;  /* 0x0000000000027941 */ /* 0x000fea0003800000 */
.L_x_8961:
        /* <DEDUP_REMOVED lines=12> */
.L_x_8965:
        /* <DEDUP_REMOVED lines=12> */
.L_x_8968:
[----:B------:R-:W-:-:S07]  /*105c0*/  MOV R178, R172 ;  /* 0x000000ac00b27202 */ /* 0x000fce0000000f00 */
.L_x_8969:
[----:B------:R-:W-:Y:S05]  /*105d0*/  BSYNC B2 ;  /* 0x0000000000027941 */ /* 0x000fea0003800000 */
.L_x_8967:
        /* <DEDUP_REMOVED lines=16> */
.L_x_8973:
[----:B------:R-:W-:Y:S05]  /*106e0*/  BSYNC B3 ;  /* 0x0000000000037941 */ /* 0x000fea0003800000 */
.L_x_8972:
        /* <DEDUP_REMOVED lines=44> */
.L_x_8971:
[----:B------:R-:W-:Y:S05]  /*109b0*/  BSYNC B2 ;  /* 0x0000000000027941 */ /* 0x000fea0003800000 */
.L_x_8970:
        /* <DEDUP_REMOVED lines=10> */
.L_x_8966:
        /* <DEDUP_REMOVED lines=12> */
.L_x_8975:
[----:B------:R-:W-:-:S07]  /*10b20*/  IMAD.MOV.U32 R184, RZ, RZ, R172 ;  /* 0x000000ffffb87224 */ /* 0x000fce00078e00ac */
.L_x_8976:
[----:B------:R-:W-:Y:S05]  /*10b30*/  BSYNC B2 ;  /* 0x0000000000027941 */ /* 0x000fea0003800000 */
.L_x_8974:
        /* <DEDUP_REMOVED lines=16> */
.L_x_8980:
[----:B------:R-:W-:Y:S05]  /*10c40*/  BSYNC B3 ;  /* 0x0000000000037941 */ /* 0x000fea0003800000 */
.L_x_8979:
        /* <DEDUP_REMOVED lines=44> */
.L_x_8978:
[----:B------:R-:W-:Y:S05]  /*10f10*/  BSYNC B2 ;  /* 0x0000000000027941 */ /* 0x000fea0003800000 */
.L_x_8977:
        /* <DEDUP_REMOVED lines=13> */
.L_x_8981:
        /* <DEDUP_REMOVED lines=12> */
.L_x_8984:
[----:B------:R-:W-:-:S07]  /*110b0*/  IMAD.MOV.U32 R179, RZ, RZ, R172 ;  /* 0x000000ffffb37224 */ /* 0x000fce00078e00ac */
.L_x_8985:
[----:B------:R-:W-:Y:S05]  /*110c0*/  BSYNC B2 ;  /* 0x0000000000027941 */ /* 0x000fea0003800000 */
.L_x_8983:
        /* <DEDUP_REMOVED lines=16> */
.L_x_8989:
[----:B------:R-:W-:Y:S05]  /*111d0*/  BSYNC B3 ;  /* 0x0000000000037941 */ /* 0x000fea0003800000 */
.L_x_8988:
        /* <DEDUP_REMOVED lines=44> */
.L_x_8987:
[----:B------:R-:W-:Y:S05]  /*114a0*/  BSYNC B2 ;  /* 0x0000000000027941 */ /* 0x000fea0003800000 */
.L_x_8986:
        /* <DEDUP_REMOVED lines=9> */
.L_x_8982:
        /* <DEDUP_REMOVED lines=12> */
.L_x_8991:
[----:B------:R-:W-:-:S07]  /*11600*/  IMAD.MOV.U32 R184, RZ, RZ, R172 ;  /* 0x000000ffffb87224 */ /* 0x000fce00078e00ac */
.L_x_8992:
[----:B------:R-:W-:Y:S05]  /*11610*/  BSYNC B2 ;  /* 0x0000000000027941 */ /* 0x000fea0003800000 */
.L_x_8990:
        /* <DEDUP_REMOVED lines=16> */
.L_x_8996:
[----:B------:R-:W-:Y:S05]  /*11720*/  BSYNC B3 ;  /* 0x0000000000037941 */ /* 0x000fea0003800000 */
.L_x_8995:
        /* <DEDUP_REMOVED lines=44> */
.L_x_8994:
[----:B------:R-:W-:Y:S05]  /*119f0*/  BSYNC B2 ;  /* 0x0000000000027941 */ /* 0x000fea0003800000 */
.L_x_8993:
        /* <DEDUP_REMOVED lines=12> */
.L_x_8997:
        /* <DEDUP_REMOVED lines=12> */
.L_x_9000:
[----:B------:R-:W-:-:S07]  /*11b80*/  IMAD.MOV.U32 R180, RZ, RZ, R172 ;  /* 0x000000ffffb47224 */ /* 0x000fce00078e00ac */
.L_x_9001:
[----:B------:R-:W-:Y:S05]  /*11b90*/  BSYNC B2 ;  /* 0x0000000000027941 */ /* 0x000fea0003800000 */
.L_x_8999:
        /* <DEDUP_REMOVED lines=16> */
.L_x_9005:
[----:B------:R-:W-:Y:S05]  /*11ca0*/  BSYNC B3 ;  /* 0x0000000000037941 */ /* 0x000fea0003800000 */
.L_x_9004:
        /* <DEDUP_REMOVED lines=42> */
[----:B------:R-:W-:Y:S01]  /*11f50*/  LOP3.LUT R168, R141, R168, R166, 0x96, !PT ;  /* 0x000000a88da87212 */ /* 0x000fe200078e96a6 */
[----:B------:R-:W-:-:S07]  /*11f60*/  IMAD.MOV.U32 R170, RZ, RZ, R140 ;  /* 0x000000ffffaa7224 */ /* 0x000fce00078e008c */
.L_x_9003:
[----:B------:R-:W-:Y:S05]  /*11f70*/  BSYNC B2 ;  /* 0x0000000000027941 */ /* 0x000fea0003800000 */
.L_x_9002:
        /* <DEDUP_REMOVED lines=10> */
.L_x_8998:
        /* <DEDUP_REMOVED lines=20> */
[----:B------:R-:W-:Y:S02]  /*12160*/  LEA.HI.X R137, R0, UR9, RZ, 0x5, P1 ;  /* 0x0000000900897c11 */ /* 0x000fe400088f2cff */
[----:B------:R-:W-:-:S02]  /*12170*/  SHF.R.U32.HI R185, RZ, 0x1d, R0 ;  /* 0x0000001dffb97819 */ /* 0x000fc40000011600 */
        /* <DEDUP_REMOVED lines=9> */
[----:B----4-:R-:W-:Y:S01]  /*12210*/  IMAD.U32 R136, R179, 0x10000, RZ ;  /* 0x00010000b3887824 */ /* 0x010fe200078e00ff */
        /* <DEDUP_REMOVED lines=19> */
.L_x_8877:
[----:B------:R-:W-:Y:S05]  /*12350*/  BSYNC B1 ;  /* 0x0000000000017941 */ /* 0x000fea0003800000 */
.L_x_8876:
[----:B------:R-:W-:Y:S01]  /*12360*/  FADD.FTZ R0, RZ, R112 ;  /* 0x00000070ff007221 */ /* 0x000fe20000010000 */
[----:B------:R-:W-:Y:S01]  /*12370*/  LOP3.LUT P4, RZ, R188, 0x20, RZ, 0xc0, !PT ;  /* 0x00000020bcff7812 */ /* 0x000fe2000788c0ff */
[----:B------:R-:W-:Y:S01]  /*12380*/  UMOV UR16, 0xffffffff ;  /* 0xffffffff00107882 */ /* 0x000fe20000000000 */
[C---:B------:R-:W-:Y:S01]  /*12390*/  ISETP.GT.U32.AND P0, PT, R160.reuse, 0x3f, PT ;  /* 0x0000003fa000780c */ /* 0x040fe20003f04070 */
[----:B0--34-:R-:W-:Y:S01]  /*123a0*/  FADD.FTZ R137, R113, R0 ;  /* 0x0000000071897221 */ /* 0x019fe20000010000 */
        /* <DEDUP_REMOVED lines=96> */
.L_x_9025:
[----:B------:R-:W-:Y:S01]  /*129b0*/  FMUL.FTZ R0, R136, R136 ;  /* 0x0000008888007220 */ /* 0x000fe20000410000 */
[----:B------:R-:W-:Y:S01]  /*129c0*/  LOP3.LUT P0, RZ, R188, 0x100, RZ, 0xc0, !PT ;  /* 0x00000100bcff7812 */ /* 0x000fe2000780c0ff */
        /* <DEDUP_REMOVED lines=14> */
[----:B------:R-:W0:Y:S01]  /*12ab0*/  LDC.64 R186, c[0x0][0x2b8] ;  /* 0x0000ae00ffba7b82 */ /* 0x000e220000000a00 */
[--C-:B------:R-:W-:Y:S01]  /*12ac0*/  FADD.FTZ R137, R112, -R183.reuse ;  /* 0x800000b770897221 */ /* 0x100fe20000010000 */
[--C-:B---3--:R-:W-:Y:S01]  /*12ad0*/  FADD.FTZ R141, R113, -R183.reuse ;  /* 0x800000b7718d7221 */ /* 0x108fe20000010000 */
[--C-:B------:R-:W-:Y:S01]  /*12ae0*/  FADD.FTZ R143, R114, -R183.reuse ;  /* 0x800000b7728f7221 */ /* 0x100fe20000010000 */
[--C-:B------:R-:W-:Y:S01]  /*12af0*/  FADD.FTZ R189, R115, -R183.reuse ;  /* 0x800000b773bd7221 */ /* 0x100fe20000010000 */
[--C-:B------:R-:W-:Y:S01]  /*12b00*/  FADD.FTZ R191, R124, -R183.reuse ;  /* 0x800000b77cbf7221 */ /* 0x100fe20000010000 */
[----:B------:R-:W-:Y:S01]  /*12b10*/  FADD.FTZ R193, R125, -R183 ;  /* 0x800000b77dc17221 */ /* 0x000fe20000010000 */
[C---:B------:R-:W-:Y:S01]  /*12b20*/  FMUL.FTZ R139, R0.reuse, R137 ;  /* 0x00000089008b7220 */ /* 0x040fe20000410000 */
[----:B------:R-:W3:Y:S01]  /*12b30*/  LDC.64 R184, c[0x0][0x2c0] ;  /* 0x0000b000ffb87b82 */ /* 0x000ee20000000a00 */
        /* <DEDUP_REMOVED lines=14> */
[C---:B------:R-:W-:Y:S01]  /*12c20*/  FMUL.FTZ R193, R0.reuse, R193 ;  /* 0x000000c100c17220 */ /* 0x040fe20000410000 */
[----:B------:R-:W-:Y:S01]  /*12c30*/  FMUL.FTZ R194, R0, R195 ;  /* 0x000000c300c27220 */ /* 0x000fe20000410000 */
[----:B------:R-:W-:Y:S01]  /*12c40*/  F2FP.BF16.F32.PACK_AB R137, R141, R138 ;  /* 0x0000008a8d89723e */ /* 0x000fe200000010ff */
[----:B------:R-:W-:Y:S01]  /*12c50*/  FFMA.FTZ R141, R30, R143, R14 ;  /* 0x0000008f1e8d7223 */ /* 0x000fe2000001000e */
[----:B------:R-:W-:Y:S01]  /*12c60*/  F2FP.BF16.F32.PACK_AB R138, R189, R140 ;  /* 0x0000008cbd8a723e */ /* 0x000fe200000010ff */
[----:B------:R-:W-:Y:S01]  /*12c70*/  FFMA.FTZ R140, R28, R139, R12 ;  /* 0x0000008b1c8c7223 */ /* 0x000fe2000001000c */
[----:B------:R-:W-:Y:S01]  /*12c80*/  FFMA.FTZ R139, R26, R193, R10 ;  /* 0x000000c11a8b7223 */ /* 0x000fe2000001000a */
[-C--:B------:R-:W-:Y:S01]  /*12c90*/  FFMA.FTZ R196, R27, R194.reuse, R11 ;  /* 0x000000c21bc47223 */ /* 0x080fe2000001000b */
        /* <DEDUP_REMOVED lines=10> */
[----:B---3--:R-:W-:Y:S01]  /*12d40*/  IMAD.WIDE.U32 R184, R181, 0x10, R184 ;  /* 0x00000010b5b87825 */ /* 0x008fe200078e00b8 */
[----:B------:R-:W-:Y:S01]  /*12d50*/  F2FP.BF16.F32.PACK_AB R141, R190, R141 ;  /* 0x0000008dbe8d723e */ /* 0x000fe200000010ff */
[----:B------:R0:W-:Y:S01]  /*12d60*/  STG.E.128 desc[UR4][R186.64], R136 ;  /* 0x00000088ba007986 */ /* 0x0001e2000c101d04 */
[----:B------:R-:W-:Y:S02]  /*12d70*/  F2FP.BF16.F32.PACK_AB R140, R189, R140 ;  /* 0x0000008cbd8c723e */ /* 0x000fe400000010ff */
[----:B------:R-:W-:-:S03]  /*12d80*/  IADD3 R181, R181, 0x20, RZ ;  /* 0x00000020b5b57810 */ /* 0x000fc60007ffe0ff */
[----:B------:R0:W-:Y:S04]  /*12d90*/  STG.E.128 desc[UR4][R184.64], R140 ;  /* 0x0000008cb8007986 */ /* 0x0001e8000c101d04 */
.L_x_9008:
[----:B------:R-:W-:Y:S05]  /*12da0*/  BSYNC B1 ;  /* 0x0000000000017941 */ /* 0x000fea0003800000 */
.L_x_9007:
[----:B------:R-:W-:Y:S01]  /*12db0*/  LOP3.LUT P0, RZ, R188, 0x80, RZ, 0xc0, !PT ;  /* 0x00000080bcff7812 */ /* 0x000fe2000780c0ff */
[----:B------:R-:W-:-:S12]  /*12dc0*/  BSSY B1, `(.L_x_9009) ;  /* 0x0000031000017945 */ /* 0x000fd80003800000 */
[----:B------:R-:W-:Y:S05]  /*12dd0*/  @!P0 BRA `(.L_x_9010) ;  /* 0x0000000000bc8947 */ /* 0x000fea0003800000 */
[----:B0-----:R-:W0:Y:S01]  /*12de0*/  LDC.64 R186, c[0x0][0x2b8] ;  /* 0x0000ae00ffba7b82 */ /* 0x001e220000000a00 */
        /* <DEDUP_REMOVED lines=43> */
[----:B------:R-:W-:Y:S01]  /*130a0*/  F2FP.BF16.F32.PACK_AB R140, R189, R140 ;  /* 0x0000008cbd8c723e */ /* 0x000fe200000010ff */
[----:B------:R-:W-:-:S04]  /*130b0*/  VIADD R181, R181, 0x20 ;  /* 0x00000020b5b57836 */ /* 0x000fc80000000000 */
[----:B------:R4:W-:Y:S03]  /*130c0*/  STG.E.128 desc[UR4][R184.64], R140 ;  /* 0x0000008cb8007986 */ /* 0x0009e6000c101d04 */
.L_x_9010:
[----:B------:R-:W-:Y:S05]  /*130d0*/  BSYNC B1 ;  /* 0x0000000000017941 */ /* 0x000fea0003800000 */
.L_x_9009:
[----:B------:R-:W-:Y:S01]  /*130e0*/  LOP3.LUT P0, RZ, R188, 0x40, RZ, 0xc0, !PT ;  /* 0x00000040bcff7812 */ /* 0x000fe2000780c0ff */
[----:B------:R-:W-:-:S12]  /*130f0*/  BSSY B1, `(.L_x_9011) ;  /* 0x0000030000017945 */ /* 0x000fd80003800000 */
        /* <DEDUP_REMOVED lines=9> */
[----:B------:R-:W3:Y:S01]  /*13190*/  LDC.64 R184, c[0x0][0x2b8] ;  /* 0x0000ae00ffb87b82 */ /* 0x000ee20000000a00 */
[----:B------:R-:W-:Y:S01]  /*131a0*/  FADD.FTZ R183, R135, -R183 ;  /* 0x800000b787b77221 */ /* 0x000fe20000010000 */
        /* <DEDUP_REMOVED lines=9> */
[----:B------:R-:W-:Y:S01]  /*13240*/  FMUL.FTZ R193, R0, R193 ;  /* 0x000000c100c17220 */ /* 0x000fe20000410000 */
[----:B------:R-:W-:Y:S01]  /*13250*/  FFMA.FTZ R140, R88, R189, R72 ;  /* 0x000000bd588c7223 */ /* 0x000fe20000010048 */
[----:B------:R-:W-:Y:S01]  /*13260*/  FFMA.FTZ R191, R89, R192, R73 ;  /* 0x000000c059bf7223 */ /* 0x000fe20000010049 */
[----:B------:R-:W-:Y:S01]  /*13270*/  FFMA.FTZ R0, R84, R139, R68 ;  /* 0x0000008b54007223 */ /* 0x000fe20000010044 */
[----:B------:R-:W-:Y:S01]  /*13280*/  FFMA.FTZ R141, R85, R142, R69 ;  /* 0x0000008e558d7223 */ /* 0x000fe20000010045 */
[----:B0-----:R-:W-:Y:S01]  /*13290*/  IMAD.WIDE.U32 R186, R181, 0x10, R136 ;  /* 0x00000010b5ba7825 */ /* 0x001fe200078e0088 */
[----:B------:R-:W-:-:S03]  /*132a0*/  F2FP.BF16.F32.PACK_AB R137, R183, R138 ;  /* 0x0000008ab789723e */ /* 0x000fc600000010ff */
[----:B------:R-:W-:Y:S01]  /*132b0*/  FFMA.FTZ R189, R96, R189, R80 ;  /* 0x000000bd60bd7223 */ /* 0x000fe20000010050 */
[----:B------:R-:W-:Y:S01]  /*132c0*/  F2FP.BF16.F32.PACK_AB R138, R191, R140 ;  /* 0x0000008cbf8a723e */ /* 0x000fe200000010ff */
[----:B------:R-:W-:Y:S01]  /*132d0*/  FFMA.FTZ R140, R92, R139, R76 ;  /* 0x0000008b5c8c7223 */ /* 0x000fe2000001004c */
[----:B------:R-:W-:Y:S01]  /*132e0*/  F2FP.BF16.F32.PACK_AB R136, R141, R0 ;  /* 0x000000008d88723e */ /* 0x000fe200000010ff */
[----:B------:R-:W-:Y:S01]  /*132f0*/  FFMA.FTZ R141, R94, R143, R78 ;  /* 0x0000008f5e8d7223 */ /* 0x000fe2000001004e */
[----:B------:R-:W-:Y:S01]  /*13300*/  FFMA.FTZ R139, R90, R193, R74 ;  /* 0x000000c15a8b7223 */ /* 0x000fe2000001004a */
[----:B---3--:R-:W-:-:S04]  /*13310*/  IMAD.WIDE.U32 R184, R181, 0x10, R184 ;  /* 0x00000010b5b87825 */ /* 0x008fc800078e00b8 */
[-C--:B------:R-:W-:Y:S01]  /*13320*/  FFMA.FTZ R0, R91, R194.reuse, R75 ;  /* 0x000000c25b007223 */ /* 0x080fe2000001004b */
[----:B------:R-:W-:Y:S01]  /*13330*/  FFMA.FTZ R143, R98, R193, R82 ;  /* 0x000000c1628f7223 */ /* 0x000fe20000010052 */
[----:B------:R-:W-:Y:S01]  /*13340*/  FFMA.FTZ R194, R99, R194, R83 ;  /* 0x000000c263c27223 */ /* 0x000fe20000010053 */
[----:B------:R-:W-:Y:S01]  /*13350*/  FFMA.FTZ R192, R97, R192, R81 ;  /* 0x000000c061c07223 */ /* 0x000fe20000010051 */
[----:B------:R-:W-:Y:S01]  /*13360*/  FFMA.FTZ R190, R95, R190, R79 ;  /* 0x000000be5fbe7223 */ /* 0x000fe2000001004f */
[----:B------:R-:W-:Y:S01]  /*13370*/  FFMA.FTZ R181, R93, R142, R77 ;  /* 0x0000008e5db57223 */ /* 0x000fe2000001004d */
[----:B------:R-:W-:Y:S02]  /*13380*/  F2FP.BF16.F32.PACK_AB R139, R0, R139 ;  /* 0x0000008b008b723e */ /* 0x000fe400000010ff */
[----:B------:R-:W-:Y:S02]  /*13390*/  F2FP.BF16.F32.PACK_AB R143, R194, R143 ;  /* 0x0000008fc28f723e */ /* 0x000fe400000010ff */
[----:B------:R-:W-:Y:S01]  /*133a0*/  F2FP.BF16.F32.PACK_AB R142, R192, R189 ;  /* 0x000000bdc08e723e */ /* 0x000fe200000010ff */
[----:B------:R0:W-:Y:S01]  /*133b0*/  STG.E.128 desc[UR4][R184.64], R136 ;  /* 0x00000088b8007986 */ /* 0x0001e2000c101d04 */
[----:B------:R-:W-:-:S02]  /*133c0*/  F2FP.BF16.F32.PACK_AB R141, R190, R141 ;  /* 0x0000008dbe8d723e */ /* 0x000fc400000010ff */
[----:B------:R-:W-:-:S05]  /*133d0*/  F2FP.BF16.F32.PACK_AB R140, R181, R140 ;  /* 0x0000008cb58c723e */ /* 0x000fca00000010ff */
[----:B------:R0:W-:Y:S02]  /*133e0*/  STG.E.128 desc[UR4][R186.64], R140 ;  /* 0x0000008cba007986 */ /* 0x0001e4000c101d04 */
.L_x_9012:
[----:B------:R-:W-:Y:S05]  /*133f0*/  BSYNC B1 ;  /* 0x0000000000017941 */ /* 0x000fea0003800000 */
.L_x_9011:
[----:B0--34-:R-:W0:Y:S02]  /*13400*/  LDC.64 R136, c[0x0][0x210] ;  /* 0x00008400ff887b82 */ /* 0x019e240000000a00 */
[----:B0-----:R-:W-:-:S04]  /*13410*/  LEA R163, R136, R163, 0x2 ;  /* 0x000000a388a37211 */ /* 0x001fc800078e10ff */
[----:B------:R-:W-:-:S13]  /*13420*/  ISETP.GE.AND P0, PT, R163, R137, PT ;  /* 0x00000089a300720c */ /* 0x000fda0003f06270 */
[----:B------:R-:W-:Y:S05]  /*13430*/  @!P0 BRA `(.L_x_9013) ;  /* 0xfffffed8007c8947 */ /* 0x000fea000383ffff */
[----:B------:R-:W-:Y:S05]  /*13440*/  BSYNC B0 ;  /* 0x0000000000007941 */ /* 0x000fea0003800000 */
.L_x_8613:
[----:B------:R-:W-:Y:S05]  /*13450*/  EXIT ;  /* 0x000000000000794d */ /* 0x000fea0003800000 */
.L_x_9006:
[----:B------:R-:W-:Y:S01]  /*13460*/  HFMA2.MMA R185, -RZ, RZ, 0, 5.9604644775390625e-08 ;  /* 0x00000001ffb97435 */ /* 0x000fe200000001ff */
[----:B------:R-:W-:Y:S01]  /*13470*/  BSSY B1, `(.L_x_9014) ;  /* 0x0000007000017945 */ /* 0x000fe20003800000 */
[----:B------:R-:W-:Y:S01]  /*13480*/  IMAD.MOV.U32 R184, RZ, RZ, R139 ;  /* 0x000000ffffb87224 */ /* 0x000fe200078e008b */
[----:B------:R-:W-:Y:S01]  /*13490*/  MOV R183, 0xffffffff ;  /* 0xffffffff00b77802 */ /* 0x000fe20000000f00 */
[----:B------:R-:W-:-:S07]  /*134a0*/  IMAD.MOV.U32 R186, RZ, RZ, 0x1f ;  /* 0x0000001fffba7424 */ /* 0x000fce00078e00ff */
[----:B-12--5:R-:W-:Y:S05]  /*134b0*/  WARPSYNC.COLLECTIVE R183, `(.L_x_9015) ;  /* 0x00000000b7087348 */ /* 0x026fea0003c00000 */
[----:B------:R0:W3:Y:S02]  /*134c0*/  SHFL.BFLY P3, R143, R184, R185, R186 ;  /* 0x0c0000b9b88f7389 */ /* 0x0000e400000600ba */
[----:B0123-5:R-:W-:Y:S01]  /*134d0*/  ENDCOLLECTIVE ;  /* 0x000000000000791b */ /* 0x02ffe20003800000 */
.L_x_9015:
[----:B------:R-:W-:Y:S05]  /*134e0*/  BSYNC B1 ;  /* 0x0000000000017941 */ /* 0x000fea0003800000 */
.L_x_9014:
        /* <DEDUP_REMOVED lines=9> */
.L_x_9016:
[----:B------:R-:W-:Y:S01]  /*13580*/  HFMA2.MMA R185, -RZ, RZ, 0, 2.384185791015625e-07 ;  /* 0x00000004ffb97435 */ /* 0x000fe200000001ff */
[----:B------:R-:W-:-:S05]  /*13590*/  MOV R137, R143 ;  /* 0x0000008f00897202 */ /* 0x000fca0000000f00 */
[----:B------:R-:W-:-:S04]  /*135a0*/  FADD.FTZ R140, R138, R137 ;  /* 0x000000898a8c7221 */ /* 0x000fc80000010000 */
[----:B------:R-:W-:-:S07]  /*135b0*/  IMAD.MOV.U32 R184, RZ, RZ, R140 ;  /* 0x000000ffffb87224 */ /* 0x000fce00078e008c */
[----:B------:R-:W-:Y:S05]  /*135c0*/  WARPSYNC.COLLECTIVE R183, `(.L_x_9017) ;  /* 0x00000000b7087348 */ /* 0x000fea0003c00000 */
[----:B------:R0:W1:Y:S02]  /*135d0*/  SHFL.BFLY P3, R143, R184, R185, R186 ;  /* 0x0c0000b9b88f7389 */ /* 0x00006400000600ba */
[----:B01----:R-:W-:Y:S01]  /*135e0*/  ENDCOLLECTIVE ;  /* 0x000000000000791b */ /* 0x003fe20003800000 */
.L_x_9017:
        /* <DEDUP_REMOVED lines=8> */
.L_x_9018:
[----:B------:R-:W-:Y:S01]  /*13670*/  HFMA2.MMA R185, -RZ, RZ, 0, 9.5367431640625e-07 ;  /* 0x00000010ffb97435 */ /* 0x000fe200000001ff */
[----:B------:R-:W-:-:S05]  /*13680*/  MOV R0, R143 ;  /* 0x0000008f00007202 */ /* 0x000fca0000000f00 */
[----:B------:R-:W-:-:S04]  /*13690*/  FADD.FTZ R142, R141, R0 ;  /* 0x000000008d8e7221 */ /* 0x000fc80000010000 */
[----:B------:R-:W-:-:S07]  /*136a0*/  IMAD.MOV.U32 R184, RZ, RZ, R142 ;  /* 0x000000ffffb87224 */ /* 0x000fce00078e008e */
[----:B------:R-:W-:Y:S05]  /*136b0*/  WARPSYNC.COLLECTIVE R183, `(.L_x_9019) ;  /* 0x00000000b7087348 */ /* 0x000fea0003c00000 */
[----:B------:R0:W1:Y:S02]  /*136c0*/  SHFL.BFLY P3, R143, R184, R185, R186 ;  /* 0x0c0000b9b88f7389 */ /* 0x00006400000600ba */
[----:B01----:R-:W-:Y:S01]  /*136d0*/  ENDCOLLECTIVE ;  /* 0x000000000000791b */ /* 0x003fe20003800000 */
.L_x_9019:
[----:B------:R-:W-:Y:S01]  /*136e0*/  MOV R185, 0x1 ;  /* 0x0000000100b97802 */ /* 0x000fe20000000f00 */
        /* <DEDUP_REMOVED lines=55> */
.L_x_9020:
[----:B------:R-:W-:Y:S02]  /*13a60*/  IMAD.MOV.U32 R185, RZ, RZ, 0x2 ;  /* 0x00000002ffb97424 */ /* 0x000fe400078e00ff */
[----:B------:R-:W-:-:S04]  /*13a70*/  IMAD.MOV.U32 R139, RZ, RZ, R143 ;  /* 0x000000ffff8b7224 */ /* 0x000fc800078e008f */
[----:B------:R-:W-:-:S05]  /*13a80*/  FADD.FTZ R139, R0, R139 ;  /* 0x0000008b008b7221 */ /* 0x000fca0000010000 */
[----:B------:R-:W-:-:S07]  /*13a90*/  MOV R184, R139 ;  /* 0x0000008b00b87202 */ /* 0x000fce0000000f00 */
[----:B------:R-:W-:Y:S05]  /*13aa0*/  WARPSYNC.COLLECTIVE R183, `(.L_x_9021) ;  /* 0x00000000b7087348 */ /* 0x000fea0003c00000 */
[----:B------:R0:W1:Y:S02]  /*13ab0*/  SHFL.BFLY P3, R143, R184, R185, R186 ;  /* 0x0c0000b9b88f7389 */ /* 0x00006400000600ba */
[----:B01----:R-:W-:Y:S01]  /*13ac0*/  ENDCOLLECTIVE ;  /* 0x000000000000791b */ /* 0x003fe20003800000 */
.L_x_9021:
[----:B------:R-:W-:Y:S01]  /*13ad0*/  HFMA2.MMA R185, -RZ, RZ, 0, 2.384185791015625e-07 ;  /* 0x00000004ffb97435 */ /* 0x000fe200000001ff */
[----:B------:R-:W-:-:S05]  /*13ae0*/  MOV R138, R143 ;  /* 0x0000008f008a7202 */ /* 0x000fca0000000f00 */
[----:B------:R-:W-:-:S04]  /*13af0*/  FADD.FTZ R138, R139, R138 ;  /* 0x0000008a8b8a7221 */ /* 0x000fc80000010000 */
[----:B------:R-:W-:-:S07]  /*13b00*/  IMAD.MOV.U32 R184, RZ, RZ, R138 ;  /* 0x000000ffffb87224 */ /* 0x000fce00078e008a */
[----:B------:R-:W-:Y:S05]  /*13b10*/  WARPSYNC.COLLECTIVE R183, `(.L_x_9022) ;  /* 0x00000000b7087348 */ /* 0x000fea0003c00000 */
[----:B------:R0:W1:Y:S02]  /*13b20*/  SHFL.BFLY P3, R143, R184, R185, R186 ;  /* 0x0c0000b9b88f7389 */ /* 0x00006400000600ba */
[----:B01----:R-:W-:Y:S01]  /*13b30*/  ENDCOLLECTIVE ;  /* 0x000000000000791b */ /* 0x003fe20003800000 */
.L_x_9022:
[----:B------:R-:W-:Y:S02]  /*13b40*/  IMAD.MOV.U32 R185, RZ, RZ, 0x8 ;  /* 0x00000008ffb97424 */ /* 0x000fe400078e00ff */
[----:B------:R-:W-:-:S04]  /*13b50*/  IMAD.MOV.U32 R141, RZ, RZ, R143 ;  /* 0x000000ffff8d7224 */ /* 0x000fc800078e008f */
[----:B------:R-:W-:-:S05]  /*13b60*/  FADD.FTZ R141, R138, R141 ;  /* 0x0000008d8a8d7221 */ /* 0x000fca0000010000 */
[----:B------:R-:W-:-:S07]  /*13b70*/  MOV R184, R141 ;  /* 0x0000008d00b87202 */ /* 0x000fce0000000f00 */
[----:B------:R-:W-:Y:S05]  /*13b80*/  WARPSYNC.COLLECTIVE R183, `(.L_x_9023) ;  /* 0x00000000b7087348 */ /* 0x000fea0003c00000 */
[----:B------:R0:W1:Y:S02]  /*13b90*/  SHFL.BFLY P3, R143, R184, R185, R186 ;  /* 0x0c0000b9b88f7389 */ /* 0x00006400000600ba */
[----:B01----:R-:W-:Y:S01]  /*13ba0*/  ENDCOLLECTIVE ;  /* 0x000000000000791b */ /* 0x003fe20003800000 */
.L_x_9023:
[----:B------:R-:W-:Y:S01]  /*13bb0*/  HFMA2.MMA R185, -RZ, RZ, 0, 9.5367431640625e-07 ;  /* 0x00000010ffb97435 */ /* 0x000fe200000001ff */
[----:B------:R-:W-:-:S05]  /*13bc0*/  MOV R140, R143 ;  /* 0x0000008f008c7202 */ /* 0x000fca0000000f00 */
[----:B------:R-:W-:-:S04]  /*13bd0*/  FADD.FTZ R140, R141, R140 ;  /* 0x0000008c8d8c7221 */ /* 0x000fc80000010000 */
[----:B------:R-:W-:-:S07]  /*13be0*/  IMAD.MOV.U32 R184, RZ, RZ, R140 ;  /* 0x000000ffffb87224 */ /* 0x000fce00078e008c */
[----:B------:R-:W-:Y:S05]  /*13bf0*/  WARPSYNC.COLLECTIVE R183, `(.L_x_9024) ;  /* 0x00000000b7087348 */ /* 0x000fea0003c00000 */
[----:B------:R0:W1:Y:S02]  /*13c00*/  SHFL.BFLY P3, R143, R184, R185, R186 ;  /* 0x0c0000b9b88f7389 */ /* 0x00006400000600ba */
[----:B01----:R-:W-:Y:S01]  /*13c10*/  ENDCOLLECTIVE ;  /* 0x000000000000791b */ /* 0x003fe20003800000 */
.L_x_9024:
[----:B------:R-:W-:Y:S05]  /*13c20*/  BRA `(.L_x_9025) ;  /* 0xffffffec00607947 */ /* 0x000fea000383ffff */
.L_x_9026:
        /* <DEDUP_REMOVED lines=13> */
.L_x_20709:


//--------------------- .text._ZN10layer_norm31ln_parallel_residual_fwd_kernelINS_13Kernel_traitsIf13__nv_bfloat16fS2_fjLj768ELj1ELj4ELj1ELj16ENS_18Kernel_traits_baseILj768EfS2_fS2_fjLj128EEEEELb1ELb0ELb1EEEvNS_9FwdParamsE --------------------------
	.section	.text._ZN10layer_norm31ln_parallel_residual_fwd_kernelINS_13Kernel_traitsIf13__nv_bfloat16fS2_fjLj768ELj1ELj4ELj1ELj16ENS_18Kernel_traits_baseILj768EfS2_fS2_fjLj128EEEEELb1ELb0ELb1EEEvNS_9FwdParamsE,"ax",@progbits
	.align	128
        .global         _ZN10layer_norm31ln_parallel_residual_fwd_kernelINS_13Kernel_traitsIf13__nv_bfloat16fS2_fjLj768ELj1ELj4ELj1ELj16ENS_18Kernel_traits_baseILj768EfS2_fS2_fjLj128EEEEELb1ELb0ELb1EEEvNS_9FwdParamsE
        .type           _ZN10layer_norm31ln_parallel_residual_fwd_kernelINS_13Kernel_traitsIf13__nv_bfloat16fS2_fjLj768ELj1ELj4ELj1ELj16ENS_18Kernel_traits_baseILj768EfS2_fS2_fjLj128EEEEELb1ELb0ELb1EEEvNS_9FwdParamsE,@function
        .size           _ZN10layer_norm31ln_parallel_residual_fwd_kernelINS_13Kernel_traitsIf13__nv_bfloat16fS2_fjLj768ELj1ELj4ELj1ELj16ENS_18Kernel_traits_baseILj768EfS2_fS2_fjLj128EEEEELb1ELb0ELb1EEEvNS_9FwdParamsE,(.L_x_20710 - _ZN10layer_norm31ln_parallel_residual_fwd_kernelINS_13Kernel_traitsIf13__nv_bfloat16fS2_fjLj768ELj1ELj4ELj1ELj16ENS_18Kernel_traits_baseILj768EfS2_fS2_fjLj128EEEEELb1ELb0ELb1EEEvNS_9FwdParamsE)
        .other          _ZN10layer_norm31ln_parallel_residual_fwd_kernelINS_13Kernel_traitsIf13__nv_bfloat16fS2_fjLj768ELj1ELj4ELj1ELj16ENS_18Kernel_traits_baseILj768EfS2_fS2_fjLj128EEEEELb1ELb0ELb1EEEvNS_9FwdParamsE,@"STO_CUDA_ENTRY STV_DEFAULT"
_ZN10layer_norm31ln_parallel_residual_fwd_kernelINS_13Kernel_traitsIf13__nv_bfloat16fS2_fjLj768ELj1ELj4ELj1ELj16ENS_18Kernel_traits_baseILj768EfS2_fS2_fjLj128EEEEELb1ELb0ELb1EEEvNS_9FwdParamsE:
.text._ZN10layer_norm31ln_parallel_residual_fwd_kernelINS_13Kernel_traitsIf13__nv_bfloat16fS2_fjLj768ELj1ELj4ELj1ELj16ENS_18Kernel_traits_baseILj768EfS2_fS2_fjLj128EEEEELb1ELb0ELb1EEEvNS_9FwdParamsE:
        /* <DEDUP_REMOVED lines=8> */
[----:B------:R-:W0:Y:S01]  /*0080*/  LDC R7, c[0x0][0x2ec] ;  /* 0x0000bb00ff077b82 */ /* 0x000e220000000800 */
[----:B------:R-:W1:Y:S01]  /*0090*/  S2R R16, SR_TID.X ;  /* 0x0000000000107919 */ /* 0x000e620000002100 */
[----:B------:R-:W2:Y:S01]  /*00a0*/  S2R R17, SR_CTAID.X ;  /* 0x0000000000117919 */ /* 0x000ea20000002500 */
[----:B------:R-:W-:Y:S01]  /*00b0*/  ULDC UR8, c[0x0][0x0] ;  /* 0x0000000000087ab9 */ /* 0x000fe20000000800 */
[----:B------:R-:W-:-:S04]  /*00c0*/  ULDC.64 UR12, c[0x0][0x2d0] ;  /* 0x0000b400000c7ab9 */ /* 0x000fc80000000a00 */
[----:B------:R-:W3:Y:S01]  /*00d0*/  @P0 LDC R11, c[0x0][0x2f0] ;  /* 0x0000bc00ff0b0b82 */ /* 0x000ee20000000800 */
[----:B------:R-:W4:Y:S01]  /*00e0*/  @P0 LDG.E.64 R2, desc[UR4][R8.64] ;  /* 0x0000000408020981 */ /* 0x000f22000c1e1b00 */
[----:B------:R-:W-:-:S03]  /*00f0*/  ULDC.64 UR10, c[0x0][0x268] ;  /* 0x00009a00000a7ab9 */ /* 0x000fc60000000a00 */
[----:B0-----:R-:W3:Y:S01]  /*0100*/  @P0 LDG.E.64 R4, desc[UR4][R6.64] ;  /* 0x0000000406040981 */ /* 0x001ee2000c1e1b00 */
[----:B-1----:R-:W-:Y:S02]  /*0110*/  SHF.R.U32.HI R136, RZ, 0x5, R16 ;  /* 0x00000005ff887819 */ /* 0x002fe40000011610 */
[----:B------:R-:W-:-:S03]  /*0120*/  LOP3.LUT R20, R16, 0x1f, RZ, 0xc0, !PT ;  /* 0x0000001f10147812 */ /* 0x000fc600078ec0ff */
[----:B--2---:R-:W-:Y:S01]  /*0130*/  IMAD R136, R17, 0x4, R136 ;  /* 0x0000000411887824 */ /* 0x004fe200078e0288 */
        /* <DEDUP_REMOVED lines=12> */
[----:B----4-:R-:W-:Y:S02]  /*0200*/  @P0 R2UR UR6, R2 ;  /* 0x00000000020602ca */ /* 0x010fe400000e0000 */
[----:B------:R-:W-:Y:S01]  /*0210*/  @P0 R2UR UR7, R3 ;  /* 0x00000000030702ca */ /* 0x000fe200000e0000 */
[----:B------:R-:W-:Y:S01]  /*0220*/  IMAD R3, R17, UR8, R16 ;  /* 0x0000000811037c24 */ /* 0x000fe2000f8e0210 */
[----:B------:R-:W-:Y:S01]  /*0230*/  ULDC.64 UR8, c[0x0][0x260] ;  /* 0x0000980000087ab9 */ /* 0x000fe20000000a00 */
[----:B---3--:R-:W-:-:S04]  /*0240*/  @P0 IADD3 R6, P1, R4, R11, RZ ;  /* 0x0000000b04060210 */ /* 0x008fc80007f3e0ff */
[----:B------:R-:W-:Y:S01]  /*0250*/  @P0 IADD3.X R7, RZ, R5, RZ, P1, !PT ;  /* 0x00000005ff070210 */ /* 0x000fe20000ffe4ff */
        /* <DEDUP_REMOVED lines=53> */
[----:B------:R-:W-:-:S03]  /*05b0*/  LOP3.LUT R17, R9, UR32, R14, 0x96, !PT ;  /* 0x0000002009117c12 */ /* 0x000fc6000f8e960e */
[----:B------:R-:W-:Y:S01]  /*05c0*/  IMAD.SHL.U32 R14, R20, 0x20, RZ ;  /* 0x00000020140e7824 */ /* 0x000fe200078e00ff */
[----:B------:R-:W-:Y:S02]  /*05d0*/  ISETP.NE.AND.EX P1, PT, RZ, UR13, PT, P1 ;  /* 0x0000000dff007c0c */ /* 0x000fe4000bf25310 */
[----:B------:R-:W-:Y:S02]  /*05e0*/  LOP3.LUT R19, R7, UR33, R12, 0x96, !PT ;  /* 0x0000002107137c12 */ /* 0x000fe4000f8e960c */
[C---:B------:R-:W-:Y:S02]  /*05f0*/  IADD3 R12, P3, R14.reuse, UR10, RZ ;  /* 0x0000000a0e0c7c10 */ /* 0x040fe4000ff7e0ff */
[----:B------:R-:W-:-:S05]  /*0600*/  IADD3 R14, P4, R14, UR12, RZ ;  /* 0x0000000c0e0e7c10 */ /* 0x000fca000ff9e0ff */
[----:B------:R-:W-:-:S05]  /*0610*/  IMAD.X R15, RZ, RZ, UR13, P4 ;  /* 0x0000000dff0f7e24 */ /* 0x000fca000a0e06ff */
[----:B------:R0:W5:Y:S04]  /*0620*/  @P1 LDG.E.128 R104, desc[UR4][R14.64] ;  /* 0x000000040e681981 */ /* 0x000168000c1e1d00 */
[----:B------:R0:W5:Y:S04]  /*0630*/  @P1 LDG.E.128 R100, desc[UR4][R14.64+0x10] ;  /* 0x000010040e641981 */ /* 0x000168000c1e1d00 */
[----:B------:R0:W5:Y:S04]  /*0640*/  @P1 LDG.E.128 R96, desc[UR4][R14.64+0x400] ;  /* 0x000400040e601981 */ /* 0x000168000c1e1d00 */
[----:B------:R0:W5:Y:S04]  /*0650*/  @P1 LDG.E.128 R92, desc[UR4][R14.64+0x410] ;  /* 0x000410040e5c1981 */ /* 0x000168000c1e1d00 */
[----:B------:R0:W5:Y:S04]  /*0660*/  @P1 LDG.E.128 R88, desc[UR4][R14.64+0x800] ;  /* 0x000800040e581981 */ /* 0x000168000c1e1d00 */
[----:B------:R0:W5:Y:S01]  /*0670*/  @P1 LDG.E.128 R84, desc[UR4][R14.64+0x810] ;  /* 0x000810040e541981 */ /* 0x000162000c1e1d00 */
[----:B------:R-:W-:-:S05]  /*0680*/  IMAD.SHL.U32 R0, R16, 0x20, RZ ;  /* 0x0000002010007824 */ /* 0x000fca00078e00ff */
[----:B------:R-:W-:-:S04]  /*0690*/  LOP3.LUT R0, R0, 0x3e0, RZ, 0xc0, !PT ;  /* 0x000003e000007812 */ /* 0x000fc800078ec0ff */
[----:B------:R-:W-:-:S04]  /*06a0*/  IADD3 R8, P0, R0, UR8, RZ ;  /* 0x0000000800087c10 */ /* 0x000fc8000ff1e0ff */
[----:B------:R-:W-:Y:S01]  /*06b0*/  IADD3.X R9, RZ, UR9, RZ, P0, !PT ;  /* 0x00000009ff097c10 */ /* 0x000fe200087fe4ff */
        /* <DEDUP_REMOVED lines=24> */
[----:B------:R-:W-:-:S02]  /*0840*/  ISETP.GE.AND P0, PT, R136, UR8, PT ;  /* 0x0000000888007c0c */ /* 0x000fc4000bf06270 */
[----:B------:R-:W-:-:S11]  /*0850*/  IADD3.X R13, RZ, UR11, RZ, P3, !PT ;  /* 0x0000000bff0d7c10 */ /* 0x000fd60009ffe4ff */
        /* <DEDUP_REMOVED lines=11> */
[----:B------:R-:W-:Y:S01]  /*0910*/  IMAD.HI.U32 R7, R17, -0x2daee0ad, RZ ;  /* 0xd2511f5311077827 */ /* 0x000fe200078e00ff */
[----:B------:R-:W-:-:S02]  /*0920*/  ULDC.64 UR8, c[0x0][0x228] ;  /* 0x00008a0000087ab9 */ /* 0x000fc40000000a00 */
[----:B------:R-:W5:Y:S01]  /*0930*/  LDG.E.128 R152, desc[UR4][R8.64+0x10] ;  /* 0x0000100408987981 */ /* 0x000f62000c1e1d00 */
[----:B------:R-:W-:-:S03]  /*0940*/  IMAD R0, R18, -0x326172a9, RZ ;  /* 0xcd9e8d5712007824 */ /* 0x000fc600078e02ff */
        /* <DEDUP_REMOVED lines=9> */
[----:B------:R-:W-:Y:S01]  /*09e0*/  ULDC UR12, c[0x0][0x2d8] ;  /* 0x0000b600000c7ab9 */ /* 0x000fe20000000800 */
[----:B------:R-:W-:Y:S01]  /*09f0*/  ULDC.64 UR36, c[0x0][0x228] ;  /* 0x00008a0000247ab9 */ /* 0x000fe20000000a00 */
[----:B------:R-:W-:Y:S01]  /*0a00*/  ULDC.64 UR10, c[0x0][0x230] ;  /* 0x00008c00000a7ab9 */ /* 0x000fe20000000a00 */
[----:B------:R-:W-:Y:S01]  /*0a10*/  ULDC.64 UR14, c[0x0][0x2b8] ;  /* 0x0000ae00000e7ab9 */ /* 0x000fe20000000a00 */
[C---:B0-----:R-:W-:Y:S01]  /*0a20*/  IMAD.HI.U32 R9, R19.reuse, -0x326172a9, RZ ;  /* 0xcd9e8d5713097827 */ /* 0x041fe200078e00ff */
[----:B------:R-:W-:Y:S01]  /*0a30*/  ULDC.U8 UR8, c[0x0][0x2a0] ;  /* 0x0000a80000087ab9 */ /* 0x000fe20000000000 */
[----:B------:R-:W-:Y:S01]  /*0a40*/  ISETP.NE.AND.EX P0, PT, RZ, UR9, PT, P0 ;  /* 0x00000009ff007c0c */ /* 0x000fe2000bf05300 */
[----:B------:R-:W-:Y:S01]  /*0a50*/  ULDC UR9, c[0x0][0x218] ;  /* 0x0000860000097ab9 */ /* 0x000fe20000000800 */
[----:B------:R-:W-:Y:S01]  /*0a60*/  IMAD R6, R19, -0x326172a9, RZ ;  /* 0xcd9e8d5713067824 */ /* 0x000fe200078e02ff */
[----:B------:R-:W-:Y:S01]  /*0a70*/  LOP3.LUT R0, R9, UR13, R0, 0x96, !PT ;  /* 0x0000000d09007c12 */ /* 0x000fe2000f8e9600 */
[----:B------:R-:W-:Y:S01]  /*0a80*/  IMAD.MOV.U32 R8, RZ, RZ, RZ ;  /* 0x000000ffff087224 */ /* 0x000fe200078e00ff */
[----:B------:R-:W-:Y:S01]  /*0a90*/  UISETP.NE.AND UP0, UPT, UR8, URZ, UPT ;  /* 0x0000003f0800728c */ /* 0x000fe2000bf05270 */
[----:B------:R-:W-:-:S10]  /*0aa0*/  ULDC.64 UR16, c[0x0][0x2c0] ;  /* 0x0000b00000107ab9 */ /* 0x000fd40000000a00 */
.L_x_9416:
[----:B------:R-:W0:Y:S01]  /*0ab0*/  S2R R14, SR_TID.X ;  /* 0x00000000000e7919 */ /* 0x000e220000002100 */
        /* <DEDUP_REMOVED lines=29> */
.L_x_9029:
[----:B------:R-:W-:-:S07]  /*0c90*/  IMAD.MOV.U32 R16, RZ, RZ, R6 ;  /* 0x000000ffff107224 */ /* 0x000fce00078e0006 */
.L_x_9030:
[----:B------:R-:W-:Y:S05]  /*0ca0*/  BSYNC B1 ;  /* 0x0000000000017941 */ /* 0x000fea0003800000 */
.L_x_9028:
        /* <DEDUP_REMOVED lines=16> */
.L_x_9034:
[----:B------:R-:W-:Y:S05]  /*0db0*/  BSYNC B2 ;  /* 0x0000000000027941 */ /* 0x000fea0003800000 */
.L_x_9033:
        /* <DEDUP_REMOVED lines=43> */
.L_x_9032:
[----:B------:R-:W-:Y:S05]  /*1070*/  BSYNC B1 ;  /* 0x0000000000017941 */ /* 0x000fea0003800000 */
.L_x_9031:
[----:B------:R-:W0:Y:S01]  /*1080*/  LDC R159, c[0x0][0x298] ;  /* 0x0000a600ff9f7b82 */ /* 0x000e220000000800 */
[----:B------:R-:W-:Y:S01]  /*1090*/  ISETP.NE.U32.AND P2, PT, RZ, UR36, PT ;  /* 0x00000024ff007c0c */ /* 0x000fe2000bf45070 */
[----:B------:R-:W-:Y:S01]  /*10a0*/  IMAD.MOV.U32 R165, RZ, RZ, 0x2f800000 ;  /* 0x2f800000ffa57424 */ /* 0x000fe200078e00ff */
[----:B------:R-:W-:Y:S02]  /*10b0*/  I2FP.F32.U32 R16, R16 ;  /* 0x0000001000107245 */ /* 0x000fe40000201000 */
[----:B------:R-:W-:Y:S02]  /*10c0*/  ISETP.NE.AND.EX P2, PT, RZ, UR37, PT, P2 ;  /* 0x00000025ff007c0c */ /* 0x000fe4000bf45320 */
[----:B-----5:R-:W-:Y:S01]  /*10d0*/  PRMT R24, R12, 0x7632, R24 ;  /* 0x000076320c187816 */ /* 0x020fe20000000018 */
[----:B------:R-:W1:Y:S01]  /*10e0*/  LDC R164, c[0x0][0x294] ;  /* 0x0000a500ffa47b82 */ /* 0x000e620000000800 */
[----:B------:R-:W-:Y:S01]  /*10f0*/  FFMA.FTZ R17, R16, R165, 1.1641532182693481445e-10 ;  /* 0x2f00000010117423 */ /* 0x000fe200000100a5 */
[----:B------:R-:W-:-:S05]  /*1100*/  SHF.L.U32 R16, R12, 0x10, RZ ;  /* 0x000000100c107819 */ /* 0x000fca00000006ff */
[----:B0-----:R-:W-:Y:S01]  /*1110*/  FMUL.FTZ R16, R16, R159 ;  /* 0x0000009f10107220 */ /* 0x001fe20000410000 */
[----:B-1----:R-:W-:-:S04]  /*1120*/  FSETP.GTU.FTZ.AND P3, PT, R17, R164, PT ;  /* 0x000000a41100720b */ /* 0x002fc80003f7c000 */
        /* <DEDUP_REMOVED lines=8> */
.L_x_9035:
        /* <DEDUP_REMOVED lines=12> */
.L_x_9038:
[----:B------:R-:W-:-:S07]  /*1270*/  IMAD.MOV.U32 R22, RZ, RZ, R6 ;  /* 0x000000ffff167224 */ /* 0x000fce00078e0006 */
.L_x_9039:
[----:B------:R-:W-:Y:S05]  /*1280*/  BSYNC B1 ;  /* 0x0000000000017941 */ /* 0x000fea0003800000 */
.L_x_9037:
        /* <DEDUP_REMOVED lines=16> */
.L_x_9043:
[----:B------:R-:W-:Y:S05]  /*1390*/  BSYNC B2 ;  /* 0x0000000000027941 */ /* 0x000fea0003800000 */
.L_x_9042:
        /* <DEDUP_REMOVED lines=43> */
.L_x_9041:
[----:B------:R-:W-:Y:S05]  /*1650*/  BSYNC B1 ;  /* 0x0000000000017941 */ /* 0x000fea0003800000 */
.L_x_9040:
        /* <DEDUP_REMOVED lines=9> */
.L_x_9036:
        /* <DEDUP_REMOVED lines=12> */
.L_x_9045:
[----:B------:R-:W-:-:S07]  /*17b0*/  IMAD.MOV.U32 R25, RZ, RZ, R6 ;  /* 0x000000ffff197224 */ /* 0x000fce00078e0006 */
.L_x_9046:
[----:B------:R-:W-:Y:S05]  /*17c0*/  BSYNC B1 ;  /* 0x0000000000017941 */ /* 0x000fea0003800000 */
.L_x_9044:
        /* <DEDUP_REMOVED lines=16> */
.L_x_9050:
[----:B------:R-:W-:Y:S05]  /*18d0*/  BSYNC B2 ;  /* 0x0000000000027941 */ /* 0x000fea0003800000 */
.L_x_9049:
        /* <DEDUP_REMOVED lines=43> */
.L_x_9048:
[----:B------:R-:W-:Y:S05]  /*1b90*/  BSYNC B1 ;  /* 0x0000000000017941 */ /* 0x000fea0003800000 */
.L_x_9047:
        /* <DEDUP_REMOVED lines=13> */
.L_x_9051:
        /* <DEDUP_REMOVED lines=12> */
.L_x_9054:
[----:B------:R-:W-:-:S07]  /*1d30*/  MOV R17, R6 ;  /* 0x0000000600117202 */ /* 0x000fce0000000f00 */
.L_x_9055:
[----:B------:R-:W-:Y:S05]  /*1d40*/  BSYNC B1 ;  /* 0x0000000000017941 */ /* 0x000fea0003800000 */
.L_x_9053:
        /* <DEDUP_REMOVED lines=16> */
.L_x_9059:
[----:B------:R-:W-:Y:S05]  /*1e50*/  BSYNC B2 ;  /* 0x0000000000027941 */ /* 0x000fea0003800000 */
.L_x_9058:
        /* <DEDUP_REMOVED lines=43> */
.L_x_9057:
[----:B------:R-:W-:Y:S05]  /*2110*/  BSYNC B1 ;  /* 0x0000000000017941 */ /* 0x000fea0003800000 */
.L_x_9056:
[----:B------:R-:W-:Y:S02]  /*2120*/  I2FP.F32.U32 R18, R17 ;  /* 0x0000001100127245 */ /* 0x000fe40000201000 */
[----:B------:R-:W-:-:S05]  /*2130*/  PRMT R17, R40, 0x7632, R17 ;  /* 0x0000763228117816 */ /* 0x000fca0000000011 */
        /* <DEDUP_REMOVED lines=8> */
.L_x_9052:
        /* <DEDUP_REMOVED lines=12> */
.L_x_9061:
[----:B------:R-:W-:-:S07]  /*2280*/  MOV R17, R6 ;  /* 0x0000000600117202 */ /* 0x000fce0000000f00 */
.L_x_9062:
[----:B------:R-:W-:Y:S05]  /*2290*/  BSYNC B1 ;  /* 0x0000000000017941 */ /* 0x000fea0003800000 */
.L_x_9060:
        /* <DEDUP_REMOVED lines=16> */
.L_x_9066:
[----:B------:R-:W-:Y:S05]  /*23a0*/  BSYNC B2 ;  /* 0x0000000000027941 */ /* 0x000fea0003800000 */
.L_x_9065:
        /* <DEDUP_REMOVED lines=43> */
.L_x_9064:
[----:B------:R-:W-:Y:S05]  /*2660*/  BSYNC B1 ;  /* 0x0000000000017941 */ /* 0x000fea0003800000 */
.L_x_9063:
        /* <DEDUP_REMOVED lines=14> */
.L_x_9067:
        /* <DEDUP_REMOVED lines=12> */
.L_x_9070:
[----:B------:R-:W-:-:S07]  /*2810*/  IMAD.MOV.U32 R18, RZ, RZ, R6 ;  /* 0x000000ffff127224 */ /* 0x000fce00078e0006 */
.L_x_9071:
[----:B------:R-:W-:Y:S05]  /*2820*/  BSYNC B1 ;  /* 0x0000000000017941 */ /* 0x000fea0003800000 */
.L_x_9069:
        /* <DEDUP_REMOVED lines=16> */
.L_x_9075:
[----:B------:R-:W-:Y:S05]  /*2930*/  BSYNC B2 ;  /* 0x0000000000027941 */ /* 0x000fea0003800000 */
.L_x_9074:
        /* <DEDUP_REMOVED lines=43> */
.L_x_9073:
[----:B------:R-:W-:Y:S05]  /*2bf0*/  BSYNC B1 ;  /* 0x0000000000017941 */ /* 0x000fea0003800000 */
.L_x_9072:
        /* <DEDUP_REMOVED lines=9> */
.L_x_9068:
        /* <DEDUP_REMOVED lines=12> */
.L_x_9077:
[----:B------:R-:W-:-:S07]  /*2d50*/  IMAD.MOV.U32 R18, RZ, RZ, R6 ;  /* 0x000000ffff127224 */ /* 0x000fce00078e0006 */
.L_x_9078:
[----:B------:R-:W-:Y:S05]  /*2d60*/  BSYNC B1 ;  /* 0x0000000000017941 */ /* 0x000fea0003800000 */
.L_x_9076:
        /* <DEDUP_REMOVED lines=16> */
.L_x_9082:
[----:B------:R-:W-:Y:S05]  /*2e70*/  BSYNC B2 ;  /* 0x0000000000027941 */ /* 0x000fea0003800000 */
.L_x_9081:
        /* <DEDUP_REMOVED lines=43> */
.L_x_9080:
[----:B------:R-:W-:Y:S05]  /*3130*/  BSYNC B1 ;  /* 0x0000000000017941 */ /* 0x000fea0003800000 */
.L_x_9079:
        /* <DEDUP_REMOVED lines=13> */
.L_x_9083:
        /* <DEDUP_REMOVED lines=12> */
.L_x_9086:
[----:B------:R-:W-:-:S07]  /*32d0*/  IMAD.MOV.U32 R18, RZ, RZ, R6 ;  /* 0x000000ffff127224 */ /* 0x000fce00078e0006 */
.L_x_9087:
[----:B------:R-:W-:Y:S05]  /*32e0*/  BSYNC B1 ;  /* 0x0000000000017941 */ /* 0x000fea0003800000 */
.L_x_9085:
        /* <DEDUP_REMOVED lines=16> */
.L_x_9091:
[----:B------:R-:W-:Y:S05]  /*33f0*/  BSYNC B2 ;  /* 0x0000000000027941 */ /* 0x000fea0003800000 */
.L_x_9090:
        /* <DEDUP_REMOVED lines=43> */
.L_x_9089:
[----:B------:R-:W-:Y:S05]  /*36b0*/  BSYNC B1 ;  /* 0x0000000000017941 */ /* 0x000fea0003800000 */
.L_x_9088:
        /* <DEDUP_REMOVED lines=10> */
.L_x_9084:
        /* <DEDUP_REMOVED lines=12> */
.L_x_9093:
[----:B------:R-:W-:-:S07]  /*3820*/  IMAD.MOV.U32 R18, RZ, RZ, R6 ;  /* 0x000000ffff127224 */ /* 0x000fce00078e0006 */
.L_x_9094:
[----:B------:R-:W-:Y:S05]  /*3830*/  BSYNC B1 ;  /* 0x0000000000017941 */ /* 0x000fea0003800000 */
.L_x_9092:
        /* <DEDUP_REMOVED lines=16> */
.L_x_9098:
[----:B------:R-:W-:Y:S05]  /*3940*/  BSYNC B2 ;  /* 0x0000000000027941 */ /* 0x000fea0003800000 */
.L_x_9097:
        /* <DEDUP_REMOVED lines=43> */
.L_x_9096:
[----:B------:R-:W-:Y:S05]  /*3c00*/  BSYNC B1 ;  /* 0x0000000000017941 */ /* 0x000fea0003800000 */
.L_x_9095:
        /* <DEDUP_REMOVED lines=14> */
.L_x_9099:
        /* <DEDUP_REMOVED lines=12> */
.L_x_9102:
[----:B------:R-:W-:-:S07]  /*3db0*/  MOV R19, R6 ;  /* 0x0000000600137202 */ /* 0x000fce0000000f00 */
.L_x_9103:
[----:B------:R-:W-:Y:S05]  /*3dc0*/  BSYNC B1 ;  /* 0x0000000000017941 */ /* 0x000fea0003800000 */
.L_x_9101:
        /* <DEDUP_REMOVED lines=16> */
.L_x_9107:
[----:B------:R-:W-:Y:S05]  /*3ed0*/  BSYNC B2 ;  /* 0x0000000000027941 */ /* 0x000fea0003800000 */
.L_x_9106:
        /* <DEDUP_REMOVED lines=43> */
.L_x_9105:
[----:B------:R-:W-:Y:S05]  /*4190*/  BSYNC B1 ;  /* 0x0000000000017941 */ /* 0x000fea0003800000 */
.L_x_9104:
        /* <DEDUP_REMOVED lines=9> */
.L_x_9100:
        /* <DEDUP_REMOVED lines=12> */
.L_x_9109:
[----:B------:R-:W-:-:S07]  /*42f0*/  MOV R19, R6 ;  /* 0x0000000600137202 */ /* 0x000fce0000000f00 */
.L_x_9110:
[----:B------:R-:W-:Y:S05]  /*4300*/  BSYNC B1 ;  /* 0x0000000000017941 */ /* 0x000fea0003800000 */
.L_x_9108:
        /* <DEDUP_REMOVED lines=16> */
.L_x_9114:
[----:B------:R-:W-:Y:S05]  /*4410*/  BSYNC B2 ;  /* 0x0000000000027941 */ /* 0x000fea0003800000 */
.L_x_9113:
        /* <DEDUP_REMOVED lines=43> */
.L_x_9112:
[----:B------:R-:W-:Y:S05]  /*46d0*/  BSYNC B1 ;  /* 0x0000000000017941 */ /* 0x000fea0003800000 */
.L_x_9111:
        /* <DEDUP_REMOVED lines=12> */
.L_x_9115:
        /* <DEDUP_REMOVED lines=12> */
.L_x_9118:
[----:B------:R-:W-:-:S07]  /*4860*/  IMAD.MOV.U32 R9, RZ, RZ, R6 ;  /* 0x000000ffff097224 */ /* 0x000fce00078e0006 */
.L_x_9119:
[----:B------:R-:W-:Y:S05]  /*4870*/  BSYNC B1 ;  /* 0x0000000000017941 */ /* 0x000fea0003800000 */
.L_x_9117:
        /* <DEDUP_REMOVED lines=16> */
.L_x_9123:
[----:B------:R-:W-:Y:S05]  /*4980*/  BSYNC B2 ;  /* 0x0000000000027941 */ /* 0x000fea0003800000 */
.L_x_9122:
        /* <DEDUP_REMOVED lines=43> */
.L_x_9121:
[----:B------:R-:W-:Y:S05]  /*4c40*/  BSYNC B1 ;  /* 0x0000000000017941 */ /* 0x000fea0003800000 */
.L_x_9120:
        /* <DEDUP_REMOVED lines=10> */
.L_x_9116:
        /* <DEDUP_REMOVED lines=12> */
.L_x_9125:
[----:B------:R-:W-:-:S07]  /*4db0*/  IMAD.MOV.U32 R18, RZ, RZ, R6 ;  /* 0x000000ffff127224 */ /* 0x000fce00078e0006 */
.L_x_9126:
[----:B------:R-:W-:Y:S05]  /*4dc0*/  BSYNC B1 ;  /* 0x0000000000017941 */ /* 0x000fea0003800000 */
.L_x_9124:
        /* <DEDUP_REMOVED lines=16> */
.L_x_9130:
[----:B------:R-:W-:Y:S05]  /*4ed0*/  BSYNC B2 ;  /* 0x0000000000027941 */ /* 0x000fea0003800000 */
.L_x_9129:
        /* <DEDUP_REMOVED lines=43> */
.L_x_9128:
[----:B------:R-:W-:Y:S05]  /*5190*/  BSYNC B1 ;  /* 0x0000000000017941 */ /* 0x000fea0003800000 */
.L_x_9127:
        /* <DEDUP_REMOVED lines=13> */
.L_x_9131:
        /* <DEDUP_REMOVED lines=12> */
.L_x_9134:
[----:B------:R-:W-:-:S07]  /*5330*/  IMAD.MOV.U32 R10, RZ, RZ, R6 ;  /* 0x000000ffff0a7224 */ /* 0x000fce00078e0006 */
.L_x_9135:
[----:B------:R-:W-:Y:S05]  /*5340*/  BSYNC B1 ;  /* 0x0000000000017941 */ /* 0x000fea0003800000 */
.L_x_9133:
        /* <DEDUP_REMOVED lines=16> */
.L_x_9139:
[----:B------:R-:W-:Y:S05]  /*5450*/  BSYNC B2 ;  /* 0x0000000000027941 */ /* 0x000fea0003800000 */
.L_x_9138:
        /* <DEDUP_REMOVED lines=43> */
.L_x_9137:
[----:B------:R-:W-:Y:S05]  /*5710*/  BSYNC B1 ;  /* 0x0000000000017941 */ /* 0x000fea0003800000 */
.L_x_9136:
        /* <DEDUP_REMOVED lines=9> */
.L_x_9132:
        /* <DEDUP_REMOVED lines=12> */
.L_x_9141:
[----:B------:R-:W-:-:S07]  /*5870*/  IMAD.MOV.U32 R18, RZ, RZ, R6 ;  /* 0x000000ffff127224 */ /* 0x000fce00078e0006 */
.L_x_9142:
[----:B------:R-:W-:Y:S05]  /*5880*/  BSYNC B1 ;  /* 0x0000000000017941 */ /* 0x000fea0003800000 */
.L_x_9140:
        /* <DEDUP_REMOVED lines=16> */
.L_x_9146:
[----:B------:R-:W-:Y:S05]  /*5990*/  BSYNC B2 ;  /* 0x0000000000027941 */ /* 0x000fea0003800000 */
.L_x_9145:
        /* <DEDUP_REMOVED lines=43> */
.L_x_9144:
[----:B------:R-:W-:Y:S05]  /*5c50*/  BSYNC B1 ;  /* 0x0000000000017941 */ /* 0x000fea0003800000 */
.L_x_9143:
        /* <DEDUP_REMOVED lines=12> */
.L_x_9147:
        /* <DEDUP_REMOVED lines=12> */
.L_x_9150:
[----:B------:R-:W-:-:S07]  /*5de0*/  MOV R11, R6 ;  /* 0x00000006000b7202 */ /* 0x000fce0000000f00 */
.L_x_9151:
[----:B------:R-:W-:Y:S05]  /*5df0*/  BSYNC B1 ;  /* 0x0000000000017941 */ /* 0x000fea0003800000 */
.L_x_9149:
        /* <DEDUP_REMOVED lines=18> */
.L_x_9155:
[----:B------:R-:W-:Y:S05]  /*5f20*/  BSYNC B2 ;  /* 0x0000000000027941 */ /* 0x000fea0003800000 */
.L_x_9154:
        /* <DEDUP_REMOVED lines=43> */
.L_x_9153:
[----:B------:R-:W-:Y:S05]  /*61e0*/  BSYNC B1 ;  /* 0x0000000000017941 */ /* 0x000fea0003800000 */
.L_x_9152:
        /* <DEDUP_REMOVED lines=10> */
.L_x_9148:
[----:B------:R-:W-:Y:S01]  /*6290*/  P2R R18, PR, RZ, 0x4 ;  /* 0x00000004ff127803 */ /* 0x000fe20000000000 */
[----:B------:R-:W0:Y:S01]  /*62a0*/  LDC.64 R156, c[0x0][0x238] ;  /* 0x00008e00ff9c7b82 */ /* 0x000e220000000a00 */
[----:B------:R-:W-:Y:S01]  /*62b0*/  ISETP.NE.AND P2, PT, R17, RZ, PT ;  /* 0x000000ff1100720c */ /* 0x000fe20003f45270 */
[----:B------:R-:W-:Y:S01]  /*62c0*/  VIADD R141, R149, 0x20 ;  /* 0x00000020958d7836 */ /* 0x000fe20000000000 */
        /* <DEDUP_REMOVED lines=18> */
[----:B------:R-:W-:-:S03]  /*63f0*/  IMAD.WIDE.U32 R14, R14, 0x100, RZ ;  /* 0x000001000e0e7825 */ /* 0x000fc600078e00ff */
        /* <DEDUP_REMOVED lines=12> */
[----:B------:R-:W-:Y:S01]  /*64c0*/  SHF.L.U32 R16, R10, 0x10, RZ ;  /* 0x000000100a107819 */ /* 0x000fe200000006ff */
[----:B------:R-:W1:Y:S01]  /*64d0*/  LDC.64 R132, c[0x0][0x248] ;  /* 0x00009200ff847b82 */ /* 0x000e620000000a00 */
        /* <DEDUP_REMOVED lines=18> */
.L_x_9156:
        /* <DEDUP_REMOVED lines=18> */
.L_x_9158:
[----:B------:R-:W-:-:S07]  /*6720*/  IMAD.MOV.U32 R20, RZ, RZ, R6 ;  /* 0x000000ffff147224 */ /* 0x000fce00078e0006 */
.L_x_9159:
[----:B------:R-:W-:Y:S05]  /*6730*/  BSYNC B1 ;  /* 0x0000000000017941 */ /* 0x000fea0003800000 */
.L_x_9157:
        /* <DEDUP_REMOVED lines=16> */
.L_x_9163:
[----:B------:R-:W-:Y:S05]  /*6840*/  BSYNC B2 ;  /* 0x0000000000027941 */ /* 0x000fea0003800000 */
.L_x_9162:
        /* <DEDUP_REMOVED lines=42> */
[----:B------:R-:W-:-:S07]  /*6af0*/  IMAD.MOV.U32 R16, RZ, RZ, RZ ;  /* 0x000000ffff107224 */ /* 0x000fce00078e00ff */
.L_x_9161:
[----:B------:R-:W-:Y:S05]  /*6b00*/  BSYNC B1 ;  /* 0x0000000000017941 */ /* 0x000fea0003800000 */
.L_x_9160:
[----:B------:R-:W-:Y:S02]  /*6b10*/  I2FP.F32.U32 R18, R20 ;  /* 0x0000001400127245 */ /* 0x000fe40000201000 */
[----:B-----5:R-:W-:-:S03]  /*6b20*/  PRMT R21, R12, 0x7632, R21 ;  /* 0x000076320c157816 */ /* 0x020fc60000000015 */
        /* <DEDUP_REMOVED lines=12> */
.L_x_9164:
[C---:B------:R-:W-:Y:S01]  /*6bf0*/  ISETP.NE.AND P3, PT, R16.reuse, 0x1, PT ;  /* 0x000000011000780c */ /* 0x040fe20003f65270 */
[----:B------:R-:W-:Y:S01]  /*6c00*/  BSSY B1, `(.L_x_9166) ;  /* 0x000000c000017945 */ /* 0x000fe20003800000 */
[----:B------:R-:W-:-:S11]  /*6c10*/  IADD3 R17, R16, 0x1, RZ ;  /* 0x0000000110117810 */ /* 0x000fd60007ffe0ff */
[----:B------:R-:W-:Y:S05]  /*6c20*/  @!P3 BRA `(.L_x_9167) ;  /* 0x000000000020b947 */ /* 0x000fea0003800000 */
[----:B------:R-:W-:Y:S01]  /*6c30*/  ISETP.NE.AND P3, PT, R16, 0x2, PT ;  /* 0x000000021000780c */ /* 0x000fe20003f65270 */
[----:B0-----:R-:W-:-:S12]  /*6c40*/  IMAD.MOV.U32 R12, RZ, RZ, R2 ;  /* 0x000000ffff0c7224 */ /* 0x001fd800078e0002 */
[----:B------:R-:W-:Y:S05]  /*6c50*/  @!P3 BRA `(.L_x_9168) ;  /* 0x000000000018b947 */ /* 0x000fea0003800000 */
[----:B------:R-:W-:Y:S01]  /*6c60*/  ISETP.NE.AND P3, PT, R16, 0x3, PT ;  /* 0x000000031000780c */ /* 0x000fe20003f65270 */
[----:B------:R-:W-:-:S12]  /*6c70*/  IMAD.MOV.U32 R12, RZ, RZ, R0 ;  /* 0x000000ffff0c7224 */ /* 0x000fd800078e0000 */
[----:B------:R-:W-:Y:S05]  /*6c80*/  @P3 BRA `(.L_x_9168) ;  /* 0x00000000000c3947 */ /* 0x000fea0003800000 */
[----:B------:R-:W-:Y:S01]  /*6c90*/  MOV R12, R7 ;  /* 0x00000007000c7202 */ /* 0x000fe20000000f00 */
[----:B------:R-:W-:Y:S06]  /*6ca0*/  BRA `(.L_x_9168) ;  /* 0x0000000000047947 */ /* 0x000fec0003800000 */
.L_x_9167:
[----:B0-----:R-:W-:-:S07]  /*6cb0*/  IMAD.MOV.U32 R12, RZ, RZ, R6 ;  /* 0x000000ffff0c7224 */ /* 0x001fce00078e0006 */
.L_x_9168:
[----:B------:R-:W-:Y:S05]  /*6cc0*/  BSYNC B1 ;  /* 0x0000000000017941 */ /* 0x000fea0003800000 */
.L_x_9166:
        /* <DEDUP_REMOVED lines=16> */
.L_x_9172:
[----:B------:R-:W-:Y:S05]  /*6dd0*/  BSYNC B2 ;  /* 0x0000000000027941 */ /* 0x000fea0003800000 */
.L_x_9171:
        /* <DEDUP_REMOVED lines=42> */
[----:B------:R-:W-:-:S07]  /*7080*/  MOV R7, R16 ;  /* 0x0000001000077202 */ /* 0x000fce0000000f00 */
.L_x_9170:
[----:B------:R-:W-:Y:S05]  /*7090*/  BSYNC B1 ;  /* 0x0000000000017941 */ /* 0x000fea0003800000 */
.L_x_9169:
[----:B------:R-:W-:-:S05]  /*70a0*/  I2FP.F32.U32 R12, R12 ;  /* 0x0000000c000c7245 */ /* 0x000fca0000201000 */
[----:B------:R-:W-:Y:S01]  /*70b0*/  FFMA.FTZ R19, R12, R165, 1.1641532182693481445e-10 ;  /* 0x2f0000000c137423 */ /* 0x000fe200000100a5 */
[----:B------:R-:W-:-:S04]  /*70c0*/  IMAD.U32 R12, R40, 0x10000, RZ ;  /* 0x00010000280c7824 */ /* 0x000fc800078e00ff */
[----:B------:R-:W-:Y:S01]  /*70d0*/  FMUL.FTZ R12, R12, R159 ;  /* 0x0000009f0c0c7220 */ /* 0x000fe20000410000 */
[----:B------:R-:W-:-:S04]  /*70e0*/  FSETP.GTU.FTZ.AND P3, PT, R19, R164, PT ;  /* 0x000000a41300720b */ /* 0x000fc80003f7c000 */
[----:B------:R-:W-:Y:S02]  /*70f0*/  FSEL R19, R12, RZ, !P3 ;  /* 0x000000ff0c137208 */ /* 0x000fe40005800000 */
[----:B------:R-:W-:-:S03]  /*7100*/  SEL R151, RZ, 0x1, P3 ;  /* 0x00000001ff977807 */ /* 0x000fc60001800000 */
[----:B------:R-:W-:-:S04]  /*7110*/  FADD.FTZ R20, R20, R19 ;  /* 0x0000001314147221 */ /* 0x000fc80000010000 */
[----:B------:R-:W-:-:S07]  /*7120*/  @P1 FADD.FTZ R20, R36, R20 ;  /* 0x0000001424141221 */ /* 0x000fce0000010000 */
.L_x_9165:
        /* <DEDUP_REMOVED lines=12> */
.L_x_9174:
[----:B0-----:R-:W-:-:S07]  /*71f0*/  IMAD.MOV.U32 R12, RZ, RZ, R6 ;  /* 0x000000ffff0c7224 */ /* 0x001fce00078e0006 */
.L_x_9175:
[----:B------:R-:W-:Y:S05]  /*7200*/  BSYNC B1 ;  /* 0x0000000000017941 */ /* 0x000fea0003800000 */
.L_x_9173:
        /* <DEDUP_REMOVED lines=16> */
.L_x_9179:
[----:B------:R-:W-:Y:S05]  /*7310*/  BSYNC B2 ;  /* 0x0000000000027941 */ /* 0x000fea0003800000 */
.L_x_9178:
        /* <DEDUP_REMOVED lines=39> */
[----:B------:R-:W-:-:S03]  /*7590*/  IMAD.WIDE.U32 R16, R17, -0x2daee0ad, RZ ;  /* 0xd2511f5311107825 */ /* 0x000fc600078e00ff */
[----:B------:R-:W-:Y:S01]  /*75a0*/  MOV R7, R16 ;  /* 0x0000001000077202 */ /* 0x000fe20000000f00 */
[----:B------:R-:W-:Y:S01]  /*75b0*/  IMAD.MOV.U32 R16, RZ, RZ, RZ ;  /* 0x000000ffff107224 */ /* 0x000fe200078e00ff */
[----:B------:R-:W-:-:S07]  /*75c0*/  LOP3.LUT R2, R17, UR34, R18, 0x96, !PT ;  /* 0x0000002211027c12 */ /* 0x000fce000f8e9612 */
.L_x_9177:
[----:B------:R-:W-:Y:S05]  /*75d0*/  BSYNC B1 ;  /* 0x0000000000017941 */ /* 0x000fea0003800000 */
.L_x_9176:
        /* <DEDUP_REMOVED lines=13> */
.L_x_9180:
        /* <DEDUP_REMOVED lines=12> */
.L_x_9183:
[----:B------:R-:W-:-:S07]  /*7770*/  MOV R22, R6 ;  /* 0x0000000600167202 */ /* 0x000fce0000000f00 */
.L_x_9184:
[----:B------:R-:W-:Y:S05]  /*7780*/  BSYNC B1 ;  /* 0x0000000000017941 */ /* 0x000fea0003800000 */
.L_x_9182:
        /* <DEDUP_REMOVED lines=16> */
.L_x_9188:
[----:B------:R-:W-:Y:S05]  /*7890*/  BSYNC B2 ;  /* 0x0000000000027941 */ /* 0x000fea0003800000 */
.L_x_9187:
        /* <DEDUP_REMOVED lines=42> */
[----:B------:R-:W-:-:S11]  /*7b40*/  HFMA2.MMA R17, -RZ, RZ, 0, 0 ;  /* 0x00000000ff117435 */ /* 0x000fd600000001ff */
.L_x_9186:
[----:B------:R-:W-:Y:S05]  /*7b50*/  BSYNC B1 ;  /* 0x0000000000017941 */ /* 0x000fea0003800000 */
.L_x_9185:
        /* <DEDUP_REMOVED lines=10> */
.L_x_9181:
        /* <DEDUP_REMOVED lines=12> */
.L_x_9190:
[----:B------:R-:W-:-:S07]  /*7cc0*/  MOV R22, R6 ;  /* 0x0000000600167202 */ /* 0x000fce0000000f00 */
.L_x_9191:
[----:B------:R-:W-:Y:S05]  /*7cd0*/  BSYNC B1 ;  /* 0x0000000000017941 */ /* 0x000fea0003800000 */
.L_x_9189:
        /* <DEDUP_REMOVED lines=16> */
.L_x_9195:
[----:B------:R-:W-:Y:S05]  /*7de0*/  BSYNC B2 ;  /* 0x0000000000027941 */ /* 0x000fea0003800000 */
.L_x_9194:
        /* <DEDUP_REMOVED lines=43> */
.L_x_9193:
[----:B------:R-:W-:Y:S05]  /*80a0*/  BSYNC B1 ;  /* 0x0000000000017941 */ /* 0x000fea0003800000 */
.L_x_9192:
        /* <DEDUP_REMOVED lines=14> */
.L_x_9196:
        /* <DEDUP_REMOVED lines=12> */
.L_x_9199:
[----:B------:R-:W-:-:S07]  /*8250*/  IMAD.MOV.U32 R17, RZ, RZ, R6 ;  /* 0x000000ffff117224 */ /* 0x000fce00078e0006 */
.L_x_9200:
[----:B------:R-:W-:Y:S05]  /*8260*/  BSYNC B1 ;  /* 0x0000000000017941 */ /* 0x000fea0003800000 */
.L_x_9198:
        /* <DEDUP_REMOVED lines=16> */
.L_x_9204:
[----:B------:R-:W-:Y:S05]  /*8370*/  BSYNC B2 ;  /* 0x0000000000027941 */ /* 0x000fea0003800000 */
.L_x_9203:
        /* <DEDUP_REMOVED lines=43> */
.L_x_9202:
[----:B------:R-:W-:Y:S05]  /*8630*/  BSYNC B1 ;  /* 0x0000000000017941 */ /* 0x000fea0003800000 */
.L_x_9201:
[----:B------:R-:W-:-:S05]  /*8640*/  I2FP.F32.U32 R18, R17 ;  /* 0x0000001100127245 */ /* 0x000fca0000201000 */
        /* <DEDUP_REMOVED lines=8> */
.L_x_9197:
        /* <DEDUP_REMOVED lines=12> */
.L_x_9206:
[----:B------:R-:W-:-:S07]  /*8790*/  IMAD.MOV.U32 R17, RZ, RZ, R6 ;  /* 0x000000ffff117224 */ /* 0x000fce00078e0006 */
.L_x_9207:
[----:B------:R-:W-:Y:S05]  /*87a0*/  BSYNC B1 ;  /* 0x0000000000017941 */ /* 0x000fea0003800000 */
.L_x_9205:
        /* <DEDUP_REMOVED lines=16> */
.L_x_9211:
[----:B------:R-:W-:Y:S05]  /*88b0*/  BSYNC B2 ;  /* 0x0000000000027941 */ /* 0x000fea0003800000 */
.L_x_9210:
        /* <DEDUP_REMOVED lines=43> */
.L_x_9209:
[----:B------:R-:W-:Y:S05]  /*8b70*/  BSYNC B1 ;  /* 0x0000000000017941 */ /* 0x000fea0003800000 */
.L_x_9208:
        /* <DEDUP_REMOVED lines=13> */
.L_x_9212:
        /* <DEDUP_REMOVED lines=12> */
.L_x_9215:
[----:B------:R-:W-:-:S07]  /*8d10*/  IMAD.MOV.U32 R16, RZ, RZ, R6 ;  /* 0x000000ffff107224 */ /* 0x000fce00078e0006 */
.L_x_9216:
[----:B------:R-:W-:Y:S05]  /*8d20*/  BSYNC B1 ;  /* 0x0000000000017941 */ /* 0x000fea0003800000 */
.L_x_9214:
        /* <DEDUP_REMOVED lines=16> */
.L_x_9220:
[----:B------:R-:W-:Y:S05]  /*8e30*/  BSYNC B2 ;  /* 0x0000000000027941 */ /* 0x000fea0003800000 */
.L_x_9219:
        /* <DEDUP_REMOVED lines=42> */
[----:B------:R-:W-:-:S07]  /*90e0*/  MOV R7, R18 ;  /* 0x0000001200077202 */ /* 0x000fce0000000f00 */
.L_x_9218:
[----:B------:R-:W-:Y:S05]  /*90f0*/  BSYNC B1 ;  /* 0x0000000000017941 */ /* 0x000fea0003800000 */
.L_x_9217:
        /* <DEDUP_REMOVED lines=10> */
.L_x_9213:
        /* <DEDUP_REMOVED lines=12> */
.L_x_9222:
[----:B------:R-:W-:-:S07]  /*9260*/  IMAD.MOV.U32 R133, RZ, RZ, R6 ;  /* 0x000000ffff857224 */ /* 0x000fce00078e0006 */
.L_x_9223:
[----:B------:R-:W-:Y:S05]  /*9270*/  BSYNC B1 ;  /* 0x0000000000017941 */ /* 0x000fea0003800000 */
.L_x_9221:
        /* <DEDUP_REMOVED lines=16> */
.L_x_9227:
[----:B------:R-:W-:Y:S05]  /*9380*/  BSYNC B2 ;  /* 0x0000000000027941 */ /* 0x000fea0003800000 */
.L_x_9226:
        /* <DEDUP_REMOVED lines=43> */
.L_x_9225:
[----:B------:R-:W-:Y:S05]  /*9640*/  BSYNC B1 ;  /* 0x0000000000017941 */ /* 0x000fea0003800000 */
.L_x_9224:
[----:B------:R-:W-:Y:S02]  /*9650*/  I2FP.F32.U32 R16, R133 ;  /* 0x0000008500107245 */ /* 0x000fe40000201000 */
[----:B------:R-:W-:-:S03]  /*9660*/  PRMT R17, R14, 0x7632, R17 ;  /* 0x000076320e117816 */ /* 0x000fc60000000011 */
        /* <DEDUP_REMOVED lines=12> */
.L_x_9228:
        /* <DEDUP_REMOVED lines=12> */
.L_x_9231:
[----:B------:R-:W-:-:S07]  /*97f0*/  MOV R133, R6 ;  /* 0x0000000600857202 */ /* 0x000fce0000000f00 */
.L_x_9232:
[----:B------:R-:W-:Y:S05]  /*9800*/  BSYNC B1 ;  /* 0x0000000000017941 */ /* 0x000fea0003800000 */
.L_x_9230:
        /* <DEDUP_REMOVED lines=16> */
.L_x_9236:
[----:B------:R-:W-:Y:S05]  /*9910*/  BSYNC B2 ;  /* 0x0000000000027941 */ /* 0x000fea0003800000 */
.L_x_9235:
        /* <DEDUP_REMOVED lines=43> */
.L_x_9234:
[----:B------:R-:W-:Y:S05]  /*9bd0*/  BSYNC B1 ;  /* 0x0000000000017941 */ /* 0x000fea0003800000 */
.L_x_9233:
        /* <DEDUP_REMOVED lines=9> */
.L_x_9229:
        /* <DEDUP_REMOVED lines=12> */
.L_x_9238:
[----:B------:R-:W-:-:S07]  /*9d30*/  MOV R133, R6 ;  /* 0x0000000600857202 */ /* 0x000fce0000000f00 */
.L_x_9239:
[----:B------:R-:W-:Y:S05]  /*9d40*/  BSYNC B1 ;  /* 0x0000000000017941 */ /* 0x000fea0003800000 */
.L_x_9237:
        /* <DEDUP_REMOVED lines=16> */
.L_x_9243:
[----:B------:R-:W-:Y:S05]  /*9e50*/  BSYNC B2 ;  /* 0x0000000000027941 */ /* 0x000fea0003800000 */
.L_x_9242:
        /* <DEDUP_REMOVED lines=42> */
[----:B------:R-:W-:-:S10]  /*a100*/  LOP3.LUT R2, R19, UR34, R134, 0x96, !PT ;  /* 0x0000002213027c12 */ /* 0x000fd4000f8e9686 */
.L_x_9241:
[----:B------:R-:W-:Y:S05]  /*a110*/  BSYNC B1 ;  /* 0x0000000000017941 */ /* 0x000fea0003800000 */
.L_x_9240:
        /* <DEDUP_REMOVED lines=12> */
.L_x_9244:
        /* <DEDUP_REMOVED lines=12> */
.L_x_9247:
[----:B------:R-:W-:-:S07]  /*a2a0*/  IMAD.MOV.U32 R9, RZ, RZ, R6 ;  /* 0x000000ffff097224 */ /* 0x000fce00078e0006 */
.L_x_9248:
[----:B------:R-:W-:Y:S05]  /*a2b0*/  BSYNC B1 ;  /* 0x0000000000017941 */ /* 0x000fea0003800000 */
.L_x_9246:
        /* <DEDUP_REMOVED lines=16> */
.L_x_9252:
[----:B------:R-:W-:Y:S05]  /*a3c0*/  BSYNC B2 ;  /* 0x0000000000027941 */ /* 0x000fea0003800000 */
.L_x_9251:
        /* <DEDUP_REMOVED lines=43> */
.L_x_9250:
[----:B------:R-:W-:Y:S05]  /*a680*/  BSYNC B1 ;  /* 0x0000000000017941 */ /* 0x000fea0003800000 */
.L_x_9249:
        /* <DEDUP_REMOVED lines=10> */
.L_x_9245:
        /* <DEDUP_REMOVED lines=12> */
.L_x_9254:
[----:B------:R-:W-:-:S07]  /*a7f0*/  IMAD.MOV.U32 R133, RZ, RZ, R6 ;  /* 0x000000ffff857224 */ /* 0x000fce00078e0006 */
.L_x_9255:
[----:B------:R-:W-:Y:S05]  /*a800*/  BSYNC B1 ;  /* 0x0000000000017941 */ /* 0x000fea0003800000 */
.L_x_9253:
        /* <DEDUP_REMOVED lines=16> */
.L_x_9259:
[----:B------:R-:W-:Y:S05]  /*a910*/  BSYNC B2 ;  /* 0x0000000000027941 */ /* 0x000fea0003800000 */
.L_x_9258:
        /* <DEDUP_REMOVED lines=43> */
.L_x_9257:
[----:B------:R-:W-:Y:S05]  /*abd0*/  BSYNC B1 ;  /* 0x0000000000017941 */ /* 0x000fea0003800000 */
.L_x_9256:
[----:B------:R-:W-:-:S05]  /*abe0*/  I2FP.F32.U32 R18, R133 ;  /* 0x0000008500127245 */ /* 0x000fca0000201000 */
[----:B------:R-:W-:Y:S01]  /*abf0*/  FFMA.FTZ R19, R18, R165, 1.1641532182693481445e-10 ;  /* 0x2f00000012137423 */ /* 0x000fe200000100a5 */
[C---:B------:R-:W-:Y:S02]  /*ac00*/  SHF.L.U32 R18, R15.reuse, 0x10, RZ ;  /* 0x000000100f127819 */ /* 0x040fe400000006ff */
[----:B------:R-:W-:Y:S02]  /*ac10*/  PRMT R15, R15, 0x7632, R15 ;  /* 0x000076320f0f7816 */ /* 0x000fe4000000000f */
[----:B------:R-:W-:Y:S01]  /*ac20*/  FSETP.GTU.FTZ.AND P4, PT, R19, R164, PT ;  /* 0x000000a41300720b */ /* 0x000fe20003f9c000 */
[----:B------:R-:W-:-:S05]  /*ac30*/  FMUL.FTZ R18, R18, R159 ;  /* 0x0000009f12127220 */ /* 0x000fca0000410000 */
[----:B------:R-:W-:Y:S01]  /*ac40*/  FSEL R18, R18, RZ, !P4 ;  /* 0x000000ff12127208 */ /* 0x000fe20006000000 */
[----:B------:R-:W-:Y:S06]  /*ac50*/  @P2 BRA `(.L_x_9260) ;  /* 0x0000000000142947 */ /* 0x000fec0003800000 */
[----:B------:R-:W-:Y:S01]  /*ac60*/  IMAD.MOV.U32 R133, RZ, RZ, R134 ;  /* 0x000000ffff857224 */ /* 0x000fe200078e0086 */
[----:B------:R-:W-:Y:S06]  /*ac70*/  @!P1 BRA `(.L_x_9261) ;  /* 0x00000004005c9947 */ /* 0x000fec0003800000 */
[----:B------:R-:W-:Y:S02]  /*ac80*/  IMAD.MOV.U32 R133, RZ, RZ, R134 ;  /* 0x000000ffff857224 */ /* 0x000fe400078e0086 */
[----:B------:R-:W-:Y:S01]  /*ac90*/  FADD.FTZ R18, R34, R18 ;  /* 0x0000001222127221 */ /* 0x000fe20000010000 */
[----:B------:R-:W-:Y:S06]  /*aca0*/  BRA `(.L_x_9261) ;  /* 0x0000000400507947 */ /* 0x000fec0003800000 */
.L_x_9260:
        /* <DEDUP_REMOVED lines=12> */
.L_x_9263:
[----:B------:R-:W-:-:S07]  /*ad70*/  IMAD.MOV.U32 R10, RZ, RZ, R6 ;  /* 0x000000ffff0a7224 */ /* 0x000fce00078e0006 */
.L_x_9264:
[----:B------:R-:W-:Y:S05]  /*ad80*/  BSYNC B1 ;  /* 0x0000000000017941 */ /* 0x000fea0003800000 */
.L_x_9262:
        /* <DEDUP_REMOVED lines=16> */
.L_x_9268:
[----:B------:R-:W-:Y:S05]  /*ae90*/  BSYNC B2 ;  /* 0x0000000000027941 */ /* 0x000fea0003800000 */
.L_x_9267:
        /* <DEDUP_REMOVED lines=43> */
.L_x_9266:
[----:B------:R-:W-:Y:S05]  /*b150*/  BSYNC B1 ;  /* 0x0000000000017941 */ /* 0x000fea0003800000 */
.L_x_9265:
        /* <DEDUP_REMOVED lines=9> */
.L_x_9261:
        /* <DEDUP_REMOVED lines=12> */
.L_x_9270:
[----:B------:R-:W-:-:S07]  /*b2b0*/  IMAD.MOV.U32 R19, RZ, RZ, R6 ;  /* 0x000000ffff137224 */ /* 0x000fce00078e0006 */
.L_x_9271:
[----:B------:R-:W-:Y:S05]  /*b2c0*/  BSYNC B1 ;  /* 0x0000000000017941 */ /* 0x000fea0003800000 */
.L_x_9269:
        /* <DEDUP_REMOVED lines=16> */
.L_x_9275:
[----:B------:R-:W-:Y:S05]  /*b3d0*/  BSYNC B2 ;  /* 0x0000000000027941 */ /* 0x000fea0003800000 */
.L_x_9274:
        /* <DEDUP_REMOVED lines=43> */
.L_x_9273:
[----:B------:R-:W-:Y:S05]  /*b690*/  BSYNC B1 ;  /* 0x0000000000017941 */ /* 0x000fea0003800000 */
.L_x_9272:
        /* <DEDUP_REMOVED lines=12> */
.L_x_9276:
        /* <DEDUP_REMOVED lines=12> */
.L_x_9279:
[----:B------:R-:W-:-:S07]  /*b820*/  MOV R11, R6 ;  /* 0x00000006000b7202 */ /* 0x000fce0000000f00 */
.L_x_9280:
[----:B------:R-:W-:Y:S05]  /*b830*/  BSYNC B1 ;  /* 0x0000000000017941 */ /* 0x000fea0003800000 */
.L_x_9278:
        /* <DEDUP_REMOVED lines=15> */
[----:B------:R-:W-:Y:S01]  /*b930*/  @P0 IMAD.MOV R2, RZ, RZ, R8 ;  /* 0x000000ffff020224 */ /* 0x000fe200078e0208 */
[----:B------:R-:W-:-:S04]  /*b940*/  ISETP.NE.AND P0, PT, R0, RZ, PT ;  /* 0x000000ff0000720c */ /* 0x000fc80003f05270 */
[----:B------:R-:W-:-:S09]  /*b950*/  @!P6 MOV R8, R2 ;  /* 0x000000020008e202 */ /* 0x000fd20000000f00 */
.L_x_9284:
[----:B------:R-:W-:Y:S05]  /*b960*/  BSYNC B2 ;  /* 0x0000000000027941 */ /* 0x000fea0003800000 */
.L_x_9283:
        /* <DEDUP_REMOVED lines=8> */
[----:B------:R-:W-:Y:S01]  /*b9f0*/  IMAD.WIDE.U32 R142, R15, -0x2daee0ad, RZ ;  /* 0xd2511f530f8e7825 */ /* 0x000fe200078e00ff */
[----:B------:R-:W-:Y:S02]  /*ba00*/  HFMA2.MMA R15, -RZ, RZ, 0, 0 ;  /* 0x00000000ff0f7435 */ /* 0x000fe400000001ff */
        /* <DEDUP_REMOVED lines=32> */
[----:B------:R-:W-:-:S07]  /*bc10*/  LOP3.LUT R2, R135, UR34, R142, 0x96, !PT ;  /* 0x0000002287027c12 */ /* 0x000fce000f8e968e */
.L_x_9282:
[----:B------:R-:W-:Y:S05]  /*bc20*/  BSYNC B1 ;  /* 0x0000000000017941 */ /* 0x000fea0003800000 */
.L_x_9281:
        /* <DEDUP_REMOVED lines=10> */
.L_x_9277:
[----:B------:R-:W-:Y:S02]  /*bcd0*/  P2R R134, PR, RZ, 0x2 ;  /* 0x00000002ff867803 */ /* 0x000fe40000000000 */
[----:B------:R-:W-:Y:S02]  /*bce0*/  ISETP.NE.AND P1, PT, R132, RZ, PT ;  /* 0x000000ff8400720c */ /* 0x000fe40003f25270 */
[----:B------:R-:W-:Y:S02]  /*bcf0*/  SEL R133, RZ, 0x1000000, P5 ;  /* 0x01000000ff857807 */ /* 0x000fe40002800000 */
[----:B------:R-:W-:Y:S02]  /*bd00*/  SEL R132, RZ, 0x10000, P4 ;  /* 0x00010000ff847807 */ /* 0x000fe40002000000 */
[----:B------:R-:W-:Y:S02]  /*bd10*/  ISETP.NE.AND P5, PT, R12, RZ, PT ;  /* 0x000000ff0c00720c */ /* 0x000fe40003fa5270 */
[----:B------:R-:W-:-:S02]  /*bd20*/  ISETP.NE.AND P4, PT, R13, RZ, PT ;  /* 0x000000ff0d00720c */ /* 0x000fc40003f85270 */
[----:B------:R-:W-:Y:S02]  /*bd30*/  SEL R13, RZ, 0x100, P3 ;  /* 0x00000100ff0d7807 */ /* 0x000fe40001800000 */
[----:B------:R-:W-:Y:S02]  /*bd40*/  SEL R12, RZ, 0x1, P1 ;  /* 0x00000001ff0c7807 */ /* 0x000fe40000800000 */
[----:B------:R-:W-:Y:S02]  /*bd50*/  ISETP.NE.AND P3, PT, R14, RZ, PT ;  /* 0x000000ff0e00720c */ /* 0x000fe40003f65270 */
[----:B------:R-:W-:Y:S01]  /*bd60*/  LOP3.LUT R14, R13, R133, R132, 0xfe, !PT ;  /* 0x000000850d0e7212 */ /* 0x000fe200078efe84 */
[----:B------:R-:W-:Y:S01]  /*bd70*/  IMAD.WIDE.U32 R12, R12, 0x1000000, RZ ;  /* 0x010000000c0c7825 */ /* 0x000fe200078e00ff */
[----:B------:R-:W-:Y:S02]  /*bd80*/  ISETP.NE.AND P1, PT, R134, RZ, PT ;  /* 0x000000ff8600720c */ /* 0x000fe40003f25270 */
[----:B------:R-:W-:-:S02]  /*bd90*/  SEL R133, RZ, 0x1, P3 ;  /* 0x00000001ff857807 */ /* 0x000fc40001800000 */
[----:B------:R-:W-:Y:S02]  /*bda0*/  SEL R132, RZ, 0x1, P4 ;  /* 0x00000001ff847807 */ /* 0x000fe40002000000 */
[----:B------:R-:W-:Y:S02]  /*bdb0*/  SEL R134, RZ, 0x1, P5 ;  /* 0x00000001ff867807 */ /* 0x000fe40002800000 */
[----:B------:R-:W-:Y:S01]  /*bdc0*/  LOP3.LUT R13, R13, R14, R133, 0xfe, !PT ;  /* 0x0000000e0d0d7212 */ /* 0x000fe200078efe85 */
[----:B------:R-:W-:Y:S01]  /*bdd0*/  IMAD.WIDE.U32 R132, R132, 0x10000, RZ ;  /* 0x0001000084847825 */ /* 0x000fe200078e00ff */
[----:B------:R-:W-:-:S03]  /*bde0*/  ISETP.NE.AND P6, PT, R137, RZ, PT ;  /* 0x000000ff8900720c */ /* 0x000fc60003fc5270 */
[----:B------:R-:W-:-:S03]  /*bdf0*/  IMAD.WIDE.U32 R134, R134, 0x100, RZ ;  /* 0x0000010086867825 */ /* 0x000fc600078e00ff */
[----:B------:R-:W-:Y:S02]  /*be00*/  LOP3.LUT R12, R134, R12, R132, 0xfe, !PT ;  /* 0x0000000c860c7212 */ /* 0x000fe400078efe84 */
[----:B------:R-:W-:Y:S01]  /*be10*/  LOP3.LUT R13, R135, R13, R133, 0xfe, !PT ;  /* 0x0000000d870d7212 */ /* 0x000fe200078efe85 */
[----:B------:R-:W-:Y:S01]  /*be20*/  IMAD.WIDE.U32 R132, R141, 0x20, R156 ;  /* 0x000000208d847825 */ /* 0x000fe200078e009c */
        /* <DEDUP_REMOVED lines=27> */
.L_x_9285:
[----:B01----:R-:W0:Y:S01]  /*bfe0*/  @P1 LDC.64 R12, c[0x0][0x230] ;  /* 0x00008c00ff0c1b82 */ /* 0x003e220000000a00 */
[----:B------:R-:W-:-:S07]  /*bff0*/  IADD3 R140, R149, 0x40, RZ ;  /* 0x00000040958c7810 */ /* 0x000fce0007ffe0ff */
[----:B------:R-:W1:Y:S01]  /*c000*/  @P0 LDC.64 R132, c[0x0][0x228] ;  /* 0x00008a00ff840b82 */ /* 0x000e620000000a00 */
[----:B0-----:R-:W-:-:S05]  /*c010*/  @P1 IMAD.WIDE.U32 R12, R140, 0x20, R12 ;  /* 0x000000208c0c1825 */ /* 0x001fca00078e000c */
[----:B------:R-:W5:Y:S01]  /*c020*/  @P1 LDG.E.128 R36, desc[UR4][R12.64] ;  /* 0x000000040c241981 */ /* 0x000f62000c1e1d00 */
[----:B-1----:R-:W-:-:S03]  /*c030*/  @P0 IMAD.WIDE.U32 R132, R140, 0x10, R132 ;  /* 0x000000108c840825 */ /* 0x002fc600078e0084 */
[----:B------:R0:W5:Y:S04]  /*c040*/  @P1 LDG.E.128 R32, desc[UR4][R12.64+0x10] ;  /* 0x000010040c201981 */ /* 0x000168000c1e1d00 */
[----:B------:R1:W5:Y:S01]  /*c050*/  @P0 LDG.E.128 R40, desc[UR4][R132.64] ;  /* 0x0000000484280981 */ /* 0x000362000c1e1d00 */
[----:B0-----:R-:W-:-:S05]  /*c060*/  IMAD.WIDE.U32 R12, R140, 0x10, R144 ;  /* 0x000000108c0c7825 */ /* 0x001fca00078e0090 */
[----:B------:R1:W5:Y:S01]  /*c070*/  LDG.E.128 R132, desc[UR4][R12.64] ;  /* 0x000000040c847981 */ /* 0x000362000c1e1d00 */
        /* <DEDUP_REMOVED lines=12> */
.L_x_9287:
[----:B------:R-:W-:-:S07]  /*c140*/  IMAD.MOV.U32 R137, RZ, RZ, R6 ;  /* 0x000000ffff897224 */ /* 0x000fce00078e0006 */
.L_x_9288:
[----:B------:R-:W-:Y:S05]  /*c150*/  BSYNC B1 ;  /* 0x0000000000017941 */ /* 0x000fea0003800000 */
.L_x_9286:
        /* <DEDUP_REMOVED lines=16> */
.L_x_9292:
[----:B------:R-:W-:Y:S05]  /*c260*/  BSYNC B2 ;  /* 0x0000000000027941 */ /* 0x000fea0003800000 */
.L_x_9291:
[----:B------:R-:W-:Y:S01]  /*c270*/  LOP3.LUT R7, R7, UR7, R8, 0x96, !PT ;  /* 0x0000000707077c12 */ /* 0x000fe2000f8e9608 */
[----:B------:R-:W-:-:S04]  /*c280*/  IMAD.HI.U32 R0, R3, -0x326172a9, RZ ;  /* 0xcd9e8d5703007827 */ /* 0x000fc800078e00ff */
        /* <DEDUP_REMOVED lines=39> */
[----:B------:R-:W-:Y:S02]  /*c500*/  IMAD.MOV.U32 R7, RZ, RZ, R12 ;  /* 0x000000ffff077224 */ /* 0x000fe400078e000c */
[----:B------:R-:W-:-:S07]  /*c510*/  IMAD.MOV.U32 R14, RZ, RZ, RZ ;  /* 0x000000ffff0e7224 */ /* 0x000fce00078e00ff */
.L_x_9290:
[----:B------:R-:W-:Y:S05]  /*c520*/  BSYNC B1 ;  /* 0x0000000000017941 */ /* 0x000fea0003800000 */
.L_x_9289:
[----:B------:R-:W-:-:S05]  /*c530*/  I2FP.F32.U32 R12, R137 ;  /* 0x00000089000c7245 */ /* 0x000fca0000201000 */
[----:B------:R-:W-:Y:S01]  /*c540*/  FFMA.FTZ R13, R12, R165, 1.1641532182693481445e-10 ;  /* 0x2f0000000c0d7423 */ /* 0x000fe200000100a5 */
[C---:B-----5:R-:W-:Y:S02]  /*c550*/  SHF.L.U32 R12, R132.reuse, 0x10, RZ ;  /* 0x00000010840c7819 */ /* 0x060fe400000006ff */
        /* <DEDUP_REMOVED lines=11> */
.L_x_9293:
        /* <DEDUP_REMOVED lines=12> */
.L_x_9296:
[----:B------:R-:W-:-:S07]  /*c6d0*/  IMAD.MOV.U32 R13, RZ, RZ, R6 ;  /* 0x000000ffff0d7224 */ /* 0x000fce00078e0006 */
.L_x_9297:
[----:B------:R-:W-:Y:S05]  /*c6e0*/  BSYNC B1 ;  /* 0x0000000000017941 */ /* 0x000fea0003800000 */
.L_x_9295:
        /* <DEDUP_REMOVED lines=16> */
.L_x_9301:
[----:B------:R-:W-:Y:S05]  /*c7f0*/  BSYNC B2 ;  /* 0x0000000000027941 */ /* 0x000fea0003800000 */
.L_x_9300:
        /* <DEDUP_REMOVED lines=40> */
[----:B------:R-:W-:Y:S01]  /*ca80*/  IMAD.MOV.U32 R15, RZ, RZ, RZ ;  /* 0x000000ffff0f7224 */ /* 0x000fe200078e00ff */
[----:B------:R-:W-:Y:S02]  /*ca90*/  LOP3.LUT R0, R7, UR13, R142, 0x96, !PT ;  /* 0x0000000d07007c12 */ /* 0x000fe4000f8e968e */
[----:B------:R-:W-:-:S07]  /*caa0*/  MOV R7, R14 ;  /* 0x0000000e00077202 */ /* 0x000fce0000000f00 */
.L_x_9299:
[----:B------:R-:W-:Y:S05]  /*cab0*/  BSYNC B1 ;  /* 0x0000000000017941 */ /* 0x000fea0003800000 */
.L_x_9298:
        /* <DEDUP_REMOVED lines=9> */
.L_x_9294:
        /* <DEDUP_REMOVED lines=12> */
.L_x_9303:
[----:B------:R-:W-:-:S07]  /*cc10*/  IMAD.MOV.U32 R13, RZ, RZ, R6 ;  /* 0x000000ffff0d7224 */ /* 0x000fce00078e0006 */
.L_x_9304:
[----:B------:R-:W-:Y:S05]  /*cc20*/  BSYNC B1 ;  /* 0x0000000000017941 */ /* 0x000fea0003800000 */
.L_x_9302:
        /* <DEDUP_REMOVED lines=16> */
.L_x_9308:
[----:B------:R-:W-:Y:S05]  /*cd30*/  BSYNC B2 ;  /* 0x0000000000027941 */ /* 0x000fea0003800000 */
.L_x_9307:
        /* <DEDUP_REMOVED lines=41> */
[----:B------:R-:W-:Y:S02]  /*cfd0*/  LOP3.LUT R0, R15, UR13, R6, 0x96, !PT ;  /* 0x0000000d0f007c12 */ /* 0x000fe4000f8e9606 */
[----:B------:R-:W-:Y:S01]  /*cfe0*/  MOV R6, R14 ;  /* 0x0000000e00067202 */ /* 0x000fe20000000f00 */
[----:B------:R-:W-:-:S07]  /*cff0*/  IMAD.MOV.U32 R14, RZ, RZ, RZ ;  /* 0x000000ffff0e7224 */ /* 0x000fce00078e00ff */
.L_x_9306:
[----:B------:R-:W-:Y:S05]  /*d000*/  BSYNC B1 ;  /* 0x0000000000017941 */ /* 0x000fea0003800000 */
.L_x_9305:
        /* <DEDUP_REMOVED lines=13> */
.L_x_9309:
        /* <DEDUP_REMOVED lines=12> */
.L_x_9312:
[----:B------:R-:W-:-:S07]  /*d1a0*/  IMAD.MOV.U32 R132, RZ, RZ, R6 ;  /* 0x000000ffff847224 */ /* 0x000fce00078e0006 */
.L_x_9313:
[----:B------:R-:W-:Y:S05]  /*d1b0*/  BSYNC B1 ;  /* 0x0000000000017941 */ /* 0x000fea0003800000 */
.L_x_9311:
        /* <DEDUP_REMOVED lines=16> */
.L_x_9317:
[----:B------:R-:W-:Y:S05]  /*d2c0*/  BSYNC B2 ;  /* 0x0000000000027941 */ /* 0x000fea0003800000 */
.L_x_9316:
        /* <DEDUP_REMOVED lines=39> */
[----:B------:R-:W-:Y:S01]  /*d540*/  IMAD.WIDE.U32 R6, R7, -0x326172a9, RZ ;  /* 0xcd9e8d5707067825 */ /* 0x000fe200078e00ff */
[----:B------:R-:W-:-:S04]  /*d550*/  HFMA2.MMA R15, -RZ, RZ, 0, 0 ;  /* 0x00000000ff0f7435 */ /* 0x000fc800000001ff */
[----:B------:R-:W-:Y:S01]  /*d560*/  LOP3.LUT R0, R7, UR13, R142, 0x96, !PT ;  /* 0x0000000d07007c12 */ /* 0x000fe2000f8e968e */
[----:B------:R-:W-:-:S07]  /*d570*/  IMAD.MOV.U32 R7, RZ, RZ, R14 ;  /* 0x000000ffff077224 */ /* 0x000fce00078e000e */
.L_x_9315:
[----:B------:R-:W-:Y:S05]  /*d580*/  BSYNC B1 ;  /* 0x0000000000017941 */ /* 0x000fea0003800000 */
.L_x_9314:
        /* <DEDUP_REMOVED lines=10> */
.L_x_9310:
        /* <DEDUP_REMOVED lines=12> */
.L_x_9319:
[----:B------:R-:W-:-:S07]  /*d6f0*/  MOV R14, R6 ;  /* 0x00000006000e7202 */ /* 0x000fce0000000f00 */
.L_x_9320:
[----:B------:R-:W-:Y:S05]  /*d700*/  BSYNC B1 ;  /* 0x0000000000017941 */ /* 0x000fea0003800000 */
.L_x_9318:
        /* <DEDUP_REMOVED lines=16> */
.L_x_9324:
[----:B------:R-:W-:Y:S05]  /*d810*/  BSYNC B2 ;  /* 0x0000000000027941 */ /* 0x000fea0003800000 */
.L_x_9323:
        /* <DEDUP_REMOVED lines=43> */
[----:B------:R-:W-:-:S07]  /*dad0*/  IMAD.MOV.U32 R6, RZ, RZ, R142 ;  /* 0x000000ffff067224 */ /* 0x000fce00078e008e */
.L_x_9322:
[----:B------:R-:W-:Y:S05]  /*dae0*/  BSYNC B1 ;  /* 0x0000000000017941 */ /* 0x000fea0003800000 */
.L_x_9321:
        /* <DEDUP_REMOVED lines=14> */
.L_x_9325:
        /* <DEDUP_REMOVED lines=12> */
.L_x_9328:
[----:B------:R-:W-:-:S07]  /*dc90*/  MOV R132, R6 ;  /* 0x0000000600847202 */ /* 0x000fce0000000f00 */
.L_x_9329:
[----:B------:R-:W-:Y:S05]  /*dca0*/  BSYNC B1 ;  /* 0x0000000000017941 */ /* 0x000fea0003800000 */
.L_x_9327:
        /* <DEDUP_REMOVED lines=16> */
.L_x_9333:
[----:B------:R-:W-:Y:S05]  /*ddb0*/  BSYNC B2 ;  /* 0x0000000000027941 */ /* 0x000fea0003800000 */
.L_x_9332:
        /* <DEDUP_REMOVED lines=44> */
.L_x_9331:
[----:B------:R-:W-:Y:S05]  /*e080*/  BSYNC B1 ;  /* 0x0000000000017941 */ /* 0x000fea0003800000 */
.L_x_9330:
        /* <DEDUP_REMOVED lines=9> */
.L_x_9326:
        /* <DEDUP_REMOVED lines=12> */
.L_x_9335:
[----:B------:R-:W-:-:S07]  /*e1e0*/  MOV R137, R6 ;  /* 0x0000000600897202 */ /* 0x000fce0000000f00 */
.L_x_9336:
[----:B------:R-:W-:Y:S05]  /*e1f0*/  BSYNC B1 ;  /* 0x0000000000017941 */ /* 0x000fea0003800000 */
.L_x_9334:
        /* <DEDUP_REMOVED lines=16> */
.L_x_9340:
[----:B------:R-:W-:Y:S05]  /*e300*/  BSYNC B2 ;  /* 0x0000000000027941 */ /* 0x000fea0003800000 */
.L_x_9339:
        /* <DEDUP_REMOVED lines=42> */
[----:B------:R-:W-:Y:S01]  /*e5b0*/  IMAD.MOV.U32 R6, RZ, RZ, R132 ;  /* 0x000000ffff067224 */ /* 0x000fe200078e0084 */
[----:B------:R-:W-:-:S11]  /*e5c0*/  HFMA2.MMA R132, -RZ, RZ, 0, 0 ;  /* 0x00000000ff847435 */ /* 0x000fd600000001ff */
.L_x_9338:
[----:B------:R-:W-:Y:S05]  /*e5d0*/  BSYNC B1 ;  /* 0x0000000000017941 */ /* 0x000fea0003800000 */
.L_x_9337:
        /* <DEDUP_REMOVED lines=13> */
.L_x_9341:
        /* <DEDUP_REMOVED lines=12> */
.L_x_9344:
[----:B------:R-:W-:-:S07]  /*e770*/  MOV R137, R6 ;  /* 0x0000000600897202 */ /* 0x000fce0000000f00 */
.L_x_9345:
[----:B------:R-:W-:Y:S05]  /*e780*/  BSYNC B1 ;  /* 0x0000000000017941 */ /* 0x000fea0003800000 */
.L_x_9343:
        /* <DEDUP_REMOVED lines=16> */
.L_x_9349:
[----:B------:R-:W-:Y:S05]  /*e890*/  BSYNC B2 ;  /* 0x0000000000027941 */ /* 0x000fea0003800000 */
.L_x_9348:
        /* <DEDUP_REMOVED lines=42> */
[----:B------:R-:W-:Y:S01]  /*eb40*/  HFMA2.MMA R133, -RZ, RZ, 0, 0 ;  /* 0x00000000ff857435 */ /* 0x000fe200000001ff */
[----:B------:R-:W-:-:S10]  /*eb50*/  IMAD.MOV.U32 R6, RZ, RZ, R132 ;  /* 0x000000ffff067224 */ /* 0x000fd400078e0084 */
.L_x_9347:
[----:B------:R-:W-:Y:S05]  /*eb60*/  BSYNC B1 ;  /* 0x0000000000017941 */ /* 0x000fea0003800000 */
.L_x_9346:
        /* <DEDUP_REMOVED lines=10> */
.L_x_9342:
        /* <DEDUP_REMOVED lines=12> */
.L_x_9351:
[----:B------:R-:W-:-:S07]  /*ecd0*/  MOV R132, R6 ;  /* 0x0000000600847202 */ /* 0x000fce0000000f00 */
.L_x_9352:
[----:B------:R-:W-:Y:S05]  /*ece0*/  BSYNC B1 ;  /* 0x0000000000017941 */ /* 0x000fea0003800000 */
.L_x_9350:
        /* <DEDUP_REMOVED lines=16> */
.L_x_9356:
[----:B------:R-:W-:Y:S05]  /*edf0*/  BSYNC B2 ;  /* 0x0000000000027941 */ /* 0x000fea0003800000 */
.L_x_9355:
        /* <DEDUP_REMOVED lines=44> */
.L_x_9354:
[----:B------:R-:W-:Y:S05]  /*f0c0*/  BSYNC B1 ;  /* 0x0000000000017941 */ /* 0x000fea0003800000 */
.L_x_9353:
        /* <DEDUP_REMOVED lines=14> */
.L_x_9357:
        /* <DEDUP_REMOVED lines=12> */
.L_x_9360:
[----:B------:R-:W-:-:S07]  /*f270*/  MOV R133, R6 ;  /* 0x0000000600857202 */ /* 0x000fce0000000f00 */
.L_x_9361:
[----:B------:R-:W-:Y:S05]  /*f280*/  BSYNC B1 ;  /* 0x0000000000017941 */ /* 0x000fea0003800000 */
.L_x_9359:
        /* <DEDUP_REMOVED lines=16> */
.L_x_9365:
[----:B------:R-:W-:Y:S05]  /*f390*/  BSYNC B2 ;  /* 0x0000000000027941 */ /* 0x000fea0003800000 */
.L_x_9364:
        /* <DEDUP_REMOVED lines=44> */
.L_x_9363:
[----:B------:R-:W-:Y:S05]  /*f660*/  BSYNC B1 ;  /* 0x0000000000017941 */ /* 0x000fea0003800000 */
.L_x_9362:
[----:B------:R-:W-:-:S05]  /*f670*/  I2FP.F32.U32 R144, R133 ;  /* 0x0000008500907245 */ /* 0x000fca0000201000 */
[----:B------:R-:W-:Y:S01]  /*f680*/  FFMA.FTZ R133, R144, R165, 1.1641532182693481445e-10 ;  /* 0x2f00000090857423 */ /* 0x000fe200000100a5 */
[----:B------:R-:W-:-:S04]  /*f690*/  IMAD.U32 R144, R42, 0x10000, RZ ;  /* 0x000100002a907824 */ /* 0x000fc800078e00ff */
[----:B------:R-:W-:Y:S01]  /*f6a0*/  FSETP.GTU.FTZ.AND P3, PT, R133, R164, PT ;  /* 0x000000a48500720b */ /* 0x000fe20003f7c000 */
[----:B------:R-:W-:-:S03]  /*f6b0*/  FMUL.FTZ R133, R144, R159 ;  /* 0x0000009f90857220 */ /* 0x000fc60000410000 */
[----:B------:R-:W-:Y:S02]  /*f6c0*/  SEL R150, RZ, 0x1, P3 ;  /* 0x00000001ff967807 */ /* 0x000fe40001800000 */
[----:B------:R-:W-:-:S05]  /*f6d0*/  FSEL R133, R133, RZ, !P3 ;  /* 0x000000ff85857208 */ /* 0x000fca0005800000 */
[----:B------:R-:W-:-:S04]  /*f6e0*/  FADD.FTZ R132, R132, R133 ;  /* 0x0000008584847221 */ /* 0x000fc80000010000 */
[----:B------:R-:W-:-:S07]  /*f6f0*/  @P1 FADD.FTZ R132, R32, R132 ;  /* 0x0000008420841221 */ /* 0x000fce0000010000 */
.L_x_9358:
        /* <DEDUP_REMOVED lines=12> */
.L_x_9367:
[----:B------:R-:W-:-:S07]  /*f7c0*/  MOV R133, R6 ;  /* 0x0000000600857202 */ /* 0x000fce0000000f00 */
.L_x_9368:
[----:B------:R-:W-:Y:S05]  /*f7d0*/  BSYNC B1 ;  /* 0x0000000000017941 */ /* 0x000fea0003800000 */
.L_x_9366:
        /* <DEDUP_REMOVED lines=16> */
.L_x_9372:
[----:B------:R-:W-:Y:S05]  /*f8e0*/  BSYNC B2 ;  /* 0x0000000000027941 */ /* 0x000fea0003800000 */
.L_x_9371:
        /* <DEDUP_REMOVED lines=44> */
.L_x_9370:
[----:B------:R-:W-:Y:S05]  /*fbb0*/  BSYNC B1 ;  /* 0x0000000000017941 */ /* 0x000fea0003800000 */
.L_x_9369:
        /* <DEDUP_REMOVED lines=12> */
.L_x_9373:
        /* <DEDUP_REMOVED lines=12> */
.L_x_9376:
[----:B------:R-:W-:-:S07]  /*fd40*/  MOV R9, R6 ;  /* 0x0000000600097202 */ /* 0x000fce0000000f00 */
.L_x_9377:
[----:B------:R-:W-:Y:S05]  /*fd50*/  BSYNC B1 ;  /* 0x0000000000017941 */ /* 0x000fea0003800000 */
.L_x_9375:
        /* <DEDUP_REMOVED lines=16> */
.L_x_9381:
[----:B------:R-:W-:Y:S05]  /*fe60*/  BSYNC B2 ;  /* 0x0000000000027941 */ /* 0x000fea0003800000 */
.L_x_9380:
        /* <DEDUP_REMOVED lines=44> */
.L_x_9379:
[----:B------:R-:W-:Y:S05]  /*10130*/  BSYNC B1 ;  /* 0x0000000000017941 */ /* 0x000fea0003800000 */
.L_x_9378:
[----:B------:R-:W-:-:S05]  /*10140*/  I2FP.F32.U32 R134, R9 ;  /* 0x0000000900867245 */ /* 0x000fca0000201000 */
[----:B------:R-:W-:-:S05]  /*10150*/  FFMA.FTZ R9, R134, R165, 1.1641532182693481445e-10 ;  /* 0x2f00000086097423 */ /* 0x000fca00000100a5 */
[----:B------:R-:W-:Y:S02]  /*10160*/  FSETP.GTU.FTZ.AND P4, PT, R9, R164, PT ;  /* 0x000000a40900720b */ /* 0x000fe40003f9c000 */
[----:B------:R-:W-:-:S05]  /*10170*/  PRMT R9, R42, 0x7632, R9 ;  /* 0x000076322a097816 */ /* 0x000fca0000000009 */
[----:B------:R-:W-:Y:S01]  /*10180*/  IMAD.U32 R134, R9, 0x10000, RZ ;  /* 0x0001000009867824 */ /* 0x000fe200078e00ff */
[----:B------:R-:W-:-:S03]  /*10190*/  SEL R9, RZ, 0x1, P4 ;  /* 0x00000001ff097807 */ /* 0x000fc60002000000 */
[----:B------:R-:W-:-:S05]  /*101a0*/  FMUL.FTZ R134, R134, R159 ;  /* 0x0000009f86867220 */ /* 0x000fca0000410000 */
[----:B------:R-:W-:-:S05]  /*101b0*/  FSEL R134, R134, RZ, !P4 ;  /* 0x000000ff86867208 */ /* 0x000fca0006000000 */
[----:B------:R-:W-:-:S04]  /*101c0*/  FADD.FTZ R133, R133, R134 ;  /* 0x0000008685857221 */ /* 0x000fc80000010000 */
[----:B------:R-:W-:-:S07]  /*101d0*/  @P1 FADD.FTZ R133, R33, R133 ;  /* 0x0000008521851221 */ /* 0x000fce0000010000 */
.L_x_9374:
        /* <DEDUP_REMOVED lines=12> */
.L_x_9383:
[----:B------:R-:W-:-:S07]  /*102a0*/  MOV R134, R6 ;  /* 0x0000000600867202 */ /* 0x000fce0000000f00 */
.L_x_9384:
[----:B------:R-:W-:Y:S05]  /*102b0*/  BSYNC B1 ;  /* 0x0000000000017941 */ /* 0x000fea0003800000 */
.L_x_9382:
        /* <DEDUP_REMOVED lines=16> */
.L_x_9388:
[----:B------:R-:W-:Y:S05]  /*103c0*/  BSYNC B2 ;  /* 0x0000000000027941 */ /* 0x000fea0003800000 */
.L_x_9387:
        /* <DEDUP_REMOVED lines=44> */
.L_x_9386:
[----:B------:R-:W-:Y:S05]  /*10690*/  BSYNC B1 ;  /* 0x0000000000017941 */ /* 0x000fea0003800000 */
.L_x_9385:
[----:B------:R-:W-:Y:S02]  /*106a0*/  I2FP.F32.U32 R134, R134 ;  /* 0x0000008600867245 */ /* 0x000fe40000201000 */
[----:B------:R-:W-:-:S03]  /*106b0*/  PRMT R137, R135, 0x7632, R137 ;  /* 0x0000763287897816 */ /* 0x000fc60000000089 */
[----:B------:R-:W-:-:S05]  /*106c0*/  FFMA.FTZ R134, R134, R165, 1.1641532182693481445e-10 ;  /* 0x2f00000086867423 */ /* 0x000fca00000100a5 */
[----:B------:R-:W-:Y:S01]  /*106d0*/  FSETP.GTU.FTZ.AND P4, PT, R134, R164, PT ;  /* 0x000000a48600720b */ /* 0x000fe20003f9c000 */
[----:B------:R-:W-:-:S04]  /*106e0*/  IMAD.U32 R134, R135, 0x10000, RZ ;  /* 0x0001000087867824 */ /* 0x000fc800078e00ff */
        /* <DEDUP_REMOVED lines=8> */
.L_x_9389:
        /* <DEDUP_REMOVED lines=12> */
.L_x_9392:
[----:B------:R-:W-:-:S07]  /*10830*/  MOV R10, R6 ;  /* 0x00000006000a7202 */ /* 0x000fce0000000f00 */
.L_x_9393:
[----:B------:R-:W-:Y:S05]  /*10840*/  BSYNC B1 ;  /* 0x0000000000017941 */ /* 0x000fea0003800000 */
.L_x_9391:
        /* <DEDUP_REMOVED lines=16> */
.L_x_9397:
[----:B------:R-:W-:Y:S05]  /*10950*/  BSYNC B2 ;  /* 0x0000000000027941 */ /* 0x000fea0003800000 */
.L_x_9396:
        /* <DEDUP_REMOVED lines=44> */
.L_x_9395:
[----:B------:R-:W-:Y:S05]  /*10c20*/  BSYNC B1 ;  /* 0x0000000000017941 */ /* 0x000fea0003800000 */
.L_x_9394:
[----:B------:R-:W-:-:S05]  /*10c30*/  I2FP.F32.U32 R10, R10 ;  /* 0x0000000a000a7245 */ /* 0x000fca0000201000 */
[----:B------:R-:W-:-:S05]  /*10c40*/  FFMA.FTZ R10, R10, R165, 1.1641532182693481445e-10 ;  /* 0x2f0000000a0a7423 */ /* 0x000fca00000100a5 */
[----:B------:R-:W-:Y:S01]  /*10c50*/  FSETP.GTU.FTZ.AND P5, PT, R10, R164, PT ;  /* 0x000000a40a00720b */ /* 0x000fe20003fbc000 */
[----:B------:R-:W-:-:S04]  /*10c60*/  IMAD.U32 R10, R43, 0x10000, RZ ;  /* 0x000100002b0a7824 */ /* 0x000fc800078e00ff */
[----:B------:R-:W-:-:S05]  /*10c70*/  FMUL.FTZ R10, R10, R159 ;  /* 0x0000009f0a0a7220 */ /* 0x000fca0000410000 */
[----:B------:R-:W-:-:S05]  /*10c80*/  FSEL R10, R10, RZ, !P5 ;  /* 0x000000ff0a0a7208 */ /* 0x000fca0006800000 */
[----:B------:R-:W-:Y:S01]  /*10c90*/  FADD.FTZ R134, R134, R10 ;  /* 0x0000000a86867221 */ /* 0x000fe20000010000 */
[----:B------:R-:W-:-:S03]  /*10ca0*/  SEL R10, RZ, 0x1, P5 ;  /* 0x00000001ff0a7807 */ /* 0x000fc60002800000 */
[----:B------:R-:W-:-:S07]  /*10cb0*/  @P1 FADD.FTZ R134, R34, R134 ;  /* 0x0000008622861221 */ /* 0x000fce0000010000 */
.L_x_9390:
        /* <DEDUP_REMOVED lines=12> */
.L_x_9399:
[----:B------:R-:W-:-:S07]  /*10d80*/  MOV R135, R6 ;  /* 0x0000000600877202 */ /* 0x000fce0000000f00 */
.L_x_9400:
[----:B------:R-:W-:Y:S05]  /*10d90*/  BSYNC B1 ;  /* 0x0000000000017941 */ /* 0x000fea0003800000 */
.L_x_9398:
        /* <DEDUP_REMOVED lines=16> */
.L_x_9404:
[----:B------:R-:W-:Y:S05]  /*10ea0*/  BSYNC B2 ;  /* 0x0000000000027941 */ /* 0x000fea0003800000 */
.L_x_9403:
        /* <DEDUP_REMOVED lines=44> */
.L_x_9402:
[----:B------:R-:W-:Y:S05]  /*11170*/  BSYNC B1 ;  /* 0x0000000000017941 */ /* 0x000fea0003800000 */
.L_x_9401:
        /* <DEDUP_REMOVED lines=12> */
.L_x_9405:
        /* <DEDUP_REMOVED lines=12> */
.L_x_9408:
[----:B------:R-:W-:-:S07]  /*11300*/  MOV R11, R6 ;  /* 0x00000006000b7202 */ /* 0x000fce0000000f00 */
.L_x_9409:
[----:B------:R-:W-:Y:S05]  /*11310*/  BSYNC B1 ;  /* 0x0000000000017941 */ /* 0x000fea0003800000 */
.L_x_9407:
        /* <DEDUP_REMOVED lines=16> */
.L_x_9413:
[----:B------:R-:W-:Y:S05]  /*11420*/  BSYNC B2 ;  /* 0x0000000000027941 */ /* 0x000fea0003800000 */
.L_x_9412:
        /* <DEDUP_REMOVED lines=44> */
.L_x_9411:
[----:B------:R-:W-:Y:S05]  /*116f0*/  BSYNC B1 ;  /* 0x0000000000017941 */ /* 0x000fea0003800000 */
.L_x_9410:
        /* <DEDUP_REMOVED lines=10> */
.L_x_9406:
[----:B------:R-:W0:Y:S01]  /*117a0*/  LDC.64 R142, c[0x0][0x238] ;  /* 0x00008e00ff8e7b82 */ /* 0x000e220000000a00 */
[----:B------:R-:W-:Y:S02]  /*117b0*/  SEL R145, RZ, 0x10000, P4 ;  /* 0x00010000ff917807 */ /* 0x000fe40002000000 */
[----:B------:R-:W-:Y:S02]  /*117c0*/  ISETP.NE.AND P4, PT, R147, RZ, PT ;  /* 0x000000ff9300720c */ /* 0x000fe40003f85270 */
[----:B------:R-:W-:Y:S02]  /*117d0*/  ISETP.NE.AND P6, PT, R156, RZ, PT ;  /* 0x000000ff9c00720c */ /* 0x000fe40003fc5270 */
[----:B------:R-:W-:Y:S01]  /*117e0*/  SEL R156, RZ, 0x1000000, P5 ;  /* 0x01000000ff9c7807 */ /* 0x000fe20002800000 */
[----:B------:R-:W1:Y:S01]  /*117f0*/  LDC.64 R164, c[0x0][0x240] ;  /* 0x00009000ffa47b82 */ /* 0x000e620000000a00 */
[----:B------:R-:W-:Y:S02]  /*11800*/  ISETP.NE.AND P5, PT, R146, RZ, PT ;  /* 0x000000ff9200720c */ /* 0x000fe40003fa5270 */
[----:B------:R-:W-:-:S02]  /*11810*/  SEL R146, RZ, 0x1, P4 ;  /* 0x00000001ff927807 */ /* 0x000fc40002000000 */
[----:B------:R-:W-:Y:S02]  /*11820*/  SEL R144, RZ, 0x100, P3 ;  /* 0x00000100ff907807 */ /* 0x000fe40001800000 */
[----:B------:R-:W-:Y:S01]  /*11830*/  ISETP.NE.AND P2, PT, R157, RZ, PT ;  /* 0x000000ff9d00720c */ /* 0x000fe20003f45270 */
[----:B------:R-:W-:Y:S01]  /*11840*/  IMAD.WIDE.U32 R146, R146, 0x1000000, RZ ;  /* 0x0100000092927825 */ /* 0x000fe200078e00ff */
[----:B------:R-:W-:Y:S02]  /*11850*/  LOP3.LUT R144, R144, R156, R145, 0xfe, !PT ;  /* 0x0000009c90907212 */ /* 0x000fe400078efe91 */
[----:B------:R-:W-:Y:S02]  /*11860*/  SEL R145, RZ, 0x1, P5 ;  /* 0x00000001ff917807 */ /* 0x000fe40002800000 */
[----:B------:R-:W-:Y:S02]  /*11870*/  SEL R156, RZ, 0x1, P2 ;  /* 0x00000001ff9c7807 */ /* 0x000fe40001000000 */
[----:B------:R-:W-:Y:S01]  /*11880*/  LOP3.LUT R147, R147, R144, R145, 0xfe, !PT ;  /* 0x0000009093937212 */ /* 0x000fe200078efe91 */
[----:B0-----:R-:W-:Y:S01]  /*11890*/  IMAD.WIDE.U32 R142, R140, 0x20, R142 ;  /* 0x000000208c8e7825 */ /* 0x001fe200078e008e */
[----:B------:R-:W-:-:S02]  /*118a0*/  SEL R144, RZ, 0x1, P6 ;  /* 0x00000001ff907807 */ /* 0x000fc40003000000 */
[----:B------:R-:W-:Y:S02]  /*118b0*/  ISETP.NE.AND P1, PT, R158, RZ, PT ;  /* 0x000000ff9e00720c */ /* 0x000fe40003f25270 */
[----:B------:R-:W-:Y:S01]  /*118c0*/  STG.E.128 desc[UR4][R142.64], R12 ;  /* 0x0000000c8e007986 */ /* 0x000fe2000c101d04 */
[----:B------:R-:W-:-:S03]  /*118d0*/  IMAD.WIDE.U32 R144, R144, 0x10000, RZ ;  /* 0x0001000090907825 */ /* 0x000fc600078e00ff */
[----:B------:R0:W-:Y:S02]  /*118e0*/  STG.E.128 desc[UR4][R142.64+0x10], R132 ;  /* 0x000010848e007986 */ /* 0x0001e4000c101d04 */
[----:B0-----:R-:W-:-:S05]  /*118f0*/  IMAD.WIDE.U32 R142, R156, 0x100, RZ ;  /* 0x000001009c8e7825 */ /* 0x001fca00078e00ff */
[----:B------:R-:W-:Y:S02]  /*11900*/  LOP3.LUT R143, R143, R147, R145, 0xfe, !PT ;  /* 0x000000938f8f7212 */ /* 0x000fe400078efe91 */
[----:B------:R-:W-:Y:S02]  /*11910*/  LOP3.LUT R146, R142, R146, R144, 0xfe, !PT ;  /* 0x000000928e927212 */ /* 0x000fe400078efe90 */
[----:B------:R-:W-:-:S04]  /*11920*/  SEL R145, RZ, 0x1, P1 ;  /* 0x00000001ff917807 */ /* 0x000fc80000800000 */
        /* <DEDUP_REMOVED lines=24> */
.L_x_9414:
        /* <DEDUP_REMOVED lines=98> */
.L_x_9428:
        /* <DEDUP_REMOVED lines=9> */
[----:B--2---:R-:W-:-:S05]  /*12160*/  @!P1 IMAD.WIDE R142, R136, 0x4, R142 ;  /* 0x00000004888e9825 */ /* 0x004fca00078e028e */
[----:B------:R1:W-:Y:S02]  /*12170*/  @!P1 STG.E desc[UR4][R142.64], R145 ;  /* 0x000000918e009986 */ /* 0x0003e4000c101904 */
[----:B-1----:R-:W-:-:S05]  /*12180*/  @!P1 IMAD.WIDE R142, R136, 0x4, R146 ;  /* 0x00000004888e9825 */ /* 0x002fca00078e0292 */
[----:B---3--:R1:W-:Y:S01]  /*12190*/  @!P1 STG.E desc[UR4][R142.64], R144 ;  /* 0x000000908e009986 */ /* 0x0083e2000c101904 */
[----:B------:R-:W-:-:S04]  /*121a0*/  PLOP3.LUT P1, PT, PT, PT, UP0, 0x40, 0x0 ;  /* 0x000000000000781c */ /* 0x000fc80003f2e808 */
        /* <DEDUP_REMOVED lines=24> */
[----:B------:R-:W-:Y:S01]  /*12330*/  IMAD.SHL.U32 R145, R149, 0x10, RZ ;  /* 0x0000001095917824 */ /* 0x000fe200078e00ff */
[----:B------:R-:W-:Y:S01]  /*12340*/  F2FP.BF16.F32.PACK_AB R29, R30, R29 ;  /* 0x0000001d1e1d723e */ /* 0x000fe200000010ff */
[----:B------:R-:W-:Y:S01]  /*12350*/  FFMA.FTZ R30, R152, R157, R124 ;  /* 0x0000009d981e7223 */ /* 0x000fe2000001007c */
[----:B------:R-:W-:Y:S01]  /*12360*/  FFMA.FTZ R25, R153, R158, R125 ;  /* 0x0000009e99197223 */ /* 0x000fe2000001007d */
[----:B------:R-:W-:Y:S01]  /*12370*/  F2FP.BF16.F32.PACK_AB R31, R24, R31 ;  /* 0x0000001f181f723e */ /* 0x000fe200000010ff */
[----:B0-----:R-:W-:Y:S01]  /*12380*/  FFMA.FTZ R164, R63, R26, R103 ;  /* 0x0000001a3fa47223 */ /* 0x001fe20000010067 */
[----:B------:R-:W-:Y:S01]  /*12390*/  SHF.R.U32.HI R149, RZ, 0x1c, R149 ;  /* 0x0000001cff957819 */ /* 0x000fe20000011695 */
        /* <DEDUP_REMOVED lines=9> */
[----:B------:R-:W-:Y:S01]  /*12430*/  F2FP.BF16.F32.PACK_AB R27, R164, R27 ;  /* 0x0000001ba41b723e */ /* 0x000fe200000010ff */
[----:B------:R0:W-:Y:S01]  /*12440*/  STG.E.128 desc[UR4][R24.64], R28 ;  /* 0x0000001c18007986 */ /* 0x0001e2000c101d04 */
[----:B------:R-:W-:Y:S01]  /*12450*/  F2FP.BF16.F32.PACK_AB R26, R26, R157 ;  /* 0x0000009d1a1a723e */ /* 0x000fe200000010ff */
[C---:B------:R-:W-:Y:S01]  /*12460*/  FADD.FTZ R21, -R142.reuse, R21 ;  /* 0x000000158e157221 */ /* 0x040fe20000010100 */
[C---:B------:R-:W-:Y:S01]  /*12470*/  FADD.FTZ R23, -R142.reuse, R23 ;  /* 0x000000178e177221 */ /* 0x040fe20000010100 */
[C---:B------:R-:W-:Y:S01]  /*12480*/  FADD.FTZ R17, -R142.reuse, R17 ;  /* 0x000000118e117221 */ /* 0x040fe20000010100 */
[C---:B------:R-:W-:Y:S01]  /*12490*/  FADD.FTZ R13, -R142.reuse, R13 ;  /* 0x0000000d8e0d7221 */ /* 0x040fe20000010100 */
[C---:B------:R-:W-:Y:S01]  /*124a0*/  FADD.FTZ R15, -R142.reuse, R15 ;  /* 0x0000000f8e0f7221 */ /* 0x040fe20000010100 */
[C---:B------:R-:W-:Y:S01]  /*124b0*/  FADD.FTZ R157, -R142.reuse, R134 ;  /* 0x000000868e9d7221 */ /* 0x040fe20000010100 */
[C---:B------:R-:W-:Y:S01]  /*124c0*/  FADD.FTZ R159, -R142.reuse, R135 ;  /* 0x000000878e9f7221 */ /* 0x040fe20000010100 */
[----:B0-----:R-:W-:Y:S01]  /*124d0*/  FFMA.FTZ R24, R65, R146, R105 ;  /* 0x0000009241187223 */ /* 0x001fe20000010069 */
[----:B------:R-:W-:Y:S01]  /*124e0*/  IADD3 R28, P1, R145, UR16, RZ ;  /* 0x00000010911c7c10 */ /* 0x000fe2000ff3e0ff */
[----:B------:R-:W-:Y:S01]  /*124f0*/  FADD.FTZ R31, -R142, R20 ;  /* 0x000000148e1f7221 */ /* 0x000fe20000010100 */
[----:B------:R-:W-:Y:S01]  /*12500*/  F2FP.BF16.F32.PACK_AB R25, R156, R143 ;  /* 0x0000008f9c19723e */ /* 0x000fe200000010ff */
[----:B------:R-:W-:Y:S01]  /*12510*/  FMUL.FTZ R30, R144, R21 ;  /* 0x00000015901e7220 */ /* 0x000fe20000410000 */
[----:B------:R-:W-:Y:S01]  /*12520*/  F2FP.BF16.F32.PACK_AB R24, R24, R147 ;  /* 0x000000931818723e */ /* 0x000fe200000010ff */
[----:B------:R-:W-:Y:S01]  /*12530*/  FMUL.FTZ R31, R144, R31 ;  /* 0x0000001f901f7220 */ /* 0x000fe20000410000 */
[----:B------:R-:W-:Y:S01]  /*12540*/  IADD3.X R29, R149, UR17, RZ, P1, !PT ;  /* 0x00000011951d7c10 */ /* 0x000fe20008ffe4ff */
[----:B------:R-:W-:Y:S01]  /*12550*/  FADD.FTZ R143, -R142, R22 ;  /* 0x000000168e8f7221 */ /* 0x000fe20000010100 */
[----:B------:R-:W-:Y:S01]  /*12560*/  FFMA.FTZ R21, R81, R30, R121 ;  /* 0x0000001e51157223 */ /* 0x000fe20000010079 */
[----:B------:R-:W-:Y:S01]  /*12570*/  FFMA.FTZ R20, R80, R31, R120 ;  /* 0x0000001f50147223 */ /* 0x000fe20000010078 */
[C---:B------:R-:W-:Y:S01]  /*12580*/  FMUL.FTZ R146, R144.reuse, R23 ;  /* 0x0000001790927220 */ /* 0x040fe20000410000 */
[----:B------:R0:W-:Y:S01]  /*12590*/  STG.E.128 desc[UR4][R28.64], R24 ;  /* 0x000000181c007986 */ /* 0x0001e2000c101d04 */
[----:B------:R-:W-:Y:S01]  /*125a0*/  FMUL.FTZ R143, R144, R143 ;  /* 0x0000008f908f7220 */ /* 0x000fe20000410000 */
[----:B------:R-:W-:Y:S01]  /*125b0*/  FADD.FTZ R23, -R142, R18 ;  /* 0x000000128e177221 */ /* 0x000fe20000010100 */
[----:B------:R-:W-:Y:S01]  /*125c0*/  F2FP.BF16.F32.PACK_AB R20, R21, R20 ;  /* 0x000000141514723e */ /* 0x000fe200000010ff */
[----:B------:R-:W-:Y:S01]  /*125d0*/  FFMA.FTZ R22, R83, R146, R123 ;  /* 0x0000009253167223 */ /* 0x000fe2000001007b */
[----:B------:R-:W-:Y:S01]  /*125e0*/  FFMA.FTZ R21, R82, R143, R122 ;  /* 0x0000008f52157223 */ /* 0x000fe2000001007a */
[----:B------:R-:W-:Y:S01]  /*125f0*/  FMUL.FTZ R18, R144, R17 ;  /* 0x0000001190127220 */ /* 0x000fe20000410000 */
[C---:B------:R-:W-:Y:S01]  /*12600*/  FADD.FTZ R147, -R142.reuse, R132 ;  /* 0x000000848e937221 */ /* 0x040fe20000010100 */
[----:B------:R-:W-:Y:S01]  /*12610*/  FADD.FTZ R149, -R142, R133 ;  /* 0x000000858e957221 */ /* 0x000fe20000010100 */
[----:B------:R-:W-:Y:S01]  /*12620*/  FMUL.FTZ R132, R144, R13 ;  /* 0x0000000d90847220 */ /* 0x000fe20000410000 */
[----:B------:R-:W-:Y:S01]  /*12630*/  F2FP.BF16.F32.PACK_AB R21, R22, R21 ;  /* 0x000000151615723e */ /* 0x000fe200000010ff */
[----:B------:R-:W-:Y:S01]  /*12640*/  FFMA.FTZ R17, R77, R18, R117 ;  /* 0x000000124d117223 */ /* 0x000fe20000010075 */
[----:B------:R-:W-:Y:S01]  /*12650*/  FADD.FTZ R145, -R142, R14 ;  /* 0x0000000e8e917221 */ /* 0x000fe20000010100 */
[----:B------:R-:W-:Y:S01]  /*12660*/  FMUL.FTZ R135, R144, R147 ;  /* 0x0000009390877220 */ /* 0x000fe20000410000 */
[----:B------:R-:W-:Y:S01]  /*12670*/  FFMA.FTZ R13, R58, R143, R98 ;  /* 0x0000008f3a0d7223 */ /* 0x000fe20000010062 */
[----:B------:R-:W-:Y:S01]  /*12680*/  FFMA.FTZ R146, R59, R146, R99 ;  /* 0x000000923b927223 */ /* 0x000fe20000010063 */
[----:B0-----:R-:W0:Y:S01]  /*12690*/  LDC.64 R24, c[0x0][0x2b8] ;  /* 0x0000ae00ff187b82 */ /* 0x001e220000000a00 */
[C---:B------:R-:W-:Y:S01]  /*126a0*/  FADD.FTZ R27, -R142.reuse, R16 ;  /* 0x000000108e1b7221 */ /* 0x040fe20000010100 */
[----:B------:R-:W-:Y:S01]  /*126b0*/  FADD.FTZ R29, -R142, R19 ;  /* 0x000000138e1d7221 */ /* 0x000fe20000010100 */
[----:B------:R-:W-:Y:S01]  /*126c0*/  FMUL.FTZ R19, R144, R23 ;  /* 0x0000001790137220 */ /* 0x000fe20000410000 */
[----:B------:R-:W-:Y:S01]  /*126d0*/  F2FP.BF16.F32.PACK_AB R13, R146, R13 ;  /* 0x0000000d920d723e */ /* 0x000fe200000010ff */
[C---:B------:R-:W-:Y:S01]  /*126e0*/  FMUL.FTZ R27, R144.reuse, R27 ;  /* 0x0000001b901b7220 */ /* 0x040fe20000410000 */
[----:B------:R-:W-:Y:S01]  /*126f0*/  FMUL.FTZ R26, R144, R29 ;  /* 0x0000001d901a7220 */ /* 0x000fe20000410000 */
[----:B------:R-:W-:Y:S01]  /*12700*/  FFMA.FTZ R23, R78, R19, R118 ;  /* 0x000000134e177223 */ /* 0x000fe20000010076 */
[----:B------:R-:W1:Y:S01]  /*12710*/  LDC.64 R28, c[0x0][0x2c0] ;  /* 0x0000b000ff1c7b82 */ /* 0x000e620000000a00 */
[-C--:B------:R-:W-:Y:S01]  /*12720*/  FFMA.FTZ R22, R76, R27.reuse, R116 ;  /* 0x0000001b4c167223 */ /* 0x080fe20000010074 */
[-C--:B------:R-:W-:Y:S01]  /*12730*/  FFMA.FTZ R16, R79, R26.reuse, R119 ;  /* 0x0000001a4f107223 */ /* 0x080fe20000010077 */
[----:B------:R-:W-:Y:S01]  /*12740*/  FFMA.FTZ R14, R52, R27, R92 ;  /* 0x0000001b340e7223 */ /* 0x000fe2000001005c */
[----:B------:R-:W-:-:S02]  /*12750*/  FFMA.FTZ R26, R55, R26, R95 ;  /* 0x0000001a371a7223 */ /* 0x000fc4000001005f */
[----:B------:R-:W-:Y:S02]  /*12760*/  F2FP.BF16.F32.PACK_AB R22, R17, R22 ;  /* 0x000000161116723e */ /* 0x000fe400000010ff */
[----:B------:R-:W-:Y:S01]  /*12770*/  F2FP.BF16.F32.PACK_AB R23, R16, R23 ;  /* 0x000000171017723e */ /* 0x000fe200000010ff */
[----:B0-----:R-:W-:-:S04]  /*12780*/  IMAD.WIDE.U32 R16, R141, 0x10, R24 ;  /* 0x000000108d107825 */ /* 0x001fc800078e0018 */
[----:B------:R-:W-:Y:S01]  /*12790*/  FADD.FTZ R25, -R142, R12 ;  /* 0x0000000c8e197221 */ /* 0x000fe20000010100 */
[----:B------:R-:W-:Y:S01]  /*127a0*/  FFMA.FTZ R12, R56, R31, R96 ;  /* 0x0000001f380c7223 */ /* 0x000fe20000010060 */
[----:B------:R0:W-:Y:S02]  /*127b0*/  STG.E.128 desc[UR4][R16.64], R20 ;  /* 0x0000001410007986 */ /* 0x0001e4000c101d04 */
[----:B------:R-:W-:Y:S01]  /*127c0*/  FMUL.FTZ R133, R144, R25 ;  /* 0x0000001990857220 */ /* 0x000fe20000410000 */
[----:B------:R-:W-:Y:S01]  /*127d0*/  FFMA.FTZ R25, R73, R132, R113 ;  /* 0x0000008449197223 */ /* 0x000fe20000010071 */
[----:B-1----:R-:W-:-:S04]  /*127e0*/  IMAD.WIDE.U32 R28, R141, 0x10, R28 ;  /* 0x000000108d1c7825 */ /* 0x002fc800078e001c */
[----:B0-----:R-:W-:Y:S01]  /*127f0*/  FMUL.FTZ R20, R144, R15 ;  /* 0x0000000f90147220 */ /* 0x001fe20000410000 */
[----:B------:R-:W-:Y:S01]  /*12800*/  FFMA.FTZ R15, R54, R19, R94 ;  /* 0x00000013360f7223 */ /* 0x000fe2000001005e */
[----:B------:R-:W-:Y:S01]  /*12810*/  FFMA.FTZ R19, R53, R18, R93 ;  /* 0x0000001235137223 */ /* 0x000fe2000001005d */
        /* <DEDUP_REMOVED lines=28> */
[----:B------:R-:W-:Y:S01]  /*129e0*/  SHF.R.U32.HI R140, RZ, 0x1c, R140 ;  /* 0x0000001cff8c7819 */ /* 0x000fe2000001168c */
[----:B------:R-:W-:Y:S01]  /*129f0*/  FFMA.FTZ R21, R50, R21, R90 ;  /* 0x0000001532157223 */ /* 0x000fe2000001005a */
[C---:B------:R-:W-:Y:S01]  /*12a00*/  IADD3 R26, P1, R30.reuse, UR14, RZ ;  /* 0x0000000e1e1a7c10 */ /* 0x040fe2000ff3e0ff */
[----:B------:R-:W-:Y:S01]  /*12a10*/  FFMA.FTZ R133, R49, R132, R89 ;  /* 0x0000008431857223 */ /* 0x000fe20000010059 */
[----:B------:R-:W-:Y:S01]  /*12a20*/  IADD3 R30, P2, R30, UR16, RZ ;  /* 0x000000101e1e7c10 */ /* 0x000fe2000ff5e0ff */
[----:B------:R1:W-:Y:S01]  /*12a30*/  STG.E.128 desc[UR4][R28.64], R12 ;  /* 0x0000000c1c007986 */ /* 0x0003e2000c101d04 */
[----:B------:R-:W-:-:S02]  /*12a40*/  IADD3.X R27, R140, UR15, RZ, P1, !PT ;  /* 0x0000000f8c1b7c10 */ /* 0x000fc40008ffe4ff */
[----:B------:R-:W-:Y:S02]  /*12a50*/  F2FP.BF16.F32.PACK_AB R22, R22, R135 ;  /* 0x000000871616723e */ /* 0x000fe400000010ff */
[----:B------:R-:W-:Y:S01]  /*12a60*/  F2FP.BF16.F32.PACK_AB R21, R134, R21 ;  /* 0x000000158615723e */ /* 0x000fe200000010ff */
[----:B------:R1:W-:Y:S01]  /*12a70*/  STG.E.128 desc[UR4][R26.64], R16 ;  /* 0x000000101a007986 */ /* 0x0003e2000c101d04 */
[----:B------:R-:W-:Y:S02]  /*12a80*/  IADD3.X R31, R140, UR17, RZ, P2, !PT ;  /* 0x000000118c1f7c10 */ /* 0x000fe400097fe4ff */
[----:B------:R-:W-:-:S05]  /*12a90*/  F2FP.BF16.F32.PACK_AB R20, R133, R20 ;  /* 0x000000148514723e */ /* 0x000fca00000010ff */
[----:B------:R1:W-:Y:S01]  /*12aa0*/  STG.E.128 desc[UR4][R30.64], R20 ;  /* 0x000000141e007986 */ /* 0x0003e2000c101d04 */
[----:B0-----:R-:W-:-:S05]  /*12ab0*/  IMAD R136, R24, 0x4, R136 ;  /* 0x0000000418887824 */ /* 0x001fca00078e0288 */
[----:B------:R-:W-:-:S13]  /*12ac0*/  ISETP.GE.AND P1, PT, R136, R25, PT ;  /* 0x000000198800720c */ /* 0x000fda0003f26270 */
[----:B-1----:R-:W-:Y:S05]  /*12ad0*/  @!P1 BRA `(.L_x_9416) ;  /* 0xfffffedc00f49947 */ /* 0x002fea000383ffff */
[----:B------:R-:W-:Y:S05]  /*12ae0*/  BSYNC B0 ;  /* 0x0000000000007941 */ /* 0x000fea0003800000 */
.L_x_9027:
[----:B------:R-:W-:Y:S05]  /*12af0*/  EXIT ;  /* 0x000000000000794d */ /* 0x000fea0003800000 */
.L_x_9415:
        /* <DEDUP_REMOVED lines=8> */
.L_x_9418:
[----:B------:R-:W-:Y:S05]  /*12b80*/  BSYNC B1 ;  /* 0x0000000000017941 */ /* 0x000fea0003800000 */
.L_x_9417:
        /* <DEDUP_REMOVED lines=8> */
.L_x_9419:
[----:B------:R-:W-:Y:S01]  /*12c10*/  HFMA2.MMA R146, -RZ, RZ, 0, 2.384185791015625e-07 ;  /* 0x00000004ff927435 */ /* 0x000fe200000001ff */
[----:B------:R-:W-:-:S04]  /*12c20*/  FADD.FTZ R157, R156, R142 ;  /* 0x0000008e9c9d7221 */ /* 0x000fc80000010000 */
[----:B------:R-:W-:-:S07]  /*12c30*/  IMAD.MOV.U32 R156, RZ, RZ, R157 ;  /* 0x000000ffff9c7224 */ /* 0x000fce00078e009d */
[----:B------:R-:W-:Y:S05]  /*12c40*/  WARPSYNC.COLLECTIVE R144, `(.L_x_9420) ;  /* 0x0000000090087348 */ /* 0x000fea0003c00000 */
[----:B------:R0:W1:Y:S02]  /*12c50*/  SHFL.BFLY P2, R142, R156, R146, R147 ;  /* 0x0c0000929c8e7389 */ /* 0x0000640000040093 */
[----:B01----:R-:W-:Y:S01]  /*12c60*/  ENDCOLLECTIVE ;  /* 0x000000000000791b */ /* 0x003fe20003800000 */
.L_x_9420:
[----:B------:R-:W-:Y:S01]  /*12c70*/  MOV R146, 0x8 ;  /* 0x0000000800927802 */ /* 0x000fe20000000f00 */
[----:B------:R-:W-:-:S04]  /*12c80*/  FADD.FTZ R158, R157, R142 ;  /* 0x0000008e9d9e7221 */ /* 0x000fc80000010000 */
[----:B------:R-:W-:-:S07]  /*12c90*/  IMAD.MOV.U32 R156, RZ, RZ, R158 ;  /* 0x000000ffff9c7224 */ /* 0x000fce00078e009e */
[----:B------:R-:W-:Y:S05]  /*12ca0*/  WARPSYNC.COLLECTIVE R144, `(.L_x_9421) ;  /* 0x0000000090087348 */ /* 0x000fea0003c00000 */
[----:B------:R0:W1:Y:S02]  /*12cb0*/  SHFL.BFLY P2, R142, R156, R146, R147 ;  /* 0x0c0000929c8e7389 */ /* 0x0000640000040093 */
[----:B01----:R-:W-:Y:S01]  /*12cc0*/  ENDCOLLECTIVE ;  /* 0x000000000000791b */ /* 0x003fe20003800000 */
.L_x_9421:
[----:B------:R-:W-:Y:S01]  /*12cd0*/  HFMA2.MMA R146, -RZ, RZ, 0, 9.5367431640625e-07 ;  /* 0x00000010ff927435 */ /* 0x000fe200000001ff */
[----:B------:R-:W-:-:S04]  /*12ce0*/  FADD.FTZ R159, R158, R142 ;  /* 0x0000008e9e9f7221 */ /* 0x000fc80000010000 */
[----:B------:R-:W-:-:S07]  /*12cf0*/  IMAD.MOV.U32 R156, RZ, RZ, R159 ;  /* 0x000000ffff9c7224 */ /* 0x000fce00078e009f */
[----:B------:R-:W-:Y:S05]  /*12d00*/  WARPSYNC.COLLECTIVE R144, `(.L_x_9422) ;  /* 0x0000000090087348 */ /* 0x000fea0003c00000 */
[----:B------:R0:W1:Y:S02]  /*12d10*/  SHFL.BFLY P2, R142, R156, R146, R147 ;  /* 0x0c0000929c8e7389 */ /* 0x0000640000040093 */
[----:B01----:R-:W-:Y:S01]  /*12d20*/  ENDCOLLECTIVE ;  /* 0x000000000000791b */ /* 0x003fe20003800000 */
.L_x_9422:
        /* <DEDUP_REMOVED lines=55> */
.L_x_9423:
[----:B------:R-:W-:Y:S01]  /*130a0*/  HFMA2.MMA R146, -RZ, RZ, 0, 1.1920928955078125e-07 ;  /* 0x00000002ff927435 */ /* 0x000fe200000001ff */
[----:B------:R-:W-:-:S04]  /*130b0*/  FADD.FTZ R157, R156, R142 ;  /* 0x0000008e9c9d7221 */ /* 0x000fc80000010000 */
[----:B------:R-:W-:-:S07]  /*130c0*/  IMAD.MOV.U32 R156, RZ, RZ, R157 ;  /* 0x000000ffff9c7224 */ /* 0x000fce00078e009d */
[----:B------:R-:W-:Y:S05]  /*130d0*/  WARPSYNC.COLLECTIVE R144, `(.L_x_9424) ;  /* 0x0000000090087348 */ /* 0x000fea0003c00000 */
[----:B------:R0:W1:Y:S02]  /*130e0*/  SHFL.BFLY P2, R142, R156, R146, R147 ;  /* 0x0c0000929c8e7389 */ /* 0x0000640000040093 */
[----:B01----:R-:W-:Y:S01]  /*130f0*/  ENDCOLLECTIVE ;  /* 0x000000000000791b */ /* 0x003fe20003800000 */
.L_x_9424:
[----:B------:R-:W-:Y:S01]  /*13100*/  MOV R146, 0x4 ;  /* 0x0000000400927802 */ /* 0x000fe20000000f00 */
[----:B------:R-:W-:-:S04]  /*13110*/  FADD.FTZ R158, R157, R142 ;  /* 0x0000008e9d9e7221 */ /* 0x000fc80000010000 */
[----:B------:R-:W-:-:S07]  /*13120*/  IMAD.MOV.U32 R156, RZ, RZ, R158 ;  /* 0x000000ffff9c7224 */ /* 0x000fce00078e009e */
[----:B------:R-:W-:Y:S05]  /*13130*/  WARPSYNC.COLLECTIVE R144, `(.L_x_9425) ;  /* 0x0000000090087348 */ /* 0x000fea0003c00000 */
[----:B------:R0:W1:Y:S02]  /*13140*/  SHFL.BFLY P2, R142, R156, R146, R147 ;  /* 0x0c0000929c8e7389 */ /* 0x0000640000040093 */
[----:B01----:R-:W-:Y:S01]  /*13150*/  ENDCOLLECTIVE ;  /* 0x000000000000791b */ /* 0x003fe20003800000 */
.L_x_9425:
[----:B------:R-:W-:Y:S01]  /*13160*/  HFMA2.MMA R146, -RZ, RZ, 0, 4.76837158203125e-07 ;  /* 0x00000008ff927435 */ /* 0x000fe200000001ff */
[----:B------:R-:W-:-:S04]  /*13170*/  FADD.FTZ R159, R158, R142 ;  /* 0x0000008e9e9f7221 */ /* 0x000fc80000010000 */
[----:B------:R-:W-:-:S07]  /*13180*/  IMAD.MOV.U32 R156, RZ, RZ, R159 ;  /* 0x000000ffff9c7224 */ /* 0x000fce00078e009f */
[----:B------:R-:W-:Y:S05]  /*13190*/  WARPSYNC.COLLECTIVE R144, `(.L_x_9426) ;  /* 0x0000000090087348 */ /* 0x000fea0003c00000 */
[----:B------:R0:W1:Y:S02]  /*131a0*/  SHFL.BFLY P2, R142, R156, R146, R147 ;  /* 0x0c0000929c8e7389 */ /* 0x0000640000040093 */
[----:B01----:R-:W-:Y:S01]  /*131b0*/  ENDCOLLECTIVE ;  /* 0x000000000000791b */ /* 0x003fe20003800000 */
.L_x_9426:
[----:B------:R-:W-:Y:S01]  /*131c0*/  MOV R146, 0x10 ;  /* 0x0000001000927802 */ /* 0x000fe20000000f00 */
[----:B------:R-:W-:-:S04]  /*131d0*/  FADD.FTZ R164, R159, R142 ;  /* 0x0000008e9fa47221 */ /* 0x000fc80000010000 */
[----:B------:R-:W-:-:S07]  /*131e0*/  IMAD.MOV.U32 R156, RZ, RZ, R164 ;  /* 0x000000ffff9c7224 */ /* 0x000fce00078e00a4 */
[----:B------:R-:W-:Y:S05]  /*131f0*/  WARPSYNC.COLLECTIVE R144, `(.L_x_9427) ;  /* 0x0000000090087348 */ /* 0x000fea0003c00000 */
[----:B------:R0:W1:Y:S02]  /*13200*/  SHFL.BFLY P2, R142, R156, R146, R147 ;  /* 0x0c0000929c8e7389 */ /* 0x0000640000040093 */
[----:B01----:R-:W-:Y:S01]  /*13210*/  ENDCOLLECTIVE ;  /* 0x000000000000791b */ /* 0x003fe20003800000 */
.L_x_9427:
[----:B------:R-:W-:Y:S05]  /*13220*/  BRA `(.L_x_9428) ;  /* 0xffffffec00a87947 */ /* 0x000fea000383ffff */
.L_x_9429:
        /* <DEDUP_REMOVED lines=13> */
.L_x_20710:


//--------------------- .text._ZN10layer_norm31ln_parallel_residual_fwd_kernelINS_13Kernel_traitsIf13__nv_bfloat16fS2_fjLj768ELj1ELj4ELj1ELj16ENS_18Kernel_traits_baseILj768EfS2_fS2_fjLj128EEEEELb1ELb1ELb0EEEvNS_9FwdParamsE --------------------------
	.section	.text._ZN10layer_norm31ln_parallel_residual_fwd_kernelINS_13Kernel_traitsIf13__nv_bfloat16fS2_fjLj768ELj1ELj4ELj1ELj16ENS_18Kernel_traits_baseILj768EfS2_fS2_fjLj128EEEEELb1ELb1ELb0EEEvNS_9FwdParamsE,"ax",@progbits
	.align	128
        .global         _ZN10layer_norm31ln_parallel_residual_fwd_kernelINS_13Kernel_traitsIf13__nv_bfloat16fS2_fjLj768ELj1ELj4ELj1ELj16ENS_18Kernel_traits_baseILj768EfS2_fS2_fjLj128EEEEELb1ELb1ELb0EEEvNS_9FwdParamsE
        .type           _ZN10layer_norm31ln_parallel_residual_fwd_kernelINS_13Kernel_traitsIf13__nv_bfloat16fS2_fjLj768ELj1ELj4ELj1ELj16ENS_18Kernel_traits_baseILj768EfS2_fS2_fjLj128EEEEELb1ELb1ELb0EEEvNS_9FwdParamsE,@function
        .size           _ZN10layer_norm31ln_parallel_residual_fwd_kernelINS_13Kernel_traitsIf13__nv_bfloat16fS2_fjLj768ELj1ELj4ELj1ELj16ENS_18Kernel_traits_baseILj768EfS2_fS2_fjLj128EEEEELb1ELb1ELb0EEEvNS_9FwdParamsE,(.L_x_20711 - _ZN10layer_norm31ln_parallel_residual_fwd_kernelINS_13Kernel_traitsIf13__nv_bfloat16fS2_fjLj768ELj1ELj4ELj1ELj16ENS_18Kernel_traits_baseILj768EfS2_fS2_fjLj128EEEEELb1ELb1ELb0EEEvNS_9FwdParamsE)
        .other          _ZN10layer_norm31ln_parallel_residual_fwd_kernelINS_13Kernel_traitsIf13__nv_bfloat16fS2_fjLj768ELj1ELj4ELj1ELj16ENS_18Kernel_traits_baseILj768EfS2_fS2_fjLj128EEEEELb1ELb1ELb0EEEvNS_9FwdParamsE,@"STO_CUDA_ENTRY STV_DEFAULT"
_ZN10layer_norm31ln_parallel_residual_fwd_kernelINS_13Kernel_traitsIf13__nv_bfloat16fS2_fjLj768ELj1ELj4ELj1ELj16ENS_18Kernel_traits_baseILj768EfS2_fS2_fjLj128EEEEELb1ELb1ELb0EEEvNS_9FwdParamsE:
.text._ZN10layer_norm31ln_parallel_residual_fwd_kernelINS_13Kernel_traitsIf13__nv_bfloat16fS2_fjLj768ELj1ELj4ELj1ELj16ENS_18Kernel_traits_baseILj768EfS2_fS2_fjLj128EEEEELb1ELb1ELb0EEEvNS_9FwdParamsE:
        /* <DEDUP_REMOVED lines=62> */
[----:B----4-:R-:W-:Y:S01]  /*03e0*/  SHF.R.S32.HI R3, RZ, 0x1f, R14 ;  /* 0x0000001fff037819 */ /* 0x010fe2000001140e */
[----:B------:R-:W-:Y:S01]  /*03f0*/  UIADD3 UR28, UR6, -0x4ab325aa, URZ ;  /* 0xb54cda56061c7890 */ /* 0x000fe2000fffe03f */
[----:B------:R-:W-:Y:S02]  /*0400*/  MOV R9, R108 ;  /* 0x0000006c00097202 */ /* 0x000fe40000000f00 */
[----:B------:R-:W-:Y:S01]  /*0410*/  LOP3.LUT R4, R13, UR26, R6, 0x96, !PT ;  /* 0x0000001a0d047c12 */ /* 0x000fe2000f8e9606 */
[----:B------:R-:W-:Y:S01]  /*0420*/  IMAD.WIDE.U32 R6, R7, -0x326172a9, RZ ;  /* 0xcd9e8d5707067825 */ /* 0x000fe200078e00ff */
[----:B------:R-:W-:Y:S01]  /*0430*/  LEA.HI R3, R3, R14, RZ, 0x3 ;  /* 0x0000000e03037211 */ /* 0x000fe200078f18ff */
[----:B------:R-:W-:Y:S01]  /*0440*/  UIADD3 UR29, UR7, 0x646e171e, URZ ;  /* 0x646e171e071d7890 */ /* 0x000fe2000fffe03f */
[----:B------:R-:W-:Y:S01]  /*0450*/  LOP3.LUT R14, R9, 0x1f, RZ, 0x3c, !PT ;  /* 0x0000001f090e7812 */ /* 0x000fe200078e3cff */
[----:B------:R-:W-:Y:S01]  /*0460*/  IMAD.WIDE.U32 R4, R4, -0x2daee0ad, RZ ;  /* 0xd2511f5304047825 */ /* 0x000fe200078e00ff */
[----:B------:R-:W-:-:S02]  /*0470*/  LOP3.LUT R11, R7, UR28, R12, 0x96, !PT ;  /* 0x0000001c070b7c12 */ /* 0x000fc4000f8e960c */
[----:B------:R-:W-:Y:S01]  /*0480*/  LEA.HI.SX32 R3, R3, R14, 0x1d ;  /* 0x0000000e03037211 */ /* 0x000fe200078feaff */
[----:B------:R-:W-:Y:S01]  /*0490*/  UIADD3 UR31, UR7, 0x1fd5c5a3, URZ ;  /* 0x1fd5c5a3071f7890 */ /* 0x000fe2000fffe03f */
[----:B------:R-:W-:Y:S01]  /*04a0*/  LOP3.LUT R12, R5, UR29, R10, 0x96, !PT ;  /* 0x0000001d050c7c12 */ /* 0x000fe2000f8e960a */
[----:B------:R-:W-:Y:S01]  /*04b0*/  IMAD.WIDE.U32 R10, R11, -0x2daee0ad, RZ ;  /* 0xd2511f530b0a7825 */ /* 0x000fe200078e00ff */
[----:B------:R-:W-:Y:S01]  /*04c0*/  LOP3.LUT P4, RZ, R3, 0xffffffe0, RZ, 0xc0, !PT ;  /* 0xffffffe003ff7812 */ /* 0x000fe2000788c0ff */
[----:B------:R-:W-:Y:S02]  /*04d0*/  UIADD3 UR30, UR6, 0x5384540f, URZ ;  /* 0x5384540f061e7890 */ /* 0x000fe4000fffe03f */
[----:B------:R-:W-:Y:S01]  /*04e0*/  IMAD.WIDE.U32 R12, R12, -0x326172a9, RZ ;  /* 0xcd9e8d570c0c7825 */ /* 0x000fe200078e00ff */
[----:B------:R-:W-:Y:S01]  /*04f0*/  LOP3.LUT R62, R11, UR31, R4, 0x96, !PT ;  /* 0x0000001f0b3e7c12 */ /* 0x000fe2000f8e9604 */
[----:B------:R-:W-:Y:S01]  /*0500*/  UIADD3 UR32, UR6, -0xe443238, URZ ;  /* 0xf1bbcdc806207890 */ /* 0x000fe2000fffe03f */
[----:B------:R-:W-:-:S02]  /*0510*/  ISETP.GE.U32.AND P3, PT, R3, 0x40, PT ;  /* 0x000000400300780c */ /* 0x000fc40003f66070 */
[----:B------:R-:W-:Y:S01]  /*0520*/  LOP3.LUT R60, R13, UR30, R6, 0x96, !PT ;  /* 0x0000001e0d3c7c12 */ /* 0x000fe2000f8e9606 */
[----:B------:R-:W-:Y:S01]  /*0530*/  IMAD.HI.U32 R5, R62, -0x326172a9, RZ ;  /* 0xcd9e8d573e057827 */ /* 0x000fe200078e00ff */
[----:B------:R-:W-:Y:S01]  /*0540*/  ISETP.GE.U32.AND P2, PT, R3, 0x60, PT ;  /* 0x000000600300780c */ /* 0x000fe20003f46070 */
[----:B------:R-:W-:Y:S02]  /*0550*/  UIADD3 UR33, UR7, -0x24c28bd8, URZ ;  /* 0xdb3d742807217890 */ /* 0x000fe4000fffe03f */
[----:B------:R-:W-:Y:S02]  /*0560*/  UIADD3 UR34, UR6, -0x700cb87f, URZ ;  /* 0x8ff3478106227890 */ /* 0x000fe4000fffe03f */
[----:B------:R-:W-:Y:S01]  /*0570*/  UIADD3 UR35, UR7, -0x695add53, URZ ;  /* 0x96a522ad07237890 */ /* 0x000fe2000fffe03f */
[----:B------:R-:W-:Y:S01]  /*0580*/  P2R R111, PR, RZ, 0x10 ;  /* 0x00000010ff6f7803 */ /* 0x000fe20000000000 */
[----:B------:R-:W-:Y:S01]  /*0590*/  IMAD.HI.U32 R61, R60, -0x2daee0ad, RZ ;  /* 0xd2511f533c3d7827 */ /* 0x000fe200078e00ff */
[----:B------:R-:W-:-:S02]  /*05a0*/  P2R R110, PR, RZ, 0x8 ;  /* 0x00000008ff6e7803 */ /* 0x000fc40000000000 */
        /* <DEDUP_REMOVED lines=19> */
.L_x_9431:
[----:B------:R-:W-:Y:S05]  /*06e0*/  BSYNC B0 ;  /* 0x0000000000007941 */ /* 0x000fea0003800000 */
.L_x_9430:
        /* <DEDUP_REMOVED lines=18> */
.L_x_9433:
[----:B------:R-:W-:Y:S05]  /*0810*/  BSYNC B0 ;  /* 0x0000000000007941 */ /* 0x000fea0003800000 */
.L_x_9432:
        /* <DEDUP_REMOVED lines=17> */
.L_x_9435:
[----:B------:R-:W-:Y:S05]  /*0930*/  BSYNC B0 ;  /* 0x0000000000007941 */ /* 0x000fea0003800000 */
.L_x_9434:
[----:B------:R-:W-:Y:S01]  /*0940*/  ULDC UR8, c[0x0][0x214] ;  /* 0x0000850000087ab9 */ /* 0x000fe20000000800 */
[----:B------:R-:W-:Y:S02]  /*0950*/  LOP3.LUT R61, R61, UR33, R10, 0x96, !PT ;  /* 0x000000213d3d7c12 */ /* 0x000fe4000f8e960a */
[----:B------:R-:W-:-:S13]  /*0960*/  ISETP.GE.AND P0, PT, R107, UR8, PT ;  /* 0x000000086b007c0c */ /* 0x000fda000bf06270 */
[----:B------:R-:W-:Y:S05]  /*0970*/  @P0 EXIT ;  /* 0x000000000000094d */ /* 0x000fea0003800000 */
[----:B------:R-:W-:Y:S01]  /*0980*/  IMAD R9, R62, -0x326172a9, RZ ;  /* 0xcd9e8d573e097824 */ /* 0x000fe200078e02ff */
[----:B------:R-:W-:Y:S01]  /*0990*/  BSSY B0, `(.L_x_9436) ;  /* 0x000120a000007945 */ /* 0x000fe20003800000 */
[----:B012---:R-:W-:Y:S01]  /*09a0*/  IMAD.HI.U32 R4, R61, -0x326172a9, RZ ;  /* 0xcd9e8d573d047827 */ /* 0x007fe200078e00ff */
[----:B------:R-:W-:Y:S01]  /*09b0*/  ULDC.U8 UR8, c[0x0][0x2a0] ;  /* 0x0000a80000087ab9 */ /* 0x000fe20000000000 */
[----:B------:R-:W-:Y:S01]  /*09c0*/  ULDC UR36, c[0x0][0x218] ;  /* 0x0000860000247ab9 */ /* 0x000fe20000000800 */
[----:B------:R-:W-:Y:S01]  /*09d0*/  ULDC UR9, c[0x0][0x2d8] ;  /* 0x0000b60000097ab9 */ /* 0x000fe20000000800 */
[----:B------:R-:W-:Y:S01]  /*09e0*/  IMAD R5, R60, -0x2daee0ad, RZ ;  /* 0xd2511f533c057824 */ /* 0x000fe200078e02ff */
[----:B------:R-:W-:Y:S01]  /*09f0*/  LOP3.LUT R4, R4, UR34, R9, 0x96, !PT ;  /* 0x0000002204047c12 */ /* 0x000fe2000f8e9609 */
[----:B------:R-:W-:Y:S01]  /*0a00*/  IMAD.WIDE.U32 R6, R63, -0x2daee0ad, RZ ;  /* 0xd2511f533f067825 */ /* 0x000fe200078e00ff */
[----:B------:R-:W-:Y:S01]  /*0a10*/  HFMA2.MMA R9, -RZ, RZ, 0, 0 ;  /* 0x00000000ff097435 */ /* 0x000fe200000001ff */
[----:B------:R-:W-:Y:S01]  /*0a20*/  UISETP.NE.AND UP0, UPT, UR8, URZ, UPT ;  /* 0x0000003f0800728c */ /* 0x000fe2000bf05270 */
[----:B------:R-:W-:-:S02]  /*0a30*/  ULDC.64 UR10, c[0x0][0x230] ;  /* 0x00008c00000a7ab9 */ /* 0x000fc40000000a00 */
[----:B------:R-:W-:Y:S01]  /*0a40*/  LOP3.LUT R5, R7, UR35, R5, 0x96, !PT ;  /* 0x0000002307057c12 */ /* 0x000fe2000f8e9605 */
[----:B------:R-:W-:Y:S01]  /*0a50*/  ULDC.64 UR12, c[0x0][0x238] ;  /* 0x00008e00000c7ab9 */ /* 0x000fe20000000a00 */
[----:B------:R-:W-:Y:S01]  /*0a60*/  LOP3.LUT R7, R8, 0x3, RZ, 0xc0, !PT ;  /* 0x0000000308077812 */ /* 0x000fe200078ec0ff */
[----:B------:R-:W-:Y:S01]  /*0a70*/  IMAD R8, R61, -0x326172a9, RZ ;  /* 0xcd9e8d573d087824 */ /* 0x000fe200078e02ff */
[----:B------:R-:W-:Y:S01]  /*0a80*/  ULDC.64 UR14, c[0x0][0x240] ;  /* 0x00009000000e7ab9 */ /* 0x000fe20000000a00 */
[----:B------:R-:W-:-:S05]  /*0a90*/  ULDC.64 UR16, c[0x0][0x248] ;  /* 0x0000920000107ab9 */ /* 0x000fca0000000a00 */
.L_x_9836:
        /* <DEDUP_REMOVED lines=35> */
.L_x_9440:
[----:B------:R-:W-:-:S07]  /*0cd0*/  MOV R98, R8 ;  /* 0x0000000800627202 */ /* 0x000fce0000000f00 */
.L_x_9441:
[----:B------:R-:W-:Y:S05]  /*0ce0*/  BSYNC B2 ;  /* 0x0000000000027941 */ /* 0x000fea0003800000 */
.L_x_9439:
        /* <DEDUP_REMOVED lines=16> */
.L_x_9445:
[----:B------:R-:W-:Y:S05]  /*0df0*/  BSYNC B3 ;  /* 0x0000000000037941 */ /* 0x000fea0003800000 */
.L_x_9444:
        /* <DEDUP_REMOVED lines=43> */
.L_x_9443:
[----:B------:R-:W-:Y:S05]  /*10b0*/  BSYNC B2 ;  /* 0x0000000000027941 */ /* 0x000fea0003800000 */
.L_x_9442:
        /* <DEDUP_REMOVED lines=19> */
.L_x_9446:
        /* <DEDUP_REMOVED lines=12> */
.L_x_9449:
[----:B------:R-:W-:-:S07]  /*12b0*/  MOV R10, R8 ;  /* 0x00000008000a7202 */ /* 0x000fce0000000f00 */
.L_x_9450:
[----:B------:R-:W-:Y:S05]  /*12c0*/  BSYNC B2 ;  /* 0x0000000000027941 */ /* 0x000fea0003800000 */
.L_x_9448:
        /* <DEDUP_REMOVED lines=16> */
.L_x_9454:
[----:B------:R-:W-:Y:S05]  /*13d0*/  BSYNC B3 ;  /* 0x0000000000037941 */ /* 0x000fea0003800000 */
.L_x_9453:
        /* <DEDUP_REMOVED lines=43> */
.L_x_9452:
[----:B------:R-:W-:Y:S05]  /*1690*/  BSYNC B2 ;  /* 0x0000000000027941 */ /* 0x000fea0003800000 */
.L_x_9451:
        /* <DEDUP_REMOVED lines=9> */
.L_x_9447:
        /* <DEDUP_REMOVED lines=12> */
.L_x_9456:
[----:B------:R-:W-:-:S07]  /*17f0*/  MOV R73, R8 ;  /* 0x0000000800497202 */ /* 0x000fce0000000f00 */
.L_x_9457:
[----:B------:R-:W-:Y:S05]  /*1800*/  BSYNC B2 ;  /* 0x0000000000027941 */ /* 0x000fea0003800000 */
.L_x_9455:
        /* <DEDUP_REMOVED lines=16> */
.L_x_9461:
[----:B------:R-:W-:Y:S05]  /*1910*/  BSYNC B3 ;  /* 0x0000000000037941 */ /* 0x000fea0003800000 */
.L_x_9460:
        /* <DEDUP_REMOVED lines=43> */
.L_x_9459:
[----:B------:R-:W-:Y:S05]  /*1bd0*/  BSYNC B2 ;  /* 0x0000000000027941 */ /* 0x000fea0003800000 */
.L_x_9458:
        /* <DEDUP_REMOVED lines=13> */
.L_x_9462:
        /* <DEDUP_REMOVED lines=12> */
.L_x_9465:
[----:B------:R-:W-:-:S07]  /*1d70*/  IMAD.MOV.U32 R11, RZ, RZ, R8 ;  /* 0x000000ffff0b7224 */ /* 0x000fce00078e0008 */
.L_x_9466:
[----:B------:R-:W-:Y:S05]  /*1d80*/  BSYNC B2 ;  /* 0x0000000000027941 */ /* 0x000fea0003800000 */
.L_x_9464:
        /* <DEDUP_REMOVED lines=16> */
.L_x_9470:
[----:B------:R-:W-:Y:S05]  /*1e90*/  BSYNC B3 ;  /* 0x0000000000037941 */ /* 0x000fea0003800000 */
.L_x_9469:
        /* <DEDUP_REMOVED lines=43> */
.L_x_9468:
[----:B------:R-:W-:Y:S05]  /*2150*/  BSYNC B2 ;  /* 0x0000000000027941 */ /* 0x000fea0003800000 */
.L_x_9467:
[----:B------:R-:W-:Y:S02]  /*2160*/  I2FP.F32.U32 R74, R11 ;  /* 0x0000000b004a7245 */ /* 0x000fe40000201000 */
[----:B------:R-:W-:-:S03]  /*2170*/  PRMT R11, R68, 0x7632, R11 ;  /* 0x00007632440b7816 */ /* 0x000fc6000000000b */
[----:B------:R-:W-:Y:S01]  /*2180*/  FFMA.FTZ R74, R74, R113, 1.1641532182693481445e-10 ;  /* 0x2f0000004a4a7423 */ /* 0x000fe20000010071 */
[----:B------:R-:W-:-:S04]  /*2190*/  SHF.L.U32 R11, R11, 0x10, RZ ;  /* 0x000000100b0b7819 */ /* 0x000fc800000006ff */
[----:B------:R-:W-:Y:S01]  /*21a0*/  FSETP.GTU.FTZ.AND P3, PT, R74, R115, PT ;  /* 0x000000734a00720b */ /* 0x000fe20003f7c000 */
[----:B------:R-:W-:-:S05]  /*21b0*/  FMUL.FTZ R11, R11, R114 ;  /* 0x000000720b0b7220 */ /* 0x000fca0000410000 */
[----:B------:R-:W-:Y:S02]  /*21c0*/  FSEL R74, R11, RZ, !P3 ;  /* 0x000000ff0b4a7208 */ /* 0x000fe40005800000 */
[----:B------:R-:W-:-:S03]  /*21d0*/  SEL R11, RZ, 0x1, P3 ;  /* 0x00000001ff0b7807 */ /* 0x000fc60001800000 */
[----:B------:R-:W-:-:S04]  /*21e0*/  FADD.FTZ R73, R74, R73 ;  /* 0x000000494a497221 */ /* 0x000fc80000010000 */
[----:B------:R-:W-:-:S07]  /*21f0*/  @P0 FADD.FTZ R73, R61, R73 ;  /* 0x000000493d490221 */ /* 0x000fce0000010000 */
.L_x_9463:
        /* <DEDUP_REMOVED lines=12> */
.L_x_9472:
[----:B------:R-:W-:-:S07]  /*22c0*/  IMAD.MOV.U32 R76, RZ, RZ, R8 ;  /* 0x000000ffff4c7224 */ /* 0x000fce00078e0008 */
.L_x_9473:
[----:B------:R-:W-:Y:S05]  /*22d0*/  BSYNC B2 ;  /* 0x0000000000027941 */ /* 0x000fea0003800000 */
.L_x_9471:
        /* <DEDUP_REMOVED lines=16> */
.L_x_9477:
[----:B------:R-:W-:Y:S05]  /*23e0*/  BSYNC B3 ;  /* 0x0000000000037941 */ /* 0x000fea0003800000 */
.L_x_9476:
        /* <DEDUP_REMOVED lines=43> */
.L_x_9475:
[----:B------:R-:W-:Y:S05]  /*26a0*/  BSYNC B2 ;  /* 0x0000000000027941 */ /* 0x000fea0003800000 */
.L_x_9474:
        /* <DEDUP_REMOVED lines=14> */
.L_x_9478:
        /* <DEDUP_REMOVED lines=12> */
.L_x_9481:
[----:B------:R-:W-:-:S07]  /*2850*/  IMAD.MOV.U32 R98, RZ, RZ, R8 ;  /* 0x000000ffff627224 */ /* 0x000fce00078e0008 */
.L_x_9482:
[----:B------:R-:W-:Y:S05]  /*2860*/  BSYNC B2 ;  /* 0x0000000000027941 */ /* 0x000fea0003800000 */
.L_x_9480:
        /* <DEDUP_REMOVED lines=16> */
.L_x_9486:
[----:B------:R-:W-:Y:S05]  /*2970*/  BSYNC B3 ;  /* 0x0000000000037941 */ /* 0x000fea0003800000 */
.L_x_9485:
        /* <DEDUP_REMOVED lines=43> */
.L_x_9484:
[----:B------:R-:W-:Y:S05]  /*2c30*/  BSYNC B2 ;  /* 0x0000000000027941 */ /* 0x000fea0003800000 */
.L_x_9483:
        /* <DEDUP_REMOVED lines=9> */
.L_x_9479:
        /* <DEDUP_REMOVED lines=12> */
.L_x_9488:
[----:B------:R-:W-:-:S07]  /*2d90*/  IMAD.MOV.U32 R98, RZ, RZ, R8 ;  /* 0x000000ffff627224 */ /* 0x000fce00078e0008 */
.L_x_9489:
[----:B------:R-:W-:Y:S05]  /*2da0*/  BSYNC B2 ;  /* 0x0000000000027941 */ /* 0x000fea0003800000 */
.L_x_9487:
        /* <DEDUP_REMOVED lines=16> */
.L_x_9493:
[----:B------:R-:W-:Y:S05]  /*2eb0*/  BSYNC B3 ;  /* 0x0000000000037941 */ /* 0x000fea0003800000 */
.L_x_9492:
        /* <DEDUP_REMOVED lines=43> */
.L_x_9491:
[----:B------:R-:W-:Y:S05]  /*3170*/  BSYNC B2 ;  /* 0x0000000000027941 */ /* 0x000fea0003800000 */
.L_x_9490:
        /* <DEDUP_REMOVED lines=13> */
.L_x_9494:
        /* <DEDUP_REMOVED lines=12> */
.L_x_9497:
[----:B------:R-:W-:-:S07]  /*3310*/  MOV R98, R8 ;  /* 0x0000000800627202 */ /* 0x000fce0000000f00 */
.L_x_9498:
[----:B------:R-:W-:Y:S05]  /*3320*/  BSYNC B2 ;  /* 0x0000000000027941 */ /* 0x000fea0003800000 */
.L_x_9496:
        /* <DEDUP_REMOVED lines=16> */
.L_x_9502:
[----:B------:R-:W-:Y:S05]  /*3430*/  BSYNC B3 ;  /* 0x0000000000037941 */ /* 0x000fea0003800000 */
.L_x_9501:
        /* <DEDUP_REMOVED lines=43> */
.L_x_9500:
[----:B------:R-:W-:Y:S05]  /*36f0*/  BSYNC B2 ;  /* 0x0000000000027941 */ /* 0x000fea0003800000 */
.L_x_9499:
        /* <DEDUP_REMOVED lines=10> */
.L_x_9495:
        /* <DEDUP_REMOVED lines=12> */
.L_x_9504:
[----:B------:R-:W-:-:S07]  /*3860*/  MOV R98, R8 ;  /* 0x0000000800627202 */ /* 0x000fce0000000f00 */
.L_x_9505:
[----:B------:R-:W-:Y:S05]  /*3870*/  BSYNC B2 ;  /* 0x0000000000027941 */ /* 0x000fea0003800000 */
.L_x_9503:
        /* <DEDUP_REMOVED lines=16> */
.L_x_9509:
[----:B------:R-:W-:Y:S05]  /*3980*/  BSYNC B3 ;  /* 0x0000000000037941 */ /* 0x000fea0003800000 */
.L_x_9508:
        /* <DEDUP_REMOVED lines=43> */
.L_x_9507:
[----:B------:R-:W-:Y:S05]  /*3c40*/  BSYNC B2 ;  /* 0x0000000000027941 */ /* 0x000fea0003800000 */
.L_x_9506:
        /* <DEDUP_REMOVED lines=14> */
.L_x_9510:
        /* <DEDUP_REMOVED lines=12> */
.L_x_9513:
[----:B------:R-:W-:-:S07]  /*3df0*/  IMAD.MOV.U32 R77, RZ, RZ, R8 ;  /* 0x000000ffff4d7224 */ /* 0x000fce00078e0008 */
.L_x_9514:
[----:B------:R-:W-:Y:S05]  /*3e00*/  BSYNC B2 ;  /* 0x0000000000027941 */ /* 0x000fea0003800000 */
.L_x_9512:
        /* <DEDUP_REMOVED lines=16> */
.L_x_9518:
[----:B------:R-:W-:Y:S05]  /*3f10*/  BSYNC B3 ;  /* 0x0000000000037941 */ /* 0x000fea0003800000 */
.L_x_9517:
        /* <DEDUP_REMOVED lines=43> */
.L_x_9516:
[----:B------:R-:W-:Y:S05]  /*41d0*/  BSYNC B2 ;  /* 0x0000000000027941 */ /* 0x000fea0003800000 */
.L_x_9515:
        /* <DEDUP_REMOVED lines=9> */
.L_x_9511:
        /* <DEDUP_REMOVED lines=12> */
.L_x_9520:
[----:B------:R-:W-:-:S07]  /*4330*/  IMAD.MOV.U32 R77, RZ, RZ, R8 ;  /* 0x000000ffff4d7224 */ /* 0x000fce00078e0008 */
.L_x_9521:
[----:B------:R-:W-:Y:S05]  /*4340*/  BSYNC B2 ;  /* 0x0000000000027941 */ /* 0x000fea0003800000 */
.L_x_9519:
        /* <DEDUP_REMOVED lines=16> */
.L_x_9525:
[----:B------:R-:W-:Y:S05]  /*4450*/  BSYNC B3 ;  /* 0x0000000000037941 */ /* 0x000fea0003800000 */
.L_x_9524:
        /* <DEDUP_REMOVED lines=43> */
.L_x_9523:
[----:B------:R-:W-:Y:S05]  /*4710*/  BSYNC B2 ;  /* 0x0000000000027941 */ /* 0x000fea0003800000 */
.L_x_9522:
        /* <DEDUP_REMOVED lines=12> */
.L_x_9526:
        /* <DEDUP_REMOVED lines=12> */
.L_x_9529:
[----:B------:R-:W-:-:S07]  /*48a0*/  IMAD.MOV.U32 R78, RZ, RZ, R8 ;  /* 0x000000ffff4e7224 */ /* 0x000fce00078e0008 */
.L_x_9530:
[----:B------:R-:W-:Y:S05]  /*48b0*/  BSYNC B2 ;  /* 0x0000000000027941 */ /* 0x000fea0003800000 */
.L_x_9528:
        /* <DEDUP_REMOVED lines=16> */
.L_x_9534:
[----:B------:R-:W-:Y:S05]  /*49c0*/  BSYNC B3 ;  /* 0x0000000000037941 */ /* 0x000fea0003800000 */
.L_x_9533:
        /* <DEDUP_REMOVED lines=43> */
.L_x_9532:
[----:B------:R-:W-:Y:S05]  /*4c80*/  BSYNC B2 ;  /* 0x0000000000027941 */ /* 0x000fea0003800000 */
.L_x_9531:
        /* <DEDUP_REMOVED lines=10> */
.L_x_9527:
        /* <DEDUP_REMOVED lines=12> */
.L_x_9536:
[----:B------:R-:W-:-:S07]  /*4df0*/  IMAD.MOV.U32 R78, RZ, RZ, R8 ;  /* 0x000000ffff4e7224 */ /* 0x000fce00078e0008 */
.L_x_9537:
[----:B------:R-:W-:Y:S05]  /*4e00*/  BSYNC B2 ;  /* 0x0000000000027941 */ /* 0x000fea0003800000 */
.L_x_9535:
        /* <DEDUP_REMOVED lines=16> */
.L_x_9541:
[----:B------:R-:W-:Y:S05]  /*4f10*/  BSYNC B3 ;  /* 0x0000000000037941 */ /* 0x000fea0003800000 */
.L_x_9540:
        /* <DEDUP_REMOVED lines=43> */
.L_x_9539:
[----:B------:R-:W-:Y:S05]  /*51d0*/  BSYNC B2 ;  /* 0x0000000000027941 */ /* 0x000fea0003800000 */
.L_x_9538:
        /* <DEDUP_REMOVED lines=13> */
.L_x_9542:
        /* <DEDUP_REMOVED lines=12> */
.L_x_9545:
[----:B------:R-:W-:-:S07]  /*5370*/  MOV R104, R8 ;  /* 0x0000000800687202 */ /* 0x000fce0000000f00 */
.L_x_9546:
[----:B------:R-:W-:Y:S05]  /*5380*/  BSYNC B2 ;  /* 0x0000000000027941 */ /* 0x000fea0003800000 */
.L_x_9544:
        /* <DEDUP_REMOVED lines=16> */
.L_x_9550:
[----:B------:R-:W-:Y:S05]  /*5490*/  BSYNC B3 ;  /* 0x0000000000037941 */ /* 0x000fea0003800000 */
.L_x_9549:
        /* <DEDUP_REMOVED lines=43> */
.L_x_9548:
[----:B------:R-:W-:Y:S05]  /*5750*/  BSYNC B2 ;  /* 0x0000000000027941 */ /* 0x000fea0003800000 */
.L_x_9547:
        /* <DEDUP_REMOVED lines=9> */
.L_x_9543:
        /* <DEDUP_REMOVED lines=12> */
.L_x_9552:
[----:B------:R-:W-:-:S07]  /*58b0*/  MOV R121, R8 ;  /* 0x0000000800797202 */ /* 0x000fce0000000f00 */
.L_x_9553:
[----:B------:R-:W-:Y:S05]  /*58c0*/  BSYNC B2 ;  /* 0x0000000000027941 */ /* 0x000fea0003800000 */
.L_x_9551:
        /* <DEDUP_REMOVED lines=16> */
.L_x_9557:
[----:B------:R-:W-:Y:S05]  /*59d0*/  BSYNC B3 ;  /* 0x0000000000037941 */ /* 0x000fea0003800000 */
.L_x_9556:
        /* <DEDUP_REMOVED lines=43> */
.L_x_9555:
[----:B------:R-:W-:Y:S05]  /*5c90*/  BSYNC B2 ;  /* 0x0000000000027941 */ /* 0x000fea0003800000 */
.L_x_9554:
        /* <DEDUP_REMOVED lines=12> */
.L_x_9558:
        /* <DEDUP_REMOVED lines=12> */
.L_x_9561:
[----:B------:R-:W-:-:S07]  /*5e20*/  IMAD.MOV.U32 R105, RZ, RZ, R8 ;  /* 0x000000ffff697224 */ /* 0x000fce00078e0008 */
.L_x_9562:
[----:B------:R-:W-:Y:S05]  /*5e30*/  BSYNC B2 ;  /* 0x0000000000027941 */ /* 0x000fea0003800000 */
.L_x_9560:
        /* <DEDUP_REMOVED lines=16> */
.L_x_9566:
[----:B------:R-:W-:Y:S05]  /*5f40*/  BSYNC B3 ;  /* 0x0000000000037941 */ /* 0x000fea0003800000 */
.L_x_9565:
        /* <DEDUP_REMOVED lines=43> */
.L_x_9564:
[----:B------:R-:W-:Y:S05]  /*6200*/  BSYNC B2 ;  /* 0x0000000000027941 */ /* 0x000fea0003800000 */
.L_x_9563:
        /* <DEDUP_REMOVED lines=10> */
.L_x_9559:
[----:B------:R-:W-:Y:S02]  /*62b0*/  SEL R97, RZ, 0x10000, P4 ;  /* 0x00010000ff617807 */ /* 0x000fe40002000000 */
[----:B------:R-:W-:Y:S02]  /*62c0*/  ISETP.NE.AND P4, PT, R119, RZ, PT ;  /* 0x000000ff7700720c */ /* 0x000fe40003f85270 */
[----:B------:R-:W-:Y:S02]  /*62d0*/  SEL R99, RZ, 0x1000000, P5 ;  /* 0x01000000ff637807 */ /* 0x000fe40002800000 */
[----:B------:R-:W-:Y:S02]  /*62e0*/  ISETP.NE.AND P6, PT, R117, RZ, PT ;  /* 0x000000ff7500720c */ /* 0x000fe40003fc5270 */
[----:B------:R-:W-:Y:S02]  /*62f0*/  ISETP.NE.AND P5, PT, R118, RZ, PT ;  /* 0x000000ff7600720c */ /* 0x000fe40003fa5270 */
[----:B------:R-:W-:-:S02]  /*6300*/  SEL R114, RZ, 0x1, P4 ;  /* 0x00000001ff727807 */ /* 0x000fc40002000000 */
[----:B------:R-:W-:Y:S02]  /*6310*/  ISETP.NE.AND P2, PT, R116, RZ, PT ;  /* 0x000000ff7400720c */ /* 0x000fe40003f45270 */
[----:B------:R-:W-:Y:S01]  /*6320*/  ISETP.NE.AND P0, PT, R120, RZ, PT ;  /* 0x000000ff7800720c */ /* 0x000fe20003f05270 */
[----:B------:R-:W-:Y:S01]  /*6330*/  IMAD.WIDE.U32 R114, R114, 0x1000000, RZ ;  /* 0x0100000072727825 */ /* 0x000fe200078e00ff */
[----:B------:R-:W-:Y:S02]  /*6340*/  SEL R116, RZ, 0x100, P3 ;  /* 0x00000100ff747807 */ /* 0x000fe40001800000 */
[----:B------:R-:W-:Y:S02]  /*6350*/  SEL R98, RZ, 0x1, P5 ;  /* 0x00000001ff627807 */ /* 0x000fe40002800000 */
[----:B------:R-:W-:Y:S02]  /*6360*/  SEL R96, RZ, 0x1, P6 ;  /* 0x00000001ff607807 */ /* 0x000fe40003000000 */
[----:B------:R-:W-:Y:S01]  /*6370*/  LOP3.LUT R116, R116, R99, R97, 0xfe, !PT ;  /* 0x0000006374747212 */ /* 0x000fe200078efe61 */
[----:B------:R-:W-:Y:S01]  /*6380*/  IMAD.WIDE.U32 R98, R98, 0x10000, RZ ;  /* 0x0001000062627825 */ /* 0x000fe200078e00ff */
[----:B------:R-:W-:-:S02]  /*6390*/  SEL R113, RZ, 0x1, P0 ;  /* 0x00000001ff717807 */ /* 0x000fc40000000000 */
[----:B------:R-:W-:Y:S01]  /*63a0*/  SEL R117, RZ, 0x1, P2 ;  /* 0x00000001ff757807 */ /* 0x000fe20001000000 */
[----:B------:R-:W-:Y:S01]  /*63b0*/  IMAD.WIDE.U32 R96, R96, 0x100, RZ ;  /* 0x0000010060607825 */ /* 0x000fe200078e00ff */
[----:B------:R-:W-:Y:S02]  /*63c0*/  LOP3.LUT R115, R115, R116, R113, 0xfe, !PT ;  /* 0x0000007473737212 */ /* 0x000fe400078efe71 */
[C---:B------:R-:W-:Y:S01]  /*63d0*/  SHF.L.U64.HI R116, R112.reuse, 0x3, RZ ;  /* 0x0000000370747819 */ /* 0x040fe200000102ff */
[----:B------:R-:W-:Y:S01]  /*63e0*/  IMAD.SHL.U32 R113, R112, 0x8, RZ ;  /* 0x0000000870717824 */ /* 0x000fe200078e00ff */
[----:B------:R-:W-:Y:S02]  /*63f0*/  LOP3.LUT R98, R96, R114, R98, 0xfe, !PT ;  /* 0x0000007260627212 */ /* 0x000fe400078efe62 */
[----:B------:R-:W-:Y:S02]  /*6400*/  LEA R114, P0, R112, UR12, 0x5 ;  /* 0x0000000c70727c11 */ /* 0x000fe4000f8028ff */
[----:B------:R-:W-:-:S02]  /*6410*/  IADD3 R96, P2, R113, UR14, RZ ;  /* 0x0000000e71607c10 */ /* 0x000fc4000ff5e0ff */
        /* <DEDUP_REMOVED lines=28> */
.L_x_9567:
[----:B01----:R-:W-:-:S07]  /*65e0*/  IADD3 R98, R112, 0x20, RZ ;  /* 0x0000002070627810 */ /* 0x003fce0007ffe0ff */
.L_x_9438:
[----:B------:R-:W-:Y:S05]  /*65f0*/  BSYNC B1 ;  /* 0x0000000000017941 */ /* 0x000fea0003800000 */
.L_x_9437:
[----:B------:R-:W-:Y:S01]  /*6600*/  ISETP.NE.AND P0, PT, R110, RZ, PT ;  /* 0x000000ff6e00720c */ /* 0x000fe20003f05270 */
[----:B------:R-:W-:-:S12]  /*6610*/  BSSY B1, `(.L_x_9568) ;  /* 0x00005af000017945 */ /* 0x000fd80003800000 */
[----:B------:R-:W-:Y:S05]  /*6620*/  @!P0 BRA `(.L_x_9569) ;  /* 0x0000005800b48947 */ /* 0x000fea0003800000 */
        /* <DEDUP_REMOVED lines=27> */
.L_x_9571:
[----:B------:R-:W-:-:S07]  /*67e0*/  IMAD.MOV.U32 R99, RZ, RZ, R8 ;  /* 0x000000ffff637224 */ /* 0x000fce00078e0008 */
.L_x_9572:
[----:B------:R-:W-:Y:S05]  /*67f0*/  BSYNC B2 ;  /* 0x0000000000027941 */ /* 0x000fea0003800000 */
.L_x_9570:
        /* <DEDUP_REMOVED lines=16> */
.L_x_9576:
[----:B------:R-:W-:Y:S05]  /*6900*/  BSYNC B3 ;  /* 0x0000000000037941 */ /* 0x000fea0003800000 */
.L_x_9575:
        /* <DEDUP_REMOVED lines=43> */
.L_x_9574:
[----:B------:R-:W-:Y:S05]  /*6bc0*/  BSYNC B2 ;  /* 0x0000000000027941 */ /* 0x000fea0003800000 */
.L_x_9573:
[----:B------:R-:W0:Y:S01]  /*6bd0*/  LDC R113, c[0x0][0x298] ;  /* 0x0000a600ff717b82 */ /* 0x000e220000000800 */
[----:B------:R-:W-:Y:S01]  /*6be0*/  I2FP.F32.U32 R82, R99 ;  /* 0x0000006300527245 */ /* 0x000fe20000201000 */
[----:B------:R-:W-:Y:S01]  /*6bf0*/  HFMA2.MMA R99, -RZ, RZ, 0.1171875, 0 ;  /* 0x2f800000ff637435 */ /* 0x000fe200000001ff */
[----:B------:R-:W-:Y:S01]  /*6c00*/  ISETP.NE.U32.AND P2, PT, R80, RZ, PT ;  /* 0x000000ff5000720c */ /* 0x000fe20003f45070 */
[C---:B-----5:R-:W-:Y:S01]  /*6c10*/  IMAD.U32 R80, R84.reuse, 0x10000, RZ ;  /* 0x0001000054507824 */ /* 0x060fe200078e00ff */
[----:B------:R-:W-:Y:S02]  /*6c20*/  PRMT R84, R84, 0x7632, R84 ;  /* 0x0000763254547816 */ /* 0x000fe40000000054 */
[----:B------:R-:W-:Y:S01]  /*6c30*/  ISETP.NE.AND.EX P2, PT, R81, RZ, PT, P2 ;  /* 0x000000ff5100720c */ /* 0x000fe20003f45320 */
[----:B------:R-:W1:Y:S04]  /*6c40*/  LDC R116, c[0x0][0x294] ;  /* 0x0000a500ff747b82 */ /* 0x000e680000000800 */
        /* <DEDUP_REMOVED lines=11> */
.L_x_9577:
        /* <DEDUP_REMOVED lines=12> */
.L_x_9580:
[----:B------:R-:W-:-:S07]  /*6dc0*/  IMAD.MOV.U32 R10, RZ, RZ, R8 ;  /* 0x000000ffff0a7224 */ /* 0x000fce00078e0008 */
.L_x_9581:
[----:B------:R-:W-:Y:S05]  /*6dd0*/  BSYNC B2 ;  /* 0x0000000000027941 */ /* 0x000fea0003800000 */
.L_x_9579:
        /* <DEDUP_REMOVED lines=16> */
.L_x_9585:
[----:B------:R-:W-:Y:S05]  /*6ee0*/  BSYNC B3 ;  /* 0x0000000000037941 */ /* 0x000fea0003800000 */
.L_x_9584:
        /* <DEDUP_REMOVED lines=43> */
.L_x_9583:
[----:B------:R-:W-:Y:S05]  /*71a0*/  BSYNC B2 ;  /* 0x0000000000027941 */ /* 0x000fea0003800000 */
.L_x_9582:
        /* <DEDUP_REMOVED lines=9> */
.L_x_9578:
        /* <DEDUP_REMOVED lines=12> */
.L_x_9587:
[----:B------:R-:W-:-:S07]  /*7300*/  IMAD.MOV.U32 R81, RZ, RZ, R8 ;  /* 0x000000ffff517224 */ /* 0x000fce00078e0008 */
.L_x_9588:
[----:B------:R-:W-:Y:S05]  /*7310*/  BSYNC B2 ;  /* 0x0000000000027941 */ /* 0x000fea0003800000 */
.L_x_9586:
        /* <DEDUP_REMOVED lines=16> */
.L_x_9592:
[----:B------:R-:W-:Y:S05]  /*7420*/  BSYNC B3 ;  /* 0x0000000000037941 */ /* 0x000fea0003800000 */
.L_x_9591:
        /* <DEDUP_REMOVED lines=43> */
.L_x_9590:
[----:B------:R-:W-:Y:S05]  /*76e0*/  BSYNC B2 ;  /* 0x0000000000027941 */ /* 0x000fea0003800000 */
.L_x_9589:
        /* <DEDUP_REMOVED lines=13> */
.L_x_9593:
        /* <DEDUP_REMOVED lines=12> */
.L_x_9596:
[----:B------:R-:W-:-:S07]  /*7880*/  IMAD.MOV.U32 R11, RZ, RZ, R8 ;  /* 0x000000ffff0b7224 */ /* 0x000fce00078e0008 */
.L_x_9597:
[----:B------:R-:W-:Y:S05]  /*7890*/  BSYNC B2 ;  /* 0x0000000000027941 */ /* 0x000fea0003800000 */
.L_x_9595:
        /* <DEDUP_REMOVED lines=16> */
.L_x_9601:
[----:B------:R-:W-:Y:S05]  /*79a0*/  BSYNC B3 ;  /* 0x0000000000037941 */ /* 0x000fea0003800000 */
.L_x_9600:
        /* <DEDUP_REMOVED lines=43> */
.L_x_9599:
[----:B------:R-:W-:Y:S05]  /*7c60*/  BSYNC B2 ;  /* 0x0000000000027941 */ /* 0x000fea0003800000 */
.L_x_9598:
        /* <DEDUP_REMOVED lines=10> */
.L_x_9594:
        /* <DEDUP_REMOVED lines=12> */
.L_x_9603:
[----:B------:R-:W-:-:S07]  /*7dd0*/  IMAD.MOV.U32 R84, RZ, RZ, R8 ;  /* 0x000000ffff547224 */ /* 0x000fce00078e0008 */
.L_x_9604:
[----:B------:R-:W-:Y:S05]  /*7de0*/  BSYNC B2 ;  /* 0x0000000000027941 */ /* 0x000fea0003800000 */
.L_x_9602:
        /* <DEDUP_REMOVED lines=16> */
.L_x_9608:
[----:B------:R-:W-:Y:S05]  /*7ef0*/  BSYNC B3 ;  /* 0x0000000000037941 */ /* 0x000fea0003800000 */
.L_x_9607:
        /* <DEDUP_REMOVED lines=41> */
[----:B------:R-:W-:Y:S01]  /*8190*/  IMAD.MOV.U32 R96, RZ, RZ, RZ ;  /* 0x000000ffff607224 */ /* 0x000fe200078e00ff */
[----:B------:R-:W-:-:S07]  /*81a0*/  LOP3.LUT R5, R7, UR35, R82, 0x96, !PT ;  /* 0x0000002307057c12 */ /* 0x000fce000f8e9652 */
.L_x_9606:
[----:B------:R-:W-:Y:S05]  /*81b0*/  BSYNC B2 ;  /* 0x0000000000027941 */ /* 0x000fea0003800000 */
.L_x_9605:
        /* <DEDUP_REMOVED lines=14> */
.L_x_9609:
        /* <DEDUP_REMOVED lines=12> */
.L_x_9612:
[----:B------:R-:W-:-:S07]  /*8360*/  MOV R100, R8 ;  /* 0x0000000800647202 */ /* 0x000fce0000000f00 */
.L_x_9613:
[----:B------:R-:W-:Y:S05]  /*8370*/  BSYNC B2 ;  /* 0x0000000000027941 */ /* 0x000fea0003800000 */
.L_x_9611:
        /* <DEDUP_REMOVED lines=16> */
.L_x_9617:
[----:B------:R-:W-:Y:S05]  /*8480*/  BSYNC B3 ;  /* 0x0000000000037941 */ /* 0x000fea0003800000 */
.L_x_9616:
        /* <DEDUP_REMOVED lines=43> */
.L_x_9615:
[----:B------:R-:W-:Y:S05]  /*8740*/  BSYNC B2 ;  /* 0x0000000000027941 */ /* 0x000fea0003800000 */
.L_x_9614:
        /* <DEDUP_REMOVED lines=9> */
.L_x_9610:
        /* <DEDUP_REMOVED lines=12> */
.L_x_9619:
[----:B------:R-:W-:-:S07]  /*88a0*/  MOV R114, R8 ;  /* 0x0000000800727202 */ /* 0x000fce0000000f00 */
.L_x_9620:
[----:B------:R-:W-:Y:S05]  /*88b0*/  BSYNC B2 ;  /* 0x0000000000027941 */ /* 0x000fea0003800000 */
.L_x_9618:
        /* <DEDUP_REMOVED lines=16> */
.L_x_9624:
[----:B------:R-:W-:Y:S05]  /*89c0*/  BSYNC B3 ;  /* 0x0000000000037941 */ /* 0x000fea0003800000 */
.L_x_9623:
        /* <DEDUP_REMOVED lines=43> */
.L_x_9622:
[----:B------:R-:W-:Y:S05]  /*8c80*/  BSYNC B2 ;  /* 0x0000000000027941 */ /* 0x000fea0003800000 */
.L_x_9621:
        /* <DEDUP_REMOVED lines=13> */
.L_x_9625:
        /* <DEDUP_REMOVED lines=12> */
.L_x_9628:
[----:B------:R-:W-:-:S07]  /*8e20*/  IMAD.MOV.U32 R101, RZ, RZ, R8 ;  /* 0x000000ffff657224 */ /* 0x000fce00078e0008 */
.L_x_9629:
[----:B------:R-:W-:Y:S05]  /*8e30*/  BSYNC B2 ;  /* 0x0000000000027941 */ /* 0x000fea0003800000 */
.L_x_9627:
        /* <DEDUP_REMOVED lines=16> */
.L_x_9633:
[----:B------:R-:W-:Y:S05]  /*8f40*/  BSYNC B3 ;  /* 0x0000000000037941 */ /* 0x000fea0003800000 */
.L_x_9632:
        /* <DEDUP_REMOVED lines=43> */
.L_x_9631:
[----:B------:R-:W-:Y:S05]  /*9200*/  BSYNC B2 ;  /* 0x0000000000027941 */ /* 0x000fea0003800000 */
.L_x_9630:
        /* <DEDUP_REMOVED lines=10> */
.L_x_9626:
        /* <DEDUP_REMOVED lines=12> */
.L_x_9635:
[----:B------:R-:W-:-:S07]  /*9370*/  IMAD.MOV.U32 R114, RZ, RZ, R8 ;  /* 0x000000ffff727224 */ /* 0x000fce00078e0008 */
.L_x_9636:
[----:B------:R-:W-:Y:S05]  /*9380*/  BSYNC B2 ;  /* 0x0000000000027941 */ /* 0x000fea0003800000 */
.L_x_9634:
        /* <DEDUP_REMOVED lines=16> */
.L_x_9640:
[----:B------:R-:W-:Y:S05]  /*9490*/  BSYNC B3 ;  /* 0x0000000000037941 */ /* 0x000fea0003800000 */
.L_x_9639:
        /* <DEDUP_REMOVED lines=43> */
.L_x_9638:
[----:B------:R-:W-:Y:S05]  /*9750*/  BSYNC B2 ;  /* 0x0000000000027941 */ /* 0x000fea0003800000 */
.L_x_9637:
        /* <DEDUP_REMOVED lines=14> */
.L_x_9641:
        /* <DEDUP_REMOVED lines=12> */
.L_x_9644:
[----:B------:R-:W-:-:S07]  /*9900*/  IMAD.MOV.U32 R85, RZ, RZ, R8 ;  /* 0x000000ffff557224 */ /* 0x000fce00078e0008 */
.L_x_9645:
[----:B------:R-:W-:Y:S05]  /*9910*/  BSYNC B2 ;  /* 0x0000000000027941 */ /* 0x000fea0003800000 */
.L_x_9643:
        /* <DEDUP_REMOVED lines=16> */
.L_x_9649:
[----:B------:R-:W-:Y:S05]  /*9a20*/  BSYNC B3 ;  /* 0x0000000000037941 */ /* 0x000fea0003800000 */
.L_x_9648:
        /* <DEDUP_REMOVED lines=43> */
.L_x_9647:
[----:B------:R-:W-:Y:S05]  /*9ce0*/  BSYNC B2 ;  /* 0x0000000000027941 */ /* 0x000fea0003800000 */
.L_x_9646:
        /* <DEDUP_REMOVED lines=9> */
.L_x_9642:
        /* <DEDUP_REMOVED lines=12> */
.L_x_9651:
[----:B------:R-:W-:-:S07]  /*9e40*/  IMAD.MOV.U32 R85, RZ, RZ, R8 ;  /* 0x000000ffff557224 */ /* 0x000fce00078e0008 */
.L_x_9652:
[----:B------:R-:W-:Y:S05]  /*9e50*/  BSYNC B2 ;  /* 0x0000000000027941 */ /* 0x000fea0003800000 */
.L_x_9650:
        /* <DEDUP_REMOVED lines=16> */
.L_x_9656:
[----:B------:R-:W-:Y:S05]  /*9f60*/  BSYNC B3 ;  /* 0x0000000000037941 */ /* 0x000fea0003800000 */
.L_x_9655:
        /* <DEDUP_REMOVED lines=43> */
.L_x_9654:
[----:B------:R-:W-:Y:S05]  /*a220*/  BSYNC B2 ;  /* 0x0000000000027941 */ /* 0x000fea0003800000 */
.L_x_9653:
        /* <DEDUP_REMOVED lines=12> */
.L_x_9657:
        /* <DEDUP_REMOVED lines=12> */
.L_x_9660:
[----:B------:R-:W-:-:S07]  /*a3b0*/  MOV R86, R8 ;  /* 0x0000000800567202 */ /* 0x000fce0000000f00 */
.L_x_9661:
[----:B------:R-:W-:Y:S05]  /*a3c0*/  BSYNC B2 ;  /* 0x0000000000027941 */ /* 0x000fea0003800000 */
.L_x_9659:
        /* <DEDUP_REMOVED lines=16> */
.L_x_9665:
[----:B------:R-:W-:Y:S05]  /*a4d0*/  BSYNC B3 ;  /* 0x0000000000037941 */ /* 0x000fea0003800000 */
.L_x_9664:
        /* <DEDUP_REMOVED lines=43> */
.L_x_9663:
[----:B------:R-:W-:Y:S05]  /*a790*/  BSYNC B2 ;  /* 0x0000000000027941 */ /* 0x000fea0003800000 */
.L_x_9662:
        /* <DEDUP_REMOVED lines=10> */
.L_x_9658:
        /* <DEDUP_REMOVED lines=12> */
.L_x_9667:
[----:B------:R-:W-:-:S07]  /*a900*/  MOV R86, R8 ;  /* 0x0000000800567202 */ /* 0x000fce0000000f00 */
.L_x_9668:
[----:B------:R-:W-:Y:S05]  /*a910*/  BSYNC B2 ;  /* 0x0000000000027941 */ /* 0x000fea0003800000 */
.L_x_9666:
        /* <DEDUP_REMOVED lines=16> */
.L_x_9672:
[----:B------:R-:W-:Y:S05]  /*aa20*/  BSYNC B3 ;  /* 0x0000000000037941 */ /* 0x000fea0003800000 */
.L_x_9671:
        /* <DEDUP_REMOVED lines=43> */
.L_x_9670:
[----:B------:R-:W-:Y:S05]  /*ace0*/  BSYNC B2 ;  /* 0x0000000000027941 */ /* 0x000fea0003800000 */
.L_x_9669:
        /* <DEDUP_REMOVED lines=13> */
.L_x_9673:
        /* <DEDUP_REMOVED lines=12> */
.L_x_9676:
[----:B------:R-:W-:-:S07]  /*ae80*/  IMAD.MOV.U32 R104, RZ, RZ, R8 ;  /* 0x000000ffff687224 */ /* 0x000fce00078e0008 */
.L_x_9677:
[----:B------:R-:W-:Y:S05]  /*ae90*/  BSYNC B2 ;  /* 0x0000000000027941 */ /* 0x000fea0003800000 */
.L_x_9675:
        /* <DEDUP_REMOVED lines=16> */
.L_x_9681:
[----:B------:R-:W-:Y:S05]  /*afa0*/  BSYNC B3 ;  /* 0x0000000000037941 */ /* 0x000fea0003800000 */
.L_x_9680:
        /* <DEDUP_REMOVED lines=43> */
.L_x_9679:
[----:B------:R-:W-:Y:S05]  /*b260*/  BSYNC B2 ;  /* 0x0000000000027941 */ /* 0x000fea0003800000 */
.L_x_9678:
        /* <DEDUP_REMOVED lines=9> */
.L_x_9674:
        /* <DEDUP_REMOVED lines=12> */
.L_x_9683:
[----:B------:R-:W-:-:S07]  /*b3c0*/  IMAD.MOV.U32 R122, RZ, RZ, R8 ;  /* 0x000000ffff7a7224 */ /* 0x000fce00078e0008 */
.L_x_9684:
[----:B------:R-:W-:Y:S05]  /*b3d0*/  BSYNC B2 ;  /* 0x0000000000027941 */ /* 0x000fea0003800000 */
.L_x_9682:
        /* <DEDUP_REMOVED lines=16> */
.L_x_9688:
[----:B------:R-:W-:Y:S05]  /*b4e0*/  BSYNC B3 ;  /* 0x0000000000037941 */ /* 0x000fea0003800000 */
.L_x_9687:
        /* <DEDUP_REMOVED lines=43> */
.L_x_9686:
[----:B------:R-:W-:Y:S05]  /*b7a0*/  BSYNC B2 ;  /* 0x0000000000027941 */ /* 0x000fea0003800000 */
.L_x_9685:
        /* <DEDUP_REMOVED lines=12> */
.L_x_9689:
        /* <DEDUP_REMOVED lines=12> */
.L_x_9692:
[----:B------:R-:W-:-:S07]  /*b930*/  IMAD.MOV.U32 R105, RZ, RZ, R8 ;  /* 0x000000ffff697224 */ /* 0x000fce00078e0008 */
.L_x_9693:
[----:B------:R-:W-:Y:S05]  /*b940*/  BSYNC B2 ;  /* 0x0000000000027941 */ /* 0x000fea0003800000 */
.L_x_9691:
        /* <DEDUP_REMOVED lines=16> */
.L_x_9697:
[----:B------:R-:W-:Y:S05]  /*ba50*/  BSYNC B3 ;  /* 0x0000000000037941 */ /* 0x000fea0003800000 */
.L_x_9696:
        /* <DEDUP_REMOVED lines=43> */
.L_x_9695:
[----:B------:R-:W-:Y:S05]  /*bd10*/  BSYNC B2 ;  /* 0x0000000000027941 */ /* 0x000fea0003800000 */
.L_x_9694:
        /* <DEDUP_REMOVED lines=10> */
.L_x_9690:
[----:B------:R-:W-:Y:S02]  /*bdc0*/  ISETP.NE.AND P2, PT, R118, RZ, PT ;  /* 0x000000ff7600720c */ /* 0x000fe40003f45270 */
[----:B------:R-:W-:Y:S02]  /*bdd0*/  SEL R118, RZ, 0x10000, P4 ;  /* 0x00010000ff767807 */ /* 0x000fe40002000000 */
[----:B------:R-:W-:Y:S02]  /*bde0*/  ISETP.NE.AND P4, PT, R120, RZ, PT ;  /* 0x000000ff7800720c */ /* 0x000fe40003f85270 */
[----:B------:R-:W-:Y:S02]  /*bdf0*/  SEL R97, RZ, 0x1000000, P5 ;  /* 0x01000000ff617807 */ /* 0x000fe40002800000 */
[----:B------:R-:W-:Y:S02]  /*be00*/  ISETP.NE.AND P6, PT, R117, RZ, PT ;  /* 0x000000ff7500720c */ /* 0x000fe40003fc5270 */
[----:B------:R-:W-:-:S02]  /*be10*/  ISETP.NE.AND P5, PT, R119, RZ, PT ;  /* 0x000000ff7700720c */ /* 0x000fc40003fa5270 */
[----:B------:R-:W-:Y:S02]  /*be20*/  SEL R116, RZ, 0x1, P4 ;  /* 0x00000001ff747807 */ /* 0x000fe40002000000 */
[----:B------:R-:W-:Y:S02]  /*be30*/  ISETP.NE.AND P0, PT, R121, RZ, PT ;  /* 0x000000ff7900720c */ /* 0x000fe40003f05270 */
[----:B------:R-:W-:Y:S01]  /*be40*/  SEL R99, RZ, 0x100, P3 ;  /* 0x00000100ff637807 */ /* 0x000fe20001800000 */
[----:B------:R-:W-:Y:S01]  /*be50*/  IMAD.WIDE.U32 R116, R116, 0x1000000, RZ ;  /* 0x0100000074747825 */ /* 0x000fe200078e00ff */
[----:B------:R-:W-:Y:S02]  /*be60*/  SEL R96, RZ, 0x1, P5 ;  /* 0x00000001ff607807 */ /* 0x000fe40002800000 */
[----:B------:R-:W-:Y:S02]  /*be70*/  SEL R114, RZ, 0x1, P6 ;  /* 0x00000001ff727807 */ /* 0x000fe40003000000 */
[----:B------:R-:W-:Y:S01]  /*be80*/  LOP3.LUT R99, R99, R97, R118, 0xfe, !PT ;  /* 0x0000006163637212 */ /* 0x000fe200078efe76 */
[----:B------:R-:W-:Y:S01]  /*be90*/  IMAD.WIDE.U32 R96, R96, 0x10000, RZ ;  /* 0x0001000060607825 */ /* 0x000fe200078e00ff */
[----:B------:R-:W-:-:S03]  /*bea0*/  SEL R113, RZ, 0x1, P0 ;  /* 0x00000001ff717807 */ /* 0x000fc60000000000 */
[----:B------:R-:W-:Y:S01]  /*beb0*/  IMAD.WIDE.U32 R114, R114, 0x100, RZ ;  /* 0x0000010072727825 */ /* 0x000fe200078e00ff */
[----:B------:R-:W-:Y:S02]  /*bec0*/  LOP3.LUT R113, R117, R99, R113, 0xfe, !PT ;  /* 0x0000006375717212 */ /* 0x000fe400078efe71 */
[----:B------:R-:W-:Y:S02]  /*bed0*/  SHF.L.U32 R99, R98, 0x3, RZ ;  /* 0x0000000362637819 */ /* 0x000fe400000006ff */
[----:B------:R-:W-:Y:S02]  /*bee0*/  LOP3.LUT R114, R114, R116, R96, 0xfe, !PT ;  /* 0x0000007472727212 */ /* 0x000fe400078efe60 */
[----:B------:R-:W-:Y:S02]  /*bef0*/  LOP3.LUT R115, R115, R113, R97, 0xfe, !PT ;  /* 0x0000007173737212 */ /* 0x000fe400078efe61 */
[----:B------:R-:W-:Y:S02]  /*bf00*/  LEA R116, P0, R98, UR12, 0x5 ;  /* 0x0000000c62747c11 */ /* 0x000fe4000f8028ff */
[----:B------:R-:W-:-:S02]  /*bf10*/  SEL R97, RZ, 0x1, P2 ;  /* 0x00000001ff617807 */ /* 0x000fc40001000000 */
[C---:B------:R-:W-:Y:S02]  /*bf20*/  SHF.L.U64.HI R113, R98.reuse, 0x3, RZ ;  /* 0x0000000362717819 */ /* 0x040fe400000102ff */
        /* <DEDUP_REMOVED lines=17> */
[----:B------:R-:W-:Y:S02]  /*c040*/  LOP3.LUT R96, R11, 0xff, RZ, 0xc0, !PT ;  /* 0x000000ff0b607812 */ /* 0x000fe400078ec0ff */
[----:B------:R-:W-:Y:S01]  /*c050*/  LOP3.LUT R119, R115, 0xff, R102, 0xf8, !PT ;  /* 0x000000ff73777812 */ /* 0x000fe200078ef866 */
[----:B------:R-:W-:-:S04]  /*c060*/  IMAD.WIDE.U32 R114, R114, 0x10000, RZ ;  /* 0x0001000072727825 */ /* 0x000fc800078e00ff */
        /* <DEDUP_REMOVED lines=8> */
.L_x_9698:
[----:B------:R-:W-:-:S07]  /*c0f0*/  VIADD R98, R98, 0x20 ;  /* 0x0000002062627836 */ /* 0x000fce0000000000 */
.L_x_9569:
[----:B------:R-:W-:Y:S05]  /*c100*/  BSYNC B1 ;  /* 0x0000000000017941 */ /* 0x000fea0003800000 */
.L_x_9568:
        /* <DEDUP_REMOVED lines=30> */
.L_x_9702:
[----:B------:R-:W-:-:S07]  /*c2f0*/  IMAD.MOV.U32 R99, RZ, RZ, R8 ;  /* 0x000000ffff637224 */ /* 0x000fce00078e0008 */
.L_x_9703:
[----:B------:R-:W-:Y:S05]  /*c300*/  BSYNC B2 ;  /* 0x0000000000027941 */ /* 0x000fea0003800000 */
.L_x_9701:
        /* <DEDUP_REMOVED lines=16> */
.L_x_9707:
[----:B------:R-:W-:Y:S05]  /*c410*/  BSYNC B3 ;  /* 0x0000000000037941 */ /* 0x000fea0003800000 */
.L_x_9706:
        /* <DEDUP_REMOVED lines=42> */
[----:B------:R-:W-:-:S07]  /*c6c0*/  LOP3.LUT R5, R7, UR35, R90, 0x96, !PT ;  /* 0x0000002307057c12 */ /* 0x000fce000f8e965a */
.L_x_9705:
[----:B------:R-:W-:Y:S05]  /*c6d0*/  BSYNC B2 ;  /* 0x0000000000027941 */ /* 0x000fea0003800000 */
.L_x_9704:
[----:B------:R-:W0:Y:S01]  /*c6e0*/  LDC R113, c[0x0][0x298] ;  /* 0x0000a600ff717b82 */ /* 0x000e220000000800 */
[----:B------:R-:W-:Y:S02]  /*c6f0*/  ISETP.NE.U32.AND P2, PT, R88, RZ, PT ;  /* 0x000000ff5800720c */ /* 0x000fe40003f45070 */
[----:B------:R-:W-:Y:S01]  /*c700*/  I2FP.F32.U32 R90, R99 ;  /* 0x00000063005a7245 */ /* 0x000fe20000201000 */
[----:B------:R-:W-:Y:S01]  /*c710*/  IMAD.MOV.U32 R99, RZ, RZ, 0x2f800000 ;  /* 0x2f800000ff637424 */ /* 0x000fe200078e00ff */
        /* <DEDUP_REMOVED lines=15> */
.L_x_9708:
        /* <DEDUP_REMOVED lines=12> */
.L_x_9711:
[----:B------:R-:W-:-:S07]  /*c8d0*/  IMAD.MOV.U32 R10, RZ, RZ, R8 ;  /* 0x000000ffff0a7224 */ /* 0x000fce00078e0008 */
.L_x_9712:
[----:B------:R-:W-:Y:S05]  /*c8e0*/  BSYNC B2 ;  /* 0x0000000000027941 */ /* 0x000fea0003800000 */
.L_x_9710:
        /* <DEDUP_REMOVED lines=16> */
.L_x_9716:
[----:B------:R-:W-:Y:S05]  /*c9f0*/  BSYNC B3 ;  /* 0x0000000000037941 */ /* 0x000fea0003800000 */
.L_x_9715:
        /* <DEDUP_REMOVED lines=43> */
.L_x_9714:
[----:B------:R-:W-:Y:S05]  /*ccb0*/  BSYNC B2 ;  /* 0x0000000000027941 */ /* 0x000fea0003800000 */
.L_x_9713:
        /* <DEDUP_REMOVED lines=9> */
.L_x_9709:
        /* <DEDUP_REMOVED lines=12> */
.L_x_9718:
[----:B------:R-:W-:-:S07]  /*ce10*/  IMAD.MOV.U32 R89, RZ, RZ, R8 ;  /* 0x000000ffff597224 */ /* 0x000fce00078e0008 */
.L_x_9719:
[----:B------:R-:W-:Y:S05]  /*ce20*/  BSYNC B2 ;  /* 0x0000000000027941 */ /* 0x000fea0003800000 */
.L_x_9717:
        /* <DEDUP_REMOVED lines=16> */
.L_x_9723:
[----:B------:R-:W-:Y:S05]  /*cf30*/  BSYNC B3 ;  /* 0x0000000000037941 */ /* 0x000fea0003800000 */
.L_x_9722:
        /* <DEDUP_REMOVED lines=43> */
.L_x_9721:
[----:B------:R-:W-:Y:S05]  /*d1f0*/  BSYNC B2 ;  /* 0x0000000000027941 */ /* 0x000fea0003800000 */
.L_x_9720:
        /* <DEDUP_REMOVED lines=13> */
.L_x_9724:
        /* <DEDUP_REMOVED lines=12> */
.L_x_9727:
[----:B------:R-:W-:-:S07]  /*d390*/  MOV R11, R8 ;  /* 0x00000008000b7202 */ /* 0x000fce0000000f00 */
.L_x_9728:
[----:B------:R-:W-:Y:S05]  /*d3a0*/  BSYNC B2 ;  /* 0x0000000000027941 */ /* 0x000fea0003800000 */
.L_x_9726:
        /* <DEDUP_REMOVED lines=16> */
.L_x_9732:
[----:B------:R-:W-:Y:S05]  /*d4b0*/  BSYNC B3 ;  /* 0x0000000000037941 */ /* 0x000fea0003800000 */
.L_x_9731:
        /* <DEDUP_REMOVED lines=43> */
.L_x_9730:
[----:B------:R-:W-:Y:S05]  /*d770*/  BSYNC B2 ;  /* 0x0000000000027941 */ /* 0x000fea0003800000 */
.L_x_9729:
        /* <DEDUP_REMOVED lines=10> */
.L_x_9725:
        /* <DEDUP_REMOVED lines=12> */
.L_x_9734:
[----:B------:R-:W-:-:S07]  /*d8e0*/  MOV R92, R8 ;  /* 0x00000008005c7202 */ /* 0x000fce0000000f00 */
.L_x_9735:
[----:B------:R-:W-:Y:S05]  /*d8f0*/  BSYNC B2 ;  /* 0x0000000000027941 */ /* 0x000fea0003800000 */
.L_x_9733:
        /* <DEDUP_REMOVED lines=16> */
.L_x_9739:
[----:B------:R-:W-:Y:S05]  /*da00*/  BSYNC B3 ;  /* 0x0000000000037941 */ /* 0x000fea0003800000 */
.L_x_9738:
        /* <DEDUP_REMOVED lines=43> */
.L_x_9737:
[----:B------:R-:W-:Y:S05]  /*dcc0*/  BSYNC B2 ;  /* 0x0000000000027941 */ /* 0x000fea0003800000 */
.L_x_9736:
        /* <DEDUP_REMOVED lines=14> */
.L_x_9740:
        /* <DEDUP_REMOVED lines=12> */
.L_x_9743:
[----:B------:R-:W-:-:S07]  /*de70*/  IMAD.MOV.U32 R100, RZ, RZ, R8 ;  /* 0x000000ffff647224 */ /* 0x000fce00078e0008 */
.L_x_9744:
[----:B------:R-:W-:Y:S05]  /*de80*/  BSYNC B2 ;  /* 0x0000000000027941 */ /* 0x000fea0003800000 */
.L_x_9742:
        /* <DEDUP_REMOVED lines=16> */
.L_x_9748:
[----:B------:R-:W-:Y:S05]  /*df90*/  BSYNC B3 ;  /* 0x0000000000037941 */ /* 0x000fea0003800000 */
.L_x_9747:
        /* <DEDUP_REMOVED lines=43> */
.L_x_9746:
[----:B------:R-:W-:Y:S05]  /*e250*/  BSYNC B2 ;  /* 0x0000000000027941 */ /* 0x000fea0003800000 */
.L_x_9745:
        /* <DEDUP_REMOVED lines=9> */
.L_x_9741:
        /* <DEDUP_REMOVED lines=12> */
.L_x_9750:
[----:B------:R-:W-:-:S07]  /*e3b0*/  IMAD.MOV.U32 R114, RZ, RZ, R8 ;  /* 0x000000ffff727224 */ /* 0x000fce00078e0008 */
.L_x_9751:
[----:B------:R-:W-:Y:S05]  /*e3c0*/  BSYNC B2 ;  /* 0x0000000000027941 */ /* 0x000fea0003800000 */
.L_x_9749:
        /* <DEDUP_REMOVED lines=16> */
.L_x_9755:
[----:B------:R-:W-:Y:S05]  /*e4d0*/  BSYNC B3 ;  /* 0x0000000000037941 */ /* 0x000fea0003800000 */
.L_x_9754:
        /* <DEDUP_REMOVED lines=43> */
.L_x_9753:
[----:B------:R-:W-:Y:S05]  /*e790*/  BSYNC B2 ;  /* 0x0000000000027941 */ /* 0x000fea0003800000 */
.L_x_9752:
        /* <DEDUP_REMOVED lines=13> */
.L_x_9756:
        /* <DEDUP_REMOVED lines=12> */
.L_x_9759:
[----:B------:R-:W-:-:S07]  /*e930*/  IMAD.MOV.U32 R101, RZ, RZ, R8 ;  /* 0x000000ffff657224 */ /* 0x000fce00078e0008 */
.L_x_9760:
[----:B------:R-:W-:Y:S05]  /*e940*/  BSYNC B2 ;  /* 0x0000000000027941 */ /* 0x000fea0003800000 */
.L_x_9758:
        /* <DEDUP_REMOVED lines=16> */
.L_x_9764:
[----:B------:R-:W-:Y:S05]  /*ea50*/  BSYNC B3 ;  /* 0x0000000000037941 */ /* 0x000fea0003800000 */
.L_x_9763:
        /* <DEDUP_REMOVED lines=43> */
.L_x_9762:
[----:B------:R-:W-:Y:S05]  /*ed10*/  BSYNC B2 ;  /* 0x0000000000027941 */ /* 0x000fea0003800000 */
.L_x_9761:
        /* <DEDUP_REMOVED lines=10> */
.L_x_9757:
        /* <DEDUP_REMOVED lines=12> */
.L_x_9766:
[----:B------:R-:W-:-:S07]  /*ee80*/  IMAD.MOV.U32 R114, RZ, RZ, R8 ;  /* 0x000000ffff727224 */ /* 0x000fce00078e0008 */
.L_x_9767:
[----:B------:R-:W-:Y:S05]  /*ee90*/  BSYNC B2 ;  /* 0x0000000000027941 */ /* 0x000fea0003800000 */
.L_x_9765:
        /* <DEDUP_REMOVED lines=16> */
.L_x_9771:
[----:B------:R-:W-:Y:S05]  /*efa0*/  BSYNC B3 ;  /* 0x0000000000037941 */ /* 0x000fea0003800000 */
.L_x_9770:
        /* <DEDUP_REMOVED lines=43> */
.L_x_9769:
[----:B------:R-:W-:Y:S05]  /*f260*/  BSYNC B2 ;  /* 0x0000000000027941 */ /* 0x000fea0003800000 */
.L_x_9768:
        /* <DEDUP_REMOVED lines=14> */
.L_x_9772:
        /* <DEDUP_REMOVED lines=12> */
.L_x_9775:
[----:B------:R-:W-:-:S07]  /*f410*/  MOV R93, R8 ;  /* 0x00000008005d7202 */ /* 0x000fce0000000f00 */
.L_x_9776:
[----:B------:R-:W-:Y:S05]  /*f420*/  BSYNC B2 ;  /* 0x0000000000027941 */ /* 0x000fea0003800000 */
.L_x_9774:
        /* <DEDUP_REMOVED lines=16> */
.L_x_9780:
[----:B------:R-:W-:Y:S05]  /*f530*/  BSYNC B3 ;  /* 0x0000000000037941 */ /* 0x000fea0003800000 */
.L_x_9779:
        /* <DEDUP_REMOVED lines=43> */
.L_x_9778:
[----:B------:R-:W-:Y:S05]  /*f7f0*/  BSYNC B2 ;  /* 0x0000000000027941 */ /* 0x000fea0003800000 */
.L_x_9777:
        /* <DEDUP_REMOVED lines=9> */
.L_x_9773:
        /* <DEDUP_REMOVED lines=12> */
.L_x_9782:
[----:B------:R-:W-:-:S07]  /*f950*/  MOV R93, R8 ;  /* 0x00000008005d7202 */ /* 0x000fce0000000f00 */
.L_x_9783:
[----:B------:R-:W-:Y:S05]  /*f960*/  BSYNC B2 ;  /* 0x0000000000027941 */ /* 0x000fea0003800000 */
.L_x_9781:
        /* <DEDUP_REMOVED lines=16> */
.L_x_9787:
[----:B------:R-:W-:Y:S05]  /*fa70*/  BSYNC B3 ;  /* 0x0000000000037941 */ /* 0x000fea0003800000 */
.L_x_9786:
        /* <DEDUP_REMOVED lines=43> */
.L_x_9785:
[----:B------:R-:W-:Y:S05]  /*fd30*/  BSYNC B2 ;  /* 0x0000000000027941 */ /* 0x000fea0003800000 */
.L_x_9784:
        /* <DEDUP_REMOVED lines=12> */
.L_x_9788:
        /* <DEDUP_REMOVED lines=12> */
.L_x_9791:
[----:B------:R-:W-:-:S07]  /*fec0*/  IMAD.MOV.U32 R94, RZ, RZ, R8 ;  /* 0x000000ffff5e7224 */ /* 0x000fce00078e0008 */
.L_x_9792:
[----:B------:R-:W-:Y:S05]  /*fed0*/  BSYNC B2 ;  /* 0x0000000000027941 */ /* 0x000fea0003800000 */
.L_x_9790:
        /* <DEDUP_REMOVED lines=16> */
.L_x_9796:
[----:B------:R-:W-:Y:S05]  /*ffe0*/  BSYNC B3 ;  /* 0x0000000000037941 */ /* 0x000fea0003800000 */
.L_x_9795:
        /* <DEDUP_REMOVED lines=43> */
.L_x_9794:
[----:B------:R-:W-:Y:S05]  /*102a0*/  BSYNC B2 ;  /* 0x0000000000027941 */ /* 0x000fea0003800000 */
.L_x_9793:
        /* <DEDUP_REMOVED lines=10> */
.L_x_9789:
        /* <DEDUP_REMOVED lines=12> */
.L_x_9798:
[----:B------:R-:W-:-:S07]  /*10410*/  IMAD.MOV.U32 R94, RZ, RZ, R8 ;  /* 0x000000ffff5e7224 */ /* 0x000fce00078e0008 */
.L_x_9799:
[----:B------:R-:W-:Y:S05]  /*10420*/  BSYNC B2 ;  /* 0x0000000000027941 */ /* 0x000fea0003800000 */
.L_x_9797:
        /* <DEDUP_REMOVED lines=16> */
.L_x_9803:
[----:B------:R-:W-:Y:S05]  /*10530*/  BSYNC B3 ;  /* 0x0000000000037941 */ /* 0x000fea0003800000 */
.L_x_9802:
        /* <DEDUP_REMOVED lines=43> */
.L_x_9801:
[----:B------:R-:W-:Y:S05]  /*107f0*/  BSYNC B2 ;  /* 0x0000000000027941 */ /* 0x000fea0003800000 */
.L_x_9800:
        /* <DEDUP_REMOVED lines=13> */
.L_x_9804:
        /* <DEDUP_REMOVED lines=12> */
.L_x_9807:
[----:B------:R-:W-:-:S07]  /*10990*/  MOV R104, R8 ;  /* 0x0000000800687202 */ /* 0x000fce0000000f00 */
.L_x_9808:
[----:B------:R-:W-:Y:S05]  /*109a0*/  BSYNC B2 ;  /* 0x0000000000027941 */ /* 0x000fea0003800000 */
.L_x_9806:
        /* <DEDUP_REMOVED lines=16> */
.L_x_9812:
[----:B------:R-:W-:Y:S05]  /*10ab0*/  BSYNC B3 ;  /* 0x0000000000037941 */ /* 0x000fea0003800000 */
.L_x_9811:
        /* <DEDUP_REMOVED lines=43> */
.L_x_9810:
[----:B------:R-:W-:Y:S05]  /*10d70*/  BSYNC B2 ;  /* 0x0000000000027941 */ /* 0x000fea0003800000 */
.L_x_9809:
        /* <DEDUP_REMOVED lines=9> */
.L_x_9805:
        /* <DEDUP_REMOVED lines=12> */
.L_x_9814:
[----:B------:R-:W-:-:S07]  /*10ed0*/  IMAD.MOV.U32 R122, RZ, RZ, R8 ;  /* 0x000000ffff7a7224 */ /* 0x000fce00078e0008 */
.L_x_9815:
[----:B------:R-:W-:Y:S05]  /*10ee0*/  BSYNC B2 ;  /* 0x0000000000027941 */ /* 0x000fea0003800000 */
.L_x_9813:
        /* <DEDUP_REMOVED lines=16> */
.L_x_9819:
[----:B------:R-:W-:Y:S05]  /*10ff0*/  BSYNC B3 ;  /* 0x0000000000037941 */ /* 0x000fea0003800000 */
.L_x_9818:
        /* <DEDUP_REMOVED lines=43> */
.L_x_9817:
[----:B------:R-:W-:Y:S05]  /*112b0*/  BSYNC B2 ;  /* 0x0000000000027941 */ /* 0x000fea0003800000 */
.L_x_9816:
        /* <DEDUP_REMOVED lines=12> */
.L_x_9820:
        /* <DEDUP_REMOVED lines=12> */
.L_x_9823:
[----:B------:R-:W-:-:S07]  /*11440*/  MOV R105, R8 ;  /* 0x0000000800697202 */ /* 0x000fce0000000f00 */
.L_x_9824:
[----:B------:R-:W-:Y:S05]  /*11450*/  BSYNC B2 ;  /* 0x0000000000027941 */ /* 0x000fea0003800000 */
.L_x_9822:
        /* <DEDUP_REMOVED lines=16> */
.L_x_9828:
[----:B------:R-:W-:Y:S05]  /*11560*/  BSYNC B3 ;  /* 0x0000000000037941 */ /* 0x000fea0003800000 */
.L_x_9827:
        /* <DEDUP_REMOVED lines=43> */
.L_x_9826:
[----:B------:R-:W-:Y:S05]  /*11820*/  BSYNC B2 ;  /* 0x0000000000027941 */ /* 0x000fea0003800000 */
.L_x_9825:
        /* <DEDUP_REMOVED lines=10> */
.L_x_9821:
        /* <DEDUP_REMOVED lines=15> */
[----:B------:R-:W-:Y:S01]  /*119c0*/  SEL R118, RZ, 0x1, P2 ;  /* 0x00000001ff767807 */ /* 0x000fe20001000000 */
[----:B------:R-:W-:Y:S01]  /*119d0*/  IMAD.WIDE.U32 R96, R96, 0x100, RZ ;  /* 0x0000010060607825 */ /* 0x000fe200078e00ff */
[----:B------:R-:W-:-:S03]  /*119e0*/  LOP3.LUT R99, R117, R113, R99, 0xfe, !PT ;  /* 0x0000007175637212 */ /* 0x000fc600078efe63 */
[----:B------:R-:W-:Y:S01]  /*119f0*/  IMAD.SHL.U32 R113, R98, 0x8, RZ ;  /* 0x0000000862717824 */ /* 0x000fe200078e00ff */
[----:B------:R-:W-:Y:S02]  /*11a00*/  LOP3.LUT R117, R96, R116, R114, 0xfe, !PT ;  /* 0x0000007460757212 */ /* 0x000fe400078efe72 */
[C---:B------:R-:W-:Y:S02]  /*11a10*/  LEA R114, P0, R98.reuse, UR12, 0x5 ;  /* 0x0000000c62727c11 */ /* 0x040fe4000f8028ff */
[----:B------:R-:W-:Y:S02]  /*11a20*/  SHF.R.U32.HI R116, RZ, 0x1d, R98 ;  /* 0x0000001dff747819 */ /* 0x000fe40000011662 */
[----:B------:R-:W-:Y:S02]  /*11a30*/  IADD3 R96, P2, R113, UR14, RZ ;  /* 0x0000000e71607c10 */ /* 0x000fe4000ff5e0ff */
[----:B------:R-:W-:Y:S02]  /*11a40*/  LOP3.LUT R99, R97, R99, R115, 0xfe, !PT ;  /* 0x0000006361637212 */ /* 0x000fe400078efe73 */
[----:B------:R-:W-:-:S02]  /*11a50*/  LEA.HI.X R115, R98, UR13, RZ, 0x5, P0 ;  /* 0x0000000d62737c11 */ /* 0x000fc400080f2cff */
        /* <DEDUP_REMOVED lines=26> */
.L_x_9700:
[----:B------:R-:W-:Y:S05]  /*11c00*/  BSYNC B1 ;  /* 0x0000000000017941 */ /* 0x000fea0003800000 */
.L_x_9699:
        /* <DEDUP_REMOVED lines=101> */
.L_x_9848:
        /* <DEDUP_REMOVED lines=25> */
[----:B-----5:R-:W-:Y:S01]  /*123f0*/  FFMA.FTZ R96, R20, R97, R12 ;  /* 0x0000006114607223 */ /* 0x020fe2000001000c */
[----:B------:R-:W-:Y:S01]  /*12400*/  FFMA.FTZ R97, R21, R98, R13 ;  /* 0x0000006215617223 */ /* 0x000fe2000001000d */
[C---:B------:R-:W-:Y:S01]  /*12410*/  FMUL.FTZ R98, R116.reuse, R117 ;  /* 0x0000007574627220 */ /* 0x040fe20000410000 */
[--C-:B------:R-:W-:Y:S01]  /*12420*/  FADD.FTZ R121, R79, -R113.reuse ;  /* 0x800000714f797221 */ /* 0x100fe20000010000 */
[C---:B------:R-:W-:Y:S01]  /*12430*/  FMUL.FTZ R99, R116.reuse, R99 ;  /* 0x0000006374637220 */ /* 0x040fe20000410000 */
[----:B------:R-:W-:Y:S01]  /*12440*/  FMUL.FTZ R119, R116, R119 ;  /* 0x0000007774777220 */ /* 0x000fe20000410000 */
[----:B------:R-:W-:Y:S01]  /*12450*/  F2FP.BF16.F32.PACK_AB R96, R97, R96 ;  /* 0x000000606160723e */ /* 0x000fe200000010ff */
[----:B------:R-:W-:Y:S01]  /*12460*/  FADD.FTZ R97, R76, -R113 ;  /* 0x800000714c617221 */ /* 0x000fe20000010000 */
[----:B------:R-:W-:Y:S01]  /*12470*/  FMUL.FTZ R120, R116, R121 ;  /* 0x0000007974787220 */ /* 0x000fe20000410000 */
[----:B------:R-:W-:-:S02]  /*12480*/  FFMA.FTZ R98, R23, R98, R15 ;  /* 0x0000006217627223 */ /* 0x000fc4000001000f */
[----:B------:R-:W-:Y:S01]  /*12490*/  FMUL.FTZ R117, R116, R97 ;  /* 0x0000006174757220 */ /* 0x000fe20000410000 */
[----:B------:R-:W-:Y:S01]  /*124a0*/  FADD.FTZ R97, R77, -R113 ;  /* 0x800000714d617221 */ /* 0x000fe20000010000 */
[----:B------:R-:W-:Y:S02]  /*124b0*/  FFMA.FTZ R120, R27, R120, R19 ;  /* 0x000000781b787223 */ /* 0x000fe40000010013 */
[----:B------:R-:W-:Y:S01]  /*124c0*/  FFMA.FTZ R117, R24, R117, R16 ;  /* 0x0000007518757223 */ /* 0x000fe20000010010 */
[----:B------:R-:W-:Y:S01]  /*124d0*/  FMUL.FTZ R118, R116, R97 ;  /* 0x0000006174767220 */ /* 0x000fe20000410000 */
[----:B------:R-:W-:Y:S01]  /*124e0*/  FFMA.FTZ R97, R22, R99, R14 ;  /* 0x0000006316617223 */ /* 0x000fe2000001000e */
[----:B------:R-:W-:Y:S01]  /*124f0*/  FFMA.FTZ R99, R26, R119, R18 ;  /* 0x000000771a637223 */ /* 0x000fe20000010012 */
[----:B0-----:R-:W-:-:S04]  /*12500*/  IMAD.WIDE.U32 R114, R112, 0x10, R114 ;  /* 0x0000001070727825 */ /* 0x001fc800078e0072 */
[----:B------:R-:W-:Y:S01]  /*12510*/  FFMA.FTZ R118, R25, R118, R17 ;  /* 0x0000007619767223 */ /* 0x000fe20000010011 */
[----:B------:R-:W-:Y:S01]  /*12520*/  F2FP.BF16.F32.PACK_AB R97, R98, R97 ;  /* 0x000000616261723e */ /* 0x000fe200000010ff */
[----:B------:R-:W-:Y:S01]  /*12530*/  VIADD R112, R112, 0x20 ;  /* 0x0000002070707836 */ /* 0x000fe20000000000 */
[----:B------:R-:W-:Y:S02]  /*12540*/  F2FP.BF16.F32.PACK_AB R99, R120, R99 ;  /* 0x000000637863723e */ /* 0x000fe400000010ff */
[----:B------:R-:W-:-:S05]  /*12550*/  F2FP.BF16.F32.PACK_AB R98, R118, R117 ;  /* 0x000000757662723e */ /* 0x000fca00000010ff */
[----:B------:R1:W-:Y:S02]  /*12560*/  STG.E.128 desc[UR4][R114.64], R96 ;  /* 0x0000006072007986 */ /* 0x0003e4000c101d04 */
.L_x_9831:
[----:B------:R-:W-:Y:S05]  /*12570*/  BSYNC B1 ;  /* 0x0000000000017941 */ /* 0x000fea0003800000 */
.L_x_9830:
        /* <DEDUP_REMOVED lines=30> */
[----:B------:R-:W-:Y:S02]  /*12760*/  IADD3 R112, R112, 0x20, RZ ;  /* 0x0000002070707810 */ /* 0x000fe40007ffe0ff */
[----:B------:R-:W-:Y:S02]  /*12770*/  F2FP.BF16.F32.PACK_AB R97, R98, R97 ;  /* 0x000000616261723e */ /* 0x000fe400000010ff */
[----:B------:R-:W-:Y:S02]  /*12780*/  F2FP.BF16.F32.PACK_AB R98, R118, R117 ;  /* 0x000000757662723e */ /* 0x000fe400000010ff */
[----:B------:R-:W-:-:S05]  /*12790*/  F2FP.BF16.F32.PACK_AB R99, R120, R99 ;  /* 0x000000637863723e */ /* 0x000fca00000010ff */
[----:B------:R2:W-:Y:S02]  /*127a0*/  STG.E.128 desc[UR4][R114.64], R96 ;  /* 0x0000006072007986 */ /* 0x0005e4000c101d04 */
.L_x_9833:
[----:B------:R-:W-:Y:S05]  /*127b0*/  BSYNC B1 ;  /* 0x0000000000017941 */ /* 0x000fea0003800000 */
.L_x_9832:
        /* <DEDUP_REMOVED lines=14> */
[----:B-----5:R-:W-:Y:S01]  /*128a0*/  FFMA.FTZ R123, R58, R123, R50 ;  /* 0x0000007b3a7b7223 */ /* 0x020fe20000010032 */
        /* <DEDUP_REMOVED lines=14> */
[----:B0-----:R-:W-:-:S02]  /*12990*/  IMAD.WIDE.U32 R112, R112, 0x10, R96 ;  /* 0x0000001070707825 */ /* 0x001fc400078e0060 */
[----:B------:R-:W-:Y:S02]  /*129a0*/  F2FP.BF16.F32.PACK_AB R98, R117, R116 ;  /* 0x000000747562723e */ /* 0x000fe400000010ff */
[----:B------:R-:W-:Y:S02]  /*129b0*/  F2FP.BF16.F32.PACK_AB R97, R118, R119 ;  /* 0x000000777661723e */ /* 0x000fe400000010ff */
[----:B------:R-:W-:-:S05]  /*129c0*/  F2FP.BF16.F32.PACK_AB R96, R115, R114 ;  /* 0x000000727360723e */ /* 0x000fca00000010ff */
[----:B------:R3:W-:Y:S02]  /*129d0*/  STG.E.128 desc[UR4][R112.64], R96 ;  /* 0x0000006070007986 */ /* 0x0007e4000c101d04 */
.L_x_9835:
[----:B------:R-:W-:Y:S05]  /*129e0*/  BSYNC B1 ;  /* 0x0000000000017941 */ /* 0x000fea0003800000 */
.L_x_9834:
[----:B0123--:R-:W0:Y:S02]  /*129f0*/  LDC.64 R96, c[0x0][0x210] ;  /* 0x00008400ff607b82 */ /* 0x00fe240000000a00 */
[----:B0-----:R-:W-:-:S05]  /*12a00*/  IMAD R107, R96, 0x4, R107 ;  /* 0x00000004606b7824 */ /* 0x001fca00078e026b */
[----:B------:R-:W-:-:S13]  /*12a10*/  ISETP.GE.AND P0, PT, R107, R97, PT ;  /* 0x000000616b00720c */ /* 0x000fda0003f06270 */
[----:B------:R-:W-:Y:S05]  /*12a20*/  @!P0 BRA `(.L_x_9836) ;  /* 0xfffffee0001c8947 */ /* 0x000fea000383ffff */
[----:B------:R-:W-:Y:S05]  /*12a30*/  BSYNC B0 ;  /* 0x0000000000007941 */ /* 0x000fea0003800000 */
.L_x_9436:
[----:B------:R-:W-:Y:S05]  /*12a40*/  EXIT ;  /* 0x000000000000794d */ /* 0x000fea0003800000 */
.L_x_9829:
        /* <DEDUP_REMOVED lines=8> */
.L_x_9838:
[----:B------:R-:W-:Y:S05]  /*12ad0*/  BSYNC B1 ;  /* 0x0000000000017941 */ /* 0x000fea0003800000 */
.L_x_9837:
        /* <DEDUP_REMOVED lines=9> */
.L_x_9839:
[----:B------:R-:W-:Y:S02]  /*12b70*/  IMAD.MOV.U32 R120, RZ, RZ, 0x4 ;  /* 0x00000004ff787424 */ /* 0x000fe400078e00ff */
[----:B------:R-:W-:-:S04]  /*12b80*/  IMAD.MOV.U32 R99, RZ, RZ, R117 ;  /* 0x000000ffff637224 */ /* 0x000fc800078e0075 */
[----:B------:R-:W-:-:S05]  /*12b90*/  FADD.FTZ R99, R98, R99 ;  /* 0x0000006362637221 */ /* 0x000fca0000010000 */
[----:B------:R-:W-:-:S07]  /*12ba0*/  MOV R119, R99 ;  /* 0x0000006300777202 */ /* 0x000fce0000000f00 */
[----:B------:R-:W-:Y:S05]  /*12bb0*/  WARPSYNC.COLLECTIVE R118, `(.L_x_9840) ;  /* 0x0000000076087348 */ /* 0x000fea0003c00000 */
[----:B------:R0:W1:Y:S02]  /*12bc0*/  SHFL.BFLY P3, R117, R119, R120, R121 ;  /* 0x0c00007877757389 */ /* 0x0000640000060079 */
[----:B01----:R-:W-:Y:S01]  /*12bd0*/  ENDCOLLECTIVE ;  /* 0x000000000000791b */ /* 0x003fe20003800000 */
.L_x_9840:
[----:B------:R-:W-:Y:S01]  /*12be0*/  HFMA2.MMA R120, -RZ, RZ, 0, 4.76837158203125e-07 ;  /* 0x00000008ff787435 */ /* 0x000fe200000001ff */
[----:B------:R-:W-:-:S05]  /*12bf0*/  MOV R96, R117 ;  /* 0x0000007500607202 */ /* 0x000fca0000000f00 */
[----:B------:R-:W-:-:S04]  /*12c00*/  FADD.FTZ R114, R99, R96 ;  /* 0x0000006063727221 */ /* 0x000fc80000010000 */
[----:B------:R-:W-:-:S07]  /*12c10*/  IMAD.MOV.U32 R119, RZ, RZ, R114 ;  /* 0x000000ffff777224 */ /* 0x000fce00078e0072 */
[----:B------:R-:W-:Y:S05]  /*12c20*/  WARPSYNC.COLLECTIVE R118, `(.L_x_9841) ;  /* 0x0000000076087348 */ /* 0x000fea0003c00000 */
[----:B------:R0:W1:Y:S02]  /*12c30*/  SHFL.BFLY P3, R117, R119, R120, R121 ;  /* 0x0c00007877757389 */ /* 0x0000640000060079 */
[----:B01----:R-:W-:Y:S01]  /*12c40*/  ENDCOLLECTIVE ;  /* 0x000000000000791b */ /* 0x003fe20003800000 */
.L_x_9841:
        /* <DEDUP_REMOVED lines=8> */
.L_x_9842:
        /* <DEDUP_REMOVED lines=57> */
.L_x_9843:
[----:B------:R-:W-:Y:S02]  /*13060*/  IMAD.MOV.U32 R120, RZ, RZ, 0x2 ;  /* 0x00000002ff787424 */ /* 0x000fe400078e00ff */
[----:B------:R-:W-:-:S04]  /*13070*/  IMAD.MOV.U32 R97, RZ, RZ, R117 ;  /* 0x000000ffff617224 */ /* 0x000fc800078e0075 */
[----:B------:R-:W-:-:S05]  /*13080*/  FADD.FTZ R97, R96, R97 ;  /* 0x0000006160617221 */ /* 0x000fca0000010000 */
[----:B------:R-:W-:-:S07]  /*13090*/  MOV R119, R97 ;  /* 0x0000006100777202 */ /* 0x000fce0000000f00 */
[----:B------:R-:W-:Y:S05]  /*130a0*/  WARPSYNC.COLLECTIVE R118, `(.L_x_9844) ;  /* 0x0000000076087348 */ /* 0x000fea0003c00000 */
[----:B------:R0:W1:Y:S02]  /*130b0*/  SHFL.BFLY P3, R117, R119, R120, R121 ;  /* 0x0c00007877757389 */ /* 0x0000640000060079 */
[----:B01----:R-:W-:Y:S01]  /*130c0*/  ENDCOLLECTIVE ;  /* 0x000000000000791b */ /* 0x003fe20003800000 */
.L_x_9844:
[----:B------:R-:W-:Y:S01]  /*130d0*/  HFMA2.MMA R120, -RZ, RZ, 0, 2.384185791015625e-07 ;  /* 0x00000004ff787435 */ /* 0x000fe200000001ff */
[----:B------:R-:W-:-:S05]  /*130e0*/  MOV R98, R117 ;  /* 0x0000007500627202 */ /* 0x000fca0000000f00 */
[----:B------:R-:W-:-:S04]  /*130f0*/  FADD.FTZ R98, R97, R98 ;  /* 0x0000006261627221 */ /* 0x000fc80000010000 */
[----:B------:R-:W-:-:S07]  /*13100*/  IMAD.MOV.U32 R119, RZ, RZ, R98 ;  /* 0x000000ffff777224 */ /* 0x000fce00078e0062 */
[----:B------:R-:W-:Y:S05]  /*13110*/  WARPSYNC.COLLECTIVE R118, `(.L_x_9845) ;  /* 0x0000000076087348 */ /* 0x000fea0003c00000 */
[----:B------:R0:W1:Y:S02]  /*13120*/  SHFL.BFLY P3, R117, R119, R120, R121 ;  /* 0x0c00007877757389 */ /* 0x0000640000060079 */
[----:B01----:R-:W-:Y:S01]  /*13130*/  ENDCOLLECTIVE ;  /* 0x000000000000791b */ /* 0x003fe20003800000 */
.L_x_9845:
[----:B------:R-:W-:Y:S02]  /*13140*/  IMAD.MOV.U32 R120, RZ, RZ, 0x8 ;  /* 0x00000008ff787424 */ /* 0x000fe400078e00ff */
[----:B------:R-:W-:-:S04]  /*13150*/  IMAD.MOV.U32 R99, RZ, RZ, R117 ;  /* 0x000000ffff637224 */ /* 0x000fc800078e0075 */
[----:B------:R-:W-:-:S05]  /*13160*/  FADD.FTZ R99, R98, R99 ;  /* 0x0000006362637221 */ /* 0x000fca0000010000 */
[----:B------:R-:W-:-:S07]  /*13170*/  MOV R119, R99 ;  /* 0x0000006300777202 */ /* 0x000fce0000000f00 */
[----:B------:R-:W-:Y:S05]  /*13180*/  WARPSYNC.COLLECTIVE R118, `(.L_x_9846) ;  /* 0x0000000076087348 */ /* 0x000fea0003c00000 */
[----:B------:R0:W1:Y:S02]  /*13190*/  SHFL.BFLY P3, R117, R119, R120, R121 ;  /* 0x0c00007877757389 */ /* 0x0000640000060079 */
[----:B01----:R-:W-:Y:S01]  /*131a0*/  ENDCOLLECTIVE ;  /* 0x000000000000791b */ /* 0x003fe20003800000 */
.L_x_9846:
[----:B------:R-:W-:Y:S01]  /*131b0*/  HFMA2.MMA R120, -RZ, RZ, 0, 9.5367431640625e-07 ;  /* 0x00000010ff787435 */ /* 0x000fe200000001ff */
[----:B------:R-:W-:-:S05]  /*131c0*/  MOV R114, R117 ;  /* 0x0000007500727202 */ /* 0x000fca0000000f00 */
[----:B------:R-:W-:-:S04]  /*131d0*/  FADD.FTZ R114, R99, R114 ;  /* 0x0000007263727221 */ /* 0x000fc80000010000 */
[----:B------:R-:W-:-:S07]  /*131e0*/  IMAD.MOV.U32 R119, RZ, RZ, R114 ;  /* 0x000000ffff777224 */ /* 0x000fce00078e0072 */
[----:B------:R-:W-:Y:S05]  /*131f0*/  WARPSYNC.COLLECTIVE R118, `(.L_x_9847) ;  /* 0x0000000076087348 */ /* 0x000fea0003c00000 */
[----:B------:R0:W1:Y:S02]  /*13200*/  SHFL.BFLY P3, R117, R119, R120, R121 ;  /* 0x0c00007877757389 */ /* 0x0000640000060079 */
[----:B01----:R-:W-:Y:S01]  /*13210*/  ENDCOLLECTIVE ;  /* 0x000000000000791b */ /* 0x003fe20003800000 */
.L_x_9847:
[----:B------:R-:W-:Y:S05]  /*13220*/  BRA `(.L_x_9848) ;  /* 0xfffffff0000c7947 */ /* 0x000fea000383ffff */
.L_x_9849:
        /* <DEDUP_REMOVED lines=13> */
.L_x_20711:


//--------------------- .text._ZN10layer_norm31ln_parallel_residual_fwd_kernelINS_13Kernel_traitsIf13__nv_bfloat16fS2_fjLj768ELj1ELj4ELj1ELj16ENS_18Kernel_traits_baseILj768EfS2_fS2_fjLj128EEEEELb1ELb1ELb1EEEvNS_9FwdParamsE --------------------------
	.section	.text._ZN10layer_norm31ln_parallel_residual_fwd_kernelINS_13Kernel_traitsIf13__nv_bfloat16fS2_fjLj768ELj1ELj4ELj1ELj16ENS_18Kernel_traits_baseILj768EfS2_fS2_fjLj128EEEEELb1ELb1ELb1EEEvNS_9FwdParamsE,"ax",@progbits
	.align	128
        .global         _ZN10layer_norm31ln_parallel_residual_fwd_kernelINS_13Kernel_traitsIf13__nv_bfloat16fS2_fjLj768ELj1ELj4ELj1ELj16ENS_18Kernel_traits_baseILj768EfS2_fS2_fjLj128EEEEELb1ELb1ELb1EEEvNS_9FwdParamsE
        .type           _ZN10layer_norm31ln_parallel_residual_fwd_kernelINS_13Kernel_traitsIf13__nv_bfloat16fS2_fjLj768ELj1ELj4ELj1ELj16ENS_18Kernel_traits_baseILj768EfS2_fS2_fjLj128EEEEELb1ELb1ELb1EEEvNS_9FwdParamsE,@function
        .size           _ZN10layer_norm31ln_parallel_residual_fwd_kernelINS_13Kernel_traitsIf13__nv_bfloat16fS2_fjLj768ELj1ELj4ELj1ELj16ENS_18Kernel_traits_baseILj768EfS2_fS2_fjLj128EEEEELb1ELb1ELb1EEEvNS_9FwdParamsE,(.L_x_20712 - _ZN10layer_norm31ln_parallel_residual_fwd_kernelINS_13Kernel_traitsIf13__nv_bfloat16fS2_fjLj768ELj1ELj4ELj1ELj16ENS_18Kernel_traits_baseILj768EfS2_fS2_fjLj128EEEEELb1ELb1ELb1EEEvNS_9FwdParamsE)
        .other          _ZN10layer_norm31ln_parallel_residual_fwd_kernelINS_13Kernel_traitsIf13__nv_bfloat16fS2_fjLj768ELj1ELj4ELj1ELj16ENS_18Kernel_traits_baseILj768EfS2_fS2_fjLj128EEEEELb1ELb1ELb1EEEvNS_9FwdParamsE,@"STO_CUDA_ENTRY STV_DEFAULT"
_ZN10layer_norm31ln_parallel_residual_fwd_kernelINS_13Kernel_traitsIf13__nv_bfloat16fS2_fjLj768ELj1ELj4ELj1ELj16ENS_18Kernel_traits_baseILj768EfS2_fS2_fjLj128EEEEELb1ELb1ELb1EEEvNS_9FwdParamsE:
.text._ZN10layer_norm31ln_parallel_residual_fwd_kernelINS_13Kernel_traitsIf13__nv_bfloat16fS2_fjLj768ELj1ELj4ELj1ELj16ENS_18Kernel_traits_baseILj768EfS2_fS2_fjLj128EEEEELb1ELb1ELb1EEEvNS_9FwdParamsE:
        /* <DEDUP_REMOVED lines=10> */
[----:B------:R-:W3:Y:S01]  /*00a0*/  S2R R0, SR_CTAID.X ;  /* 0x0000000000007919 */ /* 0x000ee20000002500 */
[----:B------:R-:W-:Y:S01]  /*00b0*/  ULDC UR8, c[0x0][0x0] ;  /* 0x0000000000087ab9 */ /* 0x000fe20000000800 */
[----:B------:R-:W-:-:S04]  /*00c0*/  ULDC.64 UR10, c[0x0][0x260] ;  /* 0x00009800000a7ab9 */ /* 0x000fc80000000a00 */
[----:B------:R-:W4:Y:S01]  /*00d0*/  @P0 LDC R11, c[0x0][0x2f0] ;  /* 0x0000bc00ff0b0b82 */ /* 0x000f220000000800 */
[----:B------:R-:W4:Y:S01]  /*00e0*/  @P0 LDG.E.64 R2, desc[UR4][R2.64] ;  /* 0x0000000402020981 */ /* 0x000f22000c1e1b00 */
[----:B0-----:R-:W-:Y:S01]  /*00f0*/  @P0 MOV R8, R108 ;  /* 0x0000006c00080202 */ /* 0x001fe20000000f00 */
[----:B-1----:R-:W-:-:S05]  /*0100*/  @P0 IMAD.MOV.U32 R9, RZ, RZ, R109 ;  /* 0x000000ffff090224 */ /* 0x002fca00078e006d */
[----:B------:R-:W4:Y:S01]  /*0110*/  @P0 LDG.E.64 R4, desc[UR4][R8.64] ;  /* 0x0000000408040981 */ /* 0x000f22000c1e1b00 */
[----:B------:R-:W-:Y:S02]  /*0120*/  CS2R R88, SRZ ;  /* 0x0000000000587805 */ /* 0x000fe4000001ff00 */
[----:B------:R-:W-:Y:S02]  /*0130*/  CS2R R90, SRZ ;  /* 0x00000000005a7805 */ /* 0x000fe4000001ff00 */
[----:B------:R-:W-:Y:S02]  /*0140*/  CS2R R84, SRZ ;  /* 0x0000000000547805 */ /* 0x000fe4000001ff00 */
[----:B--2---:R-:W-:Y:S02]  /*0150*/  SHF.R.U32.HI R102, RZ, 0x5, R7 ;  /* 0x00000005ff667819 */ /* 0x004fe40000011607 */
[----:B------:R-:W-:Y:S02]  /*0160*/  CS2R R86, SRZ ;  /* 0x0000000000567805 */ /* 0x000fe4000001ff00 */
[----:B------:R-:W-:-:S02]  /*0170*/  CS2R R80, SRZ ;  /* 0x0000000000507805 */ /* 0x000fc4000001ff00 */
[----:B------:R-:W-:Y:S01]  /*0180*/  CS2R R82, SRZ ;  /* 0x0000000000527805 */ /* 0x000fe2000001ff00 */
[C---:B---3--:R-:W-:Y:S01]  /*0190*/  IMAD R6, R0.reuse, UR8, R7 ;  /* 0x0000000800067c24 */ /* 0x048fe2000f8e0207 */
[----:B------:R-:W-:Y:S01]  /*01a0*/  LEA R102, R0, R102, 0x2 ;  /* 0x0000006600667211 */ /* 0x000fe200078e10ff */
[----:B------:R-:W-:Y:S01]  /*01b0*/  IMAD.SHL.U32 R0, R7, 0x20, RZ ;  /* 0x0000002007007824 */ /* 0x000fe200078e00ff */
[----:B------:R-:W-:Y:S01]  /*01c0*/  ULDC.64 UR8, c[0x0][0x2c8] ;  /* 0x0000b20000087ab9 */ /* 0x000fe20000000a00 */
[----:B------:R-:W-:Y:S02]  /*01d0*/  CS2R R76, SRZ ;  /* 0x00000000004c7805 */ /* 0x000fe4000001ff00 */
[----:B------:R-:W-:Y:S02]  /*01e0*/  CS2R R78, SRZ ;  /* 0x00000000004e7805 */ /* 0x000fe4000001ff00 */
[----:B------:R-:W-:Y:S02]  /*01f0*/  CS2R R72, SRZ ;  /* 0x0000000000487805 */ /* 0x000fe4000001ff00 */
[----:B------:R-:W-:-:S02]  /*0200*/  LOP3.LUT R0, R0, 0x3e0, RZ, 0xc0, !PT ;  /* 0x000003e000007812 */ /* 0x000fc400078ec0ff */
[----:B------:R-:W-:Y:S02]  /*0210*/  CS2R R74, SRZ ;  /* 0x00000000004a7805 */ /* 0x000fe4000001ff00 */
[----:B------:R-:W-:Y:S02]  /*0220*/  CS2R R68, SRZ ;  /* 0x0000000000447805 */ /* 0x000fe4000001ff00 */
[----:B------:R-:W-:Y:S02]  /*0230*/  CS2R R70, SRZ ;  /* 0x0000000000467805 */ /* 0x000fe4000001ff00 */
[----:B----4-:R-:W-:Y:S02]  /*0240*/  @P0 R2UR UR6, R2 ;  /* 0x00000000020602ca */ /* 0x010fe400000e0000 */
[----:B------:R-:W-:-:S11]  /*0250*/  @P0 R2UR UR7, R3 ;  /* 0x00000000030702ca */ /* 0x000fd600000e0000 */
[----:B------:R-:W-:Y:S02]  /*0260*/  UIADD3 UR14, UR6, -0x61c88647, URZ ;  /* 0x9e3779b9060e7890 */ /* 0x000fe4000fffe03f */
[----:B------:R-:W-:Y:S02]  /*0270*/  UIADD3 UR15, UR7, -0x4498517b, URZ ;  /* 0xbb67ae85070f7890 */ /* 0x000fe4000fffe03f */
[----:B------:R-:W-:Y:S02]  /*0280*/  UIADD3 UR16, UR6, 0x3c6ef372, URZ ;  /* 0x3c6ef37206107890 */ /* 0x000fe4000fffe03f */
[----:B------:R-:W-:Y:S01]  /*0290*/  UIADD3 UR17, UR7, 0x76cf5d0a, URZ ;  /* 0x76cf5d0a07117890 */ /* 0x000fe2000fffe03f */
[----:B------:R-:W-:Y:S01]  /*02a0*/  @P0 IADD3 R108, P1, R4, R11, RZ ;  /* 0x0000000b046c0210 */ /* 0x000fe20007f3e0ff */
        /* <DEDUP_REMOVED lines=48> */
[----:B------:R-:W-:Y:S01]  /*05b0*/  IMAD.HI.U32 R5, R11, -0x326172a9, RZ ;  /* 0xcd9e8d570b057827 */ /* 0x000fe200078e00ff */
[----:B------:R-:W-:Y:S02]  /*05c0*/  LOP3.LUT R9, R3, UR26, R4, 0x96, !PT ;  /* 0x0000001a03097c12 */ /* 0x000fe4000f8e9604 */
[C---:B------:R-:W-:Y:S02]  /*05d0*/  IADD3 R4, P1, R0.reuse, UR10, RZ ;  /* 0x0000000a00047c10 */ /* 0x040fe4000ff3e0ff */
[----:B------:R-:W-:Y:S01]  /*05e0*/  LOP3.LUT R10, R5, UR28, R2, 0x96, !PT ;  /* 0x0000001c050a7c12 */ /* 0x000fe2000f8e9602 */
[----:B------:R-:W-:Y:S01]  /*05f0*/  IMAD.HI.U32 R3, R9, -0x2daee0ad, RZ ;  /* 0xd2511f5309037827 */ /* 0x000fe200078e00ff */
[----:B------:R-:W-:Y:S01]  /*0600*/  IADD3 R2, P2, R0, UR8, RZ ;  /* 0x0000000800027c10 */ /* 0x000fe2000ff5e0ff */
[----:B------:R-:W-:Y:S01]  /*0610*/  ULDC UR8, c[0x0][0x214] ;  /* 0x0000850000087ab9 */ /* 0x000fe20000000800 */
[----:B------:R-:W-:Y:S02]  /*0620*/  IADD3.X R5, RZ, UR11, RZ, P1, !PT ;  /* 0x0000000bff057c10 */ /* 0x000fe40008ffe4ff */
[----:B------:R-:W-:Y:S01]  /*0630*/  LOP3.LUT R14, R3, UR29, R8, 0x96, !PT ;  /* 0x0000001d030e7c12 */ /* 0x000fe2000f8e9608 */
[----:B------:R-:W-:Y:S01]  /*0640*/  IMAD.X R3, RZ, RZ, UR9, P2 ;  /* 0x00000009ff037e24 */ /* 0x000fe200090e06ff */
[----:B------:R-:W-:-:S04]  /*0650*/  ISETP.GE.AND P1, PT, R102, UR8, PT ;  /* 0x0000000866007c0c */ /* 0x000fc8000bf26270 */
        /* <DEDUP_REMOVED lines=8> */
[----:B0-----:R-:W-:Y:S01]  /*06e0*/  IMAD R3, R9, -0x2daee0ad, RZ ;  /* 0xd2511f5309037824 */ /* 0x001fe200078e02ff */
[----:B------:R-:W-:Y:S01]  /*06f0*/  UIADD3 UR30, UR6, -0x700cb87f, URZ ;  /* 0x8ff34781061e7890 */ /* 0x000fe2000fffe03f */
[----:B------:R-:W-:Y:S01]  /*0700*/  IMAD.WIDE.U32 R8, R10, -0x2daee0ad, RZ ;  /* 0xd2511f530a087825 */ /* 0x000fe200078e00ff */
[----:B------:R-:W-:Y:S01]  /*0710*/  ULDC.64 UR8, c[0x0][0x228] ;  /* 0x00008a0000087ab9 */ /* 0x000fe20000000a00 */
[----:B------:R-:W5:Y:S02]  /*0720*/  LDG.E.128 R64, desc[UR4][R4.64] ;  /* 0x0000000404407981 */ /* 0x000f64000c1e1d00 */
[----:B------:R-:W-:Y:S02]  /*0730*/  IMAD R11, R11, -0x326172a9, RZ ;  /* 0xcd9e8d570b0b7824 */ /* 0x000fe400078e02ff */
[----:B------:R-:W-:Y:S01]  /*0740*/  IMAD.HI.U32 R0, R14, -0x326172a9, RZ ;  /* 0xcd9e8d570e007827 */ /* 0x000fe200078e00ff */
[----:B------:R-:W5:Y:S01]  /*0750*/  LDG.E.128 R60, desc[UR4][R4.64+0x10] ;  /* 0x00001004043c7981 */ /* 0x000f62000c1e1d00 */
[----:B------:R-:W-:Y:S01]  /*0760*/  ISETP.NE.U32.AND P0, PT, RZ, UR8, PT ;  /* 0x00000008ff007c0c */ /* 0x000fe2000bf05070 */
[----:B------:R-:W-:Y:S01]  /*0770*/  BSSY B0, `(.L_x_9850) ;  /* 0x0001206000007945 */ /* 0x000fe20003800000 */
[----:B------:R-:W-:Y:S01]  /*0780*/  LOP3.LUT R2, R9, UR31, R3, 0x96, !PT ;  /* 0x0000001f09027c12 */ /* 0x000fe2000f8e9603 */
[----:B------:R-:W5:Y:S01]  /*0790*/  LDG.E.128 R56, desc[UR4][R4.64+0x400] ;  /* 0x0004000404387981 */ /* 0x000f62000c1e1d00 */
[----:B------:R-:W-:Y:S01]  /*07a0*/  IMAD.MOV.U32 R3, RZ, RZ, R8 ;  /* 0x000000ffff037224 */ /* 0x000fe200078e0008 */
[----:B------:R-:W-:Y:S01]  /*07b0*/  LOP3.LUT R0, R0, UR30, R11, 0x96, !PT ;  /* 0x0000001e00007c12 */ /* 0x000fe2000f8e960b */
[----:B------:R-:W-:Y:S01]  /*07c0*/  ULDC.U8 UR8, c[0x0][0x2a0] ;  /* 0x0000a80000087ab9 */ /* 0x000fe20000000000 */
[----:B------:R-:W5:Y:S01]  /*07d0*/  LDG.E.128 R52, desc[UR4][R4.64+0x410] ;  /* 0x0004100404347981 */ /* 0x000f62000c1e1d00 */
[----:B------:R-:W-:Y:S01]  /*07e0*/  LOP3.LUT R108, R108, 0x3, RZ, 0xc0, !PT ;  /* 0x000000036c6c7812 */ /* 0x000fe200078ec0ff */
[----:B------:R-:W-:-:S02]  /*07f0*/  IMAD R8, R14, -0x326172a9, RZ ;  /* 0xcd9e8d570e087824 */ /* 0x000fc400078e02ff */
[----:B------:R-:W5:Y:S01]  /*0800*/  LDG.E.128 R48, desc[UR4][R4.64+0x800] ;  /* 0x0008000404307981 */ /* 0x000f62000c1e1d00 */
[----:B------:R-:W-:Y:S01]  /*0810*/  LOP3.LUT R7, R7, 0x1f, RZ, 0xc0, !PT ;  /* 0x0000001f07077812 */ /* 0x000fe200078ec0ff */
[----:B------:R-:W-:Y:S02]  /*0820*/  IMAD.MOV.U32 R9, RZ, RZ, RZ ;  /* 0x000000ffff097224 */ /* 0x000fe400078e00ff */
[----:B------:R0:W5:Y:S01]  /*0830*/  LDG.E.128 R44, desc[UR4][R4.64+0x810] ;  /* 0x00081004042c7981 */ /* 0x000162000c1e1d00 */
[----:B------:R-:W-:Y:S01]  /*0840*/  ISETP.NE.AND.EX P0, PT, RZ, UR9, PT, P0 ;  /* 0x00000009ff007c0c */ /* 0x000fe2000bf05300 */
[----:B------:R-:W-:Y:S01]  /*0850*/  UISETP.NE.AND UP0, UPT, UR8, URZ, UPT ;  /* 0x0000003f0800728c */ /* 0x000fe2000bf05270 */
[----:B------:R-:W-:Y:S02]  /*0860*/  ULDC UR9, c[0x0][0x218] ;  /* 0x0000860000097ab9 */ /* 0x000fe40000000800 */
[----:B------:R-:W-:Y:S01]  /*0870*/  ULDC UR8, c[0x0][0x2d8] ;  /* 0x0000b60000087ab9 */ /* 0x000fe20000000800 */
[----:B------:R-:W-:Y:S01]  /*0880*/  ULDC.64 UR32, c[0x0][0x228] ;  /* 0x00008a0000207ab9 */ /* 0x000fe20000000a00 */
[----:B------:R-:W-:Y:S01]  /*0890*/  ULDC.64 UR10, c[0x0][0x230] ;  /* 0x00008c00000a7ab9 */ /* 0x000fe20000000a00 */
[----:B------:R-:W-:Y:S01]  /*08a0*/  ULDC.64 UR12, c[0x0][0x2b8] ;  /* 0x0000ae00000c7ab9 */ /* 0x000fe20000000a00 */
[----:B0-----:R-:W-:Y:S01]  /*08b0*/  IMAD.MOV.U32 R4, RZ, RZ, R6 ;  /* 0x000000ffff047224 */ /* 0x001fe200078e0006 */
[----:B------:R-:W-:Y:S01]  /*08c0*/  MOV R5, R12 ;  /* 0x0000000c00057202 */ /* 0x000fe20000000f00 */
[----:B------:R-:W-:-:S07]  /*08d0*/  IMAD.MOV.U32 R6, RZ, RZ, R13 ;  /* 0x000000ffff067224 */ /* 0x000fce00078e000d */
.L_x_10239:
        /* <DEDUP_REMOVED lines=28> */
.L_x_9852:
[----:B------:R-:W-:-:S07]  /*0aa0*/  IMAD.MOV.U32 R16, RZ, RZ, R8 ;  /* 0x000000ffff107224 */ /* 0x000fce00078e0008 */
.L_x_9853:
[----:B------:R-:W-:Y:S05]  /*0ab0*/  BSYNC B1 ;  /* 0x0000000000017941 */ /* 0x000fea0003800000 */
.L_x_9851:
        /* <DEDUP_REMOVED lines=16> */
.L_x_9857:
[----:B------:R-:W-:Y:S05]  /*0bc0*/  BSYNC B2 ;  /* 0x0000000000027941 */ /* 0x000fea0003800000 */
.L_x_9856:
        /* <DEDUP_REMOVED lines=42> */
[----:B------:R-:W-:Y:S01]  /*0e70*/  LOP3.LUT R2, R19, UR31, R20, 0x96, !PT ;  /* 0x0000001f13027c12 */ /* 0x000fe2000f8e9614 */
[----:B------:R-:W-:-:S07]  /*0e80*/  IMAD.MOV.U32 R20, RZ, RZ, RZ ;  /* 0x000000ffff147224 */ /* 0x000fce00078e00ff */
.L_x_9855:
[----:B------:R-:W-:Y:S05]  /*0e90*/  BSYNC B1 ;  /* 0x0000000000017941 */ /* 0x000fea0003800000 */
.L_x_9854:
[----:B------:R-:W0:Y:S01]  /*0ea0*/  LDC R111, c[0x0][0x298] ;  /* 0x0000a600ff6f7b82 */ /* 0x000e220000000800 */
[----:B------:R-:W-:Y:S01]  /*0eb0*/  HFMA2.MMA R112, -RZ, RZ, 0.1171875, 0 ;  /* 0x2f800000ff707435 */ /* 0x000fe200000001ff */
[----:B------:R-:W-:Y:S02]  /*0ec0*/  ISETP.NE.U32.AND P2, PT, RZ, UR32, PT ;  /* 0x00000020ff007c0c */ /* 0x000fe4000bf45070 */
[----:B------:R-:W-:Y:S01]  /*0ed0*/  I2FP.F32.U32 R17, R16 ;  /* 0x0000001000117245 */ /* 0x000fe20000201000 */
[----:B-----5:R-:W-:Y:S01]  /*0ee0*/  IMAD.U32 R16, R12, 0x10000, RZ ;  /* 0x000100000c107824 */ /* 0x020fe200078e00ff */
[----:B------:R-:W-:Y:S02]  /*0ef0*/  ISETP.NE.AND.EX P2, PT, RZ, UR33, PT, P2 ;  /* 0x00000021ff007c0c */ /* 0x000fe4000bf45320 */
[----:B------:R-:W1:Y:S03]  /*0f00*/  LDC R110, c[0x0][0x294] ;  /* 0x0000a500ff6e7b82 */ /* 0x000e660000000800 */
[----:B------:R-:W-:Y:S01]  /*0f10*/  FFMA.FTZ R17, R17, R112, 1.1641532182693481445e-10 ;  /* 0x2f00000011117423 */ /* 0x000fe20000010070 */
[----:B0-----:R-:W-:Y:S01]  /*0f20*/  FMUL.FTZ R28, R16, R111 ;  /* 0x0000006f101c7220 */ /* 0x001fe20000410000 */
[----:B------:R-:W-:-:S03]  /*0f30*/  PRMT R16, R12, 0x7632, R16 ;  /* 0x000076320c107816 */ /* 0x000fc60000000010 */
        /* <DEDUP_REMOVED lines=9> */
.L_x_9858:
        /* <DEDUP_REMOVED lines=12> */
.L_x_9861:
[----:B------:R-:W-:-:S07]  /*1090*/  IMAD.MOV.U32 R10, RZ, RZ, R8 ;  /* 0x000000ffff0a7224 */ /* 0x000fce00078e0008 */
.L_x_9862:
[----:B------:R-:W-:Y:S05]  /*10a0*/  BSYNC B1 ;  /* 0x0000000000017941 */ /* 0x000fea0003800000 */
.L_x_9860:
        /* <DEDUP_REMOVED lines=16> */
.L_x_9866:
[----:B------:R-:W-:Y:S05]  /*11b0*/  BSYNC B2 ;  /* 0x0000000000027941 */ /* 0x000fea0003800000 */
.L_x_9865:
        /* <DEDUP_REMOVED lines=44> */
.L_x_9864:
[----:B------:R-:W-:Y:S05]  /*1480*/  BSYNC B1 ;  /* 0x0000000000017941 */ /* 0x000fea0003800000 */
.L_x_9863:
        /* <DEDUP_REMOVED lines=9> */
.L_x_9859:
        /* <DEDUP_REMOVED lines=12> */
.L_x_9868:
[----:B------:R-:W-:-:S07]  /*15e0*/  MOV R17, R8 ;  /* 0x0000000800117202 */ /* 0x000fce0000000f00 */
.L_x_9869:
[----:B------:R-:W-:Y:S05]  /*15f0*/  BSYNC B1 ;  /* 0x0000000000017941 */ /* 0x000fea0003800000 */
.L_x_9867:
        /* <DEDUP_REMOVED lines=16> */
.L_x_9873:
[----:B------:R-:W-:Y:S05]  /*1700*/  BSYNC B2 ;  /* 0x0000000000027941 */ /* 0x000fea0003800000 */
.L_x_9872:
        /* <DEDUP_REMOVED lines=44> */
.L_x_9871:
[----:B------:R-:W-:Y:S05]  /*19d0*/  BSYNC B1 ;  /* 0x0000000000017941 */ /* 0x000fea0003800000 */
.L_x_9870:
        /* <DEDUP_REMOVED lines=13> */
.L_x_9874:
        /* <DEDUP_REMOVED lines=12> */
.L_x_9877:
[----:B------:R-:W-:-:S07]  /*1b70*/  MOV R11, R8 ;  /* 0x00000008000b7202 */ /* 0x000fce0000000f00 */
.L_x_9878:
[----:B------:R-:W-:Y:S05]  /*1b80*/  BSYNC B1 ;  /* 0x0000000000017941 */ /* 0x000fea0003800000 */
.L_x_9876:
        /* <DEDUP_REMOVED lines=16> */
.L_x_9882:
[----:B------:R-:W-:Y:S05]  /*1c90*/  BSYNC B2 ;  /* 0x0000000000027941 */ /* 0x000fea0003800000 */
.L_x_9881:
        /* <DEDUP_REMOVED lines=44> */
.L_x_9880:
[----:B------:R-:W-:Y:S05]  /*1f60*/  BSYNC B1 ;  /* 0x0000000000017941 */ /* 0x000fea0003800000 */
.L_x_9879:
        /* <DEDUP_REMOVED lines=10> */
.L_x_9875:
        /* <DEDUP_REMOVED lines=12> */
.L_x_9884:
[----:B------:R-:W-:-:S07]  /*20d0*/  IMAD.MOV.U32 R17, RZ, RZ, R8 ;  /* 0x000000ffff117224 */ /* 0x000fce00078e0008 */
.L_x_9885:
[----:B------:R-:W-:Y:S05]  /*20e0*/  BSYNC B1 ;  /* 0x0000000000017941 */ /* 0x000fea0003800000 */
.L_x_9883:
        /* <DEDUP_REMOVED lines=16> */
.L_x_9889:
[----:B------:R-:W-:Y:S05]  /*21f0*/  BSYNC B2 ;  /* 0x0000000000027941 */ /* 0x000fea0003800000 */
.L_x_9888:
        /* <DEDUP_REMOVED lines=44> */
.L_x_9887:
[----:B------:R-:W-:Y:S05]  /*24c0*/  BSYNC B1 ;  /* 0x0000000000017941 */ /* 0x000fea0003800000 */
.L_x_9886:
[----:B------:R-:W-:Y:S02]  /*24d0*/  I2FP.F32.U32 R17, R17 ;  /* 0x0000001100117245 */ /* 0x000fe40000201000 */
[----:B------:R-:W-:-:S03]  /*24e0*/  SHF.L.U32 R18, R13, 0x10, RZ ;  /* 0x000000100d127819 */ /* 0x000fc600000006ff */
[----:B------:R-:W-:Y:S02]  /*24f0*/  FFMA.FTZ R17, R17, R112, 1.1641532182693481445e-10 ;  /* 0x2f00000011117423 */ /* 0x000fe40000010070 */
[----:B------:R-:W-:-:S03]  /*2500*/  FMUL.FTZ R18, R18, R111 ;  /* 0x0000006f12127220 */ /* 0x000fc60000410000 */
[----:B------:R-:W-:Y:S02]  /*2510*/  FSETP.GTU.FTZ.AND P3, PT, R17, R110, PT ;  /* 0x0000006e1100720b */ /* 0x000fe40003f7c000 */
[----:B------:R-:W-:Y:S02]  /*2520*/  PRMT R17, R13, 0x7632, R17 ;  /* 0x000076320d117816 */ /* 0x000fe40000000011 */
        /* <DEDUP_REMOVED lines=8> */
.L_x_9890:
        /* <DEDUP_REMOVED lines=12> */
.L_x_9893:
[----:B------:R-:W-:-:S07]  /*2670*/  IMAD.MOV.U32 R18, RZ, RZ, R8 ;  /* 0x000000ffff127224 */ /* 0x000fce00078e0008 */
.L_x_9894:
[----:B------:R-:W-:Y:S05]  /*2680*/  BSYNC B1 ;  /* 0x0000000000017941 */ /* 0x000fea0003800000 */
.L_x_9892:
        /* <DEDUP_REMOVED lines=16> */
.L_x_9898:
[----:B------:R-:W-:Y:S05]  /*2790*/  BSYNC B2 ;  /* 0x0000000000027941 */ /* 0x000fea0003800000 */
.L_x_9897:
        /* <DEDUP_REMOVED lines=44> */
.L_x_9896:
[----:B------:R-:W-:Y:S05]  /*2a60*/  BSYNC B1 ;  /* 0x0000000000017941 */ /* 0x000fea0003800000 */
.L_x_9895:
        /* <DEDUP_REMOVED lines=9> */
.L_x_9891:
        /* <DEDUP_REMOVED lines=12> */
.L_x_9900:
[----:B------:R-:W-:-:S07]  /*2bc0*/  IMAD.MOV.U32 R24, RZ, RZ, R8 ;  /* 0x000000ffff187224 */ /* 0x000fce00078e0008 */
.L_x_9901:
[----:B------:R-:W-:Y:S05]  /*2bd0*/  BSYNC B1 ;  /* 0x0000000000017941 */ /* 0x000fea0003800000 */
.L_x_9899:
        /* <DEDUP_REMOVED lines=16> */
.L_x_9905:
[----:B------:R-:W-:Y:S05]  /*2ce0*/  BSYNC B2 ;  /* 0x0000000000027941 */ /* 0x000fea0003800000 */
.L_x_9904:
        /* <DEDUP_REMOVED lines=44> */
.L_x_9903:
[----:B------:R-:W-:Y:S05]  /*2fb0*/  BSYNC B1 ;  /* 0x0000000000017941 */ /* 0x000fea0003800000 */
.L_x_9902:
        /* <DEDUP_REMOVED lines=13> */
.L_x_9906:
        /* <DEDUP_REMOVED lines=12> */
.L_x_9909:
[----:B------:R-:W-:-:S07]  /*3150*/  IMAD.MOV.U32 R18, RZ, RZ, R8 ;  /* 0x000000ffff127224 */ /* 0x000fce00078e0008 */
.L_x_9910:
[----:B------:R-:W-:Y:S05]  /*3160*/  BSYNC B1 ;  /* 0x0000000000017941 */ /* 0x000fea0003800000 */
.L_x_9908:
        /* <DEDUP_REMOVED lines=16> */
.L_x_9914:
[----:B------:R-:W-:Y:S05]  /*3270*/  BSYNC B2 ;  /* 0x0000000000027941 */ /* 0x000fea0003800000 */
.L_x_9913:
        /* <DEDUP_REMOVED lines=44> */
.L_x_9912:
[----:B------:R-:W-:Y:S05]  /*3540*/  BSYNC B1 ;  /* 0x0000000000017941 */ /* 0x000fea0003800000 */
.L_x_9911:
        /* <DEDUP_REMOVED lines=10> */
.L_x_9907:
        /* <DEDUP_REMOVED lines=12> */
.L_x_9916:
[----:B------:R-:W-:-:S07]  /*36b0*/  MOV R24, R8 ;  /* 0x0000000800187202 */ /* 0x000fce0000000f00 */
.L_x_9917:
[----:B------:R-:W-:Y:S05]  /*36c0*/  BSYNC B1 ;  /* 0x0000000000017941 */ /* 0x000fea0003800000 */
.L_x_9915:
        /* <DEDUP_REMOVED lines=16> */
.L_x_9921:
[----:B------:R-:W-:Y:S05]  /*37d0*/  BSYNC B2 ;  /* 0x0000000000027941 */ /* 0x000fea0003800000 */
.L_x_9920:
        /* <DEDUP_REMOVED lines=44> */
.L_x_9919:
[----:B------:R-:W-:Y:S05]  /*3aa0*/  BSYNC B1 ;  /* 0x0000000000017941 */ /* 0x000fea0003800000 */
.L_x_9918:
        /* <DEDUP_REMOVED lines=14> */
.L_x_9922:
        /* <DEDUP_REMOVED lines=12> */
.L_x_9925:
[----:B------:R-:W-:-:S07]  /*3c50*/  MOV R26, R8 ;  /* 0x00000008001a7202 */ /* 0x000fce0000000f00 */
.L_x_9926:
[----:B------:R-:W-:Y:S05]  /*3c60*/  BSYNC B1 ;  /* 0x0000000000017941 */ /* 0x000fea0003800000 */
.L_x_9924:
        /* <DEDUP_REMOVED lines=16> */
.L_x_9930:
[----:B------:R-:W-:Y:S05]  /*3d70*/  BSYNC B2 ;  /* 0x0000000000027941 */ /* 0x000fea0003800000 */
.L_x_9929:
        /* <DEDUP_REMOVED lines=44> */
.L_x_9928:
[----:B------:R-:W-:Y:S05]  /*4040*/  BSYNC B1 ;  /* 0x0000000000017941 */ /* 0x000fea0003800000 */
.L_x_9927:
        /* <DEDUP_REMOVED lines=9> */
.L_x_9923:
        /* <DEDUP_REMOVED lines=12> */
.L_x_9932:
[----:B------:R-:W-:-:S07]  /*41a0*/  IMAD.MOV.U32 R26, RZ, RZ, R8 ;  /* 0x000000ffff1a7224 */ /* 0x000fce00078e0008 */
.L_x_9933:
[----:B------:R-:W-:Y:S05]  /*41b0*/  BSYNC B1 ;  /* 0x0000000000017941 */ /* 0x000fea0003800000 */
.L_x_9931:
        /* <DEDUP_REMOVED lines=16> */
.L_x_9937:
[----:B------:R-:W-:Y:S05]  /*42c0*/  BSYNC B2 ;  /* 0x0000000000027941 */ /* 0x000fea0003800000 */
.L_x_9936:
        /* <DEDUP_REMOVED lines=44> */
.L_x_9935:
[----:B------:R-:W-:Y:S05]  /*4590*/  BSYNC B1 ;  /* 0x0000000000017941 */ /* 0x000fea0003800000 */
.L_x_9934:
        /* <DEDUP_REMOVED lines=12> */
.L_x_9938:
        /* <DEDUP_REMOVED lines=12> */
.L_x_9941:
[----:B------:R-:W-:-:S07]  /*4720*/  IMAD.MOV.U32 R26, RZ, RZ, R8 ;  /* 0x000000ffff1a7224 */ /* 0x000fce00078e0008 */
.L_x_9942:
[----:B------:R-:W-:Y:S05]  /*4730*/  BSYNC B1 ;  /* 0x0000000000017941 */ /* 0x000fea0003800000 */
.L_x_9940:
        /* <DEDUP_REMOVED lines=16> */
.L_x_9946:
[----:B------:R-:W-:Y:S05]  /*4840*/  BSYNC B2 ;  /* 0x0000000000027941 */ /* 0x000fea0003800000 */
.L_x_9945:
        /* <DEDUP_REMOVED lines=44> */
.L_x_9944:
[----:B------:R-:W-:Y:S05]  /*4b10*/  BSYNC B1 ;  /* 0x0000000000017941 */ /* 0x000fea0003800000 */
.L_x_9943:
        /* <DEDUP_REMOVED lines=10> */
.L_x_9939:
        /* <DEDUP_REMOVED lines=12> */
.L_x_9948:
[----:B------:R-:W-:-:S07]  /*4c80*/  IMAD.MOV.U32 R26, RZ, RZ, R8 ;  /* 0x000000ffff1a7224 */ /* 0x000fce00078e0008 */
.L_x_9949:
[----:B------:R-:W-:Y:S05]  /*4c90*/  BSYNC B1 ;  /* 0x0000000000017941 */ /* 0x000fea0003800000 */
.L_x_9947:
        /* <DEDUP_REMOVED lines=16> */
.L_x_9953:
[----:B------:R-:W-:Y:S05]  /*4da0*/  BSYNC B2 ;  /* 0x0000000000027941 */ /* 0x000fea0003800000 */
.L_x_9952:
        /* <DEDUP_REMOVED lines=44> */
.L_x_9951:
[----:B------:R-:W-:Y:S05]  /*5070*/  BSYNC B1 ;  /* 0x0000000000017941 */ /* 0x000fea0003800000 */
.L_x_9950:
        /* <DEDUP_REMOVED lines=13> */
.L_x_9954:
        /* <DEDUP_REMOVED lines=12> */
.L_x_9957:
[----:B------:R-:W-:-:S07]  /*5210*/  IMAD.MOV.U32 R27, RZ, RZ, R8 ;  /* 0x000000ffff1b7224 */ /* 0x000fce00078e0008 */
.L_x_9958:
[----:B------:R-:W-:Y:S05]  /*5220*/  BSYNC B1 ;  /* 0x0000000000017941 */ /* 0x000fea0003800000 */
.L_x_9956:
        /* <DEDUP_REMOVED lines=16> */
.L_x_9962:
[----:B------:R-:W-:Y:S05]  /*5330*/  BSYNC B2 ;  /* 0x0000000000027941 */ /* 0x000fea0003800000 */
.L_x_9961:
        /* <DEDUP_REMOVED lines=44> */
.L_x_9960:
[----:B------:R-:W-:Y:S05]  /*5600*/  BSYNC B1 ;  /* 0x0000000000017941 */ /* 0x000fea0003800000 */
.L_x_9959:
        /* <DEDUP_REMOVED lines=9> */
.L_x_9955:
        /* <DEDUP_REMOVED lines=12> */
.L_x_9964:
[----:B------:R-:W-:-:S07]  /*5760*/  MOV R27, R8 ;  /* 0x00000008001b7202 */ /* 0x000fce0000000f00 */
.L_x_9965:
[----:B------:R-:W-:Y:S05]  /*5770*/  BSYNC B1 ;  /* 0x0000000000017941 */ /* 0x000fea0003800000 */
.L_x_9963:
        /* <DEDUP_REMOVED lines=16> */
.L_x_9969:
[----:B------:R-:W-:Y:S05]  /*5880*/  BSYNC B2 ;  /* 0x0000000000027941 */ /* 0x000fea0003800000 */
.L_x_9968:
        /* <DEDUP_REMOVED lines=44> */
.L_x_9967:
[----:B------:R-:W-:Y:S05]  /*5b50*/  BSYNC B1 ;  /* 0x0000000000017941 */ /* 0x000fea0003800000 */
.L_x_9966:
        /* <DEDUP_REMOVED lines=12> */
.L_x_9970:
        /* <DEDUP_REMOVED lines=12> */
.L_x_9973:
[----:B------:R-:W-:-:S07]  /*5ce0*/  MOV R15, R8 ;  /* 0x00000008000f7202 */ /* 0x000fce0000000f00 */
.L_x_9974:
[----:B------:R-:W-:Y:S05]  /*5cf0*/  BSYNC B1 ;  /* 0x0000000000017941 */ /* 0x000fea0003800000 */
.L_x_9972:
        /* <DEDUP_REMOVED lines=18> */
.L_x_9978:
[----:B------:R-:W-:Y:S05]  /*5e20*/  BSYNC B2 ;  /* 0x0000000000027941 */ /* 0x000fea0003800000 */
.L_x_9977:
        /* <DEDUP_REMOVED lines=44> */
.L_x_9976:
[----:B------:R-:W-:Y:S05]  /*60f0*/  BSYNC B1 ;  /* 0x0000000000017941 */ /* 0x000fea0003800000 */
.L_x_9975:
        /* <DEDUP_REMOVED lines=10> */
.L_x_9971:
[----:B------:R-:W0:Y:S01]  /*61a0*/  LDC.64 R106, c[0x0][0x238] ;  /* 0x00008e00ff6a7b82 */ /* 0x000e220000000a00 */
[----:B------:R-:W-:Y:S02]  /*61b0*/  P2R R20, PR, RZ, 0x4 ;  /* 0x00000004ff147803 */ /* 0x000fe40000000000 */
[----:B------:R-:W-:Y:S02]  /*61c0*/  ISETP.NE.AND P2, PT, R17, RZ, PT ;  /* 0x000000ff1100720c */ /* 0x000fe40003f45270 */
[----:B------:R-:W-:Y:S02]  /*61d0*/  SEL R15, RZ, 0x10000, P4 ;  /* 0x00010000ff0f7807 */ /* 0x000fe40002000000 */
[----:B------:R-:W-:Y:S01]  /*61e0*/  SEL R22, RZ, 0x100, P3 ;  /* 0x00000100ff167807 */ /* 0x000fe20001800000 */
[----:B------:R-:W1:Y:S01]  /*61f0*/  LDC.64 R104, c[0x0][0x240] ;  /* 0x00009000ff687b82 */ /* 0x000e620000000a00 */
[----:B------:R-:W-:Y:S02]  /*6200*/  ISETP.NE.AND P4, PT, R16, RZ, PT ;  /* 0x000000ff1000720c */ /* 0x000fe40003f85270 */
[----:B------:R-:W-:-:S02]  /*6210*/  ISETP.NE.AND P3, PT, R13, RZ, PT ;  /* 0x000000ff0d00720c */ /* 0x000fc40003f65270 */
[----:B------:R-:W-:Y:S02]  /*6220*/  SEL R19, RZ, 0x1000000, P5 ;  /* 0x01000000ff137807 */ /* 0x000fe40002800000 */
[----:B------:R-:W-:Y:S01]  /*6230*/  SEL R18, RZ, 0x1, P2 ;  /* 0x00000001ff127807 */ /* 0x000fe20001000000 */
[----:B------:R-:W2:Y:S01]  /*6240*/  @P0 LDC.64 R16, c[0x0][0x228] ;  /* 0x00008a00ff100b82 */ /* 0x000ea20000000a00 */
[----:B------:R-:W-:Y:S02]  /*6250*/  ISETP.NE.AND P5, PT, R14, RZ, PT ;  /* 0x000000ff0e00720c */ /* 0x000fe40003fa5270 */
        /* <DEDUP_REMOVED lines=11> */
[----:B------:R-:W-:Y:S01]  /*6310*/  IMAD.WIDE.U32 R14, R14, 0x100, RZ ;  /* 0x000001000e0e7825 */ /* 0x000fe200078e00ff */
[----:B------:R-:W-:-:S02]  /*6320*/  IADD3 R113, R103, 0x20, RZ ;  /* 0x0000002067717810 */ /* 0x000fc40007ffe0ff */
[----:B------:R-:W-:Y:S01]  /*6330*/  LOP3.LUT R14, R14, R18, R20, 0xfe, !PT ;  /* 0x000000120e0e7212 */ /* 0x000fe200078efe14 */
[----:B0-----:R-:W-:Y:S01]  /*6340*/  IMAD.WIDE.U32 R18, R103, 0x20, R106 ;  /* 0x0000002067127825 */ /* 0x001fe200078e006a */
[----:B------:R-:W-:Y:S02]  /*6350*/  LOP3.LUT R15, R15, R93, R21, 0xfe, !PT ;  /* 0x0000005d0f0f7212 */ /* 0x000fe400078efe15 */
[----:B------:R-:W-:Y:S01]  /*6360*/  LOP3.LUT R14, R14, R23, RZ, 0xfc, !PT ;  /* 0x000000170e0e7212 */ /* 0x000fe200078efcff */
[----:B-1----:R-:W-:Y:S01]  /*6370*/  IMAD.WIDE.U32 R20, R103, 0x8, R104 ;  /* 0x0000000867147825 */ /* 0x002fe200078e0068 */
[----:B------:R-:W-:Y:S03]  /*6380*/  STG.E.128 desc[UR4][R18.64], R28 ;  /* 0x0000001c12007986 */ /* 0x000fe6000c101d04 */
[C---:B--2---:R-:W-:Y:S01]  /*6390*/  @P0 IMAD.WIDE.U32 R16, R113.reuse, 0x10, R16 ;  /* 0x0000001071100825 */ /* 0x044fe200078e0010 */
[----:B------:R0:W-:Y:S04]  /*63a0*/  STG.E.128 desc[UR4][R18.64+0x10], R24 ;  /* 0x0000101812007986 */ /* 0x0001e8000c101d04 */
[----:B------:R1:W-:Y:S01]  /*63b0*/  STG.E.64 desc[UR4][R20.64], R14 ;  /* 0x0000000e14007986 */ /* 0x0003e2000c101b04 */
[----:B---3--:R-:W-:-:S04]  /*63c0*/  @P1 IMAD.WIDE.U32 R12, R113, 0x20, R12 ;  /* 0x00000020710c1825 */ /* 0x008fc800078e000c */
[----:B0-----:R-:W-:Y:S01]  /*63d0*/  IMAD.WIDE.U32 R18, R113, 0x10, R118 ;  /* 0x0000001071127825 */ /* 0x001fe200078e0076 */
[----:B-1----:R-:W-:Y:S06]  /*63e0*/  @!P0 BRA `(.L_x_9979) ;  /* 0x0000000000508947 */ /* 0x002fec0003800000 */
        /* <DEDUP_REMOVED lines=20> */
.L_x_9979:
[----:B------:R1:W5:Y:S04]  /*6530*/  @P1 LDG.E.128 R36, desc[UR4][R12.64] ;  /* 0x000000040c241981 */ /* 0x000368000c1e1d00 */
        /* <DEDUP_REMOVED lines=15> */
.L_x_9981:
[----:B------:R-:W-:-:S07]  /*6630*/  MOV R22, R8 ;  /* 0x0000000800167202 */ /* 0x000fce0000000f00 */
.L_x_9982:
[----:B------:R-:W-:Y:S05]  /*6640*/  BSYNC B1 ;  /* 0x0000000000017941 */ /* 0x000fea0003800000 */
.L_x_9980:
        /* <DEDUP_REMOVED lines=16> */
.L_x_9986:
[----:B------:R-:W-:Y:S05]  /*6750*/  BSYNC B2 ;  /* 0x0000000000027941 */ /* 0x000fea0003800000 */
.L_x_9985:
        /* <DEDUP_REMOVED lines=44> */
.L_x_9984:
[----:B------:R-:W-:Y:S05]  /*6a20*/  BSYNC B1 ;  /* 0x0000000000017941 */ /* 0x000fea0003800000 */
.L_x_9983:
        /* <DEDUP_REMOVED lines=14> */
.L_x_9987:
        /* <DEDUP_REMOVED lines=12> */
.L_x_9990:
[----:B------:R-:W-:-:S07]  /*6bd0*/  MOV R10, R8 ;  /* 0x00000008000a7202 */ /* 0x000fce0000000f00 */
.L_x_9991:
[----:B------:R-:W-:Y:S05]  /*6be0*/  BSYNC B1 ;  /* 0x0000000000017941 */ /* 0x000fea0003800000 */
.L_x_9989:
        /* <DEDUP_REMOVED lines=16> */
.L_x_9995:
[----:B------:R-:W-:Y:S05]  /*6cf0*/  BSYNC B2 ;  /* 0x0000000000027941 */ /* 0x000fea0003800000 */
.L_x_9994:
        /* <DEDUP_REMOVED lines=44> */
.L_x_9993:
[----:B------:R-:W-:Y:S05]  /*6fc0*/  BSYNC B1 ;  /* 0x0000000000017941 */ /* 0x000fea0003800000 */
.L_x_9992:
        /* <DEDUP_REMOVED lines=9> */
.L_x_9988:
        /* <DEDUP_REMOVED lines=12> */
.L_x_9997:
[----:B------:R-:W-:-:S07]  /*7120*/  IMAD.MOV.U32 R12, RZ, RZ, R8 ;  /* 0x000000ffff0c7224 */ /* 0x000fce00078e0008 */
.L_x_9998:
[----:B------:R-:W-:Y:S05]  /*7130*/  BSYNC B1 ;  /* 0x0000000000017941 */ /* 0x000fea0003800000 */
.L_x_9996:
        /* <DEDUP_REMOVED lines=16> */
.L_x_10002:
[----:B------:R-:W-:Y:S05]  /*7240*/  BSYNC B2 ;  /* 0x0000000000027941 */ /* 0x000fea0003800000 */
.L_x_10001:
        /* <DEDUP_REMOVED lines=44> */
.L_x_10000:
[----:B------:R-:W-:Y:S05]  /*7510*/  BSYNC B1 ;  /* 0x0000000000017941 */ /* 0x000fea0003800000 */
.L_x_9999:
        /* <DEDUP_REMOVED lines=13> */
.L_x_10003:
        /* <DEDUP_REMOVED lines=12> */
.L_x_10006:
[----:B------:R-:W-:-:S07]  /*76b0*/  IMAD.MOV.U32 R11, RZ, RZ, R8 ;  /* 0x000000ffff0b7224 */ /* 0x000fce00078e0008 */
.L_x_10007:
[----:B------:R-:W-:Y:S05]  /*76c0*/  BSYNC B1 ;  /* 0x0000000000017941 */ /* 0x000fea0003800000 */
.L_x_10005:
        /* <DEDUP_REMOVED lines=16> */
.L_x_10011:
[----:B------:R-:W-:Y:S05]  /*77d0*/  BSYNC B2 ;  /* 0x0000000000027941 */ /* 0x000fea0003800000 */
.L_x_10010:
        /* <DEDUP_REMOVED lines=44> */
.L_x_10009:
[----:B------:R-:W-:Y:S05]  /*7aa0*/  BSYNC B1 ;  /* 0x0000000000017941 */ /* 0x000fea0003800000 */
.L_x_10008:
        /* <DEDUP_REMOVED lines=10> */
.L_x_10004:
        /* <DEDUP_REMOVED lines=12> */
.L_x_10013:
[----:B------:R-:W-:-:S07]  /*7c10*/  IMAD.MOV.U32 R12, RZ, RZ, R8 ;  /* 0x000000ffff0c7224 */ /* 0x000fce00078e0008 */
.L_x_10014:
[----:B------:R-:W-:Y:S05]  /*7c20*/  BSYNC B1 ;  /* 0x0000000000017941 */ /* 0x000fea0003800000 */
.L_x_10012:
        /* <DEDUP_REMOVED lines=16> */
.L_x_10018:
[----:B------:R-:W-:Y:S05]  /*7d30*/  BSYNC B2 ;  /* 0x0000000000027941 */ /* 0x000fea0003800000 */
.L_x_10017:
        /* <DEDUP_REMOVED lines=44> */
.L_x_10016:
[----:B------:R-:W-:Y:S05]  /*8000*/  BSYNC B1 ;  /* 0x0000000000017941 */ /* 0x000fea0003800000 */
.L_x_10015:
        /* <DEDUP_REMOVED lines=14> */
.L_x_10019:
        /* <DEDUP_REMOVED lines=12> */
.L_x_10022:
[----:B------:R-:W-:-:S07]  /*81b0*/  IMAD.MOV.U32 R92, RZ, RZ, R8 ;  /* 0x000000ffff5c7224 */ /* 0x000fce00078e0008 */
.L_x_10023:
[----:B------:R-:W-:Y:S05]  /*81c0*/  BSYNC B1 ;  /* 0x0000000000017941 */ /* 0x000fea0003800000 */
.L_x_10021:
        /* <DEDUP_REMOVED lines=16> */
.L_x_10027:
[----:B------:R-:W-:Y:S05]  /*82d0*/  BSYNC B2 ;  /* 0x0000000000027941 */ /* 0x000fea0003800000 */
.L_x_10026:
        /* <DEDUP_REMOVED lines=44> */
.L_x_10025:
[----:B------:R-:W-:Y:S05]  /*85a0*/  BSYNC B1 ;  /* 0x0000000000017941 */ /* 0x000fea0003800000 */
.L_x_10024:
        /* <DEDUP_REMOVED lines=9> */
.L_x_10020:
        /* <DEDUP_REMOVED lines=12> */
.L_x_10029:
[----:B------:R-:W-:-:S07]  /*8700*/  MOV R92, R8 ;  /* 0x00000008005c7202 */ /* 0x000fce0000000f00 */
.L_x_10030:
[----:B------:R-:W-:Y:S05]  /*8710*/  BSYNC B1 ;  /* 0x0000000000017941 */ /* 0x000fea0003800000 */
.L_x_10028:
        /* <DEDUP_REMOVED lines=16> */
.L_x_10034:
[----:B------:R-:W-:Y:S05]  /*8820*/  BSYNC B2 ;  /* 0x0000000000027941 */ /* 0x000fea0003800000 */
.L_x_10033:
        /* <DEDUP_REMOVED lines=44> */
.L_x_10032:
[----:B------:R-:W-:Y:S05]  /*8af0*/  BSYNC B1 ;  /* 0x0000000000017941 */ /* 0x000fea0003800000 */
.L_x_10031:
        /* <DEDUP_REMOVED lines=13> */
.L_x_10035:
        /* <DEDUP_REMOVED lines=12> */
.L_x_10038:
[----:B------:R-:W-:-:S07]  /*8c90*/  MOV R92, R8 ;  /* 0x00000008005c7202 */ /* 0x000fce0000000f00 */
.L_x_10039:
[----:B------:R-:W-:Y:S05]  /*8ca0*/  BSYNC B1 ;  /* 0x0000000000017941 */ /* 0x000fea0003800000 */
.L_x_10037:
        /* <DEDUP_REMOVED lines=16> */
.L_x_10043:
[----:B------:R-:W-:Y:S05]  /*8db0*/  BSYNC B2 ;  /* 0x0000000000027941 */ /* 0x000fea0003800000 */
.L_x_10042:
        /* <DEDUP_REMOVED lines=44> */
.L_x_10041:
[----:B------:R-:W-:Y:S05]  /*9080*/  BSYNC B1 ;  /* 0x0000000000017941 */ /* 0x000fea0003800000 */
.L_x_10040:
        /* <DEDUP_REMOVED lines=10> */
.L_x_10036:
        /* <DEDUP_REMOVED lines=12> */
.L_x_10045:
[----:B------:R-:W-:-:S07]  /*91f0*/  IMAD.MOV.U32 R92, RZ, RZ, R8 ;  /* 0x000000ffff5c7224 */ /* 0x000fce00078e0008 */
.L_x_10046:
[----:B------:R-:W-:Y:S05]  /*9200*/  BSYNC B1 ;  /* 0x0000000000017941 */ /* 0x000fea0003800000 */
.L_x_10044:
        /* <DEDUP_REMOVED lines=16> */
.L_x_10050:
[----:B------:R-:W-:Y:S05]  /*9310*/  BSYNC B2 ;  /* 0x0000000000027941 */ /* 0x000fea0003800000 */
.L_x_10049:
        /* <DEDUP_REMOVED lines=44> */
.L_x_10048:
[----:B------:R-:W-:Y:S05]  /*95e0*/  BSYNC B1 ;  /* 0x0000000000017941 */ /* 0x000fea0003800000 */
.L_x_10047:
        /* <DEDUP_REMOVED lines=14> */
.L_x_10051:
        /* <DEDUP_REMOVED lines=12> */
.L_x_10054:
[----:B------:R-:W-:-:S07]  /*9790*/  IMAD.MOV.U32 R17, RZ, RZ, R8 ;  /* 0x000000ffff117224 */ /* 0x000fce00078e0008 */
.L_x_10055:
[----:B------:R-:W-:Y:S05]  /*97a0*/  BSYNC B1 ;  /* 0x0000000000017941 */ /* 0x000fea0003800000 */
.L_x_10053:
        /* <DEDUP_REMOVED lines=16> */
.L_x_10059:
[----:B------:R-:W-:Y:S05]  /*98b0*/  BSYNC B2 ;  /* 0x0000000000027941 */ /* 0x000fea0003800000 */
.L_x_10058:
        /* <DEDUP_REMOVED lines=44> */
.L_x_10057:
[----:B------:R-:W-:Y:S05]  /*9b80*/  BSYNC B1 ;  /* 0x0000000000017941 */ /* 0x000fea0003800000 */
.L_x_10056:
        /* <DEDUP_REMOVED lines=9> */
.L_x_10052:
        /* <DEDUP_REMOVED lines=12> */
.L_x_10061:
[----:B------:R-:W-:-:S07]  /*9ce0*/  IMAD.MOV.U32 R17, RZ, RZ, R8 ;  /* 0x000000ffff117224 */ /* 0x000fce00078e0008 */
.L_x_10062:
[----:B------:R-:W-:Y:S05]  /*9cf0*/  BSYNC B1 ;  /* 0x0000000000017941 */ /* 0x000fea0003800000 */
.L_x_10060:
        /* <DEDUP_REMOVED lines=16> */
.L_x_10066:
[----:B------:R-:W-:Y:S05]  /*9e00*/  BSYNC B2 ;  /* 0x0000000000027941 */ /* 0x000fea0003800000 */
.L_x_10065:
        /* <DEDUP_REMOVED lines=44> */
.L_x_10064:
[----:B------:R-:W-:Y:S05]  /*a0d0*/  BSYNC B1 ;  /* 0x0000000000017941 */ /* 0x000fea0003800000 */
.L_x_10063:
        /* <DEDUP_REMOVED lines=12> */
.L_x_10067:
        /* <DEDUP_REMOVED lines=12> */
.L_x_10070:
[----:B------:R-:W-:-:S07]  /*a260*/  IMAD.MOV.U32 R14, RZ, RZ, R8 ;  /* 0x000000ffff0e7224 */ /* 0x000fce00078e0008 */
.L_x_10071:
[----:B------:R-:W-:Y:S05]  /*a270*/  BSYNC B1 ;  /* 0x0000000000017941 */ /* 0x000fea0003800000 */
.L_x_10069:
        /* <DEDUP_REMOVED lines=16> */
.L_x_10075:
[----:B------:R-:W-:Y:S05]  /*a380*/  BSYNC B2 ;  /* 0x0000000000027941 */ /* 0x000fea0003800000 */
.L_x_10074:
        /* <DEDUP_REMOVED lines=44> */
.L_x_10073:
[----:B------:R-:W-:Y:S05]  /*a650*/  BSYNC B1 ;  /* 0x0000000000017941 */ /* 0x000fea0003800000 */
.L_x_10072:
        /* <DEDUP_REMOVED lines=10> */
.L_x_10068:
        /* <DEDUP_REMOVED lines=12> */
.L_x_10077:
[----:B------:R-:W-:-:S07]  /*a7c0*/  MOV R14, R8 ;  /* 0x00000008000e7202 */ /* 0x000fce0000000f00 */
.L_x_10078:
[----:B------:R-:W-:Y:S05]  /*a7d0*/  BSYNC B1 ;  /* 0x0000000000017941 */ /* 0x000fea0003800000 */
.L_x_10076:
        /* <DEDUP_REMOVED lines=16> */
.L_x_10082:
[----:B------:R-:W-:Y:S05]  /*a8e0*/  BSYNC B2 ;  /* 0x0000000000027941 */ /* 0x000fea0003800000 */
.L_x_10081:
        /* <DEDUP_REMOVED lines=44> */
.L_x_10080:
[----:B------:R-:W-:Y:S05]  /*abb0*/  BSYNC B1 ;  /* 0x0000000000017941 */ /* 0x000fea0003800000 */
.L_x_10079:
        /* <DEDUP_REMOVED lines=13> */
.L_x_10083:
        /* <DEDUP_REMOVED lines=12> */
.L_x_10086:
[----:B------:R-:W-:-:S07]  /*ad50*/  MOV R100, R8 ;  /* 0x0000000800647202 */ /* 0x000fce0000000f00 */
.L_x_10087:
[----:B------:R-:W-:Y:S05]  /*ad60*/  BSYNC B1 ;  /* 0x0000000000017941 */ /* 0x000fea0003800000 */
.L_x_10085:
        /* <DEDUP_REMOVED lines=16> */
.L_x_10091:
[----:B------:R-:W-:Y:S05]  /*ae70*/  BSYNC B2 ;  /* 0x0000000000027941 */ /* 0x000fea0003800000 */
.L_x_10090:
        /* <DEDUP_REMOVED lines=44> */
.L_x_10089:
[----:B------:R-:W-:Y:S05]  /*b140*/  BSYNC B1 ;  /* 0x0000000000017941 */ /* 0x000fea0003800000 */
.L_x_10088:
        /* <DEDUP_REMOVED lines=9> */
.L_x_10084:
        /* <DEDUP_REMOVED lines=12> */
.L_x_10093:
[----:B------:R-:W-:-:S07]  /*b2a0*/  MOV R108, R8 ;  /* 0x00000008006c7202 */ /* 0x000fce0000000f00 */
.L_x_10094:
[----:B------:R-:W-:Y:S05]  /*b2b0*/  BSYNC B1 ;  /* 0x0000000000017941 */ /* 0x000fea0003800000 */
.L_x_10092:
        /* <DEDUP_REMOVED lines=16> */
.L_x_10098:
[----:B------:R-:W-:Y:S05]  /*b3c0*/  BSYNC B2 ;  /* 0x0000000000027941 */ /* 0x000fea0003800000 */
.L_x_10097:
        /* <DEDUP_REMOVED lines=44> */
.L_x_10096:
[----:B------:R-:W-:Y:S05]  /*b690*/  BSYNC B1 ;  /* 0x0000000000017941 */ /* 0x000fea0003800000 */
.L_x_10095:
        /* <DEDUP_REMOVED lines=12> */
.L_x_10099:
        /* <DEDUP_REMOVED lines=12> */
.L_x_10102:
[----:B------:R-:W-:-:S07]  /*b820*/  MOV R101, R8 ;  /* 0x0000000800657202 */ /* 0x000fce0000000f00 */
.L_x_10103:
[----:B------:R-:W-:Y:S05]  /*b830*/  BSYNC B1 ;  /* 0x0000000000017941 */ /* 0x000fea0003800000 */
.L_x_10101:
        /* <DEDUP_REMOVED lines=18> */
.L_x_10107:
[----:B------:R-:W-:Y:S05]  /*b960*/  BSYNC B2 ;  /* 0x0000000000027941 */ /* 0x000fea0003800000 */
.L_x_10106:
        /* <DEDUP_REMOVED lines=44> */
.L_x_10105:
[----:B------:R-:W-:Y:S05]  /*bc30*/  BSYNC B1 ;  /* 0x0000000000017941 */ /* 0x000fea0003800000 */
.L_x_10104:
        /* <DEDUP_REMOVED lines=10> */
.L_x_10100:
        /* <DEDUP_REMOVED lines=27> */
[C---:B0-----:R-:W-:Y:S01]  /*be90*/  @P0 IMAD.WIDE.U32 R116, R109.reuse, 0x10, R116 ;  /* 0x000000106d740825 */ /* 0x041fe200078e0074 */
[----:B------:R-:W-:Y:S01]  /*bea0*/  STG.E.128 desc[UR4][R14.64], R20 ;  /* 0x000000140e007986 */ /* 0x000fe2000c101d04 */
[----:B------:R-:W-:Y:S02]  /*beb0*/  LOP3.LUT R12, R92, R93, RZ, 0xfc, !PT ;  /* 0x0000005d5c0c7212 */ /* 0x000fe400078efcff */
[----:B-1----:R-:W-:Y:S01]  /*bec0*/  @P1 IMAD.WIDE.U32 R114, R109, 0x20, R114 ;  /* 0x000000206d721825 */ /* 0x002fe200078e0072 */
[----:B------:R0:W-:Y:S03]  /*bed0*/  STG.E.128 desc[UR4][R14.64+0x10], R16 ;  /* 0x000010100e007986 */ /* 0x0001e6000c101d04 */
[----:B0-----:R-:W-:-:S05]  /*bee0*/  IMAD.WIDE.U32 R14, R113, 0x8, R104 ;  /* 0x00000008710e7825 */ /* 0x001fca00078e0068 */
        /* <DEDUP_REMOVED lines=22> */
.L_x_10108:
[----:B------:R2:W5:Y:S04]  /*c050*/  @P0 LDG.E.128 R40, desc[UR4][R116.64] ;  /* 0x0000000474280981 */ /* 0x000568000c1e1d00 */
[----:B------:R2:W5:Y:S04]  /*c060*/  @P1 LDG.E.128 R36, desc[UR4][R114.64] ;  /* 0x0000000472241981 */ /* 0x000568000c1e1d00 */
[----:B------:R2:W5:Y:S04]  /*c070*/  @P1 LDG.E.128 R32, desc[UR4][R114.64+0x10] ;  /* 0x0000100472201981 */ /* 0x000568000c1e1d00 */
[----:B------:R2:W5:Y:S01]  /*c080*/  LDG.E.128 R92, desc[UR4][R118.64] ;  /* 0x00000004765c7981 */ /* 0x000562000c1e1d00 */
[C---:B------:R-:W-:Y:S01]  /*c090*/  ISETP.NE.AND P3, PT, R108.reuse, 0x1, PT ;  /* 0x000000016c00780c */ /* 0x040fe20003f65270 */
[----:B------:R-:W-:Y:S01]  /*c0a0*/  BSSY B1, `(.L_x_10109) ;  /* 0x000000c000017945 */ /* 0x000fe20003800000 */
[----:B01----:R-:W-:-:S11]  /*c0b0*/  IADD3 R13, R108, 0x1, RZ ;  /* 0x000000016c0d7810 */ /* 0x003fd60007ffe0ff */
        /* <DEDUP_REMOVED lines=9> */
.L_x_10110:
[----:B------:R-:W-:-:S07]  /*c150*/  MOV R116, R8 ;  /* 0x0000000800747202 */ /* 0x000fce0000000f00 */
.L_x_10111:
[----:B------:R-:W-:Y:S05]  /*c160*/  BSYNC B1 ;  /* 0x0000000000017941 */ /* 0x000fea0003800000 */
.L_x_10109:
        /* <DEDUP_REMOVED lines=16> */
.L_x_10115:
[----:B------:R-:W-:Y:S05]  /*c270*/  BSYNC B2 ;  /* 0x0000000000027941 */ /* 0x000fea0003800000 */
.L_x_10114:
        /* <DEDUP_REMOVED lines=44> */
.L_x_10113:
[----:B------:R-:W-:Y:S05]  /*c540*/  BSYNC B1 ;  /* 0x0000000000017941 */ /* 0x000fea0003800000 */
.L_x_10112:
        /* <DEDUP_REMOVED lines=14> */
.L_x_10116:
        /* <DEDUP_REMOVED lines=12> */
.L_x_10119:
[----:B------:R-:W-:-:S07]  /*c6f0*/  MOV R10, R8 ;  /* 0x00000008000a7202 */ /* 0x000fce0000000f00 */
.L_x_10120:
[----:B------:R-:W-:Y:S05]  /*c700*/  BSYNC B1 ;  /* 0x0000000000017941 */ /* 0x000fea0003800000 */
.L_x_10118:
        /* <DEDUP_REMOVED lines=16> */
.L_x_10124:
[----:B------:R-:W-:Y:S05]  /*c810*/  BSYNC B2 ;  /* 0x0000000000027941 */ /* 0x000fea0003800000 */
.L_x_10123:
        /* <DEDUP_REMOVED lines=44> */
.L_x_10122:
[----:B------:R-:W-:Y:S05]  /*cae0*/  BSYNC B1 ;  /* 0x0000000000017941 */ /* 0x000fea0003800000 */
.L_x_10121:
        /* <DEDUP_REMOVED lines=9> */
.L_x_10117:
        /* <DEDUP_REMOVED lines=12> */
.L_x_10126:
[----:B------:R-:W-:-:S07]  /*cc40*/  MOV R13, R8 ;  /* 0x00000008000d7202 */ /* 0x000fce0000000f00 */
.L_x_10127:
[----:B------:R-:W-:Y:S05]  /*cc50*/  BSYNC B1 ;  /* 0x0000000000017941 */ /* 0x000fea0003800000 */
.L_x_10125:
        /* <DEDUP_REMOVED lines=16> */
.L_x_10131:
[----:B------:R-:W-:Y:S05]  /*cd60*/  BSYNC B2 ;  /* 0x0000000000027941 */ /* 0x000fea0003800000 */
.L_x_10130:
        /* <DEDUP_REMOVED lines=44> */
.L_x_10129:
[----:B------:R-:W-:Y:S05]  /*d030*/  BSYNC B1 ;  /* 0x0000000000017941 */ /* 0x000fea0003800000 */
.L_x_10128:
        /* <DEDUP_REMOVED lines=13> */
.L_x_10132:
        /* <DEDUP_REMOVED lines=12> */
.L_x_10135:
[----:B------:R-:W-:-:S07]  /*d1d0*/  MOV R11, R8 ;  /* 0x00000008000b7202 */ /* 0x000fce0000000f00 */
.L_x_10136:
[----:B------:R-:W-:Y:S05]  /*d1e0*/  BSYNC B1 ;  /* 0x0000000000017941 */ /* 0x000fea0003800000 */
.L_x_10134:
        /* <DEDUP_REMOVED lines=16> */
.L_x_10140:
[----:B------:R-:W-:Y:S05]  /*d2f0*/  BSYNC B2 ;  /* 0x0000000000027941 */ /* 0x000fea0003800000 */
.L_x_10139:
        /* <DEDUP_REMOVED lines=44> */
.L_x_10138:
[----:B------:R-:W-:Y:S05]  /*d5c0*/  BSYNC B1 ;  /* 0x0000000000017941 */ /* 0x000fea0003800000 */
.L_x_10137:
        /* <DEDUP_REMOVED lines=10> */
.L_x_10133:
        /* <DEDUP_REMOVED lines=12> */
.L_x_10142:
[----:B------:R-:W-:-:S07]  /*d730*/  MOV R92, R8 ;  /* 0x00000008005c7202 */ /* 0x000fce0000000f00 */
.L_x_10143:
[----:B------:R-:W-:Y:S05]  /*d740*/  BSYNC B1 ;  /* 0x0000000000017941 */ /* 0x000fea0003800000 */
.L_x_10141:
        /* <DEDUP_REMOVED lines=16> */
.L_x_10147:
[----:B------:R-:W-:Y:S05]  /*d850*/  BSYNC B2 ;  /* 0x0000000000027941 */ /* 0x000fea0003800000 */
.L_x_10146:
        /* <DEDUP_REMOVED lines=44> */
.L_x_10145:
[----:B------:R-:W-:Y:S05]  /*db20*/  BSYNC B1 ;  /* 0x0000000000017941 */ /* 0x000fea0003800000 */
.L_x_10144:
        /* <DEDUP_REMOVED lines=14> */
.L_x_10148:
        /* <DEDUP_REMOVED lines=12> */
.L_x_10151:
[----:B------:R-:W-:-:S07]  /*dcd0*/  MOV R96, R8 ;  /* 0x0000000800607202 */ /* 0x000fce0000000f00 */
.L_x_10152:
[----:B------:R-:W-:Y:S05]  /*dce0*/  BSYNC B1 ;  /* 0x0000000000017941 */ /* 0x000fea0003800000 */
.L_x_10150:
        /* <DEDUP_REMOVED lines=16> */
.L_x_10156:
[----:B------:R-:W-:Y:S05]  /*ddf0*/  BSYNC B2 ;  /* 0x0000000000027941 */ /* 0x000fea0003800000 */
.L_x_10155:
        /* <DEDUP_REMOVED lines=44> */
.L_x_10154:
[----:B------:R-:W-:Y:S05]  /*e0c0*/  BSYNC B1 ;  /* 0x0000000000017941 */ /* 0x000fea0003800000 */
.L_x_10153:
        /* <DEDUP_REMOVED lines=9> */
.L_x_10149:
        /* <DEDUP_REMOVED lines=12> */
.L_x_10158:
[----:B------:R-:W-:-:S07]  /*e220*/  MOV R108, R8 ;  /* 0x00000008006c7202 */ /* 0x000fce0000000f00 */
.L_x_10159:
[----:B------:R-:W-:Y:S05]  /*e230*/  BSYNC B1 ;  /* 0x0000000000017941 */ /* 0x000fea0003800000 */
.L_x_10157:
        /* <DEDUP_REMOVED lines=16> */
.L_x_10163:
[----:B------:R-:W-:Y:S05]  /*e340*/  BSYNC B2 ;  /* 0x0000000000027941 */ /* 0x000fea0003800000 */
.L_x_10162:
        /* <DEDUP_REMOVED lines=44> */
.L_x_10161:
[----:B------:R-:W-:Y:S05]  /*e610*/  BSYNC B1 ;  /* 0x0000000000017941 */ /* 0x000fea0003800000 */
.L_x_10160:
        /* <DEDUP_REMOVED lines=13> */
.L_x_10164:
        /* <DEDUP_REMOVED lines=12> */
.L_x_10167:
[----:B------:R-:W-:-:S07]  /*e7b0*/  MOV R97, R8 ;  /* 0x0000000800617202 */ /* 0x000fce0000000f00 */
.L_x_10168:
[----:B------:R-:W-:Y:S05]  /*e7c0*/  BSYNC B1 ;  /* 0x0000000000017941 */ /* 0x000fea0003800000 */
.L_x_10166:
        /* <DEDUP_REMOVED lines=16> */
.L_x_10172:
[----:B------:R-:W-:Y:S05]  /*e8d0*/  BSYNC B2 ;  /* 0x0000000000027941 */ /* 0x000fea0003800000 */
.L_x_10171:
        /* <DEDUP_REMOVED lines=44> */
.L_x_10170:
[----:B------:R-:W-:Y:S05]  /*eba0*/  BSYNC B1 ;  /* 0x0000000000017941 */ /* 0x000fea0003800000 */
.L_x_10169:
        /* <DEDUP_REMOVED lines=10> */
.L_x_10165:
        /* <DEDUP_REMOVED lines=12> */
.L_x_10174:
[----:B------:R-:W-:-:S07]  /*ed10*/  MOV R108, R8 ;  /* 0x00000008006c7202 */ /* 0x000fce0000000f00 */
.L_x_10175:
[----:B------:R-:W-:Y:S05]  /*ed20*/  BSYNC B1 ;  /* 0x0000000000017941 */ /* 0x000fea0003800000 */
.L_x_10173:
        /* <DEDUP_REMOVED lines=16> */
.L_x_10179:
[----:B------:R-:W-:Y:S05]  /*ee30*/  BSYNC B2 ;  /* 0x0000000000027941 */ /* 0x000fea0003800000 */
.L_x_10178:
        /* <DEDUP_REMOVED lines=41> */
[----:B------:R-:W-:Y:S01]  /*f0d0*/  LOP3.LUT R0, R115, UR30, R120, 0x96, !PT ;  /* 0x0000001e73007c12 */ /* 0x000fe2000f8e9678 */
[----:B------:R-:W-:Y:S01]  /*f0e0*/  IMAD.MOV.U32 R3, RZ, RZ, R92 ;  /* 0x000000ffff037224 */ /* 0x000fe200078e005c */
[----:B------:R-:W-:-:S08]  /*f0f0*/  LOP3.LUT R2, R93, UR31, R2, 0x96, !PT ;  /* 0x0000001f5d027c12 */ /* 0x000fd0000f8e9602 */
.L_x_10177:
[----:B------:R-:W-:Y:S05]  /*f100*/  BSYNC B1 ;  /* 0x0000000000017941 */ /* 0x000fea0003800000 */
.L_x_10176:
        /* <DEDUP_REMOVED lines=14> */
.L_x_10180:
        /* <DEDUP_REMOVED lines=12> */
.L_x_10183:
[----:B------:R-:W-:-:S07]  /*f2b0*/  MOV R93, R8 ;  /* 0x00000008005d7202 */ /* 0x000fce0000000f00 */
.L_x_10184:
[----:B------:R-:W-:Y:S05]  /*f2c0*/  BSYNC B1 ;  /* 0x0000000000017941 */ /* 0x000fea0003800000 */
.L_x_10182:
        /* <DEDUP_REMOVED lines=16> */
.L_x_10188:
[----:B------:R-:W-:Y:S05]  /*f3d0*/  BSYNC B2 ;  /* 0x0000000000027941 */ /* 0x000fea0003800000 */
.L_x_10187:
        /* <DEDUP_REMOVED lines=44> */
.L_x_10186:
[----:B------:R-:W-:Y:S05]  /*f6a0*/  BSYNC B1 ;  /* 0x0000000000017941 */ /* 0x000fea0003800000 */
.L_x_10185:
        /* <DEDUP_REMOVED lines=9> */
.L_x_10181:
        /* <DEDUP_REMOVED lines=12> */
.L_x_10190:
[----:B------:R-:W-:-:S07]  /*f800*/  MOV R93, R8 ;  /* 0x00000008005d7202 */ /* 0x000fce0000000f00 */
.L_x_10191:
[----:B------:R-:W-:Y:S05]  /*f810*/  BSYNC B1 ;  /* 0x0000000000017941 */ /* 0x000fea0003800000 */
.L_x_10189:
        /* <DEDUP_REMOVED lines=16> */
.L_x_10195:
[----:B------:R-:W-:Y:S05]  /*f920*/  BSYNC B2 ;  /* 0x0000000000027941 */ /* 0x000fea0003800000 */
.L_x_10194:
        /* <DEDUP_REMOVED lines=44> */
.L_x_10193:
[----:B------:R-:W-:Y:S05]  /*fbf0*/  BSYNC B1 ;  /* 0x0000000000017941 */ /* 0x000fea0003800000 */
.L_x_10192:
        /* <DEDUP_REMOVED lines=12> */
.L_x_10196:
        /* <DEDUP_REMOVED lines=12> */
.L_x_10199:
[----:B------:R-:W-:-:S07]  /*fd80*/  MOV R94, R8 ;  /* 0x00000008005e7202 */ /* 0x000fce0000000f00 */
.L_x_10200:
[----:B------:R-:W-:Y:S05]  /*fd90*/  BSYNC B1 ;  /* 0x0000000000017941 */ /* 0x000fea0003800000 */
.L_x_10198:
        /* <DEDUP_REMOVED lines=16> */
.L_x_10204:
[----:B------:R-:W-:Y:S05]  /*fea0*/  BSYNC B2 ;  /* 0x0000000000027941 */ /* 0x000fea0003800000 */
.L_x_10203:
        /* <DEDUP_REMOVED lines=44> */
.L_x_10202:
[----:B------:R-:W-:Y:S05]  /*10170*/  BSYNC B1 ;  /* 0x0000000000017941 */ /* 0x000fea0003800000 */
.L_x_10201:
        /* <DEDUP_REMOVED lines=10> */
.L_x_10197:
        /* <DEDUP_REMOVED lines=12> */
.L_x_10206:
[----:B------:R-:W-:-:S07]  /*102e0*/  MOV R94, R8 ;  /* 0x00000008005e7202 */ /* 0x000fce0000000f00 */
.L_x_10207:
[----:B------:R-:W-:Y:S05]  /*102f0*/  BSYNC B1 ;  /* 0x0000000000017941 */ /* 0x000fea0003800000 */
.L_x_10205:
        /* <DEDUP_REMOVED lines=16> */
.L_x_10211:
[----:B------:R-:W-:Y:S05]  /*10400*/  BSYNC B2 ;  /* 0x0000000000027941 */ /* 0x000fea0003800000 */
.L_x_10210:
        /* <DEDUP_REMOVED lines=44> */
.L_x_10209:
[----:B------:R-:W-:Y:S05]  /*106d0*/  BSYNC B1 ;  /* 0x0000000000017941 */ /* 0x000fea0003800000 */
.L_x_10208:
        /* <DEDUP_REMOVED lines=13> */
.L_x_10212:
        /* <DEDUP_REMOVED lines=12> */
.L_x_10215:
[----:B------:R-:W-:-:S07]  /*10870*/  MOV R100, R8 ;  /* 0x0000000800647202 */ /* 0x000fce0000000f00 */
.L_x_10216:
[----:B------:R-:W-:Y:S05]  /*10880*/  BSYNC B1 ;  /* 0x0000000000017941 */ /* 0x000fea0003800000 */
.L_x_10214:
        /* <DEDUP_REMOVED lines=16> */
.L_x_10220:
[----:B------:R-:W-:Y:S05]  /*10990*/  BSYNC B2 ;  /* 0x0000000000027941 */ /* 0x000fea0003800000 */
.L_x_10219:
        /* <DEDUP_REMOVED lines=42> */
[----:B------:R-:W-:Y:S01]  /*10c40*/  HFMA2.MMA R114, -RZ, RZ, 0, 0 ;  /* 0x00000000ff727435 */ /* 0x000fe200000001ff */
[----:B------:R-:W-:-:S10]  /*10c50*/  LOP3.LUT R2, R115, UR31, R2, 0x96, !PT ;  /* 0x0000001f73027c12 */ /* 0x000fd4000f8e9602 */
.L_x_10218:
[----:B------:R-:W-:Y:S05]  /*10c60*/  BSYNC B1 ;  /* 0x0000000000017941 */ /* 0x000fea0003800000 */
.L_x_10217:
        /* <DEDUP_REMOVED lines=9> */
.L_x_10213:
        /* <DEDUP_REMOVED lines=12> */
.L_x_10222:
[----:B------:R-:W-:-:S07]  /*10dc0*/  MOV R108, R8 ;  /* 0x00000008006c7202 */ /* 0x000fce0000000f00 */
.L_x_10223:
[----:B------:R-:W-:Y:S05]  /*10dd0*/  BSYNC B1 ;  /* 0x0000000000017941 */ /* 0x000fea0003800000 */
.L_x_10221:
        /* <DEDUP_REMOVED lines=16> */
.L_x_10227:
[----:B------:R-:W-:Y:S05]  /*10ee0*/  BSYNC B2 ;  /* 0x0000000000027941 */ /* 0x000fea0003800000 */
.L_x_10226:
        /* <DEDUP_REMOVED lines=43> */
[----:B------:R-:W-:-:S11]  /*111a0*/  HFMA2.MMA R115, -RZ, RZ, 0, 0 ;  /* 0x00000000ff737435 */ /* 0x000fd600000001ff */
.L_x_10225:
[----:B------:R-:W-:Y:S05]  /*111b0*/  BSYNC B1 ;  /* 0x0000000000017941 */ /* 0x000fea0003800000 */
.L_x_10224:
        /* <DEDUP_REMOVED lines=12> */
.L_x_10228:
        /* <DEDUP_REMOVED lines=12> */
.L_x_10231:
[----:B------:R-:W-:-:S07]  /*11340*/  MOV R101, R8 ;  /* 0x0000000800657202 */ /* 0x000fce0000000f00 */
.L_x_10232:
[----:B------:R-:W-:Y:S05]  /*11350*/  BSYNC B1 ;  /* 0x0000000000017941 */ /* 0x000fea0003800000 */
.L_x_10230:
        /* <DEDUP_REMOVED lines=16> */
.L_x_10236:
[----:B------:R-:W-:Y:S05]  /*11460*/  BSYNC B2 ;  /* 0x0000000000027941 */ /* 0x000fea0003800000 */
.L_x_10235:
        /* <DEDUP_REMOVED lines=44> */
.L_x_10234:
[----:B------:R-:W-:Y:S05]  /*11730*/  BSYNC B1 ;  /* 0x0000000000017941 */ /* 0x000fea0003800000 */
.L_x_10233:
        /* <DEDUP_REMOVED lines=10> */
.L_x_10229:
        /* <DEDUP_REMOVED lines=71> */
.L_x_10237:
        /* <DEDUP_REMOVED lines=72> */
.L_x_10251:
[C---:B------:R-:W-:Y:S01]  /*120d0*/  FMUL.FTZ R104, R111.reuse, R111 ;  /* 0x0000006f6f687220 */ /* 0x040fe20000410000 */
[----:B-1----:R-:W-:Y:S01]  /*120e0*/  FADD.FTZ R106, R110, R117 ;  /* 0x000000756e6a7221 */ /* 0x002fe20000010000 */
[----:B------:R-:W-:Y:S02]  /*120f0*/  PLOP3.LUT P2, PT, PT, PT, UP0, 0x40, 0x0 ;  /* 0x000000000000781c */ /* 0x000fe40003f4e808 */
[----:B------:R-:W-:Y:S01]  /*12100*/  PLOP3.LUT P3, PT, PT, PT, UP0, 0x40, 0x0 ;  /* 0x000000000000781c */ /* 0x000fe20003f6e808 */
[----:B------:R-:W-:Y:S01]  /*12110*/  FFMA.FTZ R106, R106, R105, UR8 ;  /* 0x000000086a6a7e23 */ /* 0x000fe20008010069 */
[----:B------:R-:W-:Y:S02]  /*12120*/  FSEL R107, R104, RZ, !P2 ;  /* 0x000000ff686b7208 */ /* 0x000fe40005000000 */
[----:B------:R-:W1:Y:S01]  /*12130*/  @!P1 LDC.64 R104, c[0x0][0x250] ;  /* 0x00009400ff689b82 */ /* 0x000e620000000a00 */
[----:B0-----:R-:W-:Y:S02]  /*12140*/  FSEL R110, R111, RZ, P3 ;  /* 0x000000ff6f6e7208 */ /* 0x001fe40001800000 */
[----:B------:R-:W-:-:S03]  /*12150*/  FADD.FTZ R115, R106, R107 ;  /* 0x0000006b6a737221 */ /* 0x000fc60000010000 */
[C---:B------:R-:W-:Y:S01]  /*12160*/  FADD.FTZ R106, -R110.reuse, R28 ;  /* 0x0000001c6e6a7221 */ /* 0x040fe20000010100 */
[C---:B------:R-:W-:Y:S01]  /*12170*/  FADD.FTZ R107, -R110.reuse, R29 ;  /* 0x0000001d6e6b7221 */ /* 0x040fe20000010100 */
[C---:B------:R-:W-:Y:S01]  /*12180*/  FADD.FTZ R116, -R110.reuse, R12 ;  /* 0x0000000c6e747221 */ /* 0x040fe20000010100 */
[----:B------:R-:W0:Y:S01]  /*12190*/  @!P1 LDC.64 R28, c[0x0][0x258] ;  /* 0x00009600ff1c9b82 */ /* 0x000e220000000a00 */
[----:B------:R-:W2:Y:S01]  /*121a0*/  MUFU.RSQ R115, R115 ;  /* 0x0000007300737308 */ /* 0x000ea20000001400 */
[C---:B------:R-:W-:Y:S01]  /*121b0*/  FADD.FTZ R118, -R110.reuse, R13 ;  /* 0x0000000d6e767221 */ /* 0x040fe20000010100 */
[C---:B------:R-:W-:Y:S01]  /*121c0*/  FADD.FTZ R30, -R110.reuse, R30 ;  /* 0x0000001e6e1e7221 */ /* 0x040fe20000010100 */
[C---:B------:R-:W-:Y:S01]  /*121d0*/  FADD.FTZ R24, -R110.reuse, R24 ;  /* 0x000000186e187221 */ /* 0x040fe20000010100 */
        /* <DEDUP_REMOVED lines=19> */
[C---:B--2---:R-:W-:Y:S01]  /*12310*/  FMUL.FTZ R15, R115.reuse, R106 ;  /* 0x0000006a730f7220 */ /* 0x044fe20000410000 */
[C---:B------:R-:W-:Y:S01]  /*12320*/  FMUL.FTZ R17, R115.reuse, R30 ;  /* 0x0000001e73117220 */ /* 0x040fe20000410000 */
[----:B------:R-:W-:Y:S01]  /*12330*/  FADD.FTZ R110, -R110, R95 ;  /* 0x0000005f6e6e7221 */ /* 0x000fe20000010100 */
        /* <DEDUP_REMOVED lines=8> */
[----:B0-----:R-:W-:-:S04]  /*123c0*/  @!P1 IMAD.WIDE R28, R102, 0x4, R28 ;  /* 0x00000004661c9825 */ /* 0x001fc800078e021c */
[----:B------:R-:W-:Y:S01]  /*123d0*/  FFMA.FTZ R16, R64, R15, R88 ;  /* 0x0000000f40107223 */ /* 0x000fe20000010058 */
[C---:B------:R-:W-:Y:S01]  /*123e0*/  FMUL.FTZ R19, R115.reuse, R20 ;  /* 0x0000001473137220 */ /* 0x040fe20000410000 */
[C---:B------:R-:W-:Y:S01]  /*123f0*/  FMUL.FTZ R20, R115.reuse, R21 ;  /* 0x0000001573147220 */ /* 0x040fe20000410000 */
[----:B------:R-:W-:Y:S01]  /*12400*/  FFMA.FTZ R15, R62, R25, R86 ;  /* 0x000000193e0f7223 */ /* 0x000fe20000010056 */
[----:B-1----:R-:W-:Y:S01]  /*12410*/  FMUL.FTZ R105, R115, R18 ;  /* 0x0000001273697220 */ /* 0x002fe20000410000 */
[----:B------:R-:W-:Y:S01]  /*12420*/  FFMA.FTZ R18, R66, R17, R90 ;  /* 0x0000001142127223 */ /* 0x000fe2000001005a */
[----:B------:R-:W-:Y:S01]  /*12430*/  FFMA.FTZ R17, R65, R106, R89 ;  /* 0x0000006a41117223 */ /* 0x000fe20000010059 */
[----:B------:R-:W-:Y:S01]  /*12440*/  FFMA.FTZ R111, R61, R24, R85 ;  /* 0x000000183d6f7223 */ /* 0x000fe20000010055 */
[----:B---3--:R-:W-:Y:S01]  /*12450*/  IMAD.WIDE.U32 R24, R113, 0x10, R12 ;  /* 0x0000001071187825 */ /* 0x008fe200078e000c */
[----:B------:R0:W-:Y:S03]  /*12460*/  @!P1 STG.E desc[UR4][R28.64], R115 ;  /* 0x000000731c009986 */ /* 0x0001e6000c101904 */
[----:B------:R-:W-:Y:S01]  /*12470*/  FMUL.FTZ R30, R115, R31 ;  /* 0x0000001f731e7220 */ /* 0x000fe20000410000 */
[----:B------:R-:W-:Y:S01]  /*12480*/  F2FP.BF16.F32.PACK_AB R12, R17, R16 ;  /* 0x00000010110c723e */ /* 0x000fe200000010ff */
[----:B------:R-:W-:Y:S01]  /*12490*/  FFMA.FTZ R16, R56, R19, R80 ;  /* 0x0000001338107223 */ /* 0x000fe20000010050 */
        /* <DEDUP_REMOVED lines=8> */
[----:B0-----:R-:W-:Y:S01]  /*12520*/  FFMA.FTZ R29, R57, R20, R81 ;  /* 0x00000014391d7223 */ /* 0x001fe20000010051 */
[C---:B------:R-:W-:Y:S01]  /*12530*/  FMUL.FTZ R112, R115.reuse, R112 ;  /* 0x0000007073707220 */ /* 0x040fe20000410000 */
[C---:B------:R-:W-:Y:S01]  /*12540*/  FMUL.FTZ R114, R115.reuse, R114 ;  /* 0x0000007273727220 */ /* 0x040fe20000410000 */
[C---:B------:R-:W-:Y:S01]  /*12550*/  FMUL.FTZ R120, R115.reuse, R120 ;  /* 0x0000007873787220 */ /* 0x040fe20000410000 */
[----:B------:R-:W-:Y:S01]  /*12560*/  FMUL.FTZ R21, R115, R116 ;  /* 0x0000007473157220 */ /* 0x000fe20000410000 */
[----:B------:R-:W-:Y:S01]  /*12570*/  F2FP.BF16.F32.PACK_AB R16, R29, R16 ;  /* 0x000000101d10723e */ /* 0x000fe200000010ff */
[C---:B------:R-:W-:Y:S01]  /*12580*/  FMUL.FTZ R118, R115.reuse, R118 ;  /* 0x0000007673767220 */ /* 0x040fe20000410000 */
[----:B------:R-:W0:Y:S01]  /*12590*/  LDC.64 R28, c[0x0][0x210] ;  /* 0x00008400ff1c7b82 */ /* 0x000e220000000a00 */
        /* <DEDUP_REMOVED lines=21> */
[----:B------:R-:W-:Y:S01]  /*126f0*/  LEA.HI.X R27, R103, UR13, RZ, 0x4, P1 ;  /* 0x0000000d671b7c11 */ /* 0x000fe200088f24ff */
[----:B0-----:R-:W-:Y:S01]  /*12700*/  IMAD R102, R28, 0x4, R102 ;  /* 0x000000041c667824 */ /* 0x001fe200078e0266 */
[----:B------:R-:W-:Y:S02]  /*12710*/  F2FP.BF16.F32.PACK_AB R19, R114, R19 ;  /* 0x000000137213723e */ /* 0x000fe400000010ff */
[----:B------:R-:W-:Y:S01]  /*12720*/  F2FP.BF16.F32.PACK_AB R18, R23, R18 ;  /* 0x000000121712723e */ /* 0x000fe200000010ff */
[----:B------:R0:W-:Y:S01]  /*12730*/  STG.E.128 desc[UR4][R26.64], R12 ;  /* 0x0000000c1a007986 */ /* 0x0001e2000c101d04 */
[----:B------:R-:W-:Y:S02]  /*12740*/  F2FP.BF16.F32.PACK_AB R21, R31, R92 ;  /* 0x0000005c1f15723e */ /* 0x000fe400000010ff */
[----:B------:R-:W-:Y:S01]  /*12750*/  F2FP.BF16.F32.PACK_AB R23, R110, R107 ;  /* 0x0000006b6e17723e */ /* 0x000fe200000010ff */
[----:B------:R0:W-:Y:S01]  /*12760*/  STG.E.128 desc[UR4][R24.64], R16 ;  /* 0x0000001018007986 */ /* 0x0001e2000c101d04 */
[----:B------:R-:W-:-:S02]  /*12770*/  F2FP.BF16.F32.PACK_AB R22, R95, R22 ;  /* 0x000000165f16723e */ /* 0x000fc400000010ff */
[----:B------:R-:W-:Y:S02]  /*12780*/  LEA.HI.X R31, R109, UR13, RZ, 0x4, P2 ;  /* 0x0000000d6d1f7c11 */ /* 0x000fe400090f24ff */
[----:B------:R-:W-:Y:S02]  /*12790*/  F2FP.BF16.F32.PACK_AB R20, R93, R20 ;  /* 0x000000145d14723e */ /* 0x000fe400000010ff */
[----:B------:R-:W-:-:S03]  /*127a0*/  ISETP.GE.AND P1, PT, R102, R29, PT ;  /* 0x0000001d6600720c */ /* 0x000fc60003f26270 */
[----:B------:R0:W-:Y:S10]  /*127b0*/  STG.E.128 desc[UR4][R30.64], R20 ;  /* 0x000000141e007986 */ /* 0x0001f4000c101d04 */
[----:B------:R-:W-:Y:S05]  /*127c0*/  @!P1 BRA `(.L_x_10239) ;  /* 0xfffffee000449947 */ /* 0x000fea000383ffff */
[----:B------:R-:W-:Y:S05]  /*127d0*/  BSYNC B0 ;  /* 0x0000000000007941 */ /* 0x000fea0003800000 */
.L_x_9850:
[----:B------:R-:W-:Y:S05]  /*127e0*/  EXIT ;  /* 0x000000000000794d */ /* 0x000fea0003800000 */
.L_x_10238:
        /* <DEDUP_REMOVED lines=8> */
.L_x_10241:
[----:B------:R-:W-:Y:S05]  /*12870*/  BSYNC B1 ;  /* 0x0000000000017941 */ /* 0x000fea0003800000 */
.L_x_10240:
        /* <DEDUP_REMOVED lines=9> */
.L_x_10242:
[----:B------:R-:W-:Y:S02]  /*12910*/  IMAD.MOV.U32 R118, RZ, RZ, 0x4 ;  /* 0x00000004ff767424 */ /* 0x000fe400078e00ff */
[----:B------:R-:W-:-:S04]  /*12920*/  IMAD.MOV.U32 R105, RZ, RZ, R117 ;  /* 0x000000ffff697224 */ /* 0x000fc800078e0075 */
[----:B------:R-:W-:-:S05]  /*12930*/  FADD.FTZ R107, R106, R105 ;  /* 0x000000696a6b7221 */ /* 0x000fca0000010000 */
[----:B------:R-:W-:-:S07]  /*12940*/  MOV R119, R107 ;  /* 0x0000006b00777202 */ /* 0x000fce0000000f00 */
[----:B------:R-:W-:Y:S05]  /*12950*/  WARPSYNC.COLLECTIVE R116, `(.L_x_10243) ;  /* 0x0000000074087348 */ /* 0x000fea0003c00000 */
[----:B------:R0:W1:Y:S02]  /*12960*/  SHFL.BFLY P2, R117, R119, R118, R121 ;  /* 0x0c00007677757389 */ /* 0x0000640000040079 */
[----:B01----:R-:W-:Y:S01]  /*12970*/  ENDCOLLECTIVE ;  /* 0x000000000000791b */ /* 0x003fe20003800000 */
.L_x_10243:
[----:B------:R-:W-:Y:S01]  /*12980*/  HFMA2.MMA R118, -RZ, RZ, 0, 4.76837158203125e-07 ;  /* 0x00000008ff767435 */ /* 0x000fe200000001ff */
[----:B------:R-:W-:-:S05]  /*12990*/  MOV R104, R117 ;  /* 0x0000007500687202 */ /* 0x000fca0000000f00 */
[----:B------:R-:W-:-:S04]  /*129a0*/  FADD.FTZ R110, R107, R104 ;  /* 0x000000686b6e7221 */ /* 0x000fc80000010000 */
[----:B------:R-:W-:-:S07]  /*129b0*/  IMAD.MOV.U32 R119, RZ, RZ, R110 ;  /* 0x000000ffff777224 */ /* 0x000fce00078e006e */
[----:B------:R-:W-:Y:S05]  /*129c0*/  WARPSYNC.COLLECTIVE R116, `(.L_x_10244) ;  /* 0x0000000074087348 */ /* 0x000fea0003c00000 */
[----:B------:R0:W1:Y:S02]  /*129d0*/  SHFL.BFLY P2, R117, R119, R118, R121 ;  /* 0x0c00007677757389 */ /* 0x0000640000040079 */
[----:B01----:R-:W-:Y:S01]  /*129e0*/  ENDCOLLECTIVE ;  /* 0x000000000000791b */ /* 0x003fe20003800000 */
.L_x_10244:
        /* <DEDUP_REMOVED lines=8> */
.L_x_10245:
        /* <DEDUP_REMOVED lines=56> */
.L_x_10246:
[----:B------:R-:W-:Y:S02]  /*12df0*/  IMAD.MOV.U32 R118, RZ, RZ, 0x2 ;  /* 0x00000002ff767424 */ /* 0x000fe400078e00ff */
[----:B------:R-:W-:-:S04]  /*12e00*/  IMAD.MOV.U32 R107, RZ, RZ, R117 ;  /* 0x000000ffff6b7224 */ /* 0x000fc800078e0075 */
[----:B------:R-:W-:-:S05]  /*12e10*/  FADD.FTZ R107, R104, R107 ;  /* 0x0000006b686b7221 */ /* 0x000fca0000010000 */
[----:B------:R-:W-:-:S07]  /*12e20*/  MOV R119, R107 ;  /* 0x0000006b00777202 */ /* 0x000fce0000000f00 */
[----:B------:R-:W-:Y:S05]  /*12e30*/  WARPSYNC.COLLECTIVE R116, `(.L_x_10247) ;  /* 0x0000000074087348 */ /* 0x000fea0003c00000 */
[----:B------:R0:W1:Y:S02]  /*12e40*/  SHFL.BFLY P2, R117, R119, R118, R121 ;  /* 0x0c00007677757389 */ /* 0x0000640000040079 */
[----:B01----:R-:W-:Y:S01]  /*12e50*/  ENDCOLLECTIVE ;  /* 0x000000000000791b */ /* 0x003fe20003800000 */
.L_x_10247:
[----:B------:R-:W-:Y:S01]  /*12e60*/  HFMA2.MMA R118, -RZ, RZ, 0, 2.384185791015625e-07 ;  /* 0x00000004ff767435 */ /* 0x000fe200000001ff */
[----:B------:R-:W-:-:S05]  /*12e70*/  MOV R106, R117 ;  /* 0x00000075006a7202 */ /* 0x000fca0000000f00 */
[----:B------:R-:W-:-:S04]  /*12e80*/  FADD.FTZ R106, R107, R106 ;  /* 0x0000006a6b6a7221 */ /* 0x000fc80000010000 */
[----:B------:R-:W-:-:S07]  /*12e90*/  IMAD.MOV.U32 R119, RZ, RZ, R106 ;  /* 0x000000ffff777224 */ /* 0x000fce00078e006a */
[----:B------:R-:W-:Y:S05]  /*12ea0*/  WARPSYNC.COLLECTIVE R116, `(.L_x_10248) ;  /* 0x0000000074087348 */ /* 0x000fea0003c00000 */
[----:B------:R0:W1:Y:S02]  /*12eb0*/  SHFL.BFLY P2, R117, R119, R118, R121 ;  /* 0x0c00007677757389 */ /* 0x0000640000040079 */
[----:B01----:R-:W-:Y:S01]  /*12ec0*/  ENDCOLLECTIVE ;  /* 0x000000000000791b */ /* 0x003fe20003800000 */
.L_x_10248:
[----:B------:R-:W-:Y:S02]  /*12ed0*/  IMAD.MOV.U32 R118, RZ, RZ, 0x8 ;  /* 0x00000008ff767424 */ /* 0x000fe400078e00ff */
[----:B------:R-:W-:-:S04]  /*12ee0*/  IMAD.MOV.U32 R115, RZ, RZ, R117 ;  /* 0x000000ffff737224 */ /* 0x000fc800078e0075 */
[----:B------:R-:W-:-:S05]  /*12ef0*/  FADD.FTZ R115, R106, R115 ;  /* 0x000000736a737221 */ /* 0x000fca0000010000 */
[----:B------:R-:W-:-:S07]  /*12f00*/  MOV R119, R115 ;  /* 0x0000007300777202 */ /* 0x000fce0000000f00 */
[----:B------:R-:W-:Y:S05]  /*12f10*/  WARPSYNC.COLLECTIVE R116, `(.L_x_10249) ;  /* 0x0000000074087348 */ /* 0x000fea0003c00000 */
[----:B------:R0:W1:Y:S02]  /*12f20*/  SHFL.BFLY P2, R117, R119, R118, R121 ;  /* 0x0c00007677757389 */ /* 0x0000640000040079 */
[----:B01----:R-:W-:Y:S01]  /*12f30*/  ENDCOLLECTIVE ;  /* 0x000000000000791b */ /* 0x003fe20003800000 */
.L_x_10249:
[----:B------:R-:W-:Y:S01]  /*12f40*/  HFMA2.MMA R118, -RZ, RZ, 0, 9.5367431640625e-07 ;  /* 0x00000010ff767435 */ /* 0x000fe200000001ff */
[----:B------:R-:W-:-:S05]  /*12f50*/  MOV R110, R117 ;  /* 0x00000075006e7202 */ /* 0x000fca0000000f00 */
[----:B------:R-:W-:-:S04]  /*12f60*/  FADD.FTZ R110, R115, R110 ;  /* 0x0000006e736e7221 */ /* 0x000fc80000010000 */
[----:B------:R-:W-:-:S07]  /*12f70*/  IMAD.MOV.U32 R119, RZ, RZ, R110 ;  /* 0x000000ffff777224 */ /* 0x000fce00078e006e */
[----:B------:R-:W-:Y:S05]  /*12f80*/  WARPSYNC.COLLECTIVE R116, `(.L_x_10250) ;  /* 0x0000000074087348 */ /* 0x000fea0003c00000 */
[----:B------:R0:W1:Y:S02]  /*12f90*/  SHFL.BFLY P2, R117, R119, R118, R121 ;  /* 0x0c00007677757389 */ /* 0x0000640000040079 */
[----:B01----:R-:W-:Y:S01]  /*12fa0*/  ENDCOLLECTIVE ;  /* 0x000000000000791b */ /* 0x003fe20003800000 */
.L_x_10250:
[----:B------:R-:W-:Y:S05]  /*12fb0*/  BRA `(.L_x_10251) ;  /* 0xfffffff000447947 */ /* 0x000fea000383ffff */
.L_x_10252:
        /* <DEDUP_REMOVED lines=12> */
.L_x_20712:


//--------------------- .text._ZN10layer_norm31ln_parallel_residual_fwd_kernelINS_13Kernel_traitsIf6__halfS2_S2_fjLj768ELj1ELj4ELj1ELj16ENS_18Kernel_traits_baseILj768EfS2_S2_S2_fjLj128EEEEELb0ELb0ELb0EEEvNS_9FwdParamsE --------------------------
	.section	.text._ZN10layer_norm31ln_parallel_residual_fwd_kernelINS_13Kernel_traitsIf6__halfS2_S2_fjLj768ELj1ELj4ELj1ELj16ENS_18Kernel_traits_baseILj768EfS2_S2_S2_fjLj128EEEEELb0ELb0ELb0EEEvNS_9FwdParamsE,"ax",@progbits
	.align	128
        .global         _ZN10layer_norm31ln_parallel_residual_fwd_kernelINS_13Kernel_traitsIf6__halfS2_S2_fjLj768ELj1ELj4ELj1ELj16ENS_18Kernel_traits_baseILj768EfS2_S2_S2_fjLj128EEEEELb0ELb0ELb0EEEvNS_9FwdParamsE
        .type           _ZN10layer_norm31ln_parallel_residual_fwd_kernelINS_13Kernel_traitsIf6__halfS2_S2_fjLj768ELj1ELj4ELj1ELj16ENS_18Kernel_traits_baseILj768EfS2_S2_S2_fjLj128EEEEELb0ELb0ELb0EEEvNS_9FwdParamsE,@function
        .size           _ZN10layer_norm31ln_parallel_residual_fwd_kernelINS_13Kernel_traitsIf6__halfS2_S2_fjLj768ELj1ELj4ELj1ELj16ENS_18Kernel_traits_baseILj768EfS2_S2_S2_fjLj128EEEEELb0ELb0ELb0EEEvNS_9FwdParamsE,(.L_x_20713 - _ZN10layer_norm31ln_parallel_residual_fwd_kernelINS_13Kernel_traitsIf6__halfS2_S2_fjLj768ELj1ELj4ELj1ELj16ENS_18Kernel_traits_baseILj768EfS2_S2_S2_fjLj128EEEEELb0ELb0ELb0EEEvNS_9FwdParamsE)
        .other          _ZN10layer_norm31ln_parallel_residual_fwd_kernelINS_13Kernel_traitsIf6__halfS2_S2_fjLj768ELj1ELj4ELj1ELj16ENS_18Kernel_traits_baseILj768EfS2_S2_S2_fjLj128EEEEELb0ELb0ELb0EEEvNS_9FwdParamsE,@"STO_CUDA_ENTRY STV_DEFAULT"
_ZN10layer_norm31ln_parallel_residual_fwd_kernelINS_13Kernel_traitsIf6__halfS2_S2_fjLj768ELj1ELj4ELj1ELj16ENS_18Kernel_traits_baseILj768EfS2_S2_S2_fjLj128EEEEELb0ELb0ELb0EEEvNS_9FwdParamsE:
.text._ZN10layer_norm31ln_parallel_residual_fwd_kernelINS_13Kernel_traitsIf6__halfS2_S2_fjLj768ELj1ELj4ELj1ELj16ENS_18Kernel_traits_baseILj768EfS2_S2_S2_fjLj128EEEEELb0ELb0ELb0EEEvNS_9FwdParamsE:
        /* <DEDUP_REMOVED lines=54> */
.L_x_10254:
[----:B------:R-:W-:Y:S05]  /*0360*/  BSYNC B0 ;  /* 0x0000000000007941 */ /* 0x000fea0003800000 */
.L_x_10253:
[----:B------:R-:W-:Y:S04]  /*0370*/  BSSY B0, `(.L_x_10255) ;  /* 0x0000024000007945 */ /* 0x000fe80003800000 */
[----:B------:R-:W-:Y:S05]  /*0380*/  @!P6 BRA `(.L_x_10256) ;  /* 0x000000000088e947 */ /* 0x000fea0003800000 */
[----:B------:R-:W-:Y:S01]  /*0390*/  ULDC.64 UR10, c[0x0][0x2d0] ;  /* 0x0000b400000a7ab9 */ /* 0x000fe20000000a00 */
[----:B-1----:R-:W0:Y:S01]  /*03a0*/  LDC.64 R10, c[0x0][0x260] ;  /* 0x00009800ff0a7b82 */ /* 0x002e220000000a00 */
        /* <DEDUP_REMOVED lines=32> */
.L_x_10256:
[----:B------:R-:W-:Y:S05]  /*05b0*/  BSYNC B0 ;  /* 0x0000000000007941 */ /* 0x000fea0003800000 */
.L_x_10255:
[----:B------:R-:W-:Y:S04]  /*05c0*/  BSSY B0, `(.L_x_10257) ;  /* 0x0000023000007945 */ /* 0x000fe80003800000 */
[----:B------:R-:W-:Y:S05]  /*05d0*/  @!P2 BRA `(.L_x_10258) ;  /* 0x000000000084a947 */ /* 0x000fea0003800000 */
[----:B------:R-:W-:Y:S01]  /*05e0*/  ULDC.64 UR6, c[0x0][0x2c8] ;  /* 0x0000b20000067ab9 */ /* 0x000fe20000000a00 */
[----:B-12---:R-:W0:Y:S01]  /*05f0*/  LDC.64 R2, c[0x0][0x260] ;  /* 0x00009800ff027b82 */ /* 0x006e220000000a00 */
[----:B------:R-:W-:Y:S01]  /*0600*/  ISETP.NE.U32.AND P0, PT, RZ, UR6, PT ;  /* 0x00000006ff007c0c */ /* 0x000fe2000bf05070 */
[----:B------:R-:W-:Y:S01]  /*0610*/  ULDC.64 UR8, c[0x0][0x2d0] ;  /* 0x0000b40000087ab9 */ /* 0x000fe20000000a00 */
[----:B------:R-:W-:Y:S02]  /*0620*/  SHF.L.U32 R10, R77, 0x5, RZ ;  /* 0x000000054d0a7819 */ /* 0x000fe400000006ff */
[----:B------:R-:W-:Y:S02]  /*0630*/  CS2R R78, SRZ ;  /* 0x00000000004e7805 */ /* 0x000fe4000001ff00 */
        /* <DEDUP_REMOVED lines=27> */
.L_x_10258:
[----:B------:R-:W-:Y:S05]  /*07f0*/  BSYNC B0 ;  /* 0x0000000000007941 */ /* 0x000fea0003800000 */
.L_x_10257:
        /* <DEDUP_REMOVED lines=13> */
.L_x_10368:
        /* <DEDUP_REMOVED lines=29> */
.L_x_10262:
[----:B-----5:R-:W-:-:S05]  /*0aa0*/  HADD2.F32 R7, -RZ, R112.H0_H0 ;  /* 0x20000070ff077230 */ /* 0x020fca0000004100 */
[----:B------:R-:W-:Y:S01]  /*0ab0*/  FADD.FTZ R2, R7, R2 ;  /* 0x0000000207027221 */ /* 0x000fe20000010000 */
[----:B------:R-:W-:Y:S06]  /*0ac0*/  BRA `(.L_x_10263) ;  /* 0x0000000000107947 */ /* 0x000fec0003800000 */
.L_x_10261:
[----:B-----5:R-:W-:Y:S02]  /*0ad0*/  HADD2.F32 R7, -RZ, R108.H0_H0 ;  /* 0x2000006cff077230 */ /* 0x020fe40000004100 */
[----:B------:R-:W-:-:S03]  /*0ae0*/  @P3 HADD2.F32 R125, -RZ, R112.H0_H0 ;  /* 0x20000070ff7d3230 */ /* 0x000fc60000004100 */
[----:B------:R-:W-:-:S04]  /*0af0*/  FADD.FTZ R2, R7, R2 ;  /* 0x0000000207027221 */ /* 0x000fc80000010000 */
[----:B------:R-:W-:-:S07]  /*0b00*/  @P3 FADD.FTZ R2, R125, R2 ;  /* 0x000000027d023221 */ /* 0x000fce0000010000 */
.L_x_10263:
[----:B------:R-:W-:-:S04]  /*0b10*/  F2FP.F16.F32.PACK_AB R7, RZ, R2 ;  /* 0x00000002ff07723e */ /* 0x000fc800000000ff */
[----:B------:R-:W-:-:S07]  /*0b20*/  PRMT R116, R7, 0x7610, R116 ;  /* 0x0000761007747816 */ /* 0x000fce0000000074 */
.L_x_10264:
[----:B------:R-:W-:Y:S01]  /*0b30*/  HADD2.F32 R8, -RZ, R120.H1_H1 ;  /* 0x30000078ff087230 */ /* 0x000fe20000004100 */
[----:B------:R-:W-:Y:S06]  /*0b40*/  @P4 BRA `(.L_x_10265) ;  /* 0x0000000000204947 */ /* 0x000fec0003800000 */
[----:B------:R-:W-:-:S04]  /*0b50*/  ISETP.NE.U32.AND P5, PT, RZ, UR10, PT ;  /* 0x0000000aff007c0c */ /* 0x000fc8000bfa5070 */
[----:B------:R-:W-:-:S13]  /*0b60*/  ISETP.NE.AND.EX P5, PT, RZ, UR11, PT, P5 ;  /* 0x0000000bff007c0c */ /* 0x000fda000bfa5350 */
[----:B------:R-:W-:Y:S05]  /*0b70*/  @P5 BRA `(.L_x_10266) ;  /* 0x0000000000085947 */ /* 0x000fea0003800000 */
[----:B------:R-:W-:Y:S05]  /*0b80*/  @P0 BRA `(.L_x_10267) ;  /* 0x0000000000200947 */ /* 0x000fea0003800000 */
[----:B------:R-:W-:Y:S05]  /*0b90*/  BRA `(.L_x_10268) ;  /* 0x0000000000247947 */ /* 0x000fea0003800000 */
.L_x_10266:
[----:B-----5:R-:W-:-:S05]  /*0ba0*/  HADD2.F32 R7, -RZ, R112.H1_H1 ;  /* 0x30000070ff077230 */ /* 0x020fca0000004100 */
[----:B------:R-:W-:Y:S01]  /*0bb0*/  FADD.FTZ R8, R7, R8 ;  /* 0x0000000807087221 */ /* 0x000fe20000010000 */
[----:B------:R-:W-:Y:S06]  /*0bc0*/  BRA `(.L_x_10267) ;  /* 0x0000000000107947 */ /* 0x000fec0003800000 */
.L_x_10265:
[----:B-----5:R-:W-:Y:S02]  /*0bd0*/  HADD2.F32 R7, -RZ, R108.H1_H1 ;  /* 0x3000006cff077230 */ /* 0x020fe40000004100 */
[----:B------:R-:W-:-:S03]  /*0be0*/  @P3 HADD2.F32 R125, -RZ, R112.H1_H1 ;  /* 0x30000070ff7d3230 */ /* 0x000fc60000004100 */
[----:B------:R-:W-:-:S04]  /*0bf0*/  FADD.FTZ R8, R7, R8 ;  /* 0x0000000807087221 */ /* 0x000fc80000010000 */
[----:B------:R-:W-:-:S07]  /*0c00*/  @P3 FADD.FTZ R8, R125, R8 ;  /* 0x000000087d083221 */ /* 0x000fce0000010000 */
.L_x_10267:
[----:B------:R-:W-:-:S04]  /*0c10*/  F2FP.F16.F32.PACK_AB R7, RZ, R8 ;  /* 0x00000008ff07723e */ /* 0x000fc800000000ff */
[----:B------:R-:W-:-:S07]  /*0c20*/  PRMT R116, R116, 0x5410, R7 ;  /* 0x0000541074747816 */ /* 0x000fce0000000007 */
.L_x_10268:
[----:B------:R-:W-:Y:S01]  /*0c30*/  HADD2.F32 R7, -RZ, R121.H0_H0 ;  /* 0x20000079ff077230 */ /* 0x000fe20000004100 */
[----:B------:R-:W-:Y:S06]  /*0c40*/  @P4 BRA `(.L_x_10269) ;  /* 0x0000000000204947 */ /* 0x000fec0003800000 */
[----:B------:R-:W-:-:S04]  /*0c50*/  ISETP.NE.U32.AND P5, PT, RZ, UR10, PT ;  /* 0x0000000aff007c0c */ /* 0x000fc8000bfa5070 */
[----:B------:R-:W-:-:S13]  /*0c60*/  ISETP.NE.AND.EX P5, PT, RZ, UR11, PT, P5 ;  /* 0x0000000bff007c0c */ /* 0x000fda000bfa5350 */
[----:B------:R-:W-:Y:S05]  /*0c70*/  @P5 BRA `(.L_x_10270) ;  /* 0x0000000000085947 */ /* 0x000fea0003800000 */
[----:B------:R-:W-:Y:S05]  /*0c80*/  @P0 BRA `(.L_x_10271) ;  /* 0x0000000000200947 */ /* 0x000fea0003800000 */
[----:B------:R-:W-:Y:S05]  /*0c90*/  BRA `(.L_x_10272) ;  /* 0x0000000000247947 */ /* 0x000fea0003800000 */
.L_x_10270:
[----:B-----5:R-:W-:-:S05]  /*0ca0*/  HADD2.F32 R120, -RZ, R113.H0_H0 ;  /* 0x20000071ff787230 */ /* 0x020fca0000004100 */
[----:B------:R-:W-:Y:S01]  /*0cb0*/  FADD.FTZ R7, R120, R7 ;  /* 0x0000000778077221 */ /* 0x000fe20000010000 */
[----:B------:R-:W-:Y:S06]  /*0cc0*/  BRA `(.L_x_10271) ;  /* 0x0000000000107947 */ /* 0x000fec0003800000 */
.L_x_10269:
[----:B-----5:R-:W-:Y:S02]  /*0cd0*/  HADD2.F32 R120, -RZ, R109.H0_H0 ;  /* 0x2000006dff787230 */ /* 0x020fe40000004100 */
[----:B------:R-:W-:-:S03]  /*0ce0*/  @P3 HADD2.F32 R124, -RZ, R113.H0_H0 ;  /* 0x20000071ff7c3230 */ /* 0x000fc60000004100 */
[----:B------:R-:W-:-:S04]  /*0cf0*/  FADD.FTZ R7, R120, R7 ;  /* 0x0000000778077221 */ /* 0x000fc80000010000 */
[----:B------:R-:W-:-:S07]  /*0d00*/  @P3 FADD.FTZ R7, R124, R7 ;  /* 0x000000077c073221 */ /* 0x000fce0000010000 */
.L_x_10271:
[----:B------:R-:W-:-:S04]  /*0d10*/  F2FP.F16.F32.PACK_AB R120, RZ, R7 ;  /* 0x00000007ff78723e */ /* 0x000fc800000000ff */
[----:B------:R-:W-:-:S07]  /*0d20*/  PRMT R117, R120, 0x7610, R117 ;  /* 0x0000761078757816 */ /* 0x000fce0000000075 */
.L_x_10272:
[----:B------:R-:W-:Y:S01]  /*0d30*/  HADD2.F32 R130, -RZ, R121.H1_H1 ;  /* 0x30000079ff827230 */ /* 0x000fe20000004100 */
[----:B------:R-:W-:Y:S06]  /*0d40*/  @P4 BRA `(.L_x_10273) ;  /* 0x0000000000204947 */ /* 0x000fec0003800000 */
[----:B------:R-:W-:-:S04]  /*0d50*/  ISETP.NE.U32.AND P5, PT, RZ, UR10, PT ;  /* 0x0000000aff007c0c */ /* 0x000fc8000bfa5070 */
[----:B------:R-:W-:-:S13]  /*0d60*/  ISETP.NE.AND.EX P5, PT, RZ, UR11, PT, P5 ;  /* 0x0000000bff007c0c */ /* 0x000fda000bfa5350 */
[----:B------:R-:W-:Y:S05]  /*0d70*/  @P5 BRA `(.L_x_10274) ;  /* 0x0000000000085947 */ /* 0x000fea0003800000 */
[----:B------:R-:W-:Y:S05]  /*0d80*/  @P0 BRA `(.L_x_10275) ;  /* 0x0000000000200947 */ /* 0x000fea0003800000 */
[----:B------:R-:W-:Y:S05]  /*0d90*/  BRA `(.L_x_10276) ;  /* 0x0000000000247947 */ /* 0x000fea0003800000 */
.L_x_10274:
[----:B-----5:R-:W-:-:S05]  /*0da0*/  HADD2.F32 R121, -RZ, R113.H1_H1 ;  /* 0x30000071ff797230 */ /* 0x020fca0000004100 */
[----:B------:R-:W-:Y:S01]  /*0db0*/  FADD.FTZ R130, R121, R130 ;  /* 0x0000008279827221 */ /* 0x000fe20000010000 */
[----:B------:R-:W-:Y:S06]  /*0dc0*/  BRA `(.L_x_10275) ;  /* 0x0000000000107947 */ /* 0x000fec0003800000 */
.L_x_10273:
[----:B-----5:R-:W-:Y:S02]  /*0dd0*/  HADD2.F32 R121, -RZ, R109.H1_H1 ;  /* 0x3000006dff797230 */ /* 0x020fe40000004100 */
[----:B------:R-:W-:-:S03]  /*0de0*/  @P3 HADD2.F32 R125, -RZ, R113.H1_H1 ;  /* 0x30000071ff7d3230 */ /* 0x000fc60000004100 */
[----:B------:R-:W-:-:S04]  /*0df0*/  FADD.FTZ R130, R121, R130 ;  /* 0x0000008279827221 */ /* 0x000fc80000010000 */
[----:B------:R-:W-:-:S07]  /*0e00*/  @P3 FADD.FTZ R130, R125, R130 ;  /* 0x000000827d823221 */ /* 0x000fce0000010000 */
.L_x_10275:
[----:B------:R-:W-:-:S04]  /*0e10*/  F2FP.F16.F32.PACK_AB R120, RZ, R130 ;  /* 0x00000082ff78723e */ /* 0x000fc800000000ff */
[----:B------:R-:W-:-:S07]  /*0e20*/  PRMT R117, R117, 0x5410, R120 ;  /* 0x0000541075757816 */ /* 0x000fce0000000078 */
.L_x_10276:
[----:B------:R-:W-:Y:S01]  /*0e30*/  HADD2.F32 R129, -RZ, R122.H0_H0 ;  /* 0x2000007aff817230 */ /* 0x000fe20000004100 */
[----:B------:R-:W-:Y:S06]  /*0e40*/  @P4 BRA `(.L_x_10277) ;  /* 0x0000000000204947 */ /* 0x000fec0003800000 */
[----:B------:R-:W-:-:S04]  /*0e50*/  ISETP.NE.U32.AND P5, PT, RZ, UR10, PT ;  /* 0x0000000aff007c0c */ /* 0x000fc8000bfa5070 */
[----:B------:R-:W-:-:S13]  /*0e60*/  ISETP.NE.AND.EX P5, PT, RZ, UR11, PT, P5 ;  /* 0x0000000bff007c0c */ /* 0x000fda000bfa5350 */
[----:B------:R-:W-:Y:S05]  /*0e70*/  @P5 BRA `(.L_x_10278) ;  /* 0x0000000000085947 */ /* 0x000fea0003800000 */
[----:B------:R-:W-:Y:S05]  /*0e80*/  @P0 BRA `(.L_x_10279) ;  /* 0x0000000000200947 */ /* 0x000fea0003800000 */
[----:B------:R-:W-:Y:S05]  /*0e90*/  BRA `(.L_x_10280) ;  /* 0x0000000000247947 */ /* 0x000fea0003800000 */
.L_x_10278:
[----:B-----5:R-:W-:-:S05]  /*0ea0*/  HADD2.F32 R120, -RZ, R114.H0_H0 ;  /* 0x20000072ff787230 */ /* 0x020fca0000004100 */
[----:B------:R-:W-:Y:S01]  /*0eb0*/  FADD.FTZ R129, R120, R129 ;  /* 0x0000008178817221 */ /* 0x000fe20000010000 */
[----:B------:R-:W-:Y:S06]  /*0ec0*/  BRA `(.L_x_10279) ;  /* 0x0000000000107947 */ /* 0x000fec0003800000 */
.L_x_10277:
[----:B-----5:R-:W-:Y:S02]  /*0ed0*/  HADD2.F32 R120, -RZ, R110.H0_H0 ;  /* 0x2000006eff787230 */ /* 0x020fe40000004100 */
[----:B------:R-:W-:-:S03]  /*0ee0*/  @P3 HADD2.F32 R124, -RZ, R114.H0_H0 ;  /* 0x20000072ff7c3230 */ /* 0x000fc60000004100 */
[----:B------:R-:W-:-:S04]  /*0ef0*/  FADD.FTZ R129, R120, R129 ;  /* 0x0000008178817221 */ /* 0x000fc80000010000 */
[----:B------:R-:W-:-:S07]  /*0f00*/  @P3 FADD.FTZ R129, R124, R129 ;  /* 0x000000817c813221 */ /* 0x000fce0000010000 */
.L_x_10279:
[----:B------:R-:W-:-:S04]  /*0f10*/  F2FP.F16.F32.PACK_AB R120, RZ, R129 ;  /* 0x00000081ff78723e */ /* 0x000fc800000000ff */
[----:B------:R-:W-:-:S07]  /*0f20*/  PRMT R118, R120, 0x7610, R118 ;  /* 0x0000761078767816 */ /* 0x000fce0000000076 */
.L_x_10280:
[----:B------:R-:W-:Y:S01]  /*0f30*/  HADD2.F32 R140, -RZ, R122.H1_H1 ;  /* 0x3000007aff8c7230 */ /* 0x000fe20000004100 */
[----:B------:R-:W-:Y:S06]  /*0f40*/  @P4 BRA `(.L_x_10281) ;  /* 0x0000000000204947 */ /* 0x000fec0003800000 */
[----:B------:R-:W-:-:S04]  /*0f50*/  ISETP.NE.U32.AND P5, PT, RZ, UR10, PT ;  /* 0x0000000aff007c0c */ /* 0x000fc8000bfa5070 */
[----:B------:R-:W-:-:S13]  /*0f60*/  ISETP.NE.AND.EX P5, PT, RZ, UR11, PT, P5 ;  /* 0x0000000bff007c0c */ /* 0x000fda000bfa5350 */
[----:B------:R-:W-:Y:S05]  /*0f70*/  @P5 BRA `(.L_x_10282) ;  /* 0x0000000000085947 */ /* 0x000fea0003800000 */
[----:B------:R-:W-:Y:S05]  /*0f80*/  @P0 BRA `(.L_x_10283) ;  /* 0x0000000000200947 */ /* 0x000fea0003800000 */
[----:B------:R-:W-:Y:S05]  /*0f90*/  BRA `(.L_x_10284) ;  /* 0x0000000000247947 */ /* 0x000fea0003800000 */
.L_x_10282:
[----:B-----5:R-:W-:-:S05]  /*0fa0*/  HADD2.F32 R121, -RZ, R114.H1_H1 ;  /* 0x30000072ff797230 */ /* 0x020fca0000004100 */
[----:B------:R-:W-:Y:S01]  /*0fb0*/  FADD.FTZ R140, R121, R140 ;  /* 0x0000008c798c7221 */ /* 0x000fe20000010000 */
[----:B------:R-:W-:Y:S06]  /*0fc0*/  BRA `(.L_x_10283) ;  /* 0x0000000000107947 */ /* 0x000fec0003800000 */
.L_x_10281:
[----:B-----5:R-:W-:Y:S02]  /*0fd0*/  HADD2.F32 R121, -RZ, R110.H1_H1 ;  /* 0x3000006eff797230 */ /* 0x020fe40000004100 */
[----:B------:R-:W-:-:S03]  /*0fe0*/  @P3 HADD2.F32 R125, -RZ, R114.H1_H1 ;  /* 0x30000072ff7d3230 */ /* 0x000fc60000004100 */
[----:B------:R-:W-:-:S04]  /*0ff0*/  FADD.FTZ R140, R121, R140 ;  /* 0x0000008c798c7221 */ /* 0x000fc80000010000 */
[----:B------:R-:W-:-:S07]  /*1000*/  @P3 FADD.FTZ R140, R125, R140 ;  /* 0x0000008c7d8c3221 */ /* 0x000fce0000010000 */
.L_x_10283:
[----:B------:R-:W-:-:S04]  /*1010*/  F2FP.F16.F32.PACK_AB R120, RZ, R140 ;  /* 0x0000008cff78723e */ /* 0x000fc800000000ff */
[----:B------:R-:W-:-:S07]  /*1020*/  PRMT R118, R118, 0x5410, R120 ;  /* 0x0000541076767816 */ /* 0x000fce0000000078 */
.L_x_10284:
[----:B------:R-:W-:Y:S01]  /*1030*/  HADD2.F32 R139, -RZ, R123.H0_H0 ;  /* 0x2000007bff8b7230 */ /* 0x000fe20000004100 */
[----:B------:R-:W-:Y:S06]  /*1040*/  @P4 BRA `(.L_x_10285) ;  /* 0x0000000000204947 */ /* 0x000fec0003800000 */
[----:B------:R-:W-:-:S04]  /*1050*/  ISETP.NE.U32.AND P5, PT, RZ, UR10, PT ;  /* 0x0000000aff007c0c */ /* 0x000fc8000bfa5070 */
[----:B------:R-:W-:-:S13]  /*1060*/  ISETP.NE.AND.EX P5, PT, RZ, UR11, PT, P5 ;  /* 0x0000000bff007c0c */ /* 0x000fda000bfa5350 */
[----:B------:R-:W-:Y:S05]  /*1070*/  @P5 BRA `(.L_x_10286) ;  /* 0x0000000000085947 */ /* 0x000fea0003800000 */
[----:B------:R-:W-:Y:S05]  /*1080*/  @P0 BRA `(.L_x_10287) ;  /* 0x0000000000200947 */ /* 0x000fea0003800000 */
[----:B------:R-:W-:Y:S05]  /*1090*/  BRA `(.L_x_10288) ;  /* 0x0000000000247947 */ /* 0x000fea0003800000 */
.L_x_10286:
[----:B-----5:R-:W-:-:S05]  /*10a0*/  HADD2.F32 R120, -RZ, R115.H0_H0 ;  /* 0x20000073ff787230 */ /* 0x020fca0000004100 */
[----:B------:R-:W-:Y:S01]  /*10b0*/  FADD.FTZ R139, R120, R139 ;  /* 0x0000008b788b7221 */ /* 0x000fe20000010000 */
[----:B------:R-:W-:Y:S06]  /*10c0*/  BRA `(.L_x_10287) ;  /* 0x0000000000107947 */ /* 0x000fec0003800000 */
.L_x_10285:
[----:B-----5:R-:W-:Y:S02]  /*10d0*/  HADD2.F32 R120, -RZ, R111.H0_H0 ;  /* 0x2000006fff787230 */ /* 0x020fe40000004100 */
[----:B------:R-:W-:-:S03]  /*10e0*/  @P3 HADD2.F32 R122, -RZ, R115.H0_H0 ;  /* 0x20000073ff7a3230 */ /* 0x000fc60000004100 */
[----:B------:R-:W-:-:S04]  /*10f0*/  FADD.FTZ R139, R120, R139 ;  /* 0x0000008b788b7221 */ /* 0x000fc80000010000 */
[----:B------:R-:W-:-:S07]  /*1100*/  @P3 FADD.FTZ R139, R122, R139 ;  /* 0x0000008b7a8b3221 */ /* 0x000fce0000010000 */
.L_x_10287:
[----:B------:R-:W-:-:S04]  /*1110*/  F2FP.F16.F32.PACK_AB R120, RZ, R139 ;  /* 0x0000008bff78723e */ /* 0x000fc800000000ff */
[----:B------:R-:W-:-:S07]  /*1120*/  PRMT R119, R120, 0x7610, R119 ;  /* 0x0000761078777816 */ /* 0x000fce0000000077 */
.L_x_10288:
[----:B------:R-:W-:Y:S01]  /*1130*/  HADD2.F32 R142, -RZ, R123.H1_H1 ;  /* 0x3000007bff8e7230 */ /* 0x000fe20000004100 */
[----:B------:R-:W-:Y:S06]  /*1140*/  @P4 BRA `(.L_x_10289) ;  /* 0x0000000000204947 */ /* 0x000fec0003800000 */
[----:B------:R-:W-:-:S04]  /*1150*/  ISETP.NE.U32.AND P3, PT, RZ, UR10, PT ;  /* 0x0000000aff007c0c */ /* 0x000fc8000bf65070 */
[----:B------:R-:W-:-:S13]  /*1160*/  ISETP.NE.AND.EX P3, PT, RZ, UR11, PT, P3 ;  /* 0x0000000bff007c0c */ /* 0x000fda000bf65330 */
[----:B------:R-:W-:Y:S05]  /*1170*/  @P3 BRA `(.L_x_10290) ;  /* 0x0000000000083947 */ /* 0x000fea0003800000 */
[----:B------:R-:W-:Y:S05]  /*1180*/  @P0 BRA `(.L_x_10291) ;  /* 0x0000000000200947 */ /* 0x000fea0003800000 */
[----:B------:R-:W-:Y:S05]  /*1190*/  BRA `(.L_x_10292) ;  /* 0x0000000000247947 */ /* 0x000fea0003800000 */
.L_x_10290:
[----:B-----5:R-:W-:-:S05]  /*11a0*/  HADD2.F32 R121, -RZ, R115.H1_H1 ;  /* 0x30000073ff797230 */ /* 0x020fca0000004100 */
[----:B------:R-:W-:Y:S01]  /*11b0*/  FADD.FTZ R142, R121, R142 ;  /* 0x0000008e798e7221 */ /* 0x000fe20000010000 */
[----:B------:R-:W-:Y:S06]  /*11c0*/  BRA `(.L_x_10291) ;  /* 0x0000000000107947 */ /* 0x000fec0003800000 */
.L_x_10289:
[----:B-----5:R-:W-:Y:S02]  /*11d0*/  HADD2.F32 R121, -RZ, R111.H1_H1 ;  /* 0x3000006fff797230 */ /* 0x020fe40000004100 */
[----:B------:R-:W-:-:S03]  /*11e0*/  @P3 HADD2.F32 R123, -RZ, R115.H1_H1 ;  /* 0x30000073ff7b3230 */ /* 0x000fc60000004100 */
[----:B------:R-:W-:-:S04]  /*11f0*/  FADD.FTZ R142, R121, R142 ;  /* 0x0000008e798e7221 */ /* 0x000fc80000010000 */
[----:B------:R-:W-:-:S07]  /*1200*/  @P3 FADD.FTZ R142, R123, R142 ;  /* 0x0000008e7b8e3221 */ /* 0x000fce0000010000 */
.L_x_10291:
[----:B------:R-:W-:-:S04]  /*1210*/  F2FP.F16.F32.PACK_AB R120, RZ, R142 ;  /* 0x0000008eff78723e */ /* 0x000fc800000000ff */
[----:B------:R-:W-:-:S07]  /*1220*/  PRMT R119, R119, 0x5410, R120 ;  /* 0x0000541077777816 */ /* 0x000fce0000000078 */
.L_x_10292:
[----:B------:R-:W0:Y:S01]  /*1230*/  @P0 LDC.64 R120, c[0x0][0x238] ;  /* 0x00008e00ff780b82 */ /* 0x000e220000000a00 */
[C---:B------:R-:W-:Y:S02]  /*1240*/  IADD3 R124, R131.reuse, 0x20, RZ ;  /* 0x00000020837c7810 */ /* 0x040fe40007ffe0ff */
[----:B0-----:R-:W-:-:S04]  /*1250*/  @P0 LEA R120, P3, R131, R120, 0x4 ;  /* 0x0000007883780211 */ /* 0x001fc800078620ff */
[----:B------:R-:W-:-:S05]  /*1260*/  @P0 LEA.HI.X R121, R131, R121, RZ, 0x4, P3 ;  /* 0x0000007983790211 */ /* 0x000fca00018f24ff */
[----:B------:R0:W-:Y:S04]  /*1270*/  @P0 STG.E.128 desc[UR4][R120.64], R116 ;  /* 0x0000007478000986 */ /* 0x0001e8000c101d04 */
.L_x_10260:
[----:B------:R-:W-:Y:S05]  /*1280*/  BSYNC B0 ;  /* 0x0000000000007941 */ /* 0x000fea0003800000 */
.L_x_10259:
        /* <DEDUP_REMOVED lines=25> */
.L_x_10296:
[----:B-----5:R-:W-:-:S05]  /*1420*/  HADD2.F32 R9, -RZ, R112.H0_H0 ;  /* 0x20000070ff097230 */ /* 0x020fca0000004100 */
[----:B------:R-:W-:Y:S01]  /*1430*/  FADD.FTZ R0, R9, R0 ;  /* 0x0000000009007221 */ /* 0x000fe20000010000 */
[----:B------:R-:W-:Y:S06]  /*1440*/  BRA `(.L_x_10297) ;  /* 0x0000000000107947 */ /* 0x000fec0003800000 */
.L_x_10295:
[----:B-----5:R-:W-:Y:S02]  /*1450*/  HADD2.F32 R9, -RZ, R108.H0_H0 ;  /* 0x2000006cff097230 */ /* 0x020fe40000004100 */
[----:B------:R-:W-:-:S03]  /*1460*/  @P3 HADD2.F32 R125, -RZ, R112.H0_H0 ;  /* 0x20000070ff7d3230 */ /* 0x000fc60000004100 */
[----:B------:R-:W-:-:S04]  /*1470*/  FADD.FTZ R0, R9, R0 ;  /* 0x0000000009007221 */ /* 0x000fc80000010000 */
[----:B------:R-:W-:-:S07]  /*1480*/  @P3 FADD.FTZ R0, R125, R0 ;  /* 0x000000007d003221 */ /* 0x000fce0000010000 */
.L_x_10297:
[----:B------:R-:W-:-:S04]  /*1490*/  F2FP.F16.F32.PACK_AB R9, RZ, R0 ;  /* 0x00000000ff09723e */ /* 0x000fc800000000ff */
[----:B------:R-:W-:-:S07]  /*14a0*/  PRMT R116, R9, 0x7610, R116 ;  /* 0x0000761009747816 */ /* 0x000fce0000000074 */
.L_x_10298:
[----:B------:R-:W-:Y:S01]  /*14b0*/  HADD2.F32 R9, -RZ, R120.H1_H1 ;  /* 0x30000078ff097230 */ /* 0x000fe20000004100 */
[----:B------:R-:W-:Y:S06]  /*14c0*/  @P4 BRA `(.L_x_10299) ;  /* 0x0000000000204947 */ /* 0x000fec0003800000 */
[----:B------:R-:W-:-:S04]  /*14d0*/  ISETP.NE.U32.AND P5, PT, RZ, UR10, PT ;  /* 0x0000000aff007c0c */ /* 0x000fc8000bfa5070 */
[----:B------:R-:W-:-:S13]  /*14e0*/  ISETP.NE.AND.EX P5, PT, RZ, UR11, PT, P5 ;  /* 0x0000000bff007c0c */ /* 0x000fda000bfa5350 */
[----:B------:R-:W-:Y:S05]  /*14f0*/  @P5 BRA `(.L_x_10300) ;  /* 0x0000000000085947 */ /* 0x000fea0003800000 */
[----:B------:R-:W-:Y:S05]  /*1500*/  @P0 BRA `(.L_x_10301) ;  /* 0x0000000000200947 */ /* 0x000fea0003800000 */
[----:B------:R-:W-:Y:S05]  /*1510*/  BRA `(.L_x_10302) ;  /* 0x0000000000247947 */ /* 0x000fea0003800000 */
.L_x_10300:
[----:B-----5:R-:W-:-:S05]  /*1520*/  HADD2.F32 R10, -RZ, R112.H1_H1 ;  /* 0x30000070ff0a7230 */ /* 0x020fca0000004100 */
[----:B------:R-:W-:Y:S01]  /*1530*/  FADD.FTZ R9, R10, R9 ;  /* 0x000000090a097221 */ /* 0x000fe20000010000 */
[----:B------:R-:W-:Y:S06]  /*1540*/  BRA `(.L_x_10301) ;  /* 0x0000000000107947 */ /* 0x000fec0003800000 */
.L_x_10299:
[----:B-----5:R-:W-:Y:S02]  /*1550*/  HADD2.F32 R10, -RZ, R108.H1_H1 ;  /* 0x3000006cff0a7230 */ /* 0x020fe40000004100 */
[----:B------:R-:W-:-:S03]  /*1560*/  @P3 HADD2.F32 R120, -RZ, R112.H1_H1 ;  /* 0x30000070ff783230 */ /* 0x000fc60000004100 */
[----:B------:R-:W-:-:S04]  /*1570*/  FADD.FTZ R9, R10, R9 ;  /* 0x000000090a097221 */ /* 0x000fc80000010000 */
[----:B------:R-:W-:-:S07]  /*1580*/  @P3 FADD.FTZ R9, R120, R9 ;  /* 0x0000000978093221 */ /* 0x000fce0000010000 */
.L_x_10301:
[----:B------:R-:W-:-:S04]  /*1590*/  F2FP.F16.F32.PACK_AB R10, RZ, R9 ;  /* 0x00000009ff0a723e */ /* 0x000fc800000000ff */
[----:B------:R-:W-:-:S07]  /*15a0*/  PRMT R116, R116, 0x5410, R10 ;  /* 0x0000541074747816 */ /* 0x000fce000000000a */
.L_x_10302:
[----:B------:R-:W-:Y:S01]  /*15b0*/  HADD2.F32 R10, -RZ, R121.H0_H0 ;  /* 0x20000079ff0a7230 */ /* 0x000fe20000004100 */
[----:B------:R-:W-:Y:S06]  /*15c0*/  @P4 BRA `(.L_x_10303) ;  /* 0x0000000000204947 */ /* 0x000fec0003800000 */
[----:B------:R-:W-:-:S04]  /*15d0*/  ISETP.NE.U32.AND P5, PT, RZ, UR10, PT ;  /* 0x0000000aff007c0c */ /* 0x000fc8000bfa5070 */
[----:B------:R-:W-:-:S13]  /*15e0*/  ISETP.NE.AND.EX P5, PT, RZ, UR11, PT, P5 ;  /* 0x0000000bff007c0c */ /* 0x000fda000bfa5350 */
[----:B------:R-:W-:Y:S05]  /*15f0*/  @P5 BRA `(.L_x_10304) ;  /* 0x0000000000085947 */ /* 0x000fea0003800000 */
[----:B------:R-:W-:Y:S05]  /*1600*/  @P0 BRA `(.L_x_10305) ;  /* 0x0000000000200947 */ /* 0x000fea0003800000 */
[----:B------:R-:W-:Y:S05]  /*1610*/  BRA `(.L_x_10306) ;  /* 0x0000000000247947 */ /* 0x000fea0003800000 */
.L_x_10304:
[----:B-----5:R-:W-:-:S05]  /*1620*/  HADD2.F32 R125, -RZ, R113.H0_H0 ;  /* 0x20000071ff7d7230 */ /* 0x020fca0000004100 */
[----:B------:R-:W-:Y:S01]  /*1630*/  FADD.FTZ R10, R125, R10 ;  /* 0x0000000a7d0a7221 */ /* 0x000fe20000010000 */
[----:B------:R-:W-:Y:S06]  /*1640*/  BRA `(.L_x_10305) ;  /* 0x0000000000107947 */ /* 0x000fec0003800000 */
.L_x_10303:
[----:B-----5:R-:W-:Y:S02]  /*1650*/  HADD2.F32 R125, -RZ, R109.H0_H0 ;  /* 0x2000006dff7d7230 */ /* 0x020fe40000004100 */
[----:B------:R-:W-:-:S03]  /*1660*/  @P3 HADD2.F32 R127, -RZ, R113.H0_H0 ;  /* 0x20000071ff7f3230 */ /* 0x000fc60000004100 */
[----:B------:R-:W-:-:S04]  /*1670*/  FADD.FTZ R10, R125, R10 ;  /* 0x0000000a7d0a7221 */ /* 0x000fc80000010000 */
[----:B------:R-:W-:-:S07]  /*1680*/  @P3 FADD.FTZ R10, R127, R10 ;  /* 0x0000000a7f0a3221 */ /* 0x000fce0000010000 */
.L_x_10305:
[----:B------:R-:W-:-:S04]  /*1690*/  F2FP.F16.F32.PACK_AB R120, RZ, R10 ;  /* 0x0000000aff78723e */ /* 0x000fc800000000ff */
[----:B------:R-:W-:-:S07]  /*16a0*/  PRMT R117, R120, 0x7610, R117 ;  /* 0x0000761078757816 */ /* 0x000fce0000000075 */
.L_x_10306:
[----:B------:R-:W-:Y:S01]  /*16b0*/  HADD2.F32 R132, -RZ, R121.H1_H1 ;  /* 0x30000079ff847230 */ /* 0x000fe20000004100 */
[----:B------:R-:W-:Y:S06]  /*16c0*/  @P4 BRA `(.L_x_10307) ;  /* 0x0000000000204947 */ /* 0x000fec0003800000 */
[----:B------:R-:W-:-:S04]  /*16d0*/  ISETP.NE.U32.AND P5, PT, RZ, UR10, PT ;  /* 0x0000000aff007c0c */ /* 0x000fc8000bfa5070 */
[----:B------:R-:W-:-:S13]  /*16e0*/  ISETP.NE.AND.EX P5, PT, RZ, UR11, PT, P5 ;  /* 0x0000000bff007c0c */ /* 0x000fda000bfa5350 */
[----:B------:R-:W-:Y:S05]  /*16f0*/  @P5 BRA `(.L_x_10308) ;  /* 0x0000000000085947 */ /* 0x000fea0003800000 */
[----:B------:R-:W-:Y:S05]  /*1700*/  @P0 BRA `(.L_x_10309) ;  /* 0x0000000000200947 */ /* 0x000fea0003800000 */
[----:B------:R-:W-:Y:S05]  /*1710*/  BRA `(.L_x_10310) ;  /* 0x0000000000247947 */ /* 0x000fea0003800000 */
.L_x_10308:
[----:B-----5:R-:W-:-:S05]  /*1720*/  HADD2.F32 R121, -RZ, R113.H1_H1 ;  /* 0x30000071ff797230 */ /* 0x020fca0000004100 */
[----:B------:R-:W-:Y:S01]  /*1730*/  FADD.FTZ R132, R121, R132 ;  /* 0x0000008479847221 */ /* 0x000fe20000010000 */
[----:B------:R-:W-:Y:S06]  /*1740*/  BRA `(.L_x_10309) ;  /* 0x0000000000107947 */ /* 0x000fec0003800000 */
.L_x_10307:
[----:B-----5:R-:W-:Y:S02]  /*1750*/  HADD2.F32 R121, -RZ, R109.H1_H1 ;  /* 0x3000006dff797230 */ /* 0x020fe40000004100 */
[----:B------:R-:W-:-:S03]  /*1760*/  @P3 HADD2.F32 R125, -RZ, R113.H1_H1 ;  /* 0x30000071ff7d3230 */ /* 0x000fc60000004100 */
[----:B------:R-:W-:-:S04]  /*1770*/  FADD.FTZ R132, R121, R132 ;  /* 0x0000008479847221 */ /* 0x000fc80000010000 */
[----:B------:R-:W-:-:S07]  /*1780*/  @P3 FADD.FTZ R132, R125, R132 ;  /* 0x000000847d843221 */ /* 0x000fce0000010000 */
.L_x_10309:
[----:B------:R-:W-:-:S04]  /*1790*/  F2FP.F16.F32.PACK_AB R120, RZ, R132 ;  /* 0x00000084ff78723e */ /* 0x000fc800000000ff */
[----:B------:R-:W-:-:S07]  /*17a0*/  PRMT R117, R117, 0x5410, R120 ;  /* 0x0000541075757816 */ /* 0x000fce0000000078 */
.L_x_10310:
[----:B------:R-:W-:Y:S01]  /*17b0*/  HADD2.F32 R133, -RZ, R122.H0_H0 ;  /* 0x2000007aff857230 */ /* 0x000fe20000004100 */
[----:B------:R-:W-:Y:S06]  /*17c0*/  @P4 BRA `(.L_x_10311) ;  /* 0x0000000000204947 */ /* 0x000fec0003800000 */
[----:B------:R-:W-:-:S04]  /*17d0*/  ISETP.NE.U32.AND P5, PT, RZ, UR10, PT ;  /* 0x0000000aff007c0c */ /* 0x000fc8000bfa5070 */
[----:B------:R-:W-:-:S13]  /*17e0*/  ISETP.NE.AND.EX P5, PT, RZ, UR11, PT, P5 ;  /* 0x0000000bff007c0c */ /* 0x000fda000bfa5350 */
[----:B------:R-:W-:Y:S05]  /*17f0*/  @P5 BRA `(.L_x_10312) ;  /* 0x0000000000085947 */ /* 0x000fea0003800000 */
[----:B------:R-:W-:Y:S05]  /*1800*/  @P0 BRA `(.L_x_10313) ;  /* 0x0000000000200947 */ /* 0x000fea0003800000 */
[----:B------:R-:W-:Y:S05]  /*1810*/  BRA `(.L_x_10314) ;  /* 0x0000000000247947 */ /* 0x000fea0003800000 */
.L_x_10312:
[----:B-----5:R-:W-:-:S05]  /*1820*/  HADD2.F32 R120, -RZ, R114.H0_H0 ;  /* 0x20000072ff787230 */ /* 0x020fca0000004100 */
[----:B------:R-:W-:Y:S01]  /*1830*/  FADD.FTZ R133, R120, R133 ;  /* 0x0000008578857221 */ /* 0x000fe20000010000 */
[----:B------:R-:W-:Y:S06]  /*1840*/  BRA `(.L_x_10313) ;  /* 0x0000000000107947 */ /* 0x000fec0003800000 */
.L_x_10311:
[----:B-----5:R-:W-:Y:S02]  /*1850*/  HADD2.F32 R120, -RZ, R110.H0_H0 ;  /* 0x2000006eff787230 */ /* 0x020fe40000004100 */
[----:B------:R-:W-:-:S03]  /*1860*/  @P3 HADD2.F32 R126, -RZ, R114.H0_H0 ;  /* 0x20000072ff7e3230 */ /* 0x000fc60000004100 */
[----:B------:R-:W-:-:S04]  /*1870*/  FADD.FTZ R133, R120, R133 ;  /* 0x0000008578857221 */ /* 0x000fc80000010000 */
[----:B------:R-:W-:-:S07]  /*1880*/  @P3 FADD.FTZ R133, R126, R133 ;  /* 0x000000857e853221 */ /* 0x000fce0000010000 */
.L_x_10313:
[----:B------:R-:W-:-:S04]  /*1890*/  F2FP.F16.F32.PACK_AB R120, RZ, R133 ;  /* 0x00000085ff78723e */ /* 0x000fc800000000ff */
[----:B------:R-:W-:-:S07]  /*18a0*/  PRMT R118, R120, 0x7610, R118 ;  /* 0x0000761078767816 */ /* 0x000fce0000000076 */
.L_x_10314:
[----:B------:R-:W-:Y:S01]  /*18b0*/  HADD2.F32 R138, -RZ, R122.H1_H1 ;  /* 0x3000007aff8a7230 */ /* 0x000fe20000004100 */
[----:B------:R-:W-:Y:S06]  /*18c0*/  @P4 BRA `(.L_x_10315) ;  /* 0x0000000000204947 */ /* 0x000fec0003800000 */
[----:B------:R-:W-:-:S04]  /*18d0*/  ISETP.NE.U32.AND P5, PT, RZ, UR10, PT ;  /* 0x0000000aff007c0c */ /* 0x000fc8000bfa5070 */
[----:B------:R-:W-:-:S13]  /*18e0*/  ISETP.NE.AND.EX P5, PT, RZ, UR11, PT, P5 ;  /* 0x0000000bff007c0c */ /* 0x000fda000bfa5350 */
[----:B------:R-:W-:Y:S05]  /*18f0*/  @P5 BRA `(.L_x_10316) ;  /* 0x0000000000085947 */ /* 0x000fea0003800000 */
[----:B------:R-:W-:Y:S05]  /*1900*/  @P0 BRA `(.L_x_10317) ;  /* 0x0000000000200947 */ /* 0x000fea0003800000 */
[----:B------:R-:W-:Y:S05]  /*1910*/  BRA `(.L_x_10318) ;  /* 0x0000000000247947 */ /* 0x000fea0003800000 */
.L_x_10316:
[----:B-----5:R-:W-:-:S05]  /*1920*/  HADD2.F32 R121, -RZ, R114.H1_H1 ;  /* 0x30000072ff797230 */ /* 0x020fca0000004100 */
[----:B------:R-:W-:Y:S01]  /*1930*/  FADD.FTZ R138, R121, R138 ;  /* 0x0000008a798a7221 */ /* 0x000fe20000010000 */
[----:B------:R-:W-:Y:S06]  /*1940*/  BRA `(.L_x_10317) ;  /* 0x0000000000107947 */ /* 0x000fec0003800000 */
.L_x_10315:
[----:B-----5:R-:W-:Y:S02]  /*1950*/  HADD2.F32 R121, -RZ, R110.H1_H1 ;  /* 0x3000006eff797230 */ /* 0x020fe40000004100 */
[----:B------:R-:W-:-:S03]  /*1960*/  @P3 HADD2.F32 R125, -RZ, R114.H1_H1 ;  /* 0x30000072ff7d3230 */ /* 0x000fc60000004100 */
[----:B------:R-:W-:-:S04]  /*1970*/  FADD.FTZ R138, R121, R138 ;  /* 0x0000008a798a7221 */ /* 0x000fc80000010000 */
[----:B------:R-:W-:-:S07]  /*1980*/  @P3 FADD.FTZ R138, R125, R138 ;  /* 0x0000008a7d8a3221 */ /* 0x000fce0000010000 */
.L_x_10317:
[----:B------:R-:W-:-:S04]  /*1990*/  F2FP.F16.F32.PACK_AB R120, RZ, R138 ;  /* 0x0000008aff78723e */ /* 0x000fc800000000ff */
[----:B------:R-:W-:-:S07]  /*19a0*/  PRMT R118, R118, 0x5410, R120 ;  /* 0x0000541076767816 */ /* 0x000fce0000000078 */
.L_x_10318:
[----:B------:R-:W-:Y:S01]  /*19b0*/  HADD2.F32 R137, -RZ, R123.H0_H0 ;  /* 0x2000007bff897230 */ /* 0x000fe20000004100 */
[----:B------:R-:W-:Y:S06]  /*19c0*/  @P4 BRA `(.L_x_10319) ;  /* 0x0000000000204947 */ /* 0x000fec0003800000 */
[----:B------:R-:W-:-:S04]  /*19d0*/  ISETP.NE.U32.AND P5, PT, RZ, UR10, PT ;  /* 0x0000000aff007c0c */ /* 0x000fc8000bfa5070 */
[----:B------:R-:W-:-:S13]  /*19e0*/  ISETP.NE.AND.EX P5, PT, RZ, UR11, PT, P5 ;  /* 0x0000000bff007c0c */ /* 0x000fda000bfa5350 */
[----:B------:R-:W-:Y:S05]  /*19f0*/  @P5 BRA `(.L_x_10320) ;  /* 0x0000000000085947 */ /* 0x000fea0003800000 */
[----:B------:R-:W-:Y:S05]  /*1a00*/  @P0 BRA `(.L_x_10321) ;  /* 0x0000000000200947 */ /* 0x000fea0003800000 */
[----:B------:R-:W-:Y:S05]  /*1a10*/  BRA `(.L_x_10322) ;  /* 0x0000000000247947 */ /* 0x000fea0003800000 */
.L_x_10320:
[----:B-----5:R-:W-:-:S05]  /*1a20*/  HADD2.F32 R120, -RZ, R115.H0_H0 ;  /* 0x20000073ff787230 */ /* 0x020fca0000004100 */
[----:B------:R-:W-:Y:S01]  /*1a30*/  FADD.FTZ R137, R120, R137 ;  /* 0x0000008978897221 */ /* 0x000fe20000010000 */
[----:B------:R-:W-:Y:S06]  /*1a40*/  BRA `(.L_x_10321) ;  /* 0x0000000000107947 */ /* 0x000fec0003800000 */
.L_x_10319:
[----:B-----5:R-:W-:Y:S02]  /*1a50*/  HADD2.F32 R120, -RZ, R111.H0_H0 ;  /* 0x2000006fff787230 */ /* 0x020fe40000004100 */
[----:B------:R-:W-:-:S03]  /*1a60*/  @P3 HADD2.F32 R122, -RZ, R115.H0_H0 ;  /* 0x20000073ff7a3230 */ /* 0x000fc60000004100 */
[----:B------:R-:W-:-:S04]  /*1a70*/  FADD.FTZ R137, R120, R137 ;  /* 0x0000008978897221 */ /* 0x000fc80000010000 */
[----:B------:R-:W-:-:S07]  /*1a80*/  @P3 FADD.FTZ R137, R122, R137 ;  /* 0x000000897a893221 */ /* 0x000fce0000010000 */
.L_x_10321:
[----:B------:R-:W-:-:S04]  /*1a90*/  F2FP.F16.F32.PACK_AB R120, RZ, R137 ;  /* 0x00000089ff78723e */ /* 0x000fc800000000ff */
[----:B------:R-:W-:-:S07]  /*1aa0*/  PRMT R119, R120, 0x7610, R119 ;  /* 0x0000761078777816 */ /* 0x000fce0000000077 */
.L_x_10322:
[----:B------:R-:W-:Y:S01]  /*1ab0*/  HADD2.F32 R143, -RZ, R123.H1_H1 ;  /* 0x3000007bff8f7230 */ /* 0x000fe20000004100 */
[----:B------:R-:W-:Y:S06]  /*1ac0*/  @P4 BRA `(.L_x_10323) ;  /* 0x0000000000204947 */ /* 0x000fec0003800000 */
[----:B------:R-:W-:-:S04]  /*1ad0*/  ISETP.NE.U32.AND P3, PT, RZ, UR10, PT ;  /* 0x0000000aff007c0c */ /* 0x000fc8000bf65070 */
[----:B------:R-:W-:-:S13]  /*1ae0*/  ISETP.NE.AND.EX P3, PT, RZ, UR11, PT, P3 ;  /* 0x0000000bff007c0c */ /* 0x000fda000bf65330 */
[----:B------:R-:W-:Y:S05]  /*1af0*/  @P3 BRA `(.L_x_10324) ;  /* 0x0000000000083947 */ /* 0x000fea0003800000 */
[----:B------:R-:W-:Y:S05]  /*1b00*/  @P0 BRA `(.L_x_10325) ;  /* 0x0000000000200947 */ /* 0x000fea0003800000 */
[----:B------:R-:W-:Y:S05]  /*1b10*/  BRA `(.L_x_10326) ;  /* 0x0000000000247947 */ /* 0x000fea0003800000 */
.L_x_10324:
[----:B-----5:R-:W-:-:S05]  /*1b20*/  HADD2.F32 R120, -RZ, R115.H1_H1 ;  /* 0x30000073ff787230 */ /* 0x020fca0000004100 */
[----:B------:R-:W-:Y:S01]  /*1b30*/  FADD.FTZ R143, R120, R143 ;  /* 0x0000008f788f7221 */ /* 0x000fe20000010000 */
[----:B------:R-:W-:Y:S06]  /*1b40*/  BRA `(.L_x_10325) ;  /* 0x0000000000107947 */ /* 0x000fec0003800000 */
.L_x_10323:
[----:B-----5:R-:W-:Y:S02]  /*1b50*/  HADD2.F32 R120, -RZ, R111.H1_H1 ;  /* 0x3000006fff787230 */ /* 0x020fe40000004100 */
[----:B------:R-:W-:-:S03]  /*1b60*/  @P3 HADD2.F32 R122, -RZ, R115.H1_H1 ;  /* 0x30000073ff7a3230 */ /* 0x000fc60000004100 */
[----:B------:R-:W-:-:S04]  /*1b70*/  FADD.FTZ R143, R120, R143 ;  /* 0x0000008f788f7221 */ /* 0x000fc80000010000 */
[----:B------:R-:W-:-:S07]  /*1b80*/  @P3 FADD.FTZ R143, R122, R143 ;  /* 0x0000008f7a8f3221 */ /* 0x000fce0000010000 */
.L_x_10325:
[----:B------:R-:W-:-:S04]  /*1b90*/  F2FP.F16.F32.PACK_AB R120, RZ, R143 ;  /* 0x0000008fff78723e */ /* 0x000fc800000000ff */
[----:B------:R-:W-:-:S07]  /*1ba0*/  PRMT R119, R119, 0x5410, R120 ;  /* 0x0000541077777816 */ /* 0x000fce0000000078 */
.L_x_10326:
[----:B------:R-:W0:Y:S02]  /*1bb0*/  @P0 LDC.64 R120, c[0x0][0x238] ;  /* 0x00008e00ff780b82 */ /* 0x000e240000000a00 */
[----:B0-----:R-:W-:-:S04]  /*1bc0*/  @P0 LEA R120, P3, R124, R120, 0x4 ;  /* 0x000000787c780211 */ /* 0x001fc800078620ff */
[C---:B------:R-:W-:Y:S02]  /*1bd0*/  @P0 LEA.HI.X R121, R124.reuse, R121, RZ, 0x4, P3 ;  /* 0x000000797c790211 */ /* 0x040fe400018f24ff */
[----:B------:R-:W-:-:S03]  /*1be0*/  IADD3 R124, R124, 0x20, RZ ;  /* 0x000000207c7c7810 */ /* 0x000fc60007ffe0ff */
[----:B------:R1:W-:Y:S04]  /*1bf0*/  @P0 STG.E.128 desc[UR4][R120.64], R116 ;  /* 0x0000007478000986 */ /* 0x0003e8000c101d04 */
.L_x_10294:
[----:B------:R-:W-:Y:S05]  /*1c00*/  BSYNC B0 ;  /* 0x0000000000007941 */ /* 0x000fea0003800000 */
.L_x_10293:
        /* <DEDUP_REMOVED lines=24> */
.L_x_10330:
[----:B-----5:R-:W-:-:S05]  /*1d90*/  HADD2.F32 R11, -RZ, R112.H0_H0 ;  /* 0x20000070ff0b7230 */ /* 0x020fca0000004100 */
[----:B------:R-:W-:Y:S01]  /*1da0*/  FADD.FTZ R6, R11, R6 ;  /* 0x000000060b067221 */ /* 0x000fe20000010000 */
[----:B------:R-:W-:Y:S06]  /*1db0*/  BRA `(.L_x_10331) ;  /* 0x0000000000107947 */ /* 0x000fec0003800000 */
.L_x_10329:
[----:B-----5:R-:W-:Y:S02]  /*1dc0*/  HADD2.F32 R11, -RZ, R108.H0_H0 ;  /* 0x2000006cff0b7230 */ /* 0x020fe40000004100 */
[----:B------:R-:W-:-:S03]  /*1dd0*/  @P3 HADD2.F32 R125, -RZ, R112.H0_H0 ;  /* 0x20000070ff7d3230 */ /* 0x000fc60000004100 */
[----:B------:R-:W-:-:S04]  /*1de0*/  FADD.FTZ R6, R11, R6 ;  /* 0x000000060b067221 */ /* 0x000fc80000010000 */
[----:B------:R-:W-:-:S07]  /*1df0*/  @P3 FADD.FTZ R6, R125, R6 ;  /* 0x000000067d063221 */ /* 0x000fce0000010000 */
.L_x_10331:
[----:B------:R-:W-:-:S04]  /*1e00*/  F2FP.F16.F32.PACK_AB R11, RZ, R6 ;  /* 0x00000006ff0b723e */ /* 0x000fc800000000ff */
[----:B------:R-:W-:-:S07]  /*1e10*/  PRMT R116, R11, 0x7610, R116 ;  /* 0x000076100b747816 */ /* 0x000fce0000000074 */
.L_x_10332:
[----:B------:R-:W-:Y:S01]  /*1e20*/  HADD2.F32 R11, -RZ, R120.H1_H1 ;  /* 0x30000078ff0b7230 */ /* 0x000fe20000004100 */
[----:B------:R-:W-:Y:S06]  /*1e30*/  @P4 BRA `(.L_x_10333) ;  /* 0x0000000000204947 */ /* 0x000fec0003800000 */
[----:B------:R-:W-:-:S04]  /*1e40*/  ISETP.NE.U32.AND P5, PT, RZ, UR10, PT ;  /* 0x0000000aff007c0c */ /* 0x000fc8000bfa5070 */
[----:B------:R-:W-:-:S13]  /*1e50*/  ISETP.NE.AND.EX P5, PT, RZ, UR11, PT, P5 ;  /* 0x0000000bff007c0c */ /* 0x000fda000bfa5350 */
[----:B------:R-:W-:Y:S05]  /*1e60*/  @P5 BRA `(.L_x_10334) ;  /* 0x0000000000085947 */ /* 0x000fea0003800000 */
[----:B------:R-:W-:Y:S05]  /*1e70*/  @P0 BRA `(.L_x_10335) ;  /* 0x0000000000200947 */ /* 0x000fea0003800000 */
[----:B------:R-:W-:Y:S05]  /*1e80*/  BRA `(.L_x_10336) ;  /* 0x0000000000247947 */ /* 0x000fea0003800000 */
.L_x_10334:
[----:B-----5:R-:W-:-:S05]  /*1e90*/  HADD2.F32 R120, -RZ, R112.H1_H1 ;  /* 0x30000070ff787230 */ /* 0x020fca0000004100 */
[----:B------:R-:W-:Y:S01]  /*1ea0*/  FADD.FTZ R11, R120, R11 ;  /* 0x0000000b780b7221 */ /* 0x000fe20000010000 */
[----:B------:R-:W-:Y:S06]  /*1eb0*/  BRA `(.L_x_10335) ;  /* 0x0000000000107947 */ /* 0x000fec0003800000 */
.L_x_10333:
[----:B-----5:R-:W-:Y:S02]  /*1ec0*/  HADD2.F32 R120, -RZ, R108.H1_H1 ;  /* 0x3000006cff787230 */ /* 0x020fe40000004100 */
[----:B------:R-:W-:-:S03]  /*1ed0*/  @P3 HADD2.F32 R126, -RZ, R112.H1_H1 ;  /* 0x30000070ff7e3230 */ /* 0x000fc60000004100 */
[----:B------:R-:W-:-:S04]  /*1ee0*/  FADD.FTZ R11, R120, R11 ;  /* 0x0000000b780b7221 */ /* 0x000fc80000010000 */
[----:B------:R-:W-:-:S07]  /*1ef0*/  @P3 FADD.FTZ R11, R126, R11 ;  /* 0x0000000b7e0b3221 */ /* 0x000fce0000010000 */
.L_x_10335:
[----:B------:R-:W-:-:S04]  /*1f00*/  F2FP.F16.F32.PACK_AB R120, RZ, R11 ;  /* 0x0000000bff78723e */ /* 0x000fc800000000ff */
[----:B------:R-:W-:-:S07]  /*1f10*/  PRMT R116, R116, 0x5410, R120 ;  /* 0x0000541074747816 */ /* 0x000fce0000000078 */
.L_x_10336:
[----:B------:R-:W-:Y:S01]  /*1f20*/  HADD2.F32 R128, -RZ, R121.H0_H0 ;  /* 0x20000079ff807230 */ /* 0x000fe20000004100 */
[----:B------:R-:W-:Y:S06]  /*1f30*/  @P4 BRA `(.L_x_10337) ;  /* 0x0000000000204947 */ /* 0x000fec0003800000 */
[----:B------:R-:W-:-:S04]  /*1f40*/  ISETP.NE.U32.AND P5, PT, RZ, UR10, PT ;  /* 0x0000000aff007c0c */ /* 0x000fc8000bfa5070 */
[----:B------:R-:W-:-:S13]  /*1f50*/  ISETP.NE.AND.EX P5, PT, RZ, UR11, PT, P5 ;  /* 0x0000000bff007c0c */ /* 0x000fda000bfa5350 */
[----:B------:R-:W-:Y:S05]  /*1f60*/  @P5 BRA `(.L_x_10338) ;  /* 0x0000000000085947 */ /* 0x000fea0003800000 */
[----:B------:R-:W-:Y:S05]  /*1f70*/  @P0 BRA `(.L_x_10339) ;  /* 0x0000000000200947 */ /* 0x000fea0003800000 */
[----:B------:R-:W-:Y:S05]  /*1f80*/  BRA `(.L_x_10340) ;  /* 0x0000000000247947 */ /* 0x000fea0003800000 */
.L_x_10338:
[----:B-----5:R-:W-:-:S05]  /*1f90*/  HADD2.F32 R125, -RZ, R113.H0_H0 ;  /* 0x20000071ff7d7230 */ /* 0x020fca0000004100 */
[----:B------:R-:W-:Y:S01]  /*1fa0*/  FADD.FTZ R128, R125, R128 ;  /* 0x000000807d807221 */ /* 0x000fe20000010000 */
[----:B------:R-:W-:Y:S06]  /*1fb0*/  BRA `(.L_x_10339) ;  /* 0x0000000000107947 */ /* 0x000fec0003800000 */
.L_x_10337:
[----:B-----5:R-:W-:Y:S02]  /*1fc0*/  HADD2.F32 R125, -RZ, R109.H0_H0 ;  /* 0x2000006dff7d7230 */ /* 0x020fe40000004100 */
[----:B------:R-:W-:-:S03]  /*1fd0*/  @P3 HADD2.F32 R127, -RZ, R113.H0_H0 ;  /* 0x20000071ff7f3230 */ /* 0x000fc60000004100 */
[----:B------:R-:W-:-:S04]  /*1fe0*/  FADD.FTZ R128, R125, R128 ;  /* 0x000000807d807221 */ /* 0x000fc80000010000 */
[----:B------:R-:W-:-:S07]  /*1ff0*/  @P3 FADD.FTZ R128, R127, R128 ;  /* 0x000000807f803221 */ /* 0x000fce0000010000 */
.L_x_10339:
[----:B------:R-:W-:-:S04]  /*2000*/  F2FP.F16.F32.PACK_AB R120, RZ, R128 ;  /* 0x00000080ff78723e */ /* 0x000fc800000000ff */
[----:B------:R-:W-:-:S07]  /*2010*/  PRMT R117, R120, 0x7610, R117 ;  /* 0x0000761078757816 */ /* 0x000fce0000000075 */
.L_x_10340:
[----:B------:R-:W-:Y:S01]  /*2020*/  HADD2.F32 R134, -RZ, R121.H1_H1 ;  /* 0x30000079ff867230 */ /* 0x000fe20000004100 */
[----:B------:R-:W-:Y:S06]  /*2030*/  @P4 BRA `(.L_x_10341) ;  /* 0x0000000000204947 */ /* 0x000fec0003800000 */
[----:B------:R-:W-:-:S04]  /*2040*/  ISETP.NE.U32.AND P5, PT, RZ, UR10, PT ;  /* 0x0000000aff007c0c */ /* 0x000fc8000bfa5070 */
[----:B------:R-:W-:-:S13]  /*2050*/  ISETP.NE.AND.EX P5, PT, RZ, UR11, PT, P5 ;  /* 0x0000000bff007c0c */ /* 0x000fda000bfa5350 */
[----:B------:R-:W-:Y:S05]  /*2060*/  @P5 BRA `(.L_x_10342) ;  /* 0x0000000000085947 */ /* 0x000fea0003800000 */
[----:B------:R-:W-:Y:S05]  /*2070*/  @P0 BRA `(.L_x_10343) ;  /* 0x0000000000200947 */ /* 0x000fea0003800000 */
[----:B------:R-:W-:Y:S05]  /*2080*/  BRA `(.L_x_10344) ;  /* 0x0000000000247947 */ /* 0x000fea0003800000 */
.L_x_10342:
[----:B-----5:R-:W-:-:S05]  /*2090*/  HADD2.F32 R121, -RZ, R113.H1_H1 ;  /* 0x30000071ff797230 */ /* 0x020fca0000004100 */
[----:B------:R-:W-:Y:S01]  /*20a0*/  FADD.FTZ R134, R121, R134 ;  /* 0x0000008679867221 */ /* 0x000fe20000010000 */
[----:B------:R-:W-:Y:S06]  /*20b0*/  BRA `(.L_x_10343) ;  /* 0x0000000000107947 */ /* 0x000fec0003800000 */
.L_x_10341:
[----:B-----5:R-:W-:Y:S02]  /*20c0*/  HADD2.F32 R121, -RZ, R109.H1_H1 ;  /* 0x3000006dff797230 */ /* 0x020fe40000004100 */
[----:B------:R-:W-:-:S03]  /*20d0*/  @P3 HADD2.F32 R125, -RZ, R113.H1_H1 ;  /* 0x30000071ff7d3230 */ /* 0x000fc60000004100 */
[----:B------:R-:W-:-:S04]  /*20e0*/  FADD.FTZ R134, R121, R134 ;  /* 0x0000008679867221 */ /* 0x000fc80000010000 */
[----:B------:R-:W-:-:S07]  /*20f0*/  @P3 FADD.FTZ R134, R125, R134 ;  /* 0x000000867d863221 */ /* 0x000fce0000010000 */
.L_x_10343:
[----:B------:R-:W-:-:S04]  /*2100*/  F2FP.F16.F32.PACK_AB R120, RZ, R134 ;  /* 0x00000086ff78723e */ /* 0x000fc800000000ff */
[----:B------:R-:W-:-:S07]  /*2110*/  PRMT R117, R117, 0x5410, R120 ;  /* 0x0000541075757816 */ /* 0x000fce0000000078 */
.L_x_10344:
[----:B------:R-:W-:Y:S01]  /*2120*/  HADD2.F32 R135, -RZ, R122.H0_H0 ;  /* 0x2000007aff877230 */ /* 0x000fe20000004100 */
[----:B------:R-:W-:Y:S06]  /*2130*/  @P4 BRA `(.L_x_10345) ;  /* 0x0000000000204947 */ /* 0x000fec0003800000 */
[----:B------:R-:W-:-:S04]  /*2140*/  ISETP.NE.U32.AND P5, PT, RZ, UR10, PT ;  /* 0x0000000aff007c0c */ /* 0x000fc8000bfa5070 */
[----:B------:R-:W-:-:S13]  /*2150*/  ISETP.NE.AND.EX P5, PT, RZ, UR11, PT, P5 ;  /* 0x0000000bff007c0c */ /* 0x000fda000bfa5350 */
[----:B------:R-:W-:Y:S05]  /*2160*/  @P5 BRA `(.L_x_10346) ;  /* 0x0000000000085947 */ /* 0x000fea0003800000 */
[----:B------:R-:W-:Y:S05]  /*2170*/  @P0 BRA `(.L_x_10347) ;  /* 0x0000000000200947 */ /* 0x000fea0003800000 */
[----:B------:R-:W-:Y:S05]  /*2180*/  BRA `(.L_x_10348) ;  /* 0x0000000000247947 */ /* 0x000fea0003800000 */
.L_x_10346:
[----:B-----5:R-:W-:-:S05]  /*2190*/  HADD2.F32 R120, -RZ, R114.H0_H0 ;  /* 0x20000072ff787230 */ /* 0x020fca0000004100 */
[----:B------:R-:W-:Y:S01]  /*21a0*/  FADD.FTZ R135, R120, R135 ;  /* 0x0000008778877221 */ /* 0x000fe20000010000 */
[----:B------:R-:W-:Y:S06]  /*21b0*/  BRA `(.L_x_10347) ;  /* 0x0000000000107947 */ /* 0x000fec0003800000 */
.L_x_10345:
[----:B-----5:R-:W-:Y:S02]  /*21c0*/  HADD2.F32 R120, -RZ, R110.H0_H0 ;  /* 0x2000006eff787230 */ /* 0x020fe40000004100 */
[----:B------:R-:W-:-:S03]  /*21d0*/  @P3 HADD2.F32 R126, -RZ, R114.H0_H0 ;  /* 0x20000072ff7e3230 */ /* 0x000fc60000004100 */
[----:B------:R-:W-:-:S04]  /*21e0*/  FADD.FTZ R135, R120, R135 ;  /* 0x0000008778877221 */ /* 0x000fc80000010000 */
[----:B------:R-:W-:-:S07]  /*21f0*/  @P3 FADD.FTZ R135, R126, R135 ;  /* 0x000000877e873221 */ /* 0x000fce0000010000 */
.L_x_10347:
[----:B------:R-:W-:-:S04]  /*2200*/  F2FP.F16.F32.PACK_AB R120, RZ, R135 ;  /* 0x00000087ff78723e */ /* 0x000fc800000000ff */
[----:B------:R-:W-:-:S07]  /*2210*/  PRMT R118, R120, 0x7610, R118 ;  /* 0x0000761078767816 */ /* 0x000fce0000000076 */
.L_x_10348:
[----:B------:R-:W-:Y:S01]  /*2220*/  HADD2.F32 R136, -RZ, R122.H1_H1 ;  /* 0x3000007aff887230 */ /* 0x000fe20000004100 */
[----:B------:R-:W-:Y:S06]  /*2230*/  @P4 BRA `(.L_x_10349) ;  /* 0x0000000000204947 */ /* 0x000fec0003800000 */
[----:B------:R-:W-:-:S04]  /*2240*/  ISETP.NE.U32.AND P5, PT, RZ, UR10, PT ;  /* 0x0000000aff007c0c */ /* 0x000fc8000bfa5070 */
[----:B------:R-:W-:-:S13]  /*2250*/  ISETP.NE.AND.EX P5, PT, RZ, UR11, PT, P5 ;  /* 0x0000000bff007c0c */ /* 0x000fda000bfa5350 */
[----:B------:R-:W-:Y:S05]  /*2260*/  @P5 BRA `(.L_x_10350) ;  /* 0x0000000000085947 */ /* 0x000fea0003800000 */
[----:B------:R-:W-:Y:S05]  /*2270*/  @P0 BRA `(.L_x_10351) ;  /* 0x0000000000200947 */ /* 0x000fea0003800000 */
[----:B------:R-:W-:Y:S05]  /*2280*/  BRA `(.L_x_10352) ;  /* 0x0000000000247947 */ /* 0x000fea0003800000 */
.L_x_10350:
[----:B-----5:R-:W-:-:S05]  /*2290*/  HADD2.F32 R121, -RZ, R114.H1_H1 ;  /* 0x30000072ff797230 */ /* 0x020fca0000004100 */
[----:B------:R-:W-:Y:S01]  /*22a0*/  FADD.FTZ R136, R121, R136 ;  /* 0x0000008879887221 */ /* 0x000fe20000010000 */
[----:B------:R-:W-:Y:S06]  /*22b0*/  BRA `(.L_x_10351) ;  /* 0x0000000000107947 */ /* 0x000fec0003800000 */
.L_x_10349:
[----:B-----5:R-:W-:Y:S02]  /*22c0*/  HADD2.F32 R121, -RZ, R110.H1_H1 ;  /* 0x3000006eff797230 */ /* 0x020fe40000004100 */
[----:B------:R-:W-:-:S03]  /*22d0*/  @P3 HADD2.F32 R125, -RZ, R114.H1_H1 ;  /* 0x30000072ff7d3230 */ /* 0x000fc60000004100 */
[----:B------:R-:W-:-:S04]  /*22e0*/  FADD.FTZ R136, R121, R136 ;  /* 0x0000008879887221 */ /* 0x000fc80000010000 */
[----:B------:R-:W-:-:S07]  /*22f0*/  @P3 FADD.FTZ R136, R125, R136 ;  /* 0x000000887d883221 */ /* 0x000fce0000010000 */
.L_x_10351:
[----:B------:R-:W-:-:S04]  /*2300*/  F2FP.F16.F32.PACK_AB R120, RZ, R136 ;  /* 0x00000088ff78723e */ /* 0x000fc800000000ff */
[----:B------:R-:W-:-:S07]  /*2310*/  PRMT R118, R118, 0x5410, R120 ;  /* 0x0000541076767816 */ /* 0x000fce0000000078 */
.L_x_10352:
[----:B------:R-:W-:Y:S01]  /*2320*/  HADD2.F32 R141, -RZ, R123.H0_H0 ;  /* 0x2000007bff8d7230 */ /* 0x000fe20000004100 */
[----:B------:R-:W-:Y:S06]  /*2330*/  @P4 BRA `(.L_x_10353) ;  /* 0x0000000000204947 */ /* 0x000fec0003800000 */
[----:B------:R-:W-:-:S04]  /*2340*/  ISETP.NE.U32.AND P5, PT, RZ, UR10, PT ;  /* 0x0000000aff007c0c */ /* 0x000fc8000bfa5070 */
[----:B------:R-:W-:-:S13]  /*2350*/  ISETP.NE.AND.EX P5, PT, RZ, UR11, PT, P5 ;  /* 0x0000000bff007c0c */ /* 0x000fda000bfa5350 */
[----:B------:R-:W-:Y:S05]  /*2360*/  @P5 BRA `(.L_x_10354) ;  /* 0x0000000000085947 */ /* 0x000fea0003800000 */
[----:B------:R-:W-:Y:S05]  /*2370*/  @P0 BRA `(.L_x_10355) ;  /* 0x0000000000200947 */ /* 0x000fea0003800000 */
[----:B------:R-:W-:Y:S05]  /*2380*/  BRA `(.L_x_10356) ;  /* 0x0000000000247947 */ /* 0x000fea0003800000 */
.L_x_10354:
[----:B-----5:R-:W-:-:S05]  /*2390*/  HADD2.F32 R120, -RZ, R115.H0_H0 ;  /* 0x20000073ff787230 */ /* 0x020fca0000004100 */
[----:B------:R-:W-:Y:S01]  /*23a0*/  FADD.FTZ R141, R120, R141 ;  /* 0x0000008d788d7221 */ /* 0x000fe20000010000 */
[----:B------:R-:W-:Y:S06]  /*23b0*/  BRA `(.L_x_10355) ;  /* 0x0000000000107947 */ /* 0x000fec0003800000 */
.L_x_10353:
[----:B-----5:R-:W-:Y:S02]  /*23c0*/  HADD2.F32 R120, -RZ, R111.H0_H0 ;  /* 0x2000006fff787230 */ /* 0x020fe40000004100 */
[----:B------:R-:W-:-:S03]  /*23d0*/  @P3 HADD2.F32 R122, -RZ, R115.H0_H0 ;  /* 0x20000073ff7a3230 */ /* 0x000fc60000004100 */
[----:B------:R-:W-:-:S04]  /*23e0*/  FADD.FTZ R141, R120, R141 ;  /* 0x0000008d788d7221 */ /* 0x000fc80000010000 */
[----:B------:R-:W-:-:S07]  /*23f0*/  @P3 FADD.FTZ R141, R122, R141 ;  /* 0x0000008d7a8d3221 */ /* 0x000fce0000010000 */
.L_x_10355:
[----:B------:R-:W-:-:S04]  /*2400*/  F2FP.F16.F32.PACK_AB R120, RZ, R141 ;  /* 0x0000008dff78723e */ /* 0x000fc800000000ff */
[----:B------:R-:W-:-:S07]  /*2410*/  PRMT R119, R120, 0x7610, R119 ;  /* 0x0000761078777816 */ /* 0x000fce0000000077 */
.L_x_10356:
[----:B------:R-:W-:Y:S01]  /*2420*/  HADD2.F32 R144, -RZ, R123.H1_H1 ;  /* 0x3000007bff907230 */ /* 0x000fe20000004100 */
[----:B------:R-:W-:Y:S06]  /*2430*/  @P4 BRA `(.L_x_10357) ;  /* 0x0000000000204947 */ /* 0x000fec0003800000 */
[----:B------:R-:W-:-:S04]  /*2440*/  ISETP.NE.U32.AND P3, PT, RZ, UR10, PT ;  /* 0x0000000aff007c0c */ /* 0x000fc8000bf65070 */
[----:B------:R-:W-:-:S13]  /*2450*/  ISETP.NE.AND.EX P3, PT, RZ, UR11, PT, P3 ;  /* 0x0000000bff007c0c */ /* 0x000fda000bf65330 */
[----:B------:R-:W-:Y:S05]  /*2460*/  @P3 BRA `(.L_x_10358) ;  /* 0x0000000000083947 */ /* 0x000fea0003800000 */
[----:B------:R-:W-:Y:S05]  /*2470*/  @P0 BRA `(.L_x_10359) ;  /* 0x0000000000200947 */ /* 0x000fea0003800000 */
[----:B------:R-:W-:Y:S05]  /*2480*/  BRA `(.L_x_10360) ;  /* 0x0000000000247947 */ /* 0x000fea0003800000 */
.L_x_10358:
[----:B-----5:R-:W-:-:S05]  /*2490*/  HADD2.F32 R121, -RZ, R115.H1_H1 ;  /* 0x30000073ff797230 */ /* 0x020fca0000004100 */
[----:B------:R-:W-:Y:S01]  /*24a0*/  FADD.FTZ R144, R121, R144 ;  /* 0x0000009079907221 */ /* 0x000fe20000010000 */
[----:B------:R-:W-:Y:S06]  /*24b0*/  BRA `(.L_x_10359) ;  /* 0x0000000000107947 */ /* 0x000fec0003800000 */
.L_x_10357:
[----:B-----5:R-:W-:Y:S02]  /*24c0*/  HADD2.F32 R121, -RZ, R111.H1_H1 ;  /* 0x3000006fff797230 */ /* 0x020fe40000004100 */
[----:B------:R-:W-:-:S03]  /*24d0*/  @P3 HADD2.F32 R123, -RZ, R115.H1_H1 ;  /* 0x30000073ff7b3230 */ /* 0x000fc60000004100 */
[----:B------:R-:W-:-:S04]  /*24e0*/  FADD.FTZ R144, R121, R144 ;  /* 0x0000009079907221 */ /* 0x000fc80000010000 */
[----:B------:R-:W-:-:S07]  /*24f0*/  @P3 FADD.FTZ R144, R123, R144 ;  /* 0x000000907b903221 */ /* 0x000fce0000010000 */
.L_x_10359:
[----:B------:R-:W-:-:S04]  /*2500*/  F2FP.F16.F32.PACK_AB R120, RZ, R144 ;  /* 0x00000090ff78723e */ /* 0x000fc800000000ff */
[----:B------:R-:W-:-:S07]  /*2510*/  PRMT R119, R119, 0x5410, R120 ;  /* 0x0000541077777816 */ /* 0x000fce0000000078 */
.L_x_10360:
[----:B------:R-:W0:Y:S02]  /*2520*/  @P0 LDC.64 R120, c[0x0][0x238] ;  /* 0x00008e00ff780b82 */ /* 0x000e240000000a00 */
[----:B0-----:R-:W-:-:S04]  /*2530*/  @P0 LEA R120, P3, R124, R120, 0x4 ;  /* 0x000000787c780211 */ /* 0x001fc800078620ff */
[----:B------:R-:W-:-:S05]  /*2540*/  @P0 LEA.HI.X R121, R124, R121, RZ, 0x4, P3 ;  /* 0x000000797c790211 */ /* 0x000fca00018f24ff */
[----:B------:R2:W-:Y:S04]  /*2550*/  @P0 STG.E.128 desc[UR4][R120.64], R116 ;  /* 0x0000007478000986 */ /* 0x0005e8000c101d04 */
.L_x_10328:
[----:B------:R-:W-:Y:S05]  /*2560*/  BSYNC B0 ;  /* 0x0000000000007941 */ /* 0x000fea0003800000 */
.L_x_10327:
        /* <DEDUP_REMOVED lines=100> */
.L_x_10380:
        /* <DEDUP_REMOVED lines=33> */
[----:B------:R-:W-:Y:S01]  /*2dc0*/  F2FP.F16.F32.PACK_AB R127, R126, R127 ;  /* 0x0000007f7e7f723e */ /* 0x000fe200000000ff */
[----:B------:R-:W-:Y:S01]  /*2dd0*/  FMUL.FTZ R126, R150, R147 ;  /* 0x00000093967e7220 */ /* 0x000fe20000410000 */
[--C-:B------:R-:W-:Y:S01]  /*2de0*/  FADD.FTZ R151, R129, -R145.reuse ;  /* 0x8000009181977221 */ /* 0x100fe20000010000 */
[----:B------:R-:W-:Y:S01]  /*2df0*/  F2FP.F16.F32.PACK_AB R120, R121, R120 ;  /* 0x000000787978723e */ /* 0x000fe200000000ff */
[--C-:B------:R-:W-:Y:S01]  /*2e00*/  FADD.FTZ R121, R7, -R145.reuse ;  /* 0x8000009107797221 */ /* 0x100fe20000010000 */
[----:B------:R-:W-:Y:S01]  /*2e10*/  FADD.FTZ R157, R140, -R145 ;  /* 0x800000918c9d7221 */ /* 0x000fe20000010000 */
[C---:B------:R-:W-:Y:S01]  /*2e20*/  FMUL.FTZ R155, R150.reuse, R151 ;  /* 0x00000097969b7220 */ /* 0x040fe20000410000 */
[----:B------:R-:W1:Y:S01]  /*2e30*/  LDC.64 R146, c[0x0][0x2c0] ;  /* 0x0000b000ff927b82 */ /* 0x000e620000000a00 */
[C---:B------:R-:W-:Y:S01]  /*2e40*/  FMUL.FTZ R153, R150.reuse, R121 ;  /* 0x0000007996997220 */ /* 0x040fe20000410000 */
[----:B------:R-:W-:Y:S01]  /*2e50*/  FMUL.FTZ R152, R150, R157 ;  /* 0x0000009d96987220 */ /* 0x000fe20000410000 */
[----:B------:R-:W-:Y:S01]  /*2e60*/  F2FP.F16.F32.PACK_AB R123, R123, R122 ;  /* 0x0000007a7b7b723e */ /* 0x000fe200000000ff */
[----:B------:R-:W-:Y:S01]  /*2e70*/  FFMA.FTZ R122, R31, R126, R15 ;  /* 0x0000007e1f7a7223 */ /* 0x000fe2000001000f */
[----:B------:R-:W-:Y:S01]  /*2e80*/  FFMA.FTZ R121, R30, R153, R14 ;  /* 0x000000991e797223 */ /* 0x000fe2000001000e */
[-C--:B------:R-:W-:Y:S01]  /*2e90*/  FFMA.FTZ R151, R32, R155.reuse, R16 ;  /* 0x0000009b20977223 */ /* 0x080fe20000010010 */
[----:B------:R-:W-:Y:S01]  /*2ea0*/  FFMA.FTZ R154, R33, R152, R17 ;  /* 0x00000098219a7223 */ /* 0x000fe20000010011 */
[----:B------:R-:W-:Y:S01]  /*2eb0*/  FFMA.FTZ R155, R40, R155, R24 ;  /* 0x0000009b289b7223 */ /* 0x000fe20000010018 */
[----:B------:R-:W-:Y:S01]  /*2ec0*/  FFMA.FTZ R124, R37, R124, R21 ;  /* 0x0000007c257c7223 */ /* 0x000fe20000010015 */
[----:B------:R-:W-:-:S02]  /*2ed0*/  F2FP.F16.F32.PACK_AB R121, R122, R121 ;  /* 0x000000797a79723e */ /* 0x000fc400000000ff */
[----:B------:R-:W-:Y:S01]  /*2ee0*/  F2FP.F16.F32.PACK_AB R122, R154, R151 ;  /* 0x000000979a7a723e */ /* 0x000fe200000000ff */
[----:B------:R-:W-:Y:S01]  /*2ef0*/  FFMA.FTZ R151, R36, R125, R20 ;  /* 0x0000007d24977223 */ /* 0x000fe20000010014 */
[----:B------:R-:W-:Y:S01]  /*2f00*/  FFMA.FTZ R154, R41, R152, R25 ;  /* 0x00000098299a7223 */ /* 0x000fe20000010019 */
[----:B------:R-:W-:Y:S01]  /*2f10*/  FFMA.FTZ R125, R38, R153, R22 ;  /* 0x00000099267d7223 */ /* 0x000fe20000010016 */
[----:B------:R-:W-:Y:S01]  /*2f20*/  FFMA.FTZ R152, R39, R126, R23 ;  /* 0x0000007e27987223 */ /* 0x000fe20000010017 */
[C---:B0-----:R-:W-:Y:S01]  /*2f30*/  IMAD.WIDE.U32 R148, R131.reuse, 0x10, R148 ;  /* 0x0000001083947825 */ /* 0x041fe200078e0094 */
[----:B------:R-:W-:Y:S02]  /*2f40*/  F2FP.F16.F32.PACK_AB R124, R124, R151 ;  /* 0x000000977c7c723e */ /* 0x000fe400000000ff */
[----:B------:R-:W-:Y:S02]  /*2f50*/  F2FP.F16.F32.PACK_AB R126, R154, R155 ;  /* 0x0000009b9a7e723e */ /* 0x000fe400000000ff */
[----:B------:R-:W-:Y:S01]  /*2f60*/  F2FP.F16.F32.PACK_AB R125, R152, R125 ;  /* 0x0000007d987d723e */ /* 0x000fe200000000ff */
[----:B------:R2:W-:Y:S01]  /*2f70*/  STG.E.128 desc[UR4][R148.64], R120 ;  /* 0x0000007894007986 */ /* 0x0005e2000c101d04 */
[C---:B-1----:R-:W-:Y:S01]  /*2f80*/  IMAD.WIDE.U32 R146, R131.reuse, 0x10, R146 ;  /* 0x0000001083927825 */ /* 0x042fe200078e0092 */
[----:B------:R-:W-:-:S04]  /*2f90*/  IADD3 R131, R131, 0x20, RZ ;  /* 0x0000002083837810 */ /* 0x000fc80007ffe0ff */
[----:B------:R2:W-:Y:S03]  /*2fa0*/  STG.E.128 desc[UR4][R146.64], R124 ;  /* 0x0000007c92007986 */ /* 0x0005e6000c101d04 */
.L_x_10363:
[----:B------:R-:W-:Y:S05]  /*2fb0*/  BSYNC B0 ;  /* 0x0000000000007941 */ /* 0x000fea0003800000 */
.L_x_10362:
        /* <DEDUP_REMOVED lines=50> */
.L_x_10365:
[----:B------:R-:W-:Y:S05]  /*32e0*/  BSYNC B0 ;  /* 0x0000000000007941 */ /* 0x000fea0003800000 */
.L_x_10364:
        /* <DEDUP_REMOVED lines=21> */
[----:B------:R-:W-:Y:S01]  /*3440*/  F2FP.F16.F32.PACK_AB R122, R121, R122 ;  /* 0x0000007a797a723e */ /* 0x000fe200000000ff */
        /* <DEDUP_REMOVED lines=17> */
[----:B0-----:R-:W-:Y:S01]  /*3560*/  IMAD.WIDE.U32 R146, R131, 0x10, R146 ;  /* 0x0000001083927825 */ /* 0x001fe200078e0092 */
[----:B------:R-:W-:-:S03]  /*3570*/  F2FP.F16.F32.PACK_AB R121, R151, R150 ;  /* 0x000000969779723e */ /* 0x000fc600000000ff */
[----:B------:R-:W-:Y:S01]  /*3580*/  FFMA.FTZ R151, R102, R149, R86 ;  /* 0x0000009566977223 */ /* 0x000fe20000010056 */
[----:B------:R-:W-:Y:S01]  /*3590*/  FFMA.FTZ R150, R101, R148, R85 ;  /* 0x0000009465967223 */ /* 0x000fe20000010055 */
[----:B------:R4:W-:Y:S01]  /*35a0*/  STG.E.128 desc[UR4][R146.64], R120 ;  /* 0x0000007892007986 */ /* 0x0009e2000c101d04 */
[----:B-1----:R-:W-:Y:S02]  /*35b0*/  IMAD.WIDE.U32 R148, R131, 0x10, R124 ;  /* 0x0000001083947825 */ /* 0x002fe400078e007c */
[----:B------:R-:W-:Y:S02]  /*35c0*/  F2FP.F16.F32.PACK_AB R125, R152, R151 ;  /* 0x00000097987d723e */ /* 0x000fe400000000ff */
[----:B------:R-:W-:-:S05]  /*35d0*/  F2FP.F16.F32.PACK_AB R124, R150, R145 ;  /* 0x00000091967c723e */ /* 0x000fca00000000ff */
[----:B------:R4:W-:Y:S02]  /*35e0*/  STG.E.128 desc[UR4][R148.64], R124 ;  /* 0x0000007c94007986 */ /* 0x0009e4000c101d04 */
.L_x_10367:
[----:B------:R-:W-:Y:S05]  /*35f0*/  BSYNC B0 ;  /* 0x0000000000007941 */ /* 0x000fea0003800000 */
.L_x_10366:
[----:B0-234-:R-:W0:Y:S02]  /*3600*/  LDC.64 R120, c[0x0][0x210] ;  /* 0x00008400ff787b82 */ /* 0x01de240000000a00 */
[----:B0-----:R-:W-:-:S04]  /*3610*/  LEA R3, R120, R3, 0x2 ;  /* 0x0000000378037211 */ /* 0x001fc800078e10ff */
[----:B------:R-:W-:-:S13]  /*3620*/  ISETP.GE.AND P3, PT, R3, R121, PT ;  /* 0x000000790300720c */ /* 0x000fda0003f66270 */
[----:B------:R-:W-:Y:S05]  /*3630*/  @!P3 BRA `(.L_x_10368) ;  /* 0xffffffd000a4b947 */ /* 0x000fea000383ffff */
[----:B------:R-:W-:Y:S05]  /*3640*/  EXIT ;  /* 0x000000000000794d */ /* 0x000fea0003800000 */
.L_x_10361:
        /* <DEDUP_REMOVED lines=8> */
.L_x_10370:
[----:B------:R-:W-:Y:S05]  /*36d0*/  BSYNC B0 ;  /* 0x0000000000007941 */ /* 0x000fea0003800000 */
.L_x_10369:
        /* <DEDUP_REMOVED lines=10> */
.L_x_10371:
[----:B------:R-:W-:Y:S01]  /*3780*/  HFMA2.MMA R147, -RZ, RZ, 0, 2.384185791015625e-07 ;  /* 0x00000004ff937435 */ /* 0x000fe200000001ff */
[----:B------:R-:W-:-:S05]  /*3790*/  MOV R123, R146 ;  /* 0x00000092007b7202 */ /* 0x000fca0000000f00 */
[----:B------:R-:W-:-:S05]  /*37a0*/  FADD.FTZ R123, R122, R123 ;  /* 0x0000007b7a7b7221 */ /* 0x000fca0000010000 */
[----:B------:R-:W-:-:S07]  /*37b0*/  MOV R148, R123 ;  /* 0x0000007b00947202 */ /* 0x000fce0000000f00 */
[----:B------:R-:W-:Y:S05]  /*37c0*/  WARPSYNC.COLLECTIVE R145, `(.L_x_10372) ;  /* 0x0000000091087348 */ /* 0x000fea0003c00000 */
[----:B------:R0:W1:Y:S02]  /*37d0*/  SHFL.BFLY P6, R146, R148, R147, R150 ;  /* 0x0c00009394927389 */ /* 0x00006400000c0096 */
[----:B01----:R-:W-:Y:S01]  /*37e0*/  ENDCOLLECTIVE ;  /* 0x000000000000791b */ /* 0x003fe20003800000 */
.L_x_10372:
[----:B------:R-:W-:Y:S01]  /*37f0*/  HFMA2.MMA R147, -RZ, RZ, 0, 4.76837158203125e-07 ;  /* 0x00000008ff937435 */ /* 0x000fe200000001ff */
[----:B------:R-:W-:-:S05]  /*3800*/  MOV R120, R146 ;  /* 0x0000009200787202 */ /* 0x000fca0000000f00 */
[----:B------:R-:W-:-:S05]  /*3810*/  FADD.FTZ R126, R123, R120 ;  /* 0x000000787b7e7221 */ /* 0x000fca0000010000 */
[----:B------:R-:W-:-:S07]  /*3820*/  MOV R148, R126 ;  /* 0x0000007e00947202 */ /* 0x000fce0000000f00 */
[----:B------:R-:W-:Y:S05]  /*3830*/  WARPSYNC.COLLECTIVE R145, `(.L_x_10373) ;  /* 0x0000000091087348 */ /* 0x000fea0003c00000 */
[----:B------:R0:W1:Y:S02]  /*3840*/  SHFL.BFLY P6, R146, R148, R147, R150 ;  /* 0x0c00009394927389 */ /* 0x00006400000c0096 */
[----:B01----:R-:W-:Y:S01]  /*3850*/  ENDCOLLECTIVE ;  /* 0x000000000000791b */ /* 0x003fe20003800000 */
.L_x_10373:
[----:B------:R-:W-:Y:S01]  /*3860*/  HFMA2.MMA R147, -RZ, RZ, 0, 9.5367431640625e-07 ;  /* 0x00000010ff937435 */ /* 0x000fe200000001ff */
[----:B------:R-:W-:-:S05]  /*3870*/  MOV R125, R146 ;  /* 0x00000092007d7202 */ /* 0x000fca0000000f00 */
[----:B------:R-:W-:-:S05]  /*3880*/  FADD.FTZ R127, R126, R125 ;  /* 0x0000007d7e7f7221 */ /* 0x000fca0000010000 */
[----:B------:R-:W-:-:S07]  /*3890*/  MOV R148, R127 ;  /* 0x0000007f00947202 */ /* 0x000fce0000000f00 */
[----:B------:R-:W-:Y:S05]  /*38a0*/  WARPSYNC.COLLECTIVE R145, `(.L_x_10374) ;  /* 0x0000000091087348 */ /* 0x000fea0003c00000 */
[----:B------:R0:W1:Y:S02]  /*38b0*/  SHFL.BFLY P6, R146, R148, R147, R150 ;  /* 0x0c00009394927389 */ /* 0x00006400000c0096 */
[----:B01----:R-:W-:Y:S01]  /*38c0*/  ENDCOLLECTIVE ;  /* 0x000000000000791b */ /* 0x003fe20003800000 */
.L_x_10374:
        /* <DEDUP_REMOVED lines=57> */
.L_x_10375:
[----:B------:R-:W-:Y:S01]  /*3c60*/  HFMA2.MMA R147, -RZ, RZ, 0, 1.1920928955078125e-07 ;  /* 0x00000002ff937435 */ /* 0x000fe200000001ff */
[----:B------:R-:W-:-:S05]  /*3c70*/  MOV R121, R146 ;  /* 0x0000009200797202 */ /* 0x000fca0000000f00 */
[----:B------:R-:W-:-:S05]  /*3c80*/  FADD.FTZ R121, R120, R121 ;  /* 0x0000007978797221 */ /* 0x000fca0000010000 */
[----:B------:R-:W-:-:S07]  /*3c90*/  MOV R148, R121 ;  /* 0x0000007900947202 */ /* 0x000fce0000000f00 */
[----:B------:R-:W-:Y:S05]  /*3ca0*/  WARPSYNC.COLLECTIVE R145, `(.L_x_10376) ;  /* 0x0000000091087348 */ /* 0x000fea0003c00000 */
[----:B------:R0:W1:Y:S02]  /*3cb0*/  SHFL.BFLY P6, R146, R148, R147, R150 ;  /* 0x0c00009394927389 */ /* 0x00006400000c0096 */
[----:B01----:R-:W-:Y:S01]  /*3cc0*/  ENDCOLLECTIVE ;  /* 0x000000000000791b */ /* 0x003fe20003800000 */
.L_x_10376:
[----:B------:R-:W-:Y:S01]  /*3cd0*/  HFMA2.MMA R147, -RZ, RZ, 0, 2.384185791015625e-07 ;  /* 0x00000004ff937435 */ /* 0x000fe200000001ff */
[----:B------:R-:W-:-:S05]  /*3ce0*/  MOV R122, R146 ;  /* 0x00000092007a7202 */ /* 0x000fca0000000f00 */
[----:B------:R-:W-:-:S05]  /*3cf0*/  FADD.FTZ R122, R121, R122 ;  /* 0x0000007a797a7221 */ /* 0x000fca0000010000 */
[----:B------:R-:W-:-:S07]  /*3d00*/  MOV R148, R122 ;  /* 0x0000007a00947202 */ /* 0x000fce0000000f00 */
[----:B------:R-:W-:Y:S05]  /*3d10*/  WARPSYNC.COLLECTIVE R145, `(.L_x_10377) ;  /* 0x0000000091087348 */ /* 0x000fea0003c00000 */
[----:B------:R0:W1:Y:S02]  /*3d20*/  SHFL.BFLY P6, R146, R148, R147, R150 ;  /* 0x0c00009394927389 */ /* 0x00006400000c0096 */
[----:B01----:R-:W-:Y:S01]  /*3d30*/  ENDCOLLECTIVE ;  /* 0x000000000000791b */ /* 0x003fe20003800000 */
.L_x_10377:
[----:B------:R-:W-:Y:S01]  /*3d40*/  HFMA2.MMA R147, -RZ, RZ, 0, 4.76837158203125e-07 ;  /* 0x00000008ff937435 */ /* 0x000fe200000001ff */
[----:B------:R-:W-:-:S05]  /*3d50*/  MOV R123, R146 ;  /* 0x00000092007b7202 */ /* 0x000fca0000000f00 */
[----:B------:R-:W-:-:S05]  /*3d60*/  FADD.FTZ R123, R122, R123 ;  /* 0x0000007b7a7b7221 */ /* 0x000fca0000010000 */
[----:B------:R-:W-:-:S07]  /*3d70*/  MOV R148, R123 ;  /* 0x0000007b00947202 */ /* 0x000fce0000000f00 */
[----:B------:R-:W-:Y:S05]  /*3d80*/  WARPSYNC.COLLECTIVE R145, `(.L_x_10378) ;  /* 0x0000000091087348 */ /* 0x000fea0003c00000 */
[----:B------:R0:W1:Y:S02]  /*3d90*/  SHFL.BFLY P6, R146, R148, R147, R150 ;  /* 0x0c00009394927389 */ /* 0x00006400000c0096 */
[----:B01----:R-:W-:Y:S01]  /*3da0*/  ENDCOLLECTIVE ;  /* 0x000000000000791b */ /* 0x003fe20003800000 */
.L_x_10378:
[----:B------:R-:W-:Y:S01]  /*3db0*/  HFMA2.MMA R147, -RZ, RZ, 0, 9.5367431640625e-07 ;  /* 0x00000010ff937435 */ /* 0x000fe200000001ff */
[----:B------:R-:W-:-:S05]  /*3dc0*/  MOV R126, R146 ;  /* 0x00000092007e7202 */ /* 0x000fca0000000f00 */
[----:B------:R-:W-:-:S05]  /*3dd0*/  FADD.FTZ R126, R123, R126 ;  /* 0x0000007e7b7e7221 */ /* 0x000fca0000010000 */
[----:B------:R-:W-:-:S07]  /*3de0*/  MOV R148, R126 ;  /* 0x0000007e00947202 */ /* 0x000fce0000000f00 */
[----:B------:R-:W-:Y:S05]  /*3df0*/  WARPSYNC.COLLECTIVE R145, `(.L_x_10379) ;  /* 0x0000000091087348 */ /* 0x000fea0003c00000 */
[----:B------:R0:W1:Y:S02]  /*3e00*/  SHFL.BFLY P6, R146, R148, R147, R150 ;  /* 0x0c00009394927389 */ /* 0x00006400000c0096 */
[----:B01----:R-:W-:Y:S01]  /*3e10*/  ENDCOLLECTIVE ;  /* 0x000000000000791b */ /* 0x003fe20003800000 */
.L_x_10379:
[----:B------:R-:W-:Y:S01]  /*3e20*/  MOV R127, R146 ;  /* 0x00000092007f7202 */ /* 0x000fe20000000f00 */
[----:B------:R-:W-:Y:S06]  /*3e30*/  BRA `(.L_x_10380) ;  /* 0xffffffec005c7947 */ /* 0x000fec000383ffff */
.L_x_10381:
        /* <DEDUP_REMOVED lines=12> */
.L_x_20713:


//--------------------- .text._ZN10layer_norm31ln_parallel_residual_fwd_kernelINS_13Kernel_traitsIf6__halfS2_S2_fjLj768ELj1ELj4ELj1ELj16ENS_18Kernel_traits_baseILj768EfS2_S2_S2_fjLj128EEEEELb0ELb0ELb1EEEvNS_9FwdParamsE --------------------------
	.section	.text._ZN10layer_norm31ln_parallel_residual_fwd_kernelINS_13Kernel_traitsIf6__halfS2_S2_fjLj768ELj1ELj4ELj1ELj16ENS_18Kernel_traits_baseILj768EfS2_S2_S2_fjLj128EEEEELb0ELb0ELb1EEEvNS_9FwdParamsE,"ax",@progbits
	.align	128
        .global         _ZN10layer_norm31ln_parallel_residual_fwd_kernelINS_13Kernel_traitsIf6__halfS2_S2_fjLj768ELj1ELj4ELj1ELj16ENS_18Kernel_traits_baseILj768EfS2_S2_S2_fjLj128EEEEELb0ELb0ELb1EEEvNS_9FwdParamsE
        .type           _ZN10layer_norm31ln_parallel_residual_fwd_kernelINS_13Kernel_traitsIf6__halfS2_S2_fjLj768ELj1ELj4ELj1ELj16ENS_18Kernel_traits_baseILj768EfS2_S2_S2_fjLj128EEEEELb0ELb0ELb1EEEvNS_9FwdParamsE,@function
        .size           _ZN10layer_norm31ln_parallel_residual_fwd_kernelINS_13Kernel_traitsIf6__halfS2_S2_fjLj768ELj1ELj4ELj1ELj16ENS_18Kernel_traits_baseILj768EfS2_S2_S2_fjLj128EEEEELb0ELb0ELb1EEEvNS_9FwdParamsE,(.L_x_20714 - _ZN10layer_norm31ln_parallel_residual_fwd_kernelINS_13Kernel_traitsIf6__halfS2_S2_fjLj768ELj1ELj4ELj1ELj16ENS_18Kernel_traits_baseILj768EfS2_S2_S2_fjLj128EEEEELb0ELb0ELb1EEEvNS_9FwdParamsE)
        .other          _ZN10layer_norm31ln_parallel_residual_fwd_kernelINS_13Kernel_traitsIf6__halfS2_S2_fjLj768ELj1ELj4ELj1ELj16ENS_18Kernel_traits_baseILj768EfS2_S2_S2_fjLj128EEEEELb0ELb0ELb1EEEvNS_9FwdParamsE,@"STO_CUDA_ENTRY STV_DEFAULT"
_ZN10layer_norm31ln_parallel_residual_fwd_kernelINS_13Kernel_traitsIf6__halfS2_S2_fjLj768ELj1ELj4ELj1ELj16ENS_18Kernel_traits_baseILj768EfS2_S2_S2_fjLj128EEEEELb0ELb0ELb1EEEvNS_9FwdParamsE:
.text._ZN10layer_norm31ln_parallel_residual_fwd_kernelINS_13Kernel_traitsIf6__halfS2_S2_fjLj768ELj1ELj4ELj1ELj16ENS_18Kernel_traits_baseILj768EfS2_S2_S2_fjLj128EEEEELb0ELb0ELb1EEEvNS_9FwdParamsE:
        /* <DEDUP_REMOVED lines=27> */
[----:B------:R-:W-:Y:S01]  /*01b0*/  IADD3.X R3, RZ, UR7, RZ, P0, !PT ;  /* 0x00000007ff037c10 */ /* 0x000fe200087fe4ff */
[----:B------:R-:W-:Y:S01]  /*01c0*/  ULDC.64 UR6, c[0x0][0x2d0] ;  /* 0x0000b40000067ab9 */ /* 0x000fe20000000a00 */
[----:B------:R-:W-:Y:S02]  /*01d0*/  LOP3.LUT R116, R116, 0x1f, RZ, 0xc0, !PT ;  /* 0x0000001f74747812 */ /* 0x000fe400078ec0ff */
        /* <DEDUP_REMOVED lines=20> */
[----:B------:R-:W-:Y:S01]  /*0320*/  ULDC UR6, c[0x0][0x214] ;  /* 0x0000850000067ab9 */ /* 0x000fe20000000800 */
[----:B------:R-:W-:Y:S01]  /*0330*/  IADD3.X R7, RZ, UR5, RZ, P3, !PT ;  /* 0x00000005ff077c10 */ /* 0x000fe20009ffe4ff */
[----:B------:R-:W-:Y:S01]  /*0340*/  ULDC.64 UR4, c[0x0][0x208] ;  /* 0x0000820000047ab9 */ /* 0x000fe20000000a00 */
[----:B-1----:R-:W-:Y:S01]  /*0350*/  LOP3.LUT P0, RZ, R10, UR8, RZ, 0xfc, !PT ;  /* 0x000000080aff7c12 */ /* 0x002fe2000f80fcff */
[----:B------:R0:W5:Y:S03]  /*0360*/  @P2 LDG.E.128 R84, desc[UR4][R8.64] ;  /* 0x0000000408542981 */ /* 0x000166000c1e1d00 */
[----:B------:R-:W-:Y:S01]  /*0370*/  LOP3.LUT P0, RZ, R11, UR9, RZ, 0xfc, P0 ;  /* 0x000000090bff7c12 */ /* 0x000fe2000800fcff */
        /* <DEDUP_REMOVED lines=36> */
.L_x_10480:
        /* <DEDUP_REMOVED lines=24> */
.L_x_10384:
[----:B-----5:R-:W-:-:S05]  /*0740*/  HADD2.F32 R119, -RZ, R8.H0_H0 ;  /* 0x20000008ff777230 */ /* 0x020fca0000004100 */
[----:B------:R-:W-:Y:S01]  /*0750*/  FADD.FTZ R128, R128, R119 ;  /* 0x0000007780807221 */ /* 0x000fe20000010000 */
[----:B------:R-:W-:Y:S06]  /*0760*/  BRA `(.L_x_10385) ;  /* 0x0000000000107947 */ /* 0x000fec0003800000 */
.L_x_10383:
[----:B-----5:R-:W-:Y:S02]  /*0770*/  HADD2.F32 R119, -RZ, R12.H0_H0 ;  /* 0x2000000cff777230 */ /* 0x020fe40000004100 */
[----:B------:R-:W-:-:S03]  /*0780*/  @P2 HADD2.F32 R121, -RZ, R8.H0_H0 ;  /* 0x20000008ff792230 */ /* 0x000fc60000004100 */
[----:B------:R-:W-:-:S04]  /*0790*/  FADD.FTZ R128, R128, R119 ;  /* 0x0000007780807221 */ /* 0x000fc80000010000 */
[----:B------:R-:W-:-:S07]  /*07a0*/  @P2 FADD.FTZ R128, R128, R121 ;  /* 0x0000007980802221 */ /* 0x000fce0000010000 */
.L_x_10385:
[----:B------:R-:W-:-:S04]  /*07b0*/  F2FP.F16.F32.PACK_AB R0, RZ, R128 ;  /* 0x00000080ff00723e */ /* 0x000fc800000000ff */
[----:B------:R-:W-:-:S07]  /*07c0*/  PRMT R4, R0, 0x7610, R4 ;  /* 0x0000761000047816 */ /* 0x000fce0000000004 */
.L_x_10386:
[----:B------:R-:W-:Y:S01]  /*07d0*/  HADD2.F32 R130, -RZ, R112.H1_H1 ;  /* 0x30000070ff827230 */ /* 0x000fe20000004100 */
[----:B------:R-:W-:Y:S06]  /*07e0*/  @P3 BRA `(.L_x_10387) ;  /* 0x0000000000203947 */ /* 0x000fec0003800000 */
[----:B------:R-:W-:-:S04]  /*07f0*/  ISETP.NE.U32.AND P4, PT, RZ, UR14, PT ;  /* 0x0000000eff007c0c */ /* 0x000fc8000bf85070 */
[----:B------:R-:W-:-:S13]  /*0800*/  ISETP.NE.AND.EX P4, PT, RZ, UR15, PT, P4 ;  /* 0x0000000fff007c0c */ /* 0x000fda000bf85340 */
[----:B------:R-:W-:Y:S05]  /*0810*/  @P4 BRA `(.L_x_10388) ;  /* 0x0000000000084947 */ /* 0x000fea0003800000 */
[----:B------:R-:W-:Y:S05]  /*0820*/  @P0 BRA `(.L_x_10389) ;  /* 0x0000000000200947 */ /* 0x000fea0003800000 */
[----:B------:R-:W-:Y:S05]  /*0830*/  BRA `(.L_x_10390) ;  /* 0x0000000000247947 */ /* 0x000fea0003800000 */
.L_x_10388:
[----:B-----5:R-:W-:-:S05]  /*0840*/  HADD2.F32 R119, -RZ, R8.H1_H1 ;  /* 0x30000008ff777230 */ /* 0x020fca0000004100 */
[----:B------:R-:W-:Y:S01]  /*0850*/  FADD.FTZ R130, R130, R119 ;  /* 0x0000007782827221 */ /* 0x000fe20000010000 */
[----:B------:R-:W-:Y:S06]  /*0860*/  BRA `(.L_x_10389) ;  /* 0x0000000000107947 */ /* 0x000fec0003800000 */
.L_x_10387:
[----:B-----5:R-:W-:Y:S02]  /*0870*/  HADD2.F32 R119, -RZ, R12.H1_H1 ;  /* 0x3000000cff777230 */ /* 0x020fe40000004100 */
[----:B------:R-:W-:-:S03]  /*0880*/  @P2 HADD2.F32 R121, -RZ, R8.H1_H1 ;  /* 0x30000008ff792230 */ /* 0x000fc60000004100 */
[----:B------:R-:W-:-:S04]  /*0890*/  FADD.FTZ R130, R130, R119 ;  /* 0x0000007782827221 */ /* 0x000fc80000010000 */
[----:B------:R-:W-:-:S07]  /*08a0*/  @P2 FADD.FTZ R130, R130, R121 ;  /* 0x0000007982822221 */ /* 0x000fce0000010000 */
.L_x_10389:
[----:B------:R-:W-:-:S04]  /*08b0*/  F2FP.F16.F32.PACK_AB R0, RZ, R130 ;  /* 0x00000082ff00723e */ /* 0x000fc800000000ff */
[----:B------:R-:W-:-:S07]  /*08c0*/  PRMT R4, R4, 0x5410, R0 ;  /* 0x0000541004047816 */ /* 0x000fce0000000000 */
.L_x_10390:
[----:B------:R-:W-:Y:S01]  /*08d0*/  HADD2.F32 R132, -RZ, R113.H0_H0 ;  /* 0x20000071ff847230 */ /* 0x000fe20000004100 */
[----:B------:R-:W-:Y:S06]  /*08e0*/  @P3 BRA `(.L_x_10391) ;  /* 0x0000000000203947 */ /* 0x000fec0003800000 */
[----:B------:R-:W-:-:S04]  /*08f0*/  ISETP.NE.U32.AND P4, PT, RZ, UR14, PT ;  /* 0x0000000eff007c0c */ /* 0x000fc8000bf85070 */
[----:B------:R-:W-:-:S13]  /*0900*/  ISETP.NE.AND.EX P4, PT, RZ, UR15, PT, P4 ;  /* 0x0000000fff007c0c */ /* 0x000fda000bf85340 */
[----:B------:R-:W-:Y:S05]  /*0910*/  @P4 BRA `(.L_x_10392) ;  /* 0x0000000000084947 */ /* 0x000fea0003800000 */
[----:B------:R-:W-:Y:S05]  /*0920*/  @P0 BRA `(.L_x_10393) ;  /* 0x0000000000200947 */ /* 0x000fea0003800000 */
[----:B------:R-:W-:Y:S05]  /*0930*/  BRA `(.L_x_10394) ;  /* 0x0000000000247947 */ /* 0x000fea0003800000 */
.L_x_10392:
[----:B-----5:R-:W-:-:S05]  /*0940*/  HADD2.F32 R119, -RZ, R9.H0_H0 ;  /* 0x20000009ff777230 */ /* 0x020fca0000004100 */
[----:B------:R-:W-:Y:S01]  /*0950*/  FADD.FTZ R132, R132, R119 ;  /* 0x0000007784847221 */ /* 0x000fe20000010000 */
[----:B------:R-:W-:Y:S06]  /*0960*/  BRA `(.L_x_10393) ;  /* 0x0000000000107947 */ /* 0x000fec0003800000 */
.L_x_10391:
[----:B-----5:R-:W-:Y:S02]  /*0970*/  HADD2.F32 R119, -RZ, R13.H0_H0 ;  /* 0x2000000dff777230 */ /* 0x020fe40000004100 */
[----:B------:R-:W-:-:S03]  /*0980*/  @P2 HADD2.F32 R121, -RZ, R9.H0_H0 ;  /* 0x20000009ff792230 */ /* 0x000fc60000004100 */
[----:B------:R-:W-:-:S04]  /*0990*/  FADD.FTZ R132, R132, R119 ;  /* 0x0000007784847221 */ /* 0x000fc80000010000 */
[----:B------:R-:W-:-:S07]  /*09a0*/  @P2 FADD.FTZ R132, R132, R121 ;  /* 0x0000007984842221 */ /* 0x000fce0000010000 */
.L_x_10393:
[----:B------:R-:W-:-:S04]  /*09b0*/  F2FP.F16.F32.PACK_AB R0, RZ, R132 ;  /* 0x00000084ff00723e */ /* 0x000fc800000000ff */
[----:B------:R-:W-:-:S07]  /*09c0*/  PRMT R5, R0, 0x7610, R5 ;  /* 0x0000761000057816 */ /* 0x000fce0000000005 */
.L_x_10394:
[----:B------:R-:W-:Y:S01]  /*09d0*/  HADD2.F32 R158, -RZ, R113.H1_H1 ;  /* 0x30000071ff9e7230 */ /* 0x000fe20000004100 */
[----:B------:R-:W-:Y:S06]  /*09e0*/  @P3 BRA `(.L_x_10395) ;  /* 0x0000000000203947 */ /* 0x000fec0003800000 */
[----:B------:R-:W-:-:S04]  /*09f0*/  ISETP.NE.U32.AND P4, PT, RZ, UR14, PT ;  /* 0x0000000eff007c0c */ /* 0x000fc8000bf85070 */
[----:B------:R-:W-:-:S13]  /*0a00*/  ISETP.NE.AND.EX P4, PT, RZ, UR15, PT, P4 ;  /* 0x0000000fff007c0c */ /* 0x000fda000bf85340 */
[----:B------:R-:W-:Y:S05]  /*0a10*/  @P4 BRA `(.L_x_10396) ;  /* 0x0000000000084947 */ /* 0x000fea0003800000 */
[----:B------:R-:W-:Y:S05]  /*0a20*/  @P0 BRA `(.L_x_10397) ;  /* 0x0000000000200947 */ /* 0x000fea0003800000 */
[----:B------:R-:W-:Y:S05]  /*0a30*/  BRA `(.L_x_10398) ;  /* 0x0000000000247947 */ /* 0x000fea0003800000 */
.L_x_10396:
[----:B-----5:R-:W-:-:S05]  /*0a40*/  HADD2.F32 R113, -RZ, R9.H1_H1 ;  /* 0x30000009ff717230 */ /* 0x020fca0000004100 */
[----:B------:R-:W-:Y:S01]  /*0a50*/  FADD.FTZ R158, R158, R113 ;  /* 0x000000719e9e7221 */ /* 0x000fe20000010000 */
[----:B------:R-:W-:Y:S06]  /*0a60*/  BRA `(.L_x_10397) ;  /* 0x0000000000107947 */ /* 0x000fec0003800000 */
.L_x_10395:
[----:B-----5:R-:W-:Y:S02]  /*0a70*/  HADD2.F32 R113, -RZ, R13.H1_H1 ;  /* 0x3000000dff717230 */ /* 0x020fe40000004100 */
[----:B------:R-:W-:-:S03]  /*0a80*/  @P2 HADD2.F32 R119, -RZ, R9.H1_H1 ;  /* 0x30000009ff772230 */ /* 0x000fc60000004100 */
[----:B------:R-:W-:-:S04]  /*0a90*/  FADD.FTZ R158, R158, R113 ;  /* 0x000000719e9e7221 */ /* 0x000fc80000010000 */
[----:B------:R-:W-:-:S07]  /*0aa0*/  @P2 FADD.FTZ R158, R158, R119 ;  /* 0x000000779e9e2221 */ /* 0x000fce0000010000 */
.L_x_10397:
[----:B------:R-:W-:-:S04]  /*0ab0*/  F2FP.F16.F32.PACK_AB R0, RZ, R158 ;  /* 0x0000009eff00723e */ /* 0x000fc800000000ff */
[----:B------:R-:W-:-:S07]  /*0ac0*/  PRMT R5, R5, 0x5410, R0 ;  /* 0x0000541005057816 */ /* 0x000fce0000000000 */
.L_x_10398:
[----:B------:R-:W-:Y:S01]  /*0ad0*/  HADD2.F32 R134, -RZ, R114.H0_H0 ;  /* 0x20000072ff867230 */ /* 0x000fe20000004100 */
[----:B------:R-:W-:Y:S06]  /*0ae0*/  @P3 BRA `(.L_x_10399) ;  /* 0x0000000000203947 */ /* 0x000fec0003800000 */
[----:B------:R-:W-:-:S04]  /*0af0*/  ISETP.NE.U32.AND P4, PT, RZ, UR14, PT ;  /* 0x0000000eff007c0c */ /* 0x000fc8000bf85070 */
[----:B------:R-:W-:-:S13]  /*0b00*/  ISETP.NE.AND.EX P4, PT, RZ, UR15, PT, P4 ;  /* 0x0000000fff007c0c */ /* 0x000fda000bf85340 */
[----:B------:R-:W-:Y:S05]  /*0b10*/  @P4 BRA `(.L_x_10400) ;  /* 0x0000000000084947 */ /* 0x000fea0003800000 */
[----:B------:R-:W-:Y:S05]  /*0b20*/  @P0 BRA `(.L_x_10401) ;  /* 0x0000000000200947 */ /* 0x000fea0003800000 */
[----:B------:R-:W-:Y:S05]  /*0b30*/  BRA `(.L_x_10402) ;  /* 0x0000000000247947 */ /* 0x000fea0003800000 */
.L_x_10400:
[----:B-----5:R-:W-:-:S05]  /*0b40*/  HADD2.F32 R113, -RZ, R10.H0_H0 ;  /* 0x2000000aff717230 */ /* 0x020fca0000004100 */
[----:B------:R-:W-:Y:S01]  /*0b50*/  FADD.FTZ R134, R134, R113 ;  /* 0x0000007186867221 */ /* 0x000fe20000010000 */
[----:B------:R-:W-:Y:S06]  /*0b60*/  BRA `(.L_x_10401) ;  /* 0x0000000000107947 */ /* 0x000fec0003800000 */
.L_x_10399:
[----:B-----5:R-:W-:Y:S02]  /*0b70*/  HADD2.F32 R113, -RZ, R14.H0_H0 ;  /* 0x2000000eff717230 */ /* 0x020fe40000004100 */
[----:B------:R-:W-:-:S03]  /*0b80*/  @P2 HADD2.F32 R119, -RZ, R10.H0_H0 ;  /* 0x2000000aff772230 */ /* 0x000fc60000004100 */
[----:B------:R-:W-:-:S04]  /*0b90*/  FADD.FTZ R134, R134, R113 ;  /* 0x0000007186867221 */ /* 0x000fc80000010000 */
[----:B------:R-:W-:-:S07]  /*0ba0*/  @P2 FADD.FTZ R134, R134, R119 ;  /* 0x0000007786862221 */ /* 0x000fce0000010000 */
.L_x_10401:
[----:B------:R-:W-:-:S04]  /*0bb0*/  F2FP.F16.F32.PACK_AB R0, RZ, R134 ;  /* 0x00000086ff00723e */ /* 0x000fc800000000ff */
[----:B------:R-:W-:-:S07]  /*0bc0*/  PRMT R6, R0, 0x7610, R6 ;  /* 0x0000761000067816 */ /* 0x000fce0000000006 */
.L_x_10402:
[----:B------:R-:W-:Y:S01]  /*0bd0*/  HADD2.F32 R136, -RZ, R114.H1_H1 ;  /* 0x30000072ff887230 */ /* 0x000fe20000004100 */
[----:B------:R-:W-:Y:S06]  /*0be0*/  @P3 BRA `(.L_x_10403) ;  /* 0x0000000000203947 */ /* 0x000fec0003800000 */
[----:B------:R-:W-:-:S04]  /*0bf0*/  ISETP.NE.U32.AND P4, PT, RZ, UR14, PT ;  /* 0x0000000eff007c0c */ /* 0x000fc8000bf85070 */
[----:B------:R-:W-:-:S13]  /*0c00*/  ISETP.NE.AND.EX P4, PT, RZ, UR15, PT, P4 ;  /* 0x0000000fff007c0c */ /* 0x000fda000bf85340 */
[----:B------:R-:W-:Y:S05]  /*0c10*/  @P4 BRA `(.L_x_10404) ;  /* 0x0000000000084947 */ /* 0x000fea0003800000 */
[----:B------:R-:W-:Y:S05]  /*0c20*/  @P0 BRA `(.L_x_10405) ;  /* 0x0000000000200947 */ /* 0x000fea0003800000 */
[----:B------:R-:W-:Y:S05]  /*0c30*/  BRA `(.L_x_10406) ;  /* 0x0000000000247947 */ /* 0x000fea0003800000 */
.L_x_10404:
[----:B-----5:R-:W-:-:S05]  /*0c40*/  HADD2.F32 R113, -RZ, R10.H1_H1 ;  /* 0x3000000aff717230 */ /* 0x020fca0000004100 */
[----:B------:R-:W-:Y:S01]  /*0c50*/  FADD.FTZ R136, R136, R113 ;  /* 0x0000007188887221 */ /* 0x000fe20000010000 */
[----:B------:R-:W-:Y:S06]  /*0c60*/  BRA `(.L_x_10405) ;  /* 0x0000000000107947 */ /* 0x000fec0003800000 */
.L_x_10403:
[----:B-----5:R-:W-:Y:S02]  /*0c70*/  HADD2.F32 R113, -RZ, R14.H1_H1 ;  /* 0x3000000eff717230 */ /* 0x020fe40000004100 */
[----:B------:R-:W-:-:S03]  /*0c80*/  @P2 HADD2.F32 R119, -RZ, R10.H1_H1 ;  /* 0x3000000aff772230 */ /* 0x000fc60000004100 */
[----:B------:R-:W-:-:S04]  /*0c90*/  FADD.FTZ R136, R136, R113 ;  /* 0x0000007188887221 */ /* 0x000fc80000010000 */
[----:B------:R-:W-:-:S07]  /*0ca0*/  @P2 FADD.FTZ R136, R136, R119 ;  /* 0x0000007788882221 */ /* 0x000fce0000010000 */
.L_x_10405:
[----:B------:R-:W-:-:S04]  /*0cb0*/  F2FP.F16.F32.PACK_AB R0, RZ, R136 ;  /* 0x00000088ff00723e */ /* 0x000fc800000000ff */
[----:B------:R-:W-:-:S07]  /*0cc0*/  PRMT R6, R6, 0x5410, R0 ;  /* 0x0000541006067816 */ /* 0x000fce0000000000 */
.L_x_10406:
[----:B------:R-:W-:Y:S01]  /*0cd0*/  HADD2.F32 R138, -RZ, R115.H0_H0 ;  /* 0x20000073ff8a7230 */ /* 0x000fe20000004100 */
[----:B------:R-:W-:Y:S06]  /*0ce0*/  @P3 BRA `(.L_x_10407) ;  /* 0x0000000000203947 */ /* 0x000fec0003800000 */
[----:B------:R-:W-:-:S04]  /*0cf0*/  ISETP.NE.U32.AND P4, PT, RZ, UR14, PT ;  /* 0x0000000eff007c0c */ /* 0x000fc8000bf85070 */
[----:B------:R-:W-:-:S13]  /*0d00*/  ISETP.NE.AND.EX P4, PT, RZ, UR15, PT, P4 ;  /* 0x0000000fff007c0c */ /* 0x000fda000bf85340 */
[----:B------:R-:W-:Y:S05]  /*0d10*/  @P4 BRA `(.L_x_10408) ;  /* 0x0000000000084947 */ /* 0x000fea0003800000 */
[----:B------:R-:W-:Y:S05]  /*0d20*/  @P0 BRA `(.L_x_10409) ;  /* 0x0000000000200947 */ /* 0x000fea0003800000 */
[----:B------:R-:W-:Y:S05]  /*0d30*/  BRA `(.L_x_10410) ;  /* 0x0000000000247947 */ /* 0x000fea0003800000 */
.L_x_10408:
[----:B-----5:R-:W-:-:S05]  /*0d40*/  HADD2.F32 R113, -RZ, R11.H0_H0 ;  /* 0x2000000bff717230 */ /* 0x020fca0000004100 */
[----:B------:R-:W-:Y:S01]  /*0d50*/  FADD.FTZ R138, R138, R113 ;  /* 0x000000718a8a7221 */ /* 0x000fe20000010000 */
[----:B------:R-:W-:Y:S06]  /*0d60*/  BRA `(.L_x_10409) ;  /* 0x0000000000107947 */ /* 0x000fec0003800000 */
.L_x_10407:
[----:B-----5:R-:W-:Y:S02]  /*0d70*/  HADD2.F32 R113, -RZ, R15.H0_H0 ;  /* 0x2000000fff717230 */ /* 0x020fe40000004100 */
[----:B------:R-:W-:-:S03]  /*0d80*/  @P2 HADD2.F32 R119, -RZ, R11.H0_H0 ;  /* 0x2000000bff772230 */ /* 0x000fc60000004100 */
[----:B------:R-:W-:-:S04]  /*0d90*/  FADD.FTZ R138, R138, R113 ;  /* 0x000000718a8a7221 */ /* 0x000fc80000010000 */
[----:B------:R-:W-:-:S07]  /*0da0*/  @P2 FADD.FTZ R138, R138, R119 ;  /* 0x000000778a8a2221 */ /* 0x000fce0000010000 */
.L_x_10409:
[----:B------:R-:W-:-:S04]  /*0db0*/  F2FP.F16.F32.PACK_AB R0, RZ, R138 ;  /* 0x0000008aff00723e */ /* 0x000fc800000000ff */
[----:B------:R-:W-:-:S07]  /*0dc0*/  PRMT R7, R0, 0x7610, R7 ;  /* 0x0000761000077816 */ /* 0x000fce0000000007 */
.L_x_10410:
[----:B------:R-:W-:Y:S01]  /*0dd0*/  HADD2.F32 R152, -RZ, R115.H1_H1 ;  /* 0x30000073ff987230 */ /* 0x000fe20000004100 */
[----:B------:R-:W-:Y:S06]  /*0de0*/  @P3 BRA `(.L_x_10411) ;  /* 0x0000000000203947 */ /* 0x000fec0003800000 */
[----:B------:R-:W-:-:S04]  /*0df0*/  ISETP.NE.U32.AND P4, PT, RZ, UR14, PT ;  /* 0x0000000eff007c0c */ /* 0x000fc8000bf85070 */
[----:B------:R-:W-:-:S13]  /*0e00*/  ISETP.NE.AND.EX P4, PT, RZ, UR15, PT, P4 ;  /* 0x0000000fff007c0c */ /* 0x000fda000bf85340 */
[----:B------:R-:W-:Y:S05]  /*0e10*/  @P4 BRA `(.L_x_10412) ;  /* 0x0000000000084947 */ /* 0x000fea0003800000 */
[----:B------:R-:W-:Y:S05]  /*0e20*/  @P0 BRA `(.L_x_10413) ;  /* 0x0000000000200947 */ /* 0x000fea0003800000 */
[----:B------:R-:W-:Y:S05]  /*0e30*/  BRA `(.L_x_10414) ;  /* 0x0000000000247947 */ /* 0x000fea0003800000 */
.L_x_10412:
[----:B-----5:R-:W-:-:S05]  /*0e40*/  HADD2.F32 R113, -RZ, R11.H1_H1 ;  /* 0x3000000bff717230 */ /* 0x020fca0000004100 */
[----:B------:R-:W-:Y:S01]  /*0e50*/  FADD.FTZ R152, R152, R113 ;  /* 0x0000007198987221 */ /* 0x000fe20000010000 */
[----:B------:R-:W-:Y:S06]  /*0e60*/  BRA `(.L_x_10413) ;  /* 0x0000000000107947 */ /* 0x000fec0003800000 */
.L_x_10411:
[----:B-----5:R-:W-:Y:S02]  /*0e70*/  HADD2.F32 R113, -RZ, R15.H1_H1 ;  /* 0x3000000fff717230 */ /* 0x020fe40000004100 */
[----:B------:R-:W-:-:S03]  /*0e80*/  @P2 HADD2.F32 R115, -RZ, R11.H1_H1 ;  /* 0x3000000bff732230 */ /* 0x000fc60000004100 */
[----:B------:R-:W-:-:S04]  /*0e90*/  FADD.FTZ R152, R152, R113 ;  /* 0x0000007198987221 */ /* 0x000fc80000010000 */
[----:B------:R-:W-:-:S07]  /*0ea0*/  @P2 FADD.FTZ R152, R152, R115 ;  /* 0x0000007398982221 */ /* 0x000fce0000010000 */
.L_x_10413:
[----:B------:R-:W-:-:S04]  /*0eb0*/  F2FP.F16.F32.PACK_AB R0, RZ, R152 ;  /* 0x00000098ff00723e */ /* 0x000fc800000000ff */
[----:B------:R-:W-:-:S07]  /*0ec0*/  PRMT R7, R7, 0x5410, R0 ;  /* 0x0000541007077816 */ /* 0x000fce0000000000 */
.L_x_10414:
        /* <DEDUP_REMOVED lines=20> */
.L_x_10416:
[----:B-----5:R-:W-:-:S05]  /*1010*/  HADD2.F32 R121, -RZ, R8.H0_H0 ;  /* 0x20000008ff797230 */ /* 0x020fca0000004100 */
[----:B------:R-:W-:Y:S01]  /*1020*/  FADD.FTZ R154, R121, R154 ;  /* 0x0000009a799a7221 */ /* 0x000fe20000010000 */
[----:B------:R-:W-:Y:S06]  /*1030*/  BRA `(.L_x_10417) ;  /* 0x0000000000107947 */ /* 0x000fec0003800000 */
.L_x_10415:
[----:B-----5:R-:W-:Y:S02]  /*1040*/  HADD2.F32 R121, -RZ, R12.H0_H0 ;  /* 0x2000000cff797230 */ /* 0x020fe40000004100 */
[----:B------:R-:W-:-:S03]  /*1050*/  @P2 HADD2.F32 R123, -RZ, R8.H0_H0 ;  /* 0x20000008ff7b2230 */ /* 0x000fc60000004100 */
[----:B------:R-:W-:-:S04]  /*1060*/  FADD.FTZ R154, R121, R154 ;  /* 0x0000009a799a7221 */ /* 0x000fc80000010000 */
[----:B------:R-:W-:-:S07]  /*1070*/  @P2 FADD.FTZ R154, R123, R154 ;  /* 0x0000009a7b9a2221 */ /* 0x000fce0000010000 */
.L_x_10417:
[----:B------:R-:W-:-:S04]  /*1080*/  F2FP.F16.F32.PACK_AB R0, RZ, R154 ;  /* 0x0000009aff00723e */ /* 0x000fc800000000ff */
[----:B------:R-:W-:-:S07]  /*1090*/  PRMT R4, R0, 0x7610, R4 ;  /* 0x0000761000047816 */ /* 0x000fce0000000004 */
.L_x_10418:
[----:B------:R-:W-:Y:S01]  /*10a0*/  HADD2.F32 R156, -RZ, R112.H1_H1 ;  /* 0x30000070ff9c7230 */ /* 0x000fe20000004100 */
[----:B------:R-:W-:Y:S06]  /*10b0*/  @P3 BRA `(.L_x_10419) ;  /* 0x0000000000203947 */ /* 0x000fec0003800000 */
[----:B------:R-:W-:-:S04]  /*10c0*/  ISETP.NE.U32.AND P4, PT, RZ, UR14, PT ;  /* 0x0000000eff007c0c */ /* 0x000fc8000bf85070 */
[----:B------:R-:W-:-:S13]  /*10d0*/  ISETP.NE.AND.EX P4, PT, RZ, UR15, PT, P4 ;  /* 0x0000000fff007c0c */ /* 0x000fda000bf85340 */
[----:B------:R-:W-:Y:S05]  /*10e0*/  @P4 BRA `(.L_x_10420) ;  /* 0x0000000000084947 */ /* 0x000fea0003800000 */
[----:B------:R-:W-:Y:S05]  /*10f0*/  @P0 BRA `(.L_x_10421) ;  /* 0x0000000000200947 */ /* 0x000fea0003800000 */
[----:B------:R-:W-:Y:S05]  /*1100*/  BRA `(.L_x_10422) ;  /* 0x0000000000247947 */ /* 0x000fea0003800000 */
.L_x_10420:
[----:B-----5:R-:W-:-:S05]  /*1110*/  HADD2.F32 R121, -RZ, R8.H1_H1 ;  /* 0x30000008ff797230 */ /* 0x020fca0000004100 */
[----:B------:R-:W-:Y:S01]  /*1120*/  FADD.FTZ R156, R121, R156 ;  /* 0x0000009c799c7221 */ /* 0x000fe20000010000 */
[----:B------:R-:W-:Y:S06]  /*1130*/  BRA `(.L_x_10421) ;  /* 0x0000000000107947 */ /* 0x000fec0003800000 */
.L_x_10419:
[----:B-----5:R-:W-:Y:S02]  /*1140*/  HADD2.F32 R121, -RZ, R12.H1_H1 ;  /* 0x3000000cff797230 */ /* 0x020fe40000004100 */
[----:B------:R-:W-:-:S03]  /*1150*/  @P2 HADD2.F32 R123, -RZ, R8.H1_H1 ;  /* 0x30000008ff7b2230 */ /* 0x000fc60000004100 */
[----:B------:R-:W-:-:S04]  /*1160*/  FADD.FTZ R156, R121, R156 ;  /* 0x0000009c799c7221 */ /* 0x000fc80000010000 */
[----:B------:R-:W-:-:S07]  /*1170*/  @P2 FADD.FTZ R156, R123, R156 ;  /* 0x0000009c7b9c2221 */ /* 0x000fce0000010000 */
.L_x_10421:
[----:B------:R-:W-:-:S04]  /*1180*/  F2FP.F16.F32.PACK_AB R0, RZ, R156 ;  /* 0x0000009cff00723e */ /* 0x000fc800000000ff */
[----:B------:R-:W-:-:S07]  /*1190*/  PRMT R4, R4, 0x5410, R0 ;  /* 0x0000541004047816 */ /* 0x000fce0000000000 */
.L_x_10422:
[----:B------:R-:W-:Y:S01]  /*11a0*/  HADD2.F32 R150, -RZ, R113.H0_H0 ;  /* 0x20000071ff967230 */ /* 0x000fe20000004100 */
[----:B------:R-:W-:Y:S06]  /*11b0*/  @P3 BRA `(.L_x_10423) ;  /* 0x0000000000203947 */ /* 0x000fec0003800000 */
[----:B------:R-:W-:-:S04]  /*11c0*/  ISETP.NE.U32.AND P4, PT, RZ, UR14, PT ;  /* 0x0000000eff007c0c */ /* 0x000fc8000bf85070 */
[----:B------:R-:W-:-:S13]  /*11d0*/  ISETP.NE.AND.EX P4, PT, RZ, UR15, PT, P4 ;  /* 0x0000000fff007c0c */ /* 0x000fda000bf85340 */
[----:B------:R-:W-:Y:S05]  /*11e0*/  @P4 BRA `(.L_x_10424) ;  /* 0x0000000000084947 */ /* 0x000fea0003800000 */
[----:B------:R-:W-:Y:S05]  /*11f0*/  @P0 BRA `(.L_x_10425) ;  /* 0x0000000000200947 */ /* 0x000fea0003800000 */
[----:B------:R-:W-:Y:S05]  /*1200*/  BRA `(.L_x_10426) ;  /* 0x0000000000247947 */ /* 0x000fea0003800000 */
.L_x_10424:
[----:B-----5:R-:W-:-:S05]  /*1210*/  HADD2.F32 R121, -RZ, R9.H0_H0 ;  /* 0x20000009ff797230 */ /* 0x020fca0000004100 */
[----:B------:R-:W-:Y:S01]  /*1220*/  FADD.FTZ R150, R121, R150 ;  /* 0x0000009679967221 */ /* 0x000fe20000010000 */
[----:B------:R-:W-:Y:S06]  /*1230*/  BRA `(.L_x_10425) ;  /* 0x0000000000107947 */ /* 0x000fec0003800000 */
.L_x_10423:
[----:B-----5:R-:W-:Y:S02]  /*1240*/  HADD2.F32 R121, -RZ, R13.H0_H0 ;  /* 0x2000000dff797230 */ /* 0x020fe40000004100 */
[----:B------:R-:W-:-:S03]  /*1250*/  @P2 HADD2.F32 R123, -RZ, R9.H0_H0 ;  /* 0x20000009ff7b2230 */ /* 0x000fc60000004100 */
[----:B------:R-:W-:-:S04]  /*1260*/  FADD.FTZ R150, R121, R150 ;  /* 0x0000009679967221 */ /* 0x000fc80000010000 */
[----:B------:R-:W-:-:S07]  /*1270*/  @P2 FADD.FTZ R150, R123, R150 ;  /* 0x000000967b962221 */ /* 0x000fce0000010000 */
.L_x_10425:
[----:B------:R-:W-:-:S04]  /*1280*/  F2FP.F16.F32.PACK_AB R0, RZ, R150 ;  /* 0x00000096ff00723e */ /* 0x000fc800000000ff */
[----:B------:R-:W-:-:S07]  /*1290*/  PRMT R5, R0, 0x7610, R5 ;  /* 0x0000761000057816 */ /* 0x000fce0000000005 */
.L_x_10426:
[----:B------:R-:W-:Y:S01]  /*12a0*/  HADD2.F32 R148, -RZ, R113.H1_H1 ;  /* 0x30000071ff947230 */ /* 0x000fe20000004100 */
[----:B------:R-:W-:Y:S06]  /*12b0*/  @P3 BRA `(.L_x_10427) ;  /* 0x0000000000203947 */ /* 0x000fec0003800000 */
[----:B------:R-:W-:-:S04]  /*12c0*/  ISETP.NE.U32.AND P4, PT, RZ, UR14, PT ;  /* 0x0000000eff007c0c */ /* 0x000fc8000bf85070 */
[----:B------:R-:W-:-:S13]  /*12d0*/  ISETP.NE.AND.EX P4, PT, RZ, UR15, PT, P4 ;  /* 0x0000000fff007c0c */ /* 0x000fda000bf85340 */
[----:B------:R-:W-:Y:S05]  /*12e0*/  @P4 BRA `(.L_x_10428) ;  /* 0x0000000000084947 */ /* 0x000fea0003800000 */
[----:B------:R-:W-:Y:S05]  /*12f0*/  @P0 BRA `(.L_x_10429) ;  /* 0x0000000000200947 */ /* 0x000fea0003800000 */
[----:B------:R-:W-:Y:S05]  /*1300*/  BRA `(.L_x_10430) ;  /* 0x0000000000247947 */ /* 0x000fea0003800000 */
.L_x_10428:
[----:B-----5:R-:W-:-:S05]  /*1310*/  HADD2.F32 R113, -RZ, R9.H1_H1 ;  /* 0x30000009ff717230 */ /* 0x020fca0000004100 */
[----:B------:R-:W-:Y:S01]  /*1320*/  FADD.FTZ R148, R113, R148 ;  /* 0x0000009471947221 */ /* 0x000fe20000010000 */
[----:B------:R-:W-:Y:S06]  /*1330*/  BRA `(.L_x_10429) ;  /* 0x0000000000107947 */ /* 0x000fec0003800000 */
.L_x_10427:
[----:B-----5:R-:W-:Y:S02]  /*1340*/  HADD2.F32 R113, -RZ, R13.H1_H1 ;  /* 0x3000000dff717230 */ /* 0x020fe40000004100 */
[----:B------:R-:W-:-:S03]  /*1350*/  @P2 HADD2.F32 R121, -RZ, R9.H1_H1 ;  /* 0x30000009ff792230 */ /* 0x000fc60000004100 */
[----:B------:R-:W-:-:S04]  /*1360*/  FADD.FTZ R148, R113, R148 ;  /* 0x0000009471947221 */ /* 0x000fc80000010000 */
[----:B------:R-:W-:-:S07]  /*1370*/  @P2 FADD.FTZ R148, R121, R148 ;  /* 0x0000009479942221 */ /* 0x000fce0000010000 */
.L_x_10429:
[----:B------:R-:W-:-:S04]  /*1380*/  F2FP.F16.F32.PACK_AB R0, RZ, R148 ;  /* 0x00000094ff00723e */ /* 0x000fc800000000ff */
[----:B------:R-:W-:-:S07]  /*1390*/  PRMT R5, R5, 0x5410, R0 ;  /* 0x0000541005057816 */ /* 0x000fce0000000000 */
.L_x_10430:
[----:B------:R-:W-:Y:S01]  /*13a0*/  HADD2.F32 R144, -RZ, R114.H0_H0 ;  /* 0x20000072ff907230 */ /* 0x000fe20000004100 */
[----:B------:R-:W-:Y:S06]  /*13b0*/  @P3 BRA `(.L_x_10431) ;  /* 0x0000000000203947 */ /* 0x000fec0003800000 */
[----:B------:R-:W-:-:S04]  /*13c0*/  ISETP.NE.U32.AND P4, PT, RZ, UR14, PT ;  /* 0x0000000eff007c0c */ /* 0x000fc8000bf85070 */
[----:B------:R-:W-:-:S13]  /*13d0*/  ISETP.NE.AND.EX P4, PT, RZ, UR15, PT, P4 ;  /* 0x0000000fff007c0c */ /* 0x000fda000bf85340 */
[----:B------:R-:W-:Y:S05]  /*13e0*/  @P4 BRA `(.L_x_10432) ;  /* 0x0000000000084947 */ /* 0x000fea0003800000 */
[----:B------:R-:W-:Y:S05]  /*13f0*/  @P0 BRA `(.L_x_10433) ;  /* 0x0000000000200947 */ /* 0x000fea0003800000 */
[----:B------:R-:W-:Y:S05]  /*1400*/  BRA `(.L_x_10434) ;  /* 0x0000000000247947 */ /* 0x000fea0003800000 */
.L_x_10432:
[----:B-----5:R-:W-:-:S05]  /*1410*/  HADD2.F32 R113, -RZ, R10.H0_H0 ;  /* 0x2000000aff717230 */ /* 0x020fca0000004100 */
[----:B------:R-:W-:Y:S01]  /*1420*/  FADD.FTZ R144, R113, R144 ;  /* 0x0000009071907221 */ /* 0x000fe20000010000 */
[----:B------:R-:W-:Y:S06]  /*1430*/  BRA `(.L_x_10433) ;  /* 0x0000000000107947 */ /* 0x000fec0003800000 */
.L_x_10431:
[----:B-----5:R-:W-:Y:S02]  /*1440*/  HADD2.F32 R113, -RZ, R14.H0_H0 ;  /* 0x2000000eff717230 */ /* 0x020fe40000004100 */
[----:B------:R-:W-:-:S03]  /*1450*/  @P2 HADD2.F32 R121, -RZ, R10.H0_H0 ;  /* 0x2000000aff792230 */ /* 0x000fc60000004100 */
[----:B------:R-:W-:-:S04]  /*1460*/  FADD.FTZ R144, R113, R144 ;  /* 0x0000009071907221 */ /* 0x000fc80000010000 */
[----:B------:R-:W-:-:S07]  /*1470*/  @P2 FADD.FTZ R144, R121, R144 ;  /* 0x0000009079902221 */ /* 0x000fce0000010000 */
.L_x_10433:
[----:B------:R-:W-:-:S04]  /*1480*/  F2FP.F16.F32.PACK_AB R0, RZ, R144 ;  /* 0x00000090ff00723e */ /* 0x000fc800000000ff */
[----:B------:R-:W-:-:S07]  /*1490*/  PRMT R6, R0, 0x7610, R6 ;  /* 0x0000761000067816 */ /* 0x000fce0000000006 */
.L_x_10434:
[----:B------:R-:W-:Y:S01]  /*14a0*/  HADD2.F32 R146, -RZ, R114.H1_H1 ;  /* 0x30000072ff927230 */ /* 0x000fe20000004100 */
[----:B------:R-:W-:Y:S06]  /*14b0*/  @P3 BRA `(.L_x_10435) ;  /* 0x0000000000203947 */ /* 0x000fec0003800000 */
[----:B------:R-:W-:-:S04]  /*14c0*/  ISETP.NE.U32.AND P4, PT, RZ, UR14, PT ;  /* 0x0000000eff007c0c */ /* 0x000fc8000bf85070 */
[----:B------:R-:W-:-:S13]  /*14d0*/  ISETP.NE.AND.EX P4, PT, RZ, UR15, PT, P4 ;  /* 0x0000000fff007c0c */ /* 0x000fda000bf85340 */
[----:B------:R-:W-:Y:S05]  /*14e0*/  @P4 BRA `(.L_x_10436) ;  /* 0x0000000000084947 */ /* 0x000fea0003800000 */
[----:B------:R-:W-:Y:S05]  /*14f0*/  @P0 BRA `(.L_x_10437) ;  /* 0x0000000000200947 */ /* 0x000fea0003800000 */
[----:B------:R-:W-:Y:S05]  /*1500*/  BRA `(.L_x_10438) ;  /* 0x0000000000247947 */ /* 0x000fea0003800000 */
.L_x_10436:
[----:B-----5:R-:W-:-:S05]  /*1510*/  HADD2.F32 R113, -RZ, R10.H1_H1 ;  /* 0x3000000aff717230 */ /* 0x020fca0000004100 */
[----:B------:R-:W-:Y:S01]  /*1520*/  FADD.FTZ R146, R113, R146 ;  /* 0x0000009271927221 */ /* 0x000fe20000010000 */
[----:B------:R-:W-:Y:S06]  /*1530*/  BRA `(.L_x_10437) ;  /* 0x0000000000107947 */ /* 0x000fec0003800000 */
.L_x_10435:
[----:B-----5:R-:W-:Y:S02]  /*1540*/  HADD2.F32 R113, -RZ, R14.H1_H1 ;  /* 0x3000000eff717230 */ /* 0x020fe40000004100 */
[----:B------:R-:W-:-:S03]  /*1550*/  @P2 HADD2.F32 R121, -RZ, R10.H1_H1 ;  /* 0x3000000aff792230 */ /* 0x000fc60000004100 */
[----:B------:R-:W-:-:S04]  /*1560*/  FADD.FTZ R146, R113, R146 ;  /* 0x0000009271927221 */ /* 0x000fc80000010000 */
[----:B------:R-:W-:-:S07]  /*1570*/  @P2 FADD.FTZ R146, R121, R146 ;  /* 0x0000009279922221 */ /* 0x000fce0000010000 */
.L_x_10437:
[----:B------:R-:W-:-:S04]  /*1580*/  F2FP.F16.F32.PACK_AB R0, RZ, R146 ;  /* 0x00000092ff00723e */ /* 0x000fc800000000ff */
[----:B------:R-:W-:-:S07]  /*1590*/  PRMT R6, R6, 0x5410, R0 ;  /* 0x0000541006067816 */ /* 0x000fce0000000000 */
.L_x_10438:
[----:B------:R-:W-:Y:S01]  /*15a0*/  HADD2.F32 R140, -RZ, R115.H0_H0 ;  /* 0x20000073ff8c7230 */ /* 0x000fe20000004100 */
[----:B------:R-:W-:Y:S06]  /*15b0*/  @P3 BRA `(.L_x_10439) ;  /* 0x0000000000203947 */ /* 0x000fec0003800000 */
[----:B------:R-:W-:-:S04]  /*15c0*/  ISETP.NE.U32.AND P4, PT, RZ, UR14, PT ;  /* 0x0000000eff007c0c */ /* 0x000fc8000bf85070 */
[----:B------:R-:W-:-:S13]  /*15d0*/  ISETP.NE.AND.EX P4, PT, RZ, UR15, PT, P4 ;  /* 0x0000000fff007c0c */ /* 0x000fda000bf85340 */
[----:B------:R-:W-:Y:S05]  /*15e0*/  @P4 BRA `(.L_x_10440) ;  /* 0x0000000000084947 */ /* 0x000fea0003800000 */
[----:B------:R-:W-:Y:S05]  /*15f0*/  @P0 BRA `(.L_x_10441) ;  /* 0x0000000000200947 */ /* 0x000fea0003800000 */
[----:B------:R-:W-:Y:S05]  /*1600*/  BRA `(.L_x_10442) ;  /* 0x0000000000247947 */ /* 0x000fea0003800000 */
.L_x_10440:
[----:B-----5:R-:W-:-:S05]  /*1610*/  HADD2.F32 R113, -RZ, R11.H0_H0 ;  /* 0x2000000bff717230 */ /* 0x020fca0000004100 */
[----:B------:R-:W-:Y:S01]  /*1620*/  FADD.FTZ R140, R113, R140 ;  /* 0x0000008c718c7221 */ /* 0x000fe20000010000 */
[----:B------:R-:W-:Y:S06]  /*1630*/  BRA `(.L_x_10441) ;  /* 0x0000000000107947 */ /* 0x000fec0003800000 */
.L_x_10439:
[----:B-----5:R-:W-:Y:S02]  /*1640*/  HADD2.F32 R113, -RZ, R15.H0_H0 ;  /* 0x2000000fff717230 */ /* 0x020fe40000004100 */
[----:B------:R-:W-:-:S03]  /*1650*/  @P2 HADD2.F32 R121, -RZ, R11.H0_H0 ;  /* 0x2000000bff792230 */ /* 0x000fc60000004100 */
[----:B------:R-:W-:-:S04]  /*1660*/  FADD.FTZ R140, R113, R140 ;  /* 0x0000008c718c7221 */ /* 0x000fc80000010000 */
[----:B------:R-:W-:-:S07]  /*1670*/  @P2 FADD.FTZ R140, R121, R140 ;  /* 0x0000008c798c2221 */ /* 0x000fce0000010000 */
.L_x_10441:
[----:B------:R-:W-:-:S04]  /*1680*/  F2FP.F16.F32.PACK_AB R0, RZ, R140 ;  /* 0x0000008cff00723e */ /* 0x000fc800000000ff */
[----:B------:R-:W-:-:S07]  /*1690*/  PRMT R7, R0, 0x7610, R7 ;  /* 0x0000761000077816 */ /* 0x000fce0000000007 */
.L_x_10442:
[----:B------:R-:W-:Y:S01]  /*16a0*/  HADD2.F32 R142, -RZ, R115.H1_H1 ;  /* 0x30000073ff8e7230 */ /* 0x000fe20000004100 */
[----:B------:R-:W-:Y:S06]  /*16b0*/  @P3 BRA `(.L_x_10443) ;  /* 0x0000000000203947 */ /* 0x000fec0003800000 */
[----:B------:R-:W-:-:S04]  /*16c0*/  ISETP.NE.U32.AND P4, PT, RZ, UR14, PT ;  /* 0x0000000eff007c0c */ /* 0x000fc8000bf85070 */
[----:B------:R-:W-:-:S13]  /*16d0*/  ISETP.NE.AND.EX P4, PT, RZ, UR15, PT, P4 ;  /* 0x0000000fff007c0c */ /* 0x000fda000bf85340 */
[----:B------:R-:W-:Y:S05]  /*16e0*/  @P4 BRA `(.L_x_10444) ;  /* 0x0000000000084947 */ /* 0x000fea0003800000 */
[----:B------:R-:W-:Y:S05]  /*16f0*/  @P0 BRA `(.L_x_10445) ;  /* 0x0000000000200947 */ /* 0x000fea0003800000 */
[----:B------:R-:W-:Y:S05]  /*1700*/  BRA `(.L_x_10446) ;  /* 0x0000000000247947 */ /* 0x000fea0003800000 */
.L_x_10444:
[----:B-----5:R-:W-:-:S05]  /*1710*/  HADD2.F32 R113, -RZ, R11.H1_H1 ;  /* 0x3000000bff717230 */ /* 0x020fca0000004100 */
[----:B------:R-:W-:Y:S01]  /*1720*/  FADD.FTZ R142, R113, R142 ;  /* 0x0000008e718e7221 */ /* 0x000fe20000010000 */
[----:B------:R-:W-:Y:S06]  /*1730*/  BRA `(.L_x_10445) ;  /* 0x0000000000107947 */ /* 0x000fec0003800000 */
.L_x_10443:
[----:B-----5:R-:W-:Y:S02]  /*1740*/  HADD2.F32 R113, -RZ, R15.H1_H1 ;  /* 0x3000000fff717230 */ /* 0x020fe40000004100 */
[----:B------:R-:W-:-:S03]  /*1750*/  @P2 HADD2.F32 R115, -RZ, R11.H1_H1 ;  /* 0x3000000bff732230 */ /* 0x000fc60000004100 */
[----:B------:R-:W-:-:S04]  /*1760*/  FADD.FTZ R142, R113, R142 ;  /* 0x0000008e718e7221 */ /* 0x000fc80000010000 */
[----:B------:R-:W-:-:S07]  /*1770*/  @P2 FADD.FTZ R142, R115, R142 ;  /* 0x0000008e738e2221 */ /* 0x000fce0000010000 */
.L_x_10445:
[----:B------:R-:W-:-:S04]  /*1780*/  F2FP.F16.F32.PACK_AB R0, RZ, R142 ;  /* 0x0000008eff00723e */ /* 0x000fc800000000ff */
[----:B------:R-:W-:-:S07]  /*1790*/  PRMT R7, R7, 0x5410, R0 ;  /* 0x0000541007077816 */ /* 0x000fce0000000000 */
.L_x_10446:
        /* <DEDUP_REMOVED lines=20> */
.L_x_10448:
[----:B-----5:R-:W-:-:S05]  /*18e0*/  HADD2.F32 R0, -RZ, R8.H0_H0 ;  /* 0x20000008ff007230 */ /* 0x020fca0000004100 */
[----:B------:R-:W-:Y:S01]  /*18f0*/  FADD.FTZ R125, R0, R125 ;  /* 0x0000007d007d7221 */ /* 0x000fe20000010000 */
[----:B------:R-:W-:Y:S06]  /*1900*/  BRA `(.L_x_10449) ;  /* 0x0000000000107947 */ /* 0x000fec0003800000 */
.L_x_10447:
[----:B-----5:R-:W-:Y:S02]  /*1910*/  HADD2.F32 R0, -RZ, R12.H0_H0 ;  /* 0x2000000cff007230 */ /* 0x020fe40000004100 */
[----:B------:R-:W-:-:S03]  /*1920*/  @P2 HADD2.F32 R2, -RZ, R8.H0_H0 ;  /* 0x20000008ff022230 */ /* 0x000fc60000004100 */
[----:B------:R-:W-:-:S04]  /*1930*/  FADD.FTZ R125, R0, R125 ;  /* 0x0000007d007d7221 */ /* 0x000fc80000010000 */
[----:B------:R-:W-:-:S07]  /*1940*/  @P2 FADD.FTZ R125, R2, R125 ;  /* 0x0000007d027d2221 */ /* 0x000fce0000010000 */
.L_x_10449:
[----:B------:R-:W-:-:S04]  /*1950*/  F2FP.F16.F32.PACK_AB R2, RZ, R125 ;  /* 0x0000007dff02723e */ /* 0x000fc800000000ff */
[----:B------:R-:W-:-:S07]  /*1960*/  PRMT R4, R2, 0x7610, R4 ;  /* 0x0000761002047816 */ /* 0x000fce0000000004 */
.L_x_10450:
[----:B------:R-:W-:Y:S01]  /*1970*/  HADD2.F32 R126, -RZ, R112.H1_H1 ;  /* 0x30000070ff7e7230 */ /* 0x000fe20000004100 */
[----:B------:R-:W-:Y:S06]  /*1980*/  @P3 BRA `(.L_x_10451) ;  /* 0x0000000000203947 */ /* 0x000fec0003800000 */
[----:B------:R-:W-:-:S04]  /*1990*/  ISETP.NE.U32.AND P4, PT, RZ, UR14, PT ;  /* 0x0000000eff007c0c */ /* 0x000fc8000bf85070 */
[----:B------:R-:W-:-:S13]  /*19a0*/  ISETP.NE.AND.EX P4, PT, RZ, UR15, PT, P4 ;  /* 0x0000000fff007c0c */ /* 0x000fda000bf85340 */
[----:B------:R-:W-:Y:S05]  /*19b0*/  @P4 BRA `(.L_x_10452) ;  /* 0x0000000000084947 */ /* 0x000fea0003800000 */
[----:B------:R-:W-:Y:S05]  /*19c0*/  @P0 BRA `(.L_x_10453) ;  /* 0x0000000000200947 */ /* 0x000fea0003800000 */
[----:B------:R-:W-:Y:S05]  /*19d0*/  BRA `(.L_x_10454) ;  /* 0x0000000000247947 */ /* 0x000fea0003800000 */
.L_x_10452:
[----:B-----5:R-:W-:-:S05]  /*19e0*/  HADD2.F32 R3, -RZ, R8.H1_H1 ;  /* 0x30000008ff037230 */ /* 0x020fca0000004100 */
[----:B------:R-:W-:Y:S01]  /*19f0*/  FADD.FTZ R126, R3, R126 ;  /* 0x0000007e037e7221 */ /* 0x000fe20000010000 */
[----:B------:R-:W-:Y:S06]  /*1a00*/  BRA `(.L_x_10453) ;  /* 0x0000000000107947 */ /* 0x000fec0003800000 */
.L_x_10451:
[----:B-----5:R-:W-:Y:S02]  /*1a10*/  HADD2.F32 R3, -RZ, R12.H1_H1 ;  /* 0x3000000cff037230 */ /* 0x020fe40000004100 */
[----:B------:R-:W-:-:S03]  /*1a20*/  @P2 HADD2.F32 R121, -RZ, R8.H1_H1 ;  /* 0x30000008ff792230 */ /* 0x000fc60000004100 */
[----:B------:R-:W-:-:S04]  /*1a30*/  FADD.FTZ R126, R3, R126 ;  /* 0x0000007e037e7221 */ /* 0x000fc80000010000 */
[----:B------:R-:W-:-:S07]  /*1a40*/  @P2 FADD.FTZ R126, R121, R126 ;  /* 0x0000007e797e2221 */ /* 0x000fce0000010000 */
.L_x_10453:
[----:B------:R-:W-:-:S04]  /*1a50*/  F2FP.F16.F32.PACK_AB R2, RZ, R126 ;  /* 0x0000007eff02723e */ /* 0x000fc800000000ff */
[----:B------:R-:W-:-:S07]  /*1a60*/  PRMT R4, R4, 0x5410, R2 ;  /* 0x0000541004047816 */ /* 0x000fce0000000002 */
.L_x_10454:
[----:B------:R-:W-:Y:S01]  /*1a70*/  HADD2.F32 R124, -RZ, R113.H0_H0 ;  /* 0x20000071ff7c7230 */ /* 0x000fe20000004100 */
[----:B------:R-:W-:Y:S06]  /*1a80*/  @P3 BRA `(.L_x_10455) ;  /* 0x0000000000203947 */ /* 0x000fec0003800000 */
[----:B------:R-:W-:-:S04]  /*1a90*/  ISETP.NE.U32.AND P4, PT, RZ, UR14, PT ;  /* 0x0000000eff007c0c */ /* 0x000fc8000bf85070 */
[----:B------:R-:W-:-:S13]  /*1aa0*/  ISETP.NE.AND.EX P4, PT, RZ, UR15, PT, P4 ;  /* 0x0000000fff007c0c */ /* 0x000fda000bf85340 */
[----:B------:R-:W-:Y:S05]  /*1ab0*/  @P4 BRA `(.L_x_10456) ;  /* 0x0000000000084947 */ /* 0x000fea0003800000 */
[----:B------:R-:W-:Y:S05]  /*1ac0*/  @P0 BRA `(.L_x_10457) ;  /* 0x0000000000200947 */ /* 0x000fea0003800000 */
[----:B------:R-:W-:Y:S05]  /*1ad0*/  BRA `(.L_x_10458) ;  /* 0x0000000000247947 */ /* 0x000fea0003800000 */
.L_x_10456:
[----:B-----5:R-:W-:-:S05]  /*1ae0*/  HADD2.F32 R3, -RZ, R9.H0_H0 ;  /* 0x20000009ff037230 */ /* 0x020fca0000004100 */
[----:B------:R-:W-:Y:S01]  /*1af0*/  FADD.FTZ R124, R3, R124 ;  /* 0x0000007c037c7221 */ /* 0x000fe20000010000 */
[----:B------:R-:W-:Y:S06]  /*1b00*/  BRA `(.L_x_10457) ;  /* 0x0000000000107947 */ /* 0x000fec0003800000 */
.L_x_10455:
[----:B-----5:R-:W-:Y:S02]  /*1b10*/  HADD2.F32 R3, -RZ, R13.H0_H0 ;  /* 0x2000000dff037230 */ /* 0x020fe40000004100 */
[----:B------:R-:W-:-:S03]  /*1b20*/  @P2 HADD2.F32 R121, -RZ, R9.H0_H0 ;  /* 0x20000009ff792230 */ /* 0x000fc60000004100 */
[----:B------:R-:W-:-:S04]  /*1b30*/  FADD.FTZ R124, R3, R124 ;  /* 0x0000007c037c7221 */ /* 0x000fc80000010000 */
[----:B------:R-:W-:-:S07]  /*1b40*/  @P2 FADD.FTZ R124, R121, R124 ;  /* 0x0000007c797c2221 */ /* 0x000fce0000010000 */
.L_x_10457:
[----:B------:R-:W-:-:S04]  /*1b50*/  F2FP.F16.F32.PACK_AB R0, RZ, R124 ;  /* 0x0000007cff00723e */ /* 0x000fc800000000ff */
[----:B------:R-:W-:-:S07]  /*1b60*/  PRMT R5, R0, 0x7610, R5 ;  /* 0x0000761000057816 */ /* 0x000fce0000000005 */
.L_x_10458:
[----:B------:R-:W-:Y:S01]  /*1b70*/  HADD2.F32 R123, -RZ, R113.H1_H1 ;  /* 0x30000071ff7b7230 */ /* 0x000fe20000004100 */
[----:B------:R-:W-:Y:S06]  /*1b80*/  @P3 BRA `(.L_x_10459) ;  /* 0x0000000000203947 */ /* 0x000fec0003800000 */
[----:B------:R-:W-:-:S04]  /*1b90*/  ISETP.NE.U32.AND P4, PT, RZ, UR14, PT ;  /* 0x0000000eff007c0c */ /* 0x000fc8000bf85070 */
[----:B------:R-:W-:-:S13]  /*1ba0*/  ISETP.NE.AND.EX P4, PT, RZ, UR15, PT, P4 ;  /* 0x0000000fff007c0c */ /* 0x000fda000bf85340 */
[----:B------:R-:W-:Y:S05]  /*1bb0*/  @P4 BRA `(.L_x_10460) ;  /* 0x0000000000084947 */ /* 0x000fea0003800000 */
[----:B------:R-:W-:Y:S05]  /*1bc0*/  @P0 BRA `(.L_x_10461) ;  /* 0x0000000000200947 */ /* 0x000fea0003800000 */
[----:B------:R-:W-:Y:S05]  /*1bd0*/  BRA `(.L_x_10462) ;  /* 0x0000000000247947 */ /* 0x000fea0003800000 */
.L_x_10460:
[----:B-----5:R-:W-:-:S05]  /*1be0*/  HADD2.F32 R0, -RZ, R9.H1_H1 ;  /* 0x30000009ff007230 */ /* 0x020fca0000004100 */
[----:B------:R-:W-:Y:S01]  /*1bf0*/  FADD.FTZ R123, R0, R123 ;  /* 0x0000007b007b7221 */ /* 0x000fe20000010000 */
[----:B------:R-:W-:Y:S06]  /*1c00*/  BRA `(.L_x_10461) ;  /* 0x0000000000107947 */ /* 0x000fec0003800000 */
.L_x_10459:
[----:B-----5:R-:W-:Y:S02]  /*1c10*/  HADD2.F32 R0, -RZ, R13.H1_H1 ;  /* 0x3000000dff007230 */ /* 0x020fe40000004100 */
[----:B------:R-:W-:-:S03]  /*1c20*/  @P2 HADD2.F32 R2, -RZ, R9.H1_H1 ;  /* 0x30000009ff022230 */ /* 0x000fc60000004100 */
[----:B------:R-:W-:-:S04]  /*1c30*/  FADD.FTZ R123, R0, R123 ;  /* 0x0000007b007b7221 */ /* 0x000fc80000010000 */
[----:B------:R-:W-:-:S07]  /*1c40*/  @P2 FADD.FTZ R123, R2, R123 ;  /* 0x0000007b027b2221 */ /* 0x000fce0000010000 */
.L_x_10461:
[----:B------:R-:W-:-:S04]  /*1c50*/  F2FP.F16.F32.PACK_AB R0, RZ, R123 ;  /* 0x0000007bff00723e */ /* 0x000fc800000000ff */
[----:B------:R-:W-:-:S07]  /*1c60*/  PRMT R5, R5, 0x5410, R0 ;  /* 0x0000541005057816 */ /* 0x000fce0000000000 */
.L_x_10462:
[----:B------:R-:W-:Y:S01]  /*1c70*/  HADD2.F32 R121, -RZ, R114.H0_H0 ;  /* 0x20000072ff797230 */ /* 0x000fe20000004100 */
[----:B------:R-:W-:Y:S06]  /*1c80*/  @P3 BRA `(.L_x_10463) ;  /* 0x0000000000203947 */ /* 0x000fec0003800000 */
[----:B------:R-:W-:-:S04]  /*1c90*/  ISETP.NE.U32.AND P4, PT, RZ, UR14, PT ;  /* 0x0000000eff007c0c */ /* 0x000fc8000bf85070 */
[----:B------:R-:W-:-:S13]  /*1ca0*/  ISETP.NE.AND.EX P4, PT, RZ, UR15, PT, P4 ;  /* 0x0000000fff007c0c */ /* 0x000fda000bf85340 */
[----:B------:R-:W-:Y:S05]  /*1cb0*/  @P4 BRA `(.L_x_10464) ;  /* 0x0000000000084947 */ /* 0x000fea0003800000 */
[----:B------:R-:W-:Y:S05]  /*1cc0*/  @P0 BRA `(.L_x_10465) ;  /* 0x0000000000200947 */ /* 0x000fea0003800000 */
[----:B------:R-:W-:Y:S05]  /*1cd0*/  BRA `(.L_x_10466) ;  /* 0x0000000000247947 */ /* 0x000fea0003800000 */
.L_x_10464:
[----:B-----5:R-:W-:-:S05]  /*1ce0*/  HADD2.F32 R0, -RZ, R10.H0_H0 ;  /* 0x2000000aff007230 */ /* 0x020fca0000004100 */
[----:B------:R-:W-:Y:S01]  /*1cf0*/  FADD.FTZ R121, R0, R121 ;  /* 0x0000007900797221 */ /* 0x000fe20000010000 */
[----:B------:R-:W-:Y:S06]  /*1d00*/  BRA `(.L_x_10465) ;  /* 0x0000000000107947 */ /* 0x000fec0003800000 */
.L_x_10463:
[----:B-----5:R-:W-:Y:S02]  /*1d10*/  HADD2.F32 R0, -RZ, R14.H0_H0 ;  /* 0x2000000eff007230 */ /* 0x020fe40000004100 */
[----:B------:R-:W-:-:S03]  /*1d20*/  @P2 HADD2.F32 R2, -RZ, R10.H0_H0 ;  /* 0x2000000aff022230 */ /* 0x000fc60000004100 */
[----:B------:R-:W-:-:S04]  /*1d30*/  FADD.FTZ R121, R0, R121 ;  /* 0x0000007900797221 */ /* 0x000fc80000010000 */
[----:B------:R-:W-:-:S07]  /*1d40*/  @P2 FADD.FTZ R121, R2, R121 ;  /* 0x0000007902792221 */ /* 0x000fce0000010000 */
.L_x_10465:
[----:B------:R-:W-:-:S04]  /*1d50*/  F2FP.F16.F32.PACK_AB R3, RZ, R121 ;  /* 0x00000079ff03723e */ /* 0x000fc800000000ff */
[----:B------:R-:W-:-:S07]  /*1d60*/  PRMT R6, R3, 0x7610, R6 ;  /* 0x0000761003067816 */ /* 0x000fce0000000006 */
.L_x_10466:
[----:B------:R-:W-:Y:S01]  /*1d70*/  HADD2.F32 R114, -RZ, R114.H1_H1 ;  /* 0x30000072ff727230 */ /* 0x000fe20000004100 */
[----:B------:R-:W-:Y:S06]  /*1d80*/  @P3 BRA `(.L_x_10467) ;  /* 0x0000000000203947 */ /* 0x000fec0003800000 */
[----:B------:R-:W-:-:S04]  /*1d90*/  ISETP.NE.U32.AND P4, PT, RZ, UR14, PT ;  /* 0x0000000eff007c0c */ /* 0x000fc8000bf85070 */
[----:B------:R-:W-:-:S13]  /*1da0*/  ISETP.NE.AND.EX P4, PT, RZ, UR15, PT, P4 ;  /* 0x0000000fff007c0c */ /* 0x000fda000bf85340 */
[----:B------:R-:W-:Y:S05]  /*1db0*/  @P4 BRA `(.L_x_10468) ;  /* 0x0000000000084947 */ /* 0x000fea0003800000 */
[----:B------:R-:W-:Y:S05]  /*1dc0*/  @P0 BRA `(.L_x_10469) ;  /* 0x0000000000200947 */ /* 0x000fea0003800000 */
[----:B------:R-:W-:Y:S05]  /*1dd0*/  BRA `(.L_x_10470) ;  /* 0x0000000000247947 */ /* 0x000fea0003800000 */
.L_x_10468:
[----:B-----5:R-:W-:-:S05]  /*1de0*/  HADD2.F32 R3, -RZ, R10.H1_H1 ;  /* 0x3000000aff037230 */ /* 0x020fca0000004100 */
[----:B------:R-:W-:Y:S01]  /*1df0*/  FADD.FTZ R114, R3, R114 ;  /* 0x0000007203727221 */ /* 0x000fe20000010000 */
[----:B------:R-:W-:Y:S06]  /*1e00*/  BRA `(.L_x_10469) ;  /* 0x0000000000107947 */ /* 0x000fec0003800000 */
.L_x_10467:
[----:B-----5:R-:W-:Y:S02]  /*1e10*/  HADD2.F32 R3, -RZ, R14.H1_H1 ;  /* 0x3000000eff037230 */ /* 0x020fe40000004100 */
[----:B------:R-:W-:-:S03]  /*1e20*/  @P2 HADD2.F32 R113, -RZ, R10.H1_H1 ;  /* 0x3000000aff712230 */ /* 0x000fc60000004100 */
[----:B------:R-:W-:-:S04]  /*1e30*/  FADD.FTZ R114, R3, R114 ;  /* 0x0000007203727221 */ /* 0x000fc80000010000 */
[----:B------:R-:W-:-:S07]  /*1e40*/  @P2 FADD.FTZ R114, R113, R114 ;  /* 0x0000007271722221 */ /* 0x000fce0000010000 */
.L_x_10469:
[----:B------:R-:W-:-:S04]  /*1e50*/  F2FP.F16.F32.PACK_AB R3, RZ, R114 ;  /* 0x00000072ff03723e */ /* 0x000fc800000000ff */
[----:B------:R-:W-:-:S07]  /*1e60*/  PRMT R6, R6, 0x5410, R3 ;  /* 0x0000541006067816 */ /* 0x000fce0000000003 */
.L_x_10470:
[----:B------:R-:W-:Y:S01]  /*1e70*/  HADD2.F32 R122, -RZ, R115.H0_H0 ;  /* 0x20000073ff7a7230 */ /* 0x000fe20000004100 */
[----:B------:R-:W-:Y:S06]  /*1e80*/  @P3 BRA `(.L_x_10471) ;  /* 0x0000000000203947 */ /* 0x000fec0003800000 */
[----:B------:R-:W-:-:S04]  /*1e90*/  ISETP.NE.U32.AND P4, PT, RZ, UR14, PT ;  /* 0x0000000eff007c0c */ /* 0x000fc8000bf85070 */
[----:B------:R-:W-:-:S13]  /*1ea0*/  ISETP.NE.AND.EX P4, PT, RZ, UR15, PT, P4 ;  /* 0x0000000fff007c0c */ /* 0x000fda000bf85340 */
[----:B------:R-:W-:Y:S05]  /*1eb0*/  @P4 BRA `(.L_x_10472) ;  /* 0x0000000000084947 */ /* 0x000fea0003800000 */
[----:B------:R-:W-:Y:S05]  /*1ec0*/  @P0 BRA `(.L_x_10473) ;  /* 0x0000000000200947 */ /* 0x000fea0003800000 */
[----:B------:R-:W-:Y:S05]  /*1ed0*/  BRA `(.L_x_10474) ;  /* 0x0000000000247947 */ /* 0x000fea0003800000 */
.L_x_10472:
[----:B-----5:R-:W-:-:S05]  /*1ee0*/  HADD2.F32 R3, -RZ, R11.H0_H0 ;  /* 0x2000000bff037230 */ /* 0x020fca0000004100 */
[----:B------:R-:W-:Y:S01]  /*1ef0*/  FADD.FTZ R122, R3, R122 ;  /* 0x0000007a037a7221 */ /* 0x000fe20000010000 */
[----:B------:R-:W-:Y:S06]  /*1f00*/  BRA `(.L_x_10473) ;  /* 0x0000000000107947 */ /* 0x000fec0003800000 */
.L_x_10471:
[----:B-----5:R-:W-:Y:S02]  /*1f10*/  HADD2.F32 R3, -RZ, R15.H0_H0 ;  /* 0x2000000fff037230 */ /* 0x020fe40000004100 */
[----:B------:R-:W-:-:S03]  /*1f20*/  @P2 HADD2.F32 R113, -RZ, R11.H0_H0 ;  /* 0x2000000bff712230 */ /* 0x000fc60000004100 */
[----:B------:R-:W-:-:S04]  /*1f30*/  FADD.FTZ R122, R3, R122 ;  /* 0x0000007a037a7221 */ /* 0x000fc80000010000 */
[----:B------:R-:W-:-:S07]  /*1f40*/  @P2 FADD.FTZ R122, R113, R122 ;  /* 0x0000007a717a2221 */ /* 0x000fce0000010000 */
.L_x_10473:
[----:B------:R-:W-:-:S04]  /*1f50*/  F2FP.F16.F32.PACK_AB R0, RZ, R122 ;  /* 0x0000007aff00723e */ /* 0x000fc800000000ff */
[----:B------:R-:W-:-:S07]  /*1f60*/  PRMT R7, R0, 0x7610, R7 ;  /* 0x0000761000077816 */ /* 0x000fce0000000007 */
.L_x_10474:
[----:B------:R-:W-:Y:S01]  /*1f70*/  HADD2.F32 R115, -RZ, R115.H1_H1 ;  /* 0x30000073ff737230 */ /* 0x000fe20000004100 */
[----:B------:R-:W-:Y:S06]  /*1f80*/  @P3 BRA `(.L_x_10475) ;  /* 0x0000000000203947 */ /* 0x000fec0003800000 */
[----:B------:R-:W-:-:S04]  /*1f90*/  ISETP.NE.U32.AND P2, PT, RZ, UR14, PT ;  /* 0x0000000eff007c0c */ /* 0x000fc8000bf45070 */
[----:B------:R-:W-:-:S13]  /*1fa0*/  ISETP.NE.AND.EX P2, PT, RZ, UR15, PT, P2 ;  /* 0x0000000fff007c0c */ /* 0x000fda000bf45320 */
[----:B------:R-:W-:Y:S05]  /*1fb0*/  @P2 BRA `(.L_x_10476) ;  /* 0x0000000000082947 */ /* 0x000fea0003800000 */
[----:B------:R-:W-:Y:S05]  /*1fc0*/  @P0 BRA `(.L_x_10477) ;  /* 0x0000000000200947 */ /* 0x000fea0003800000 */
[----:B------:R-:W-:Y:S05]  /*1fd0*/  BRA `(.L_x_10478) ;  /* 0x0000000000247947 */ /* 0x000fea0003800000 */
.L_x_10476:
[----:B-----5:R-:W-:-:S05]  /*1fe0*/  HADD2.F32 R0, -RZ, R11.H1_H1 ;  /* 0x3000000bff007230 */ /* 0x020fca0000004100 */
[----:B------:R-:W-:Y:S01]  /*1ff0*/  FADD.FTZ R115, R0, R115 ;  /* 0x0000007300737221 */ /* 0x000fe20000010000 */
[----:B------:R-:W-:Y:S06]  /*2000*/  BRA `(.L_x_10477) ;  /* 0x0000000000107947 */ /* 0x000fec0003800000 */
.L_x_10475:
[----:B-----5:R-:W-:Y:S02]  /*2010*/  HADD2.F32 R0, -RZ, R15.H1_H1 ;  /* 0x3000000fff007230 */ /* 0x020fe40000004100 */
[----:B------:R-:W-:-:S03]  /*2020*/  @P2 HADD2.F32 R2, -RZ, R11.H1_H1 ;  /* 0x3000000bff022230 */ /* 0x000fc60000004100 */
[----:B------:R-:W-:-:S04]  /*2030*/  FADD.FTZ R115, R0, R115 ;  /* 0x0000007300737221 */ /* 0x000fc80000010000 */
[----:B------:R-:W-:-:S07]  /*2040*/  @P2 FADD.FTZ R115, R2, R115 ;  /* 0x0000007302732221 */ /* 0x000fce0000010000 */
.L_x_10477:
[----:B------:R-:W-:-:S04]  /*2050*/  F2FP.F16.F32.PACK_AB R0, RZ, R115 ;  /* 0x00000073ff00723e */ /* 0x000fc800000000ff */
[----:B------:R-:W-:-:S07]  /*2060*/  PRMT R7, R7, 0x5410, R0 ;  /* 0x0000541007077816 */ /* 0x000fce0000000000 */
.L_x_10478:
        /* <DEDUP_REMOVED lines=100> */
.L_x_10492:
        /* <DEDUP_REMOVED lines=58> */
[----:B------:R-:W-:Y:S01]  /*2a50*/  F2FP.F16.F32.PACK_AB R112, R113, R112 ;  /* 0x000000707170723e */ /* 0x000fe200000000ff */
[----:B------:R0:W-:Y:S01]  /*2a60*/  @!P2 STG.E desc[UR4][R2.64], R127 ;  /* 0x0000007f0200a986 */ /* 0x0001e2000c101904 */
[----:B------:R-:W-:Y:S01]  /*2a70*/  F2FP.F16.F32.PACK_AB R113, R115, R114 ;  /* 0x000000727371723e */ /* 0x000fe200000000ff */
[----:B------:R-:W-:Y:S01]  /*2a80*/  FMUL.FTZ R133, R127, R160 ;  /* 0x000000a07f857220 */ /* 0x000fe20000410000 */
[----:B------:R-:W-:Y:S01]  /*2a90*/  F2FP.F16.F32.PACK_AB R115, R147, R124 ;  /* 0x0000007c9373723e */ /* 0x000fe200000000ff */
        /* <DEDUP_REMOVED lines=25> */
[----:B------:R-:W-:Y:S01]  /*2c30*/  SHF.L.U32 R3, R118, 0x4, RZ ;  /* 0x0000000476037819 */ /* 0x000fe200000006ff */
[----:B------:R-:W-:Y:S01]  /*2c40*/  FFMA.FTZ R138, R51, R132, R99 ;  /* 0x00000084338a7223 */ /* 0x000fe20000010063 */
[----:B------:R-:W-:Y:S01]  /*2c50*/  F2FP.F16.F32.PACK_AB R126, R129, R126 ;  /* 0x0000007e817e723e */ /* 0x000fe200000000ff */
[----:B------:R-:W-:Y:S01]  /*2c60*/  FFMA.FTZ R133, R28, R133, R76 ;  /* 0x000000851c857223 */ /* 0x000fe2000001004c */
[----:B------:R-:W-:Y:S01]  /*2c70*/  F2FP.F16.F32.PACK_AB R125, R128, R125 ;  /* 0x0000007d807d723e */ /* 0x000fe200000000ff */
[----:B------:R-:W-:Y:S01]  /*2c80*/  FFMA.FTZ R158, R29, R158, R77 ;  /* 0x0000009e1d9e7223 */ /* 0x000fe2000001004d */
[----:B------:R-:W-:Y:S01]  /*2c90*/  F2FP.F16.F32.PACK_AB R128, R131, R2 ;  /* 0x000000028380723e */ /* 0x000fe200000000ff */
[-C--:B------:R-:W-:Y:S01]  /*2ca0*/  FFMA.FTZ R131, R50, R139.reuse, R98 ;  /* 0x0000008b32837223 */ /* 0x080fe20000010062 */
[----:B------:R-:W-:Y:S01]  /*2cb0*/  F2FP.F16.F32.PACK_AB R129, R143, R122 ;  /* 0x0000007a8f81723e */ /* 0x000fe200000000ff */
[----:B------:R-:W-:Y:S01]  /*2cc0*/  FFMA.FTZ R139, R26, R139, R74 ;  /* 0x0000008b1a8b7223 */ /* 0x000fe2000001004a */
[----:B------:R-:W-:Y:S01]  /*2cd0*/  SHF.R.U32.HI R143, RZ, 0x1c, R118 ;  /* 0x0000001cff8f7819 */ /* 0x000fe20000011676 */
[----:B------:R-:W-:Y:S01]  /*2ce0*/  FFMA.FTZ R132, R27, R132, R75 ;  /* 0x000000841b847223 */ /* 0x000fe2000001004b */
[----:B------:R-:W-:Y:S01]  /*2cf0*/  IADD3 R2, P2, R3, UR8, RZ ;  /* 0x0000000803027c10 */ /* 0x000fe2000ff5e0ff */
[----:B------:R-:W-:Y:S01]  /*2d00*/  FFMA.FTZ R137, R24, R137, R72 ;  /* 0x0000008918897223 */ /* 0x000fe20000010048 */
[----:B------:R-:W-:Y:S01]  /*2d10*/  SHF.L.U32 R136, R119, 0x4, RZ ;  /* 0x0000000477887819 */ /* 0x000fe200000006ff */
[----:B------:R-:W-:Y:S01]  /*2d20*/  FFMA.FTZ R135, R30, R135, R78 ;  /* 0x000000871e877223 */ /* 0x000fe2000001004e */
[----:B------:R-:W-:Y:S01]  /*2d30*/  SHF.R.U32.HI R122, RZ, 0x1c, R119 ;  /* 0x0000001cff7a7819 */ /* 0x000fe20000011677 */
[-C--:B------:R-:W-:Y:S01]  /*2d40*/  FFMA.FTZ R119, R49, R156.reuse, R97 ;  /* 0x0000009c31777223 */ /* 0x080fe20000010061 */
[----:B------:R-:W-:Y:S01]  /*2d50*/  IADD3 R118, P3, R3, UR10, RZ ;  /* 0x0000000a03767c10 */ /* 0x000fe2000ff7e0ff */
[----:B------:R-:W-:Y:S01]  /*2d60*/  FFMA.FTZ R156, R25, R156, R73 ;  /* 0x0000009c199c7223 */ /* 0x000fe20000010049 */
[----:B------:R-:W-:Y:S01]  /*2d70*/  IADD3.X R3, R143, UR9, RZ, P2, !PT ;  /* 0x000000098f037c10 */ /* 0x000fe200097fe4ff */
[----:B------:R-:W-:Y:S01]  /*2d80*/  FFMA.FTZ R148, R31, R148, R79 ;  /* 0x000000941f947223 */ /* 0x000fe2000001004f */
[----:B------:R-:W-:-:S02]  /*2d90*/  IADD3 R142, P4, R136, UR8, RZ ;  /* 0x00000008888e7c10 */ /* 0x000fc4000ff9e0ff */
[----:B------:R-:W-:Y:S01]  /*2da0*/  F2FP.F16.F32.PACK_AB R130, R119, R130 ;  /* 0x000000827782723e */ /* 0x000fe200000000ff */
[----:B------:R0:W-:Y:S01]  /*2db0*/  STG.E.128 desc[UR4][R2.64], R112 ;  /* 0x0000007002007986 */ /* 0x0001e2000c101d04 */
[----:B------:R-:W-:Y:S02]  /*2dc0*/  IADD3.X R119, R143, UR11, RZ, P3, !PT ;  /* 0x0000000b8f777c10 */ /* 0x000fe40009ffe4ff */
[----:B------:R-:W-:Y:S02]  /*2dd0*/  F2FP.F16.F32.PACK_AB R131, R138, R131 ;  /* 0x000000838a83723e */ /* 0x000fe400000000ff */
[----:B------:R-:W-:Y:S01]  /*2de0*/  IADD3.X R143, R122, UR9, RZ, P4, !PT ;  /* 0x000000097a8f7c10 */ /* 0x000fe2000a7fe4ff */
[----:B------:R1:W-:Y:S01]  /*2df0*/  STG.E.128 desc[UR4][R118.64], R124 ;  /* 0x0000007c76007986 */ /* 0x0003e2000c101d04 */
[----:B------:R-:W-:-:S03]  /*2e00*/  IADD3 R136, P2, R136, UR10, RZ ;  /* 0x0000000a88887c10 */ /* 0x000fc6000ff5e0ff */
[----:B------:R2:W-:Y:S01]  /*2e10*/  STG.E.128 desc[UR4][R142.64], R128 ;  /* 0x000000808e007986 */ /* 0x0005e2000c101d04 */
[----:B0-----:R-:W-:Y:S01]  /*2e20*/  F2FP.F16.F32.PACK_AB R115, R132, R139 ;  /* 0x0000008b8473723e */ /* 0x001fe200000000ff */
[----:B------:R-:W-:Y:S01]  /*2e30*/  FFMA.FTZ R2, R44, R121, R92 ;  /* 0x000000792c027223 */ /* 0x000fe2000001005c */
[----:B------:R-:W-:Y:S01]  /*2e40*/  F2FP.F16.F32.PACK_AB R112, R158, R133 ;  /* 0x000000859e70723e */ /* 0x000fe200000000ff */
[----:B------:R-:W-:Y:S01]  /*2e50*/  FFMA.FTZ R3, R45, R0, R93 ;  /* 0x000000002d037223 */ /* 0x000fe2000001005d */
[----:B------:R-:W0:Y:S01]  /*2e60*/  LDC.64 R132, c[0x0][0x210] ;  /* 0x00008400ff847b82 */ /* 0x000e220000000a00 */
[----:B------:R-:W-:Y:S01]  /*2e70*/  F2FP.F16.F32.PACK_AB R114, R156, R137 ;  /* 0x000000899c72723e */ /* 0x000fe200000000ff */
[----:B-1----:R-:W-:Y:S01]  /*2e80*/  FFMA.FTZ R127, R42, R145, R90 ;  /* 0x000000912a7f7223 */ /* 0x002fe2000001005a */
[----:B------:R-:W-:Y:S01]  /*2e90*/  FFMA.FTZ R118, R43, R164, R91 ;  /* 0x000000a42b767223 */ /* 0x000fe2000001005b */
[----:B------:R-:W-:Y:S01]  /*2ea0*/  F2FP.F16.F32.PACK_AB R124, R3, R2 ;  /* 0x00000002037c723e */ /* 0x000fe200000000ff */
[----:B------:R-:W-:Y:S01]  /*2eb0*/  FFMA.FTZ R119, R17, R134, R65 ;  /* 0x0000008611777223 */ /* 0x000fe20000010041 */
[----:B--2---:R-:W-:Y:S01]  /*2ec0*/  FFMA.FTZ R130, R16, R141, R64 ;  /* 0x0000008d10827223 */ /* 0x004fe20000010040 */
        /* <DEDUP_REMOVED lines=24> */
[----:B------:R-:W-:Y:S01]  /*3050*/  F2FP.F16.F32.PACK_AB R129, R140, R129 ;  /* 0x000000818c81723e */ /* 0x000fe200000000ff */
[----:B------:R1:W-:Y:S01]  /*3060*/  STG.E.128 desc[UR4][R2.64], R124 ;  /* 0x0000007c02007986 */ /* 0x0003e2000c101d04 */
[----:B------:R-:W-:Y:S02]  /*3070*/  IADD3.X R119, R120, UR11, RZ, P4, !PT ;  /* 0x0000000b78777c10 */ /* 0x000fe4000a7fe4ff */
[----:B0-----:R-:W-:-:S03]  /*3080*/  LEA R117, R132, R117, 0x2 ;  /* 0x0000007584757211 */ /* 0x001fc600078e10ff */
[----:B------:R1:W-:Y:S01]  /*3090*/  STG.E.128 desc[UR4][R118.64], R128 ;  /* 0x0000008076007986 */ /* 0x0003e2000c101d04 */
[----:B------:R-:W-:-:S13]  /*30a0*/  ISETP.GE.AND P2, PT, R117, R133, PT ;  /* 0x000000857500720c */ /* 0x000fda0003f46270 */
[----:B------:R-:W-:Y:S05]  /*30b0*/  @!P2 BRA `(.L_x_10480) ;  /* 0xffffffd40040a947 */ /* 0x000fea000383ffff */
[----:B------:R-:W-:Y:S05]  /*30c0*/  BSYNC B0 ;  /* 0x0000000000007941 */ /* 0x000fea0003800000 */
.L_x_10382:
[----:B------:R-:W-:Y:S05]  /*30d0*/  EXIT ;  /* 0x000000000000794d */ /* 0x000fea0003800000 */
.L_x_10479:
        /* <DEDUP_REMOVED lines=8> */
.L_x_10482:
[----:B------:R-:W-:Y:S05]  /*3160*/  BSYNC B1 ;  /* 0x0000000000017941 */ /* 0x000fea0003800000 */
.L_x_10481:
        /* <DEDUP_REMOVED lines=9> */
.L_x_10483:
[----:B------:R-:W-:Y:S01]  /*3200*/  HFMA2.MMA R135, -RZ, RZ, 0, 2.384185791015625e-07 ;  /* 0x00000004ff877435 */ /* 0x000fe200000001ff */
[----:B------:R-:W-:-:S05]  /*3210*/  MOV R2, R133 ;  /* 0x0000008500027202 */ /* 0x000fca0000000f00 */
[----:B------:R-:W-:-:S05]  /*3220*/  FADD.FTZ R112, R3, R2 ;  /* 0x0000000203707221 */ /* 0x000fca0000010000 */
[----:B------:R-:W-:-:S07]  /*3230*/  MOV R162, R112 ;  /* 0x0000007000a27202 */ /* 0x000fce0000000f00 */
[----:B------:R-:W-:Y:S05]  /*3240*/  WARPSYNC.COLLECTIVE R131, `(.L_x_10484) ;  /* 0x0000000083087348 */ /* 0x000fea0003c00000 */
[----:B------:R0:W1:Y:S02]  /*3250*/  SHFL.BFLY P3, R133, R162, R135, R164 ;  /* 0x0c000087a2857389 */ /* 0x00006400000600a4 */
[----:B01----:R-:W-:Y:S01]  /*3260*/  ENDCOLLECTIVE ;  /* 0x000000000000791b */ /* 0x003fe20003800000 */
.L_x_10484:
[----:B------:R-:W-:Y:S01]  /*3270*/  HFMA2.MMA R135, -RZ, RZ, 0, 4.76837158203125e-07 ;  /* 0x00000008ff877435 */ /* 0x000fe200000001ff */
[----:B------:R-:W-:-:S05]  /*3280*/  MOV R113, R133 ;  /* 0x0000008500717202 */ /* 0x000fca0000000f00 */
[----:B------:R-:W-:-:S05]  /*3290*/  FADD.FTZ R113, R112, R113 ;  /* 0x0000007170717221 */ /* 0x000fca0000010000 */
[----:B------:R-:W-:-:S07]  /*32a0*/  MOV R162, R113 ;  /* 0x0000007100a27202 */ /* 0x000fce0000000f00 */
[----:B------:R-:W-:Y:S05]  /*32b0*/  WARPSYNC.COLLECTIVE R131, `(.L_x_10485) ;  /* 0x0000000083087348 */ /* 0x000fea0003c00000 */
[----:B------:R0:W1:Y:S02]  /*32c0*/  SHFL.BFLY P3, R133, R162, R135, R164 ;  /* 0x0c000087a2857389 */ /* 0x00006400000600a4 */
[----:B01----:R-:W-:Y:S01]  /*32d0*/  ENDCOLLECTIVE ;  /* 0x000000000000791b */ /* 0x003fe20003800000 */
.L_x_10485:
        /* <DEDUP_REMOVED lines=8> */
.L_x_10486:
        /* <DEDUP_REMOVED lines=56> */
.L_x_10487:
[----:B------:R-:W-:Y:S01]  /*36e0*/  HFMA2.MMA R135, -RZ, RZ, 0, 1.1920928955078125e-07 ;  /* 0x00000002ff877435 */ /* 0x000fe200000001ff */
[----:B------:R-:W-:-:S05]  /*36f0*/  MOV R3, R133 ;  /* 0x0000008500037202 */ /* 0x000fca0000000f00 */
[----:B------:R-:W-:-:S05]  /*3700*/  FADD.FTZ R3, R0, R3 ;  /* 0x0000000300037221 */ /* 0x000fca0000010000 */
[----:B------:R-:W-:-:S07]  /*3710*/  MOV R162, R3 ;  /* 0x0000000300a27202 */ /* 0x000fce0000000f00 */
[----:B------:R-:W-:Y:S05]  /*3720*/  WARPSYNC.COLLECTIVE R131, `(.L_x_10488) ;  /* 0x0000000083087348 */ /* 0x000fea0003c00000 */
[----:B------:R0:W1:Y:S02]  /*3730*/  SHFL.BFLY P3, R133, R162, R135, R164 ;  /* 0x0c000087a2857389 */ /* 0x00006400000600a4 */
[----:B01----:R-:W-:Y:S01]  /*3740*/  ENDCOLLECTIVE ;  /* 0x000000000000791b */ /* 0x003fe20003800000 */
.L_x_10488:
[----:B------:R-:W-:Y:S01]  /*3750*/  HFMA2.MMA R135, -RZ, RZ, 0, 2.384185791015625e-07 ;  /* 0x00000004ff877435 */ /* 0x000fe200000001ff */
[----:B------:R-:W-:-:S05]  /*3760*/  MOV R112, R133 ;  /* 0x0000008500707202 */ /* 0x000fca0000000f00 */
[----:B------:R-:W-:-:S05]  /*3770*/  FADD.FTZ R112, R3, R112 ;  /* 0x0000007003707221 */ /* 0x000fca0000010000 */
[----:B------:R-:W-:-:S07]  /*3780*/  MOV R162, R112 ;  /* 0x0000007000a27202 */ /* 0x000fce0000000f00 */
[----:B------:R-:W-:Y:S05]  /*3790*/  WARPSYNC.COLLECTIVE R131, `(.L_x_10489) ;  /* 0x0000000083087348 */ /* 0x000fea0003c00000 */
[----:B------:R0:W1:Y:S02]  /*37a0*/  SHFL.BFLY P3, R133, R162, R135, R164 ;  /* 0x0c000087a2857389 */ /* 0x00006400000600a4 */
[----:B01----:R-:W-:Y:S01]  /*37b0*/  ENDCOLLECTIVE ;  /* 0x000000000000791b */ /* 0x003fe20003800000 */
.L_x_10489:
[----:B------:R-:W-:Y:S01]  /*37c0*/  HFMA2.MMA R135, -RZ, RZ, 0, 4.76837158203125e-07 ;  /* 0x00000008ff877435 */ /* 0x000fe200000001ff */
[----:B------:R-:W-:-:S05]  /*37d0*/  MOV R113, R133 ;  /* 0x0000008500717202 */ /* 0x000fca0000000f00 */
[----:B------:R-:W-:-:S05]  /*37e0*/  FADD.FTZ R113, R112, R113 ;  /* 0x0000007170717221 */ /* 0x000fca0000010000 */
[----:B------:R-:W-:-:S07]  /*37f0*/  MOV R162, R113 ;  /* 0x0000007100a27202 */ /* 0x000fce0000000f00 */
[----:B------:R-:W-:Y:S05]  /*3800*/  WARPSYNC.COLLECTIVE R131, `(.L_x_10490) ;  /* 0x0000000083087348 */ /* 0x000fea0003c00000 */
[----:B------:R0:W1:Y:S02]  /*3810*/  SHFL.BFLY P3, R133, R162, R135, R164 ;  /* 0x0c000087a2857389 */ /* 0x00006400000600a4 */
[----:B01----:R-:W-:Y:S01]  /*3820*/  ENDCOLLECTIVE ;  /* 0x000000000000791b */ /* 0x003fe20003800000 */
.L_x_10490:
[----:B------:R-:W-:Y:S01]  /*3830*/  HFMA2.MMA R135, -RZ, RZ, 0, 9.5367431640625e-07 ;  /* 0x00000010ff877435 */ /* 0x000fe200000001ff */
[----:B------:R-:W-:-:S05]  /*3840*/  MOV R160, R133 ;  /* 0x0000008500a07202 */ /* 0x000fca0000000f00 */
[----:B------:R-:W-:-:S05]  /*3850*/  FADD.FTZ R160, R113, R160 ;  /* 0x000000a071a07221 */ /* 0x000fca0000010000 */
[----:B------:R-:W-:-:S07]  /*3860*/  MOV R162, R160 ;  /* 0x000000a000a27202 */ /* 0x000fce0000000f00 */
[----:B------:R-:W-:Y:S05]  /*3870*/  WARPSYNC.COLLECTIVE R131, `(.L_x_10491) ;  /* 0x0000000083087348 */ /* 0x000fea0003c00000 */
[----:B------:R0:W1:Y:S02]  /*3880*/  SHFL.BFLY P3, R133, R162, R135, R164 ;  /* 0x0c000087a2857389 */ /* 0x00006400000600a4 */
[----:B01----:R-:W-:Y:S01]  /*3890*/  ENDCOLLECTIVE ;  /* 0x000000000000791b */ /* 0x003fe20003800000 */
.L_x_10491:
[----:B------:R-:W-:Y:S01]  /*38a0*/  MOV R127, R133 ;  /* 0x00000085007f7202 */ /* 0x000fe20000000f00 */
[----:B------:R-:W-:Y:S06]  /*38b0*/  BRA `(.L_x_10492) ;  /* 0xffffffec007c7947 */ /* 0x000fec000383ffff */
.L_x_10493:
        /* <DEDUP_REMOVED lines=12> */
.L_x_20714:


//--------------------- .text._ZN10layer_norm31ln_parallel_residual_fwd_kernelINS_13Kernel_traitsIf6__halfS2_S2_fjLj768ELj1ELj4ELj1ELj16ENS_18Kernel_traits_baseILj768EfS2_S2_S2_fjLj128EEEEELb0ELb1ELb0EEEvNS_9FwdParamsE --------------------------
	.section	.text._ZN10layer_norm31ln_parallel_residual_fwd_kernelINS_13Kernel_traitsIf6__halfS2_S2_fjLj768ELj1ELj4ELj1ELj16ENS_18Kernel_traits_baseILj768EfS2_S2_S2_fjLj128EEEEELb0ELb1ELb0EEEvNS_9FwdParamsE,"ax",@progbits
	.align	128
        .global         _ZN10layer_norm31ln_parallel_residual_fwd_kernelINS_13Kernel_traitsIf6__halfS2_S2_fjLj768ELj1ELj4ELj1ELj16ENS_18Kernel_traits_baseILj768EfS2_S2_S2_fjLj128EEEEELb0ELb1ELb0EEEvNS_9FwdParamsE
        .type           _ZN10layer_norm31ln_parallel_residual_fwd_kernelINS_13Kernel_traitsIf6__halfS2_S2_fjLj768ELj1ELj4ELj1ELj16ENS_18Kernel_traits_baseILj768EfS2_S2_S2_fjLj128EEEEELb0ELb1ELb0EEEvNS_9FwdParamsE,@function
        .size           _ZN10layer_norm31ln_parallel_residual_fwd_kernelINS_13Kernel_traitsIf6__halfS2_S2_fjLj768ELj1ELj4ELj1ELj16ENS_18Kernel_traits_baseILj768EfS2_S2_S2_fjLj128EEEEELb0ELb1ELb0EEEvNS_9FwdParamsE,(.L_x_20715 - _ZN10layer_norm31ln_parallel_residual_fwd_kernelINS_13Kernel_traitsIf6__halfS2_S2_fjLj768ELj1ELj4ELj1ELj16ENS_18Kernel_traits_baseILj768EfS2_S2_S2_fjLj128EEEEELb0ELb1ELb0EEEvNS_9FwdParamsE)
        .other          _ZN10layer_norm31ln_parallel_residual_fwd_kernelINS_13Kernel_traitsIf6__halfS2_S2_fjLj768ELj1ELj4ELj1ELj16ENS_18Kernel_traits_baseILj768EfS2_S2_S2_fjLj128EEEEELb0ELb1ELb0EEEvNS_9FwdParamsE,@"STO_CUDA_ENTRY STV_DEFAULT"
_ZN10layer_norm31ln_parallel_residual_fwd_kernelINS_13Kernel_traitsIf6__halfS2_S2_fjLj768ELj1ELj4ELj1ELj16ENS_18Kernel_traits_baseILj768EfS2_S2_S2_fjLj128EEEEELb0ELb1ELb0EEEvNS_9FwdParamsE:
.text._ZN10layer_norm31ln_parallel_residual_fwd_kernelINS_13Kernel_traitsIf6__halfS2_S2_fjLj768ELj1ELj4ELj1ELj16ENS_18Kernel_traits_baseILj768EfS2_S2_S2_fjLj128EEEEELb0ELb1ELb0EEEvNS_9FwdParamsE:
        /* <DEDUP_REMOVED lines=36> */
.L_x_10495:
[----:B------:R-:W-:Y:S05]  /*0240*/  BSYNC B0 ;  /* 0x0000000000007941 */ /* 0x000fea0003800000 */
.L_x_10494:
        /* <DEDUP_REMOVED lines=18> */
.L_x_10497:
[----:B------:R-:W-:Y:S05]  /*0370*/  BSYNC B0 ;  /* 0x0000000000007941 */ /* 0x000fea0003800000 */
.L_x_10496:
        /* <DEDUP_REMOVED lines=17> */
.L_x_10499:
[----:B------:R-:W-:Y:S05]  /*0490*/  BSYNC B0 ;  /* 0x0000000000007941 */ /* 0x000fea0003800000 */
.L_x_10498:
        /* <DEDUP_REMOVED lines=13> */
.L_x_10609:
        /* <DEDUP_REMOVED lines=21> */
[----:B------:R-:W-:Y:S01]  /*06c0*/  ISETP.NE.AND.EX P5, PT, RZ, UR9, PT, P5 ;  /* 0x00000009ff007c0c */ /* 0x000fe2000bfa5350 */
[----:B----4-:R-:W-:-:S12]  /*06d0*/  HADD2.F32 R69, -RZ, R64.H0_H0 ;  /* 0x20000040ff457230 */ /* 0x010fd80000004100 */
[----:B---3--:R-:W-:Y:S05]  /*06e0*/  @P5 BRA `(.L_x_10502) ;  /* 0x0000000000205947 */ /* 0x008fea0003800000 */
[----:B------:R-:W-:-:S04]  /*06f0*/  ISETP.NE.U32.AND P3, PT, RZ, UR10, PT ;  /* 0x0000000aff007c0c */ /* 0x000fc8000bf65070 */
[----:B------:R-:W-:-:S13]  /*0700*/  ISETP.NE.AND.EX P3, PT, RZ, UR11, PT, P3 ;  /* 0x0000000bff007c0c */ /* 0x000fda000bf65330 */
[----:B------:R-:W-:Y:S05]  /*0710*/  @P3 BRA `(.L_x_10503) ;  /* 0x0000000000083947 */ /* 0x000fea0003800000 */
[----:B------:R-:W-:Y:S05]  /*0720*/  @P2 BRA `(.L_x_10504) ;  /* 0x0000000000202947 */ /* 0x000fea0003800000 */
[----:B------:R-:W-:Y:S05]  /*0730*/  BRA `(.L_x_10505) ;  /* 0x0000000000247947 */ /* 0x000fea0003800000 */
.L_x_10503:
[----:B-----5:R-:W-:-:S05]  /*0740*/  HADD2.F32 R0, -RZ, R8.H0_H0 ;  /* 0x20000008ff007230 */ /* 0x020fca0000004100 */
[----:B------:R-:W-:Y:S01]  /*0750*/  FADD.FTZ R69, R0, R69 ;  /* 0x0000004500457221 */ /* 0x000fe20000010000 */
[----:B------:R-:W-:Y:S06]  /*0760*/  BRA `(.L_x_10504) ;  /* 0x0000000000107947 */ /* 0x000fec0003800000 */
.L_x_10502:
[----:B-----5:R-:W-:Y:S02]  /*0770*/  HADD2.F32 R0, -RZ, R12.H0_H0 ;  /* 0x2000000cff007230 */ /* 0x020fe40000004100 */
[----:B------:R-:W-:-:S03]  /*0780*/  @P4 HADD2.F32 R70, -RZ, R8.H0_H0 ;  /* 0x20000008ff464230 */ /* 0x000fc60000004100 */
[----:B------:R-:W-:-:S04]  /*0790*/  FADD.FTZ R69, R0, R69 ;  /* 0x0000004500457221 */ /* 0x000fc80000010000 */
[----:B------:R-:W-:-:S07]  /*07a0*/  @P4 FADD.FTZ R69, R70, R69 ;  /* 0x0000004546454221 */ /* 0x000fce0000010000 */
.L_x_10504:
[----:B------:R-:W-:-:S04]  /*07b0*/  F2FP.F16.F32.PACK_AB R0, RZ, R69 ;  /* 0x00000045ff00723e */ /* 0x000fc800000000ff */
[----:B012---:R-:W-:-:S07]  /*07c0*/  PRMT R4, R0, 0x7610, R4 ;  /* 0x0000761000047816 */ /* 0x007fce0000000004 */
.L_x_10505:
[----:B------:R-:W-:Y:S01]  /*07d0*/  HADD2.F32 R70, -RZ, R64.H1_H1 ;  /* 0x30000040ff467230 */ /* 0x000fe20000004100 */
[----:B------:R-:W-:Y:S06]  /*07e0*/  @P5 BRA `(.L_x_10506) ;  /* 0x0000000000205947 */ /* 0x000fec0003800000 */
[----:B------:R-:W-:-:S04]  /*07f0*/  ISETP.NE.U32.AND P3, PT, RZ, UR10, PT ;  /* 0x0000000aff007c0c */ /* 0x000fc8000bf65070 */
[----:B------:R-:W-:-:S13]  /*0800*/  ISETP.NE.AND.EX P3, PT, RZ, UR11, PT, P3 ;  /* 0x0000000bff007c0c */ /* 0x000fda000bf65330 */
[----:B------:R-:W-:Y:S05]  /*0810*/  @P3 BRA `(.L_x_10507) ;  /* 0x0000000000083947 */ /* 0x000fea0003800000 */
[----:B------:R-:W-:Y:S05]  /*0820*/  @P2 BRA `(.L_x_10508) ;  /* 0x0000000000202947 */ /* 0x000fea0003800000 */
[----:B------:R-:W-:Y:S05]  /*0830*/  BRA `(.L_x_10509) ;  /* 0x0000000000247947 */ /* 0x000fea0003800000 */
.L_x_10507:
[----:B-----5:R-:W-:-:S05]  /*0840*/  HADD2.F32 R71, -RZ, R8.H1_H1 ;  /* 0x30000008ff477230 */ /* 0x020fca0000004100 */
[----:B------:R-:W-:Y:S01]  /*0850*/  FADD.FTZ R70, R71, R70 ;  /* 0x0000004647467221 */ /* 0x000fe20000010000 */
[----:B------:R-:W-:Y:S06]  /*0860*/  BRA `(.L_x_10508) ;  /* 0x0000000000107947 */ /* 0x000fec0003800000 */
.L_x_10506:
[----:B-----5:R-:W-:Y:S02]  /*0870*/  HADD2.F32 R71, -RZ, R12.H1_H1 ;  /* 0x3000000cff477230 */ /* 0x020fe40000004100 */
[----:B------:R-:W-:-:S03]  /*0880*/  @P4 HADD2.F32 R79, -RZ, R8.H1_H1 ;  /* 0x30000008ff4f4230 */ /* 0x000fc60000004100 */
[----:B------:R-:W-:-:S04]  /*0890*/  FADD.FTZ R70, R71, R70 ;  /* 0x0000004647467221 */ /* 0x000fc80000010000 */
[----:B------:R-:W-:-:S07]  /*08a0*/  @P4 FADD.FTZ R70, R79, R70 ;  /* 0x000000464f464221 */ /* 0x000fce0000010000 */
.L_x_10508:
[----:B------:R-:W-:-:S04]  /*08b0*/  F2FP.F16.F32.PACK_AB R0, RZ, R70 ;  /* 0x00000046ff00723e */ /* 0x000fc800000000ff */
[----:B012---:R-:W-:-:S07]  /*08c0*/  PRMT R4, R4, 0x5410, R0 ;  /* 0x0000541004047816 */ /* 0x007fce0000000000 */
.L_x_10509:
[----:B------:R-:W-:Y:S01]  /*08d0*/  HADD2.F32 R71, -RZ, R65.H0_H0 ;  /* 0x20000041ff477230 */ /* 0x000fe20000004100 */
[----:B------:R-:W-:Y:S06]  /*08e0*/  @P5 BRA `(.L_x_10510) ;  /* 0x0000000000205947 */ /* 0x000fec0003800000 */
[----:B------:R-:W-:-:S04]  /*08f0*/  ISETP.NE.U32.AND P3, PT, RZ, UR10, PT ;  /* 0x0000000aff007c0c */ /* 0x000fc8000bf65070 */
[----:B------:R-:W-:-:S13]  /*0900*/  ISETP.NE.AND.EX P3, PT, RZ, UR11, PT, P3 ;  /* 0x0000000bff007c0c */ /* 0x000fda000bf65330 */
[----:B------:R-:W-:Y:S05]  /*0910*/  @P3 BRA `(.L_x_10511) ;  /* 0x0000000000083947 */ /* 0x000fea0003800000 */
[----:B------:R-:W-:Y:S05]  /*0920*/  @P2 BRA `(.L_x_10512) ;  /* 0x0000000000202947 */ /* 0x000fea0003800000 */
[----:B------:R-:W-:Y:S05]  /*0930*/  BRA `(.L_x_10513) ;  /* 0x0000000000247947 */ /* 0x000fea0003800000 */
.L_x_10511:
[----:B-----5:R-:W-:-:S05]  /*0940*/  HADD2.F32 R0, -RZ, R9.H0_H0 ;  /* 0x20000009ff007230 */ /* 0x020fca0000004100 */
[----:B------:R-:W-:Y:S01]  /*0950*/  FADD.FTZ R71, R0, R71 ;  /* 0x0000004700477221 */ /* 0x000fe20000010000 */
[----:B------:R-:W-:Y:S06]  /*0960*/  BRA `(.L_x_10512) ;  /* 0x0000000000107947 */ /* 0x000fec0003800000 */
.L_x_10510:
[----:B-----5:R-:W-:Y:S02]  /*0970*/  HADD2.F32 R0, -RZ, R13.H0_H0 ;  /* 0x2000000dff007230 */ /* 0x020fe40000004100 */
[----:B------:R-:W-:-:S03]  /*0980*/  @P4 HADD2.F32 R64, -RZ, R9.H0_H0 ;  /* 0x20000009ff404230 */ /* 0x000fc60000004100 */
[----:B------:R-:W-:-:S04]  /*0990*/  FADD.FTZ R71, R0, R71 ;  /* 0x0000004700477221 */ /* 0x000fc80000010000 */
[----:B------:R-:W-:-:S07]  /*09a0*/  @P4 FADD.FTZ R71, R64, R71 ;  /* 0x0000004740474221 */ /* 0x000fce0000010000 */
.L_x_10512:
[----:B------:R-:W-:-:S04]  /*09b0*/  F2FP.F16.F32.PACK_AB R0, RZ, R71 ;  /* 0x00000047ff00723e */ /* 0x000fc800000000ff */
[----:B012---:R-:W-:-:S07]  /*09c0*/  PRMT R5, R0, 0x7610, R5 ;  /* 0x0000761000057816 */ /* 0x007fce0000000005 */
.L_x_10513:
[----:B------:R-:W-:Y:S01]  /*09d0*/  HADD2.F32 R78, -RZ, R65.H1_H1 ;  /* 0x30000041ff4e7230 */ /* 0x000fe20000004100 */
[----:B------:R-:W-:Y:S06]  /*09e0*/  @P5 BRA `(.L_x_10514) ;  /* 0x0000000000205947 */ /* 0x000fec0003800000 */
[----:B------:R-:W-:-:S04]  /*09f0*/  ISETP.NE.U32.AND P3, PT, RZ, UR10, PT ;  /* 0x0000000aff007c0c */ /* 0x000fc8000bf65070 */
[----:B------:R-:W-:-:S13]  /*0a00*/  ISETP.NE.AND.EX P3, PT, RZ, UR11, PT, P3 ;  /* 0x0000000bff007c0c */ /* 0x000fda000bf65330 */
[----:B------:R-:W-:Y:S05]  /*0a10*/  @P3 BRA `(.L_x_10515) ;  /* 0x0000000000083947 */ /* 0x000fea0003800000 */
[----:B------:R-:W-:Y:S05]  /*0a20*/  @P2 BRA `(.L_x_10516) ;  /* 0x0000000000202947 */ /* 0x000fea0003800000 */
[----:B------:R-:W-:Y:S05]  /*0a30*/  BRA `(.L_x_10517) ;  /* 0x0000000000247947 */ /* 0x000fea0003800000 */
.L_x_10515:
[----:B-----5:R-:W-:-:S05]  /*0a40*/  HADD2.F32 R65, -RZ, R9.H1_H1 ;  /* 0x30000009ff417230 */ /* 0x020fca0000004100 */
[----:B------:R-:W-:Y:S01]  /*0a50*/  FADD.FTZ R78, R65, R78 ;  /* 0x0000004e414e7221 */ /* 0x000fe20000010000 */
[----:B------:R-:W-:Y:S06]  /*0a60*/  BRA `(.L_x_10516) ;  /* 0x0000000000107947 */ /* 0x000fec0003800000 */
.L_x_10514:
[----:B-----5:R-:W-:Y:S02]  /*0a70*/  HADD2.F32 R65, -RZ, R13.H1_H1 ;  /* 0x3000000dff417230 */ /* 0x020fe40000004100 */
[----:B------:R-:W-:-:S03]  /*0a80*/  @P4 HADD2.F32 R79, -RZ, R9.H1_H1 ;  /* 0x30000009ff4f4230 */ /* 0x000fc60000004100 */
[----:B------:R-:W-:-:S04]  /*0a90*/  FADD.FTZ R78, R65, R78 ;  /* 0x0000004e414e7221 */ /* 0x000fc80000010000 */
[----:B------:R-:W-:-:S07]  /*0aa0*/  @P4 FADD.FTZ R78, R79, R78 ;  /* 0x0000004e4f4e4221 */ /* 0x000fce0000010000 */
.L_x_10516:
[----:B------:R-:W-:-:S04]  /*0ab0*/  F2FP.F16.F32.PACK_AB R0, RZ, R78 ;  /* 0x0000004eff00723e */ /* 0x000fc800000000ff */
[----:B012---:R-:W-:-:S07]  /*0ac0*/  PRMT R5, R5, 0x5410, R0 ;  /* 0x0000541005057816 */ /* 0x007fce0000000000 */
.L_x_10517:
[----:B------:R-:W-:Y:S01]  /*0ad0*/  HADD2.F32 R79, -RZ, R66.H0_H0 ;  /* 0x20000042ff4f7230 */ /* 0x000fe20000004100 */
[----:B------:R-:W-:Y:S06]  /*0ae0*/  @P5 BRA `(.L_x_10518) ;  /* 0x0000000000205947 */ /* 0x000fec0003800000 */
[----:B------:R-:W-:-:S04]  /*0af0*/  ISETP.NE.U32.AND P3, PT, RZ, UR10, PT ;  /* 0x0000000aff007c0c */ /* 0x000fc8000bf65070 */
[----:B------:R-:W-:-:S13]  /*0b00*/  ISETP.NE.AND.EX P3, PT, RZ, UR11, PT, P3 ;  /* 0x0000000bff007c0c */ /* 0x000fda000bf65330 */
[----:B------:R-:W-:Y:S05]  /*0b10*/  @P3 BRA `(.L_x_10519) ;  /* 0x0000000000083947 */ /* 0x000fea0003800000 */
[----:B------:R-:W-:Y:S05]  /*0b20*/  @P2 BRA `(.L_x_10520) ;  /* 0x0000000000202947 */ /* 0x000fea0003800000 */
[----:B------:R-:W-:Y:S05]  /*0b30*/  BRA `(.L_x_10521) ;  /* 0x0000000000247947 */ /* 0x000fea0003800000 */
.L_x_10519:
[----:B-----5:R-:W-:-:S05]  /*0b40*/  HADD2.F32 R0, -RZ, R10.H0_H0 ;  /* 0x2000000aff007230 */ /* 0x020fca0000004100 */
[----:B------:R-:W-:Y:S01]  /*0b50*/  FADD.FTZ R79, R0, R79 ;  /* 0x0000004f004f7221 */ /* 0x000fe20000010000 */
[----:B------:R-:W-:Y:S06]  /*0b60*/  BRA `(.L_x_10520) ;  /* 0x0000000000107947 */ /* 0x000fec0003800000 */
.L_x_10518:
[----:B-----5:R-:W-:Y:S02]  /*0b70*/  HADD2.F32 R0, -RZ, R14.H0_H0 ;  /* 0x2000000eff007230 */ /* 0x020fe40000004100 */
[----:B------:R-:W-:-:S03]  /*0b80*/  @P4 HADD2.F32 R64, -RZ, R10.H0_H0 ;  /* 0x2000000aff404230 */ /* 0x000fc60000004100 */
[----:B------:R-:W-:-:S04]  /*0b90*/  FADD.FTZ R79, R0, R79 ;  /* 0x0000004f004f7221 */ /* 0x000fc80000010000 */
[----:B------:R-:W-:-:S07]  /*0ba0*/  @P4 FADD.FTZ R79, R64, R79 ;  /* 0x0000004f404f4221 */ /* 0x000fce0000010000 */
.L_x_10520:
[----:B------:R-:W-:-:S04]  /*0bb0*/  F2FP.F16.F32.PACK_AB R0, RZ, R79 ;  /* 0x0000004fff00723e */ /* 0x000fc800000000ff */
[----:B012---:R-:W-:-:S07]  /*0bc0*/  PRMT R6, R0, 0x7610, R6 ;  /* 0x0000761000067816 */ /* 0x007fce0000000006 */
.L_x_10521:
[----:B------:R-:W-:Y:S01]  /*0bd0*/  HADD2.F32 R80, -RZ, R66.H1_H1 ;  /* 0x30000042ff507230 */ /* 0x000fe20000004100 */
[----:B------:R-:W-:Y:S06]  /*0be0*/  @P5 BRA `(.L_x_10522) ;  /* 0x0000000000205947 */ /* 0x000fec0003800000 */
[----:B------:R-:W-:-:S04]  /*0bf0*/  ISETP.NE.U32.AND P3, PT, RZ, UR10, PT ;  /* 0x0000000aff007c0c */ /* 0x000fc8000bf65070 */
[----:B------:R-:W-:-:S13]  /*0c00*/  ISETP.NE.AND.EX P3, PT, RZ, UR11, PT, P3 ;  /* 0x0000000bff007c0c */ /* 0x000fda000bf65330 */
[----:B------:R-:W-:Y:S05]  /*0c10*/  @P3 BRA `(.L_x_10523) ;  /* 0x0000000000083947 */ /* 0x000fea0003800000 */
[----:B------:R-:W-:Y:S05]  /*0c20*/  @P2 BRA `(.L_x_10524) ;  /* 0x0000000000202947 */ /* 0x000fea0003800000 */
[----:B------:R-:W-:Y:S05]  /*0c30*/  BRA `(.L_x_10525) ;  /* 0x0000000000247947 */ /* 0x000fea0003800000 */
.L_x_10523:
[----:B-----5:R-:W-:-:S05]  /*0c40*/  HADD2.F32 R65, -RZ, R10.H1_H1 ;  /* 0x3000000aff417230 */ /* 0x020fca0000004100 */
[----:B------:R-:W-:Y:S01]  /*0c50*/  FADD.FTZ R80, R65, R80 ;  /* 0x0000005041507221 */ /* 0x000fe20000010000 */
[----:B------:R-:W-:Y:S06]  /*0c60*/  BRA `(.L_x_10524) ;  /* 0x0000000000107947 */ /* 0x000fec0003800000 */
.L_x_10522:
[----:B-----5:R-:W-:Y:S02]  /*0c70*/  HADD2.F32 R65, -RZ, R14.H1_H1 ;  /* 0x3000000eff417230 */ /* 0x020fe40000004100 */
[----:B------:R-:W-:-:S03]  /*0c80*/  @P4 HADD2.F32 R81, -RZ, R10.H1_H1 ;  /* 0x3000000aff514230 */ /* 0x000fc60000004100 */
[----:B------:R-:W-:-:S04]  /*0c90*/  FADD.FTZ R80, R65, R80 ;  /* 0x0000005041507221 */ /* 0x000fc80000010000 */
[----:B------:R-:W-:-:S07]  /*0ca0*/  @P4 FADD.FTZ R80, R81, R80 ;  /* 0x0000005051504221 */ /* 0x000fce0000010000 */
.L_x_10524:
[----:B------:R-:W-:-:S04]  /*0cb0*/  F2FP.F16.F32.PACK_AB R0, RZ, R80 ;  /* 0x00000050ff00723e */ /* 0x000fc800000000ff */
[----:B012---:R-:W-:-:S07]  /*0cc0*/  PRMT R6, R6, 0x5410, R0 ;  /* 0x0000541006067816 */ /* 0x007fce0000000000 */
.L_x_10525:
[----:B------:R-:W-:Y:S01]  /*0cd0*/  HADD2.F32 R81, -RZ, R67.H0_H0 ;  /* 0x20000043ff517230 */ /* 0x000fe20000004100 */
[----:B------:R-:W-:Y:S06]  /*0ce0*/  @P5 BRA `(.L_x_10526) ;  /* 0x0000000000205947 */ /* 0x000fec0003800000 */
[----:B------:R-:W-:-:S04]  /*0cf0*/  ISETP.NE.U32.AND P3, PT, RZ, UR10, PT ;  /* 0x0000000aff007c0c */ /* 0x000fc8000bf65070 */
[----:B------:R-:W-:-:S13]  /*0d00*/  ISETP.NE.AND.EX P3, PT, RZ, UR11, PT, P3 ;  /* 0x0000000bff007c0c */ /* 0x000fda000bf65330 */
[----:B------:R-:W-:Y:S05]  /*0d10*/  @P3 BRA `(.L_x_10527) ;  /* 0x0000000000083947 */ /* 0x000fea0003800000 */
[----:B------:R-:W-:Y:S05]  /*0d20*/  @P2 BRA `(.L_x_10528) ;  /* 0x0000000000202947 */ /* 0x000fea0003800000 */
[----:B------:R-:W-:Y:S05]  /*0d30*/  BRA `(.L_x_10529) ;  /* 0x0000000000247947 */ /* 0x000fea0003800000 */
.L_x_10527:
[----:B-----5:R-:W-:-:S05]  /*0d40*/  HADD2.F32 R0, -RZ, R11.H0_H0 ;  /* 0x2000000bff007230 */ /* 0x020fca0000004100 */
[----:B------:R-:W-:Y:S01]  /*0d50*/  FADD.FTZ R81, R0, R81 ;  /* 0x0000005100517221 */ /* 0x000fe20000010000 */
[----:B------:R-:W-:Y:S06]  /*0d60*/  BRA `(.L_x_10528) ;  /* 0x0000000000107947 */ /* 0x000fec0003800000 */
.L_x_10526:
[----:B-----5:R-:W-:Y:S02]  /*0d70*/  HADD2.F32 R0, -RZ, R15.H0_H0 ;  /* 0x2000000fff007230 */ /* 0x020fe40000004100 */
[----:B------:R-:W-:-:S03]  /*0d80*/  @P4 HADD2.F32 R64, -RZ, R11.H0_H0 ;  /* 0x2000000bff404230 */ /* 0x000fc60000004100 */
[----:B------:R-:W-:-:S04]  /*0d90*/  FADD.FTZ R81, R0, R81 ;  /* 0x0000005100517221 */ /* 0x000fc80000010000 */
[----:B------:R-:W-:-:S07]  /*0da0*/  @P4 FADD.FTZ R81, R64, R81 ;  /* 0x0000005140514221 */ /* 0x000fce0000010000 */
.L_x_10528:
[----:B------:R-:W-:-:S04]  /*0db0*/  F2FP.F16.F32.PACK_AB R0, RZ, R81 ;  /* 0x00000051ff00723e */ /* 0x000fc800000000ff */
[----:B012---:R-:W-:-:S07]  /*0dc0*/  PRMT R7, R0, 0x7610, R7 ;  /* 0x0000761000077816 */ /* 0x007fce0000000007 */
.L_x_10529:
[----:B------:R-:W-:Y:S01]  /*0dd0*/  HADD2.F32 R90, -RZ, R67.H1_H1 ;  /* 0x30000043ff5a7230 */ /* 0x000fe20000004100 */
[----:B------:R-:W-:Y:S06]  /*0de0*/  @P5 BRA `(.L_x_10530) ;  /* 0x0000000000205947 */ /* 0x000fec0003800000 */
[----:B------:R-:W-:-:S04]  /*0df0*/  ISETP.NE.U32.AND P3, PT, RZ, UR10, PT ;  /* 0x0000000aff007c0c */ /* 0x000fc8000bf65070 */
[----:B------:R-:W-:-:S13]  /*0e00*/  ISETP.NE.AND.EX P3, PT, RZ, UR11, PT, P3 ;  /* 0x0000000bff007c0c */ /* 0x000fda000bf65330 */
[----:B------:R-:W-:Y:S05]  /*0e10*/  @P3 BRA `(.L_x_10531) ;  /* 0x0000000000083947 */ /* 0x000fea0003800000 */
[----:B------:R-:W-:Y:S05]  /*0e20*/  @P2 BRA `(.L_x_10532) ;  /* 0x0000000000202947 */ /* 0x000fea0003800000 */
[----:B------:R-:W-:Y:S05]  /*0e30*/  BRA `(.L_x_10533) ;  /* 0x0000000000247947 */ /* 0x000fea0003800000 */
.L_x_10531:
[----:B-----5:R-:W-:-:S05]  /*0e40*/  HADD2.F32 R65, -RZ, R11.H1_H1 ;  /* 0x3000000bff417230 */ /* 0x020fca0000004100 */
[----:B------:R-:W-:Y:S01]  /*0e50*/  FADD.FTZ R90, R65, R90 ;  /* 0x0000005a415a7221 */ /* 0x000fe20000010000 */
[----:B------:R-:W-:Y:S06]  /*0e60*/  BRA `(.L_x_10532) ;  /* 0x0000000000107947 */ /* 0x000fec0003800000 */
.L_x_10530:
[----:B-----5:R-:W-:Y:S02]  /*0e70*/  HADD2.F32 R65, -RZ, R15.H1_H1 ;  /* 0x3000000fff417230 */ /* 0x020fe40000004100 */
[----:B------:R-:W-:-:S03]  /*0e80*/  @P4 HADD2.F32 R67, -RZ, R11.H1_H1 ;  /* 0x3000000bff434230 */ /* 0x000fc60000004100 */
[----:B------:R-:W-:-:S04]  /*0e90*/  FADD.FTZ R90, R65, R90 ;  /* 0x0000005a415a7221 */ /* 0x000fc80000010000 */
[----:B------:R-:W-:-:S07]  /*0ea0*/  @P4 FADD.FTZ R90, R67, R90 ;  /* 0x0000005a435a4221 */ /* 0x000fce0000010000 */
.L_x_10532:
[----:B------:R-:W-:-:S04]  /*0eb0*/  F2FP.F16.F32.PACK_AB R0, RZ, R90 ;  /* 0x0000005aff00723e */ /* 0x000fc800000000ff */
[----:B012---:R-:W-:-:S07]  /*0ec0*/  PRMT R7, R7, 0x5410, R0 ;  /* 0x0000541007077816 */ /* 0x007fce0000000000 */
.L_x_10533:
[----:B------:R-:W3:Y:S01]  /*0ed0*/  @P2 LDC.64 R64, c[0x0][0x238] ;  /* 0x00008e00ff402b82 */ /* 0x000ee20000000a00 */
[C---:B------:R-:W-:Y:S02]  /*0ee0*/  IADD3 R0, R93.reuse, 0x20, RZ ;  /* 0x000000205d007810 */ /* 0x040fe40007ffe0ff */
[----:B---3--:R-:W-:-:S04]  /*0ef0*/  @P2 LEA R64, P3, R93, R64, 0x4 ;  /* 0x000000405d402211 */ /* 0x008fc800078620ff */
[----:B------:R-:W-:-:S05]  /*0f00*/  @P2 LEA.HI.X R65, R93, R65, RZ, 0x4, P3 ;  /* 0x000000415d412211 */ /* 0x000fca00018f24ff */
[----:B------:R3:W-:Y:S04]  /*0f10*/  @P2 STG.E.128 desc[UR4][R64.64], R4 ;  /* 0x0000000440002986 */ /* 0x0007e8000c101d04 */
.L_x_10501:
[----:B------:R-:W-:Y:S05]  /*0f20*/  BSYNC B0 ;  /* 0x0000000000007941 */ /* 0x000fea0003800000 */
.L_x_10500:
        /* <DEDUP_REMOVED lines=25> */
.L_x_10537:
[----:B-----5:R-:W-:-:S05]  /*10c0*/  HADD2.F32 R73, -RZ, R8.H0_H0 ;  /* 0x20000008ff497230 */ /* 0x020fca0000004100 */
[----:B------:R-:W-:Y:S01]  /*10d0*/  FADD.FTZ R72, R73, R72 ;  /* 0x0000004849487221 */ /* 0x000fe20000010000 */
[----:B------:R-:W-:Y:S06]  /*10e0*/  BRA `(.L_x_10538) ;  /* 0x0000000000107947 */ /* 0x000fec0003800000 */
.L_x_10536:
[----:B-----5:R-:W-:Y:S02]  /*10f0*/  HADD2.F32 R73, -RZ, R12.H0_H0 ;  /* 0x2000000cff497230 */ /* 0x020fe40000004100 */
[----:B------:R-:W-:-:S03]  /*1100*/  @P4 HADD2.F32 R83, -RZ, R8.H0_H0 ;  /* 0x20000008ff534230 */ /* 0x000fc60000004100 */
[----:B------:R-:W-:-:S04]  /*1110*/  FADD.FTZ R72, R73, R72 ;  /* 0x0000004849487221 */ /* 0x000fc80000010000 */
[----:B------:R-:W-:-:S07]  /*1120*/  @P4 FADD.FTZ R72, R83, R72 ;  /* 0x0000004853484221 */ /* 0x000fce0000010000 */
.L_x_10538:
[----:B------:R-:W-:-:S04]  /*1130*/  F2FP.F16.F32.PACK_AB R73, RZ, R72 ;  /* 0x00000048ff49723e */ /* 0x000fc800000000ff */
[----:B012---:R-:W-:-:S07]  /*1140*/  PRMT R4, R73, 0x7610, R4 ;  /* 0x0000761049047816 */ /* 0x007fce0000000004 */
.L_x_10539:
[----:B------:R-:W-:Y:S01]  /*1150*/  HADD2.F32 R73, -RZ, R64.H1_H1 ;  /* 0x30000040ff497230 */ /* 0x000fe20000004100 */
[----:B------:R-:W-:Y:S06]  /*1160*/  @P5 BRA `(.L_x_10540) ;  /* 0x0000000000205947 */ /* 0x000fec0003800000 */
[----:B------:R-:W-:-:S04]  /*1170*/  ISETP.NE.U32.AND P3, PT, RZ, UR10, PT ;  /* 0x0000000aff007c0c */ /* 0x000fc8000bf65070 */
[----:B------:R-:W-:-:S13]  /*1180*/  ISETP.NE.AND.EX P3, PT, RZ, UR11, PT, P3 ;  /* 0x0000000bff007c0c */ /* 0x000fda000bf65330 */
[----:B------:R-:W-:Y:S05]  /*1190*/  @P3 BRA `(.L_x_10541) ;  /* 0x0000000000083947 */ /* 0x000fea0003800000 */
[----:B------:R-:W-:Y:S05]  /*11a0*/  @P2 BRA `(.L_x_10542) ;  /* 0x0000000000202947 */ /* 0x000fea0003800000 */
[----:B------:R-:W-:Y:S05]  /*11b0*/  BRA `(.L_x_10543) ;  /* 0x0000000000247947 */ /* 0x000fea0003800000 */
.L_x_10541:
[----:B-----5:R-:W-:-:S05]  /*11c0*/  HADD2.F32 R64, -RZ, R8.H1_H1 ;  /* 0x30000008ff407230 */ /* 0x020fca0000004100 */
[----:B------:R-:W-:Y:S01]  /*11d0*/  FADD.FTZ R73, R64, R73 ;  /* 0x0000004940497221 */ /* 0x000fe20000010000 */
[----:B------:R-:W-:Y:S06]  /*11e0*/  BRA `(.L_x_10542) ;  /* 0x0000000000107947 */ /* 0x000fec0003800000 */
.L_x_10540:
[----:B-----5:R-:W-:Y:S02]  /*11f0*/  HADD2.F32 R64, -RZ, R12.H1_H1 ;  /* 0x3000000cff407230 */ /* 0x020fe40000004100 */
[----:B------:R-:W-:-:S03]  /*1200*/  @P4 HADD2.F32 R74, -RZ, R8.H1_H1 ;  /* 0x30000008ff4a4230 */ /* 0x000fc60000004100 */
[----:B------:R-:W-:-:S04]  /*1210*/  FADD.FTZ R73, R64, R73 ;  /* 0x0000004940497221 */ /* 0x000fc80000010000 */
[----:B------:R-:W-:-:S07]  /*1220*/  @P4 FADD.FTZ R73, R74, R73 ;  /* 0x000000494a494221 */ /* 0x000fce0000010000 */
.L_x_10542:
[----:B------:R-:W-:-:S04]  /*1230*/  F2FP.F16.F32.PACK_AB R64, RZ, R73 ;  /* 0x00000049ff40723e */ /* 0x000fc800000000ff */
[----:B012---:R-:W-:-:S07]  /*1240*/  PRMT R4, R4, 0x5410, R64 ;  /* 0x0000541004047816 */ /* 0x007fce0000000040 */
.L_x_10543:
[----:B------:R-:W-:Y:S01]  /*1250*/  HADD2.F32 R74, -RZ, R65.H0_H0 ;  /* 0x20000041ff4a7230 */ /* 0x000fe20000004100 */
[----:B------:R-:W-:Y:S06]  /*1260*/  @P5 BRA `(.L_x_10544) ;  /* 0x0000000000205947 */ /* 0x000fec0003800000 */
[----:B------:R-:W-:-:S04]  /*1270*/  ISETP.NE.U32.AND P3, PT, RZ, UR10, PT ;  /* 0x0000000aff007c0c */ /* 0x000fc8000bf65070 */
[----:B------:R-:W-:-:S13]  /*1280*/  ISETP.NE.AND.EX P3, PT, RZ, UR11, PT, P3 ;  /* 0x0000000bff007c0c */ /* 0x000fda000bf65330 */
[----:B------:R-:W-:Y:S05]  /*1290*/  @P3 BRA `(.L_x_10545) ;  /* 0x0000000000083947 */ /* 0x000fea0003800000 */
[----:B------:R-:W-:Y:S05]  /*12a0*/  @P2 BRA `(.L_x_10546) ;  /* 0x0000000000202947 */ /* 0x000fea0003800000 */
[----:B------:R-:W-:Y:S05]  /*12b0*/  BRA `(.L_x_10547) ;  /* 0x0000000000247947 */ /* 0x000fea0003800000 */
.L_x_10545:
[----:B-----5:R-:W-:-:S05]  /*12c0*/  HADD2.F32 R83, -RZ, R9.H0_H0 ;  /* 0x20000009ff537230 */ /* 0x020fca0000004100 */
[----:B------:R-:W-:Y:S01]  /*12d0*/  FADD.FTZ R74, R83, R74 ;  /* 0x0000004a534a7221 */ /* 0x000fe20000010000 */
[----:B------:R-:W-:Y:S06]  /*12e0*/  BRA `(.L_x_10546) ;  /* 0x0000000000107947 */ /* 0x000fec0003800000 */
.L_x_10544:
[----:B-----5:R-:W-:Y:S02]  /*12f0*/  HADD2.F32 R83, -RZ, R13.H0_H0 ;  /* 0x2000000dff537230 */ /* 0x020fe40000004100 */
[----:B------:R-:W-:-:S03]  /*1300*/  @P4 HADD2.F32 R85, -RZ, R9.H0_H0 ;  /* 0x20000009ff554230 */ /* 0x000fc60000004100 */
[----:B------:R-:W-:-:S04]  /*1310*/  FADD.FTZ R74, R83, R74 ;  /* 0x0000004a534a7221 */ /* 0x000fc80000010000 */
[----:B------:R-:W-:-:S07]  /*1320*/  @P4 FADD.FTZ R74, R85, R74 ;  /* 0x0000004a554a4221 */ /* 0x000fce0000010000 */
.L_x_10546:
[----:B------:R-:W-:-:S04]  /*1330*/  F2FP.F16.F32.PACK_AB R64, RZ, R74 ;  /* 0x0000004aff40723e */ /* 0x000fc800000000ff */
[----:B012---:R-:W-:-:S07]  /*1340*/  PRMT R5, R64, 0x7610, R5 ;  /* 0x0000761040057816 */ /* 0x007fce0000000005 */
.L_x_10547:
[----:B------:R-:W-:Y:S01]  /*1350*/  HADD2.F32 R82, -RZ, R65.H1_H1 ;  /* 0x30000041ff527230 */ /* 0x000fe20000004100 */
[----:B------:R-:W-:Y:S06]  /*1360*/  @P5 BRA `(.L_x_10548) ;  /* 0x0000000000205947 */ /* 0x000fec0003800000 */
[----:B------:R-:W-:-:S04]  /*1370*/  ISETP.NE.U32.AND P3, PT, RZ, UR10, PT ;  /* 0x0000000aff007c0c */ /* 0x000fc8000bf65070 */
[----:B------:R-:W-:-:S13]  /*1380*/  ISETP.NE.AND.EX P3, PT, RZ, UR11, PT, P3 ;  /* 0x0000000bff007c0c */ /* 0x000fda000bf65330 */
[----:B------:R-:W-:Y:S05]  /*1390*/  @P3 BRA `(.L_x_10549) ;  /* 0x0000000000083947 */ /* 0x000fea0003800000 */
[----:B------:R-:W-:Y:S05]  /*13a0*/  @P2 BRA `(.L_x_10550) ;  /* 0x0000000000202947 */ /* 0x000fea0003800000 */
[----:B------:R-:W-:Y:S05]  /*13b0*/  BRA `(.L_x_10551) ;  /* 0x0000000000247947 */ /* 0x000fea0003800000 */
.L_x_10549:
[----:B-----5:R-:W-:-:S05]  /*13c0*/  HADD2.F32 R65, -RZ, R9.H1_H1 ;  /* 0x30000009ff417230 */ /* 0x020fca0000004100 */
[----:B------:R-:W-:Y:S01]  /*13d0*/  FADD.FTZ R82, R65, R82 ;  /* 0x0000005241527221 */ /* 0x000fe20000010000 */
[----:B------:R-:W-:Y:S06]  /*13e0*/  BRA `(.L_x_10550) ;  /* 0x0000000000107947 */ /* 0x000fec0003800000 */
.L_x_10548:
[----:B-----5:R-:W-:Y:S02]  /*13f0*/  HADD2.F32 R65, -RZ, R13.H1_H1 ;  /* 0x3000000dff417230 */ /* 0x020fe40000004100 */
[----:B------:R-:W-:-:S03]  /*1400*/  @P4 HADD2.F32 R83, -RZ, R9.H1_H1 ;  /* 0x30000009ff534230 */ /* 0x000fc60000004100 */
[----:B------:R-:W-:-:S04]  /*1410*/  FADD.FTZ R82, R65, R82 ;  /* 0x0000005241527221 */ /* 0x000fc80000010000 */
[----:B------:R-:W-:-:S07]  /*1420*/  @P4 FADD.FTZ R82, R83, R82 ;  /* 0x0000005253524221 */ /* 0x000fce0000010000 */
.L_x_10550:
[----:B------:R-:W-:-:S04]  /*1430*/  F2FP.F16.F32.PACK_AB R64, RZ, R82 ;  /* 0x00000052ff40723e */ /* 0x000fc800000000ff */
[----:B012---:R-:W-:-:S07]  /*1440*/  PRMT R5, R5, 0x5410, R64 ;  /* 0x0000541005057816 */ /* 0x007fce0000000040 */
.L_x_10551:
[----:B------:R-:W-:Y:S01]  /*1450*/  HADD2.F32 R83, -RZ, R66.H0_H0 ;  /* 0x20000042ff537230 */ /* 0x000fe20000004100 */
[----:B------:R-:W-:Y:S06]  /*1460*/  @P5 BRA `(.L_x_10552) ;  /* 0x0000000000205947 */ /* 0x000fec0003800000 */
[----:B------:R-:W-:-:S04]  /*1470*/  ISETP.NE.U32.AND P3, PT, RZ, UR10, PT ;  /* 0x0000000aff007c0c */ /* 0x000fc8000bf65070 */
[----:B------:R-:W-:-:S13]  /*1480*/  ISETP.NE.AND.EX P3, PT, RZ, UR11, PT, P3 ;  /* 0x0000000bff007c0c */ /* 0x000fda000bf65330 */
[----:B------:R-:W-:Y:S05]  /*1490*/  @P3 BRA `(.L_x_10553) ;  /* 0x0000000000083947 */ /* 0x000fea0003800000 */
[----:B------:R-:W-:Y:S05]  /*14a0*/  @P2 BRA `(.L_x_10554) ;  /* 0x0000000000202947 */ /* 0x000fea0003800000 */
[----:B------:R-:W-:Y:S05]  /*14b0*/  BRA `(.L_x_10555) ;  /* 0x0000000000247947 */ /* 0x000fea0003800000 */
.L_x_10553:
[----:B-----5:R-:W-:-:S05]  /*14c0*/  HADD2.F32 R64, -RZ, R10.H0_H0 ;  /* 0x2000000aff407230 */ /* 0x020fca0000004100 */
[----:B------:R-:W-:Y:S01]  /*14d0*/  FADD.FTZ R83, R64, R83 ;  /* 0x0000005340537221 */ /* 0x000fe20000010000 */
[----:B------:R-:W-:Y:S06]  /*14e0*/  BRA `(.L_x_10554) ;  /* 0x0000000000107947 */ /* 0x000fec0003800000 */
.L_x_10552:
[----:B-----5:R-:W-:Y:S02]  /*14f0*/  HADD2.F32 R64, -RZ, R14.H0_H0 ;  /* 0x2000000eff407230 */ /* 0x020fe40000004100 */
[----:B------:R-:W-:-:S03]  /*1500*/  @P4 HADD2.F32 R84, -RZ, R10.H0_H0 ;  /* 0x2000000aff544230 */ /* 0x000fc60000004100 */
[----:B------:R-:W-:-:S04]  /*1510*/  FADD.FTZ R83, R64, R83 ;  /* 0x0000005340537221 */ /* 0x000fc80000010000 */
[----:B------:R-:W-:-:S07]  /*1520*/  @P4 FADD.FTZ R83, R84, R83 ;  /* 0x0000005354534221 */ /* 0x000fce0000010000 */
.L_x_10554:
[----:B------:R-:W-:-:S04]  /*1530*/  F2FP.F16.F32.PACK_AB R64, RZ, R83 ;  /* 0x00000053ff40723e */ /* 0x000fc800000000ff */
[----:B012---:R-:W-:-:S07]  /*1540*/  PRMT R6, R64, 0x7610, R6 ;  /* 0x0000761040067816 */ /* 0x007fce0000000006 */
.L_x_10555:
[----:B------:R-:W-:Y:S01]  /*1550*/  HADD2.F32 R84, -RZ, R66.H1_H1 ;  /* 0x30000042ff547230 */ /* 0x000fe20000004100 */
[----:B------:R-:W-:Y:S06]  /*1560*/  @P5 BRA `(.L_x_10556) ;  /* 0x0000000000205947 */ /* 0x000fec0003800000 */
[----:B------:R-:W-:-:S04]  /*1570*/  ISETP.NE.U32.AND P3, PT, RZ, UR10, PT ;  /* 0x0000000aff007c0c */ /* 0x000fc8000bf65070 */
[----:B------:R-:W-:-:S13]  /*1580*/  ISETP.NE.AND.EX P3, PT, RZ, UR11, PT, P3 ;  /* 0x0000000bff007c0c */ /* 0x000fda000bf65330 */
[----:B------:R-:W-:Y:S05]  /*1590*/  @P3 BRA `(.L_x_10557) ;  /* 0x0000000000083947 */ /* 0x000fea0003800000 */
[----:B------:R-:W-:Y:S05]  /*15a0*/  @P2 BRA `(.L_x_10558) ;  /* 0x0000000000202947 */ /* 0x000fea0003800000 */
[----:B------:R-:W-:Y:S05]  /*15b0*/  BRA `(.L_x_10559) ;  /* 0x0000000000247947 */ /* 0x000fea0003800000 */
.L_x_10557:
[----:B-----5:R-:W-:-:S05]  /*15c0*/  HADD2.F32 R65, -RZ, R10.H1_H1 ;  /* 0x3000000aff417230 */ /* 0x020fca0000004100 */
[----:B------:R-:W-:Y:S01]  /*15d0*/  FADD.FTZ R84, R65, R84 ;  /* 0x0000005441547221 */ /* 0x000fe20000010000 */
[----:B------:R-:W-:Y:S06]  /*15e0*/  BRA `(.L_x_10558) ;  /* 0x0000000000107947 */ /* 0x000fec0003800000 */
.L_x_10556:
[----:B-----5:R-:W-:Y:S02]  /*15f0*/  HADD2.F32 R65, -RZ, R14.H1_H1 ;  /* 0x3000000eff417230 */ /* 0x020fe40000004100 */
[----:B------:R-:W-:-:S03]  /*1600*/  @P4 HADD2.F32 R85, -RZ, R10.H1_H1 ;  /* 0x3000000aff554230 */ /* 0x000fc60000004100 */
[----:B------:R-:W-:-:S04]  /*1610*/  FADD.FTZ R84, R65, R84 ;  /* 0x0000005441547221 */ /* 0x000fc80000010000 */
[----:B------:R-:W-:-:S07]  /*1620*/  @P4 FADD.FTZ R84, R85, R84 ;  /* 0x0000005455544221 */ /* 0x000fce0000010000 */
.L_x_10558:
[----:B------:R-:W-:-:S04]  /*1630*/  F2FP.F16.F32.PACK_AB R64, RZ, R84 ;  /* 0x00000054ff40723e */ /* 0x000fc800000000ff */
[----:B012---:R-:W-:-:S07]  /*1640*/  PRMT R6, R6, 0x5410, R64 ;  /* 0x0000541006067816 */ /* 0x007fce0000000040 */
.L_x_10559:
[----:B------:R-:W-:Y:S01]  /*1650*/  HADD2.F32 R85, -RZ, R67.H0_H0 ;  /* 0x20000043ff557230 */ /* 0x000fe20000004100 */
[----:B------:R-:W-:Y:S06]  /*1660*/  @P5 BRA `(.L_x_10560) ;  /* 0x0000000000205947 */ /* 0x000fec0003800000 */
[----:B------:R-:W-:-:S04]  /*1670*/  ISETP.NE.U32.AND P3, PT, RZ, UR10, PT ;  /* 0x0000000aff007c0c */ /* 0x000fc8000bf65070 */
[----:B------:R-:W-:-:S13]  /*1680*/  ISETP.NE.AND.EX P3, PT, RZ, UR11, PT, P3 ;  /* 0x0000000bff007c0c */ /* 0x000fda000bf65330 */
[----:B------:R-:W-:Y:S05]  /*1690*/  @P3 BRA `(.L_x_10561) ;  /* 0x0000000000083947 */ /* 0x000fea0003800000 */
[----:B------:R-:W-:Y:S05]  /*16a0*/  @P2 BRA `(.L_x_10562) ;  /* 0x0000000000202947 */ /* 0x000fea0003800000 */
[----:B------:R-:W-:Y:S05]  /*16b0*/  BRA `(.L_x_10563) ;  /* 0x0000000000247947 */ /* 0x000fea0003800000 */
.L_x_10561:
[----:B-----5:R-:W-:-:S05]  /*16c0*/  HADD2.F32 R64, -RZ, R11.H0_H0 ;  /* 0x2000000bff407230 */ /* 0x020fca0000004100 */
[----:B------:R-:W-:Y:S01]  /*16d0*/  FADD.FTZ R85, R64, R85 ;  /* 0x0000005540557221 */ /* 0x000fe20000010000 */
[----:B------:R-:W-:Y:S06]  /*16e0*/  BRA `(.L_x_10562) ;  /* 0x0000000000107947 */ /* 0x000fec0003800000 */
.L_x_10560:
[----:B-----5:R-:W-:Y:S02]  /*16f0*/  HADD2.F32 R64, -RZ, R15.H0_H0 ;  /* 0x2000000fff407230 */ /* 0x020fe40000004100 */
[----:B------:R-:W-:-:S03]  /*1700*/  @P4 HADD2.F32 R66, -RZ, R11.H0_H0 ;  /* 0x2000000bff424230 */ /* 0x000fc60000004100 */
[----:B------:R-:W-:-:S04]  /*1710*/  FADD.FTZ R85, R64, R85 ;  /* 0x0000005540557221 */ /* 0x000fc80000010000 */
[----:B------:R-:W-:-:S07]  /*1720*/  @P4 FADD.FTZ R85, R66, R85 ;  /* 0x0000005542554221 */ /* 0x000fce0000010000 */
.L_x_10562:
[----:B------:R-:W-:-:S04]  /*1730*/  F2FP.F16.F32.PACK_AB R64, RZ, R85 ;  /* 0x00000055ff40723e */ /* 0x000fc800000000ff */
[----:B012---:R-:W-:-:S07]  /*1740*/  PRMT R7, R64, 0x7610, R7 ;  /* 0x0000761040077816 */ /* 0x007fce0000000007 */
.L_x_10563:
[----:B------:R-:W-:Y:S01]  /*1750*/  HADD2.F32 R91, -RZ, R67.H1_H1 ;  /* 0x30000043ff5b7230 */ /* 0x000fe20000004100 */
[----:B------:R-:W-:Y:S06]  /*1760*/  @P5 BRA `(.L_x_10564) ;  /* 0x0000000000205947 */ /* 0x000fec0003800000 */
[----:B------:R-:W-:-:S04]  /*1770*/  ISETP.NE.U32.AND P3, PT, RZ, UR10, PT ;  /* 0x0000000aff007c0c */ /* 0x000fc8000bf65070 */
[----:B------:R-:W-:-:S13]  /*1780*/  ISETP.NE.AND.EX P3, PT, RZ, UR11, PT, P3 ;  /* 0x0000000bff007c0c */ /* 0x000fda000bf65330 */
[----:B------:R-:W-:Y:S05]  /*1790*/  @P3 BRA `(.L_x_10565) ;  /* 0x0000000000083947 */ /* 0x000fea0003800000 */
[----:B------:R-:W-:Y:S05]  /*17a0*/  @P2 BRA `(.L_x_10566) ;  /* 0x0000000000202947 */ /* 0x000fea0003800000 */
[----:B------:R-:W-:Y:S05]  /*17b0*/  BRA `(.L_x_10567) ;  /* 0x0000000000247947 */ /* 0x000fea0003800000 */
.L_x_10565:
[----:B-----5:R-:W-:-:S05]  /*17c0*/  HADD2.F32 R64, -RZ, R11.H1_H1 ;  /* 0x3000000bff407230 */ /* 0x020fca0000004100 */
[----:B------:R-:W-:Y:S01]  /*17d0*/  FADD.FTZ R91, R64, R91 ;  /* 0x0000005b405b7221 */ /* 0x000fe20000010000 */
[----:B------:R-:W-:Y:S06]  /*17e0*/  BRA `(.L_x_10566) ;  /* 0x0000000000107947 */ /* 0x000fec0003800000 */
.L_x_10564:
[----:B-----5:R-:W-:Y:S02]  /*17f0*/  HADD2.F32 R64, -RZ, R15.H1_H1 ;  /* 0x3000000fff407230 */ /* 0x020fe40000004100 */
[----:B------:R-:W-:-:S03]  /*1800*/  @P4 HADD2.F32 R66, -RZ, R11.H1_H1 ;  /* 0x3000000bff424230 */ /* 0x000fc60000004100 */
[----:B------:R-:W-:-:S04]  /*1810*/  FADD.FTZ R91, R64, R91 ;  /* 0x0000005b405b7221 */ /* 0x000fc80000010000 */
[----:B------:R-:W-:-:S07]  /*1820*/  @P4 FADD.FTZ R91, R66, R91 ;  /* 0x0000005b425b4221 */ /* 0x000fce0000010000 */
.L_x_10566:
[----:B------:R-:W-:-:S04]  /*1830*/  F2FP.F16.F32.PACK_AB R64, RZ, R91 ;  /* 0x0000005bff40723e */ /* 0x000fc800000000ff */
[----:B012---:R-:W-:-:S07]  /*1840*/  PRMT R7, R7, 0x5410, R64 ;  /* 0x0000541007077816 */ /* 0x007fce0000000040 */
.L_x_10567:
[----:B------:R-:W3:Y:S02]  /*1850*/  @P2 LDC.64 R64, c[0x0][0x238] ;  /* 0x00008e00ff402b82 */ /* 0x000ee40000000a00 */
[----:B---3--:R-:W-:-:S04]  /*1860*/  @P2 LEA R64, P3, R0, R64, 0x4 ;  /* 0x0000004000402211 */ /* 0x008fc800078620ff */
[C---:B------:R-:W-:Y:S02]  /*1870*/  @P2 LEA.HI.X R65, R0.reuse, R65, RZ, 0x4, P3 ;  /* 0x0000004100412211 */ /* 0x040fe400018f24ff */
[----:B------:R-:W-:-:S03]  /*1880*/  IADD3 R0, R0, 0x20, RZ ;  /* 0x0000002000007810 */ /* 0x000fc60007ffe0ff */
[----:B------:R4:W-:Y:S04]  /*1890*/  @P2 STG.E.128 desc[UR4][R64.64], R4 ;  /* 0x0000000440002986 */ /* 0x0009e8000c101d04 */
.L_x_10535:
[----:B------:R-:W-:Y:S05]  /*18a0*/  BSYNC B0 ;  /* 0x0000000000007941 */ /* 0x000fea0003800000 */
.L_x_10534:
        /* <DEDUP_REMOVED lines=24> */
.L_x_10571:
[----:B-----5:R-:W-:-:S05]  /*1a30*/  HADD2.F32 R76, -RZ, R8.H0_H0 ;  /* 0x20000008ff4c7230 */ /* 0x020fca0000004100 */
[----:B------:R-:W-:Y:S01]  /*1a40*/  FADD.FTZ R75, R76, R75 ;  /* 0x0000004b4c4b7221 */ /* 0x000fe20000010000 */
[----:B------:R-:W-:Y:S06]  /*1a50*/  BRA `(.L_x_10572) ;  /* 0x0000000000107947 */ /* 0x000fec0003800000 */
.L_x_10570:
[----:B-----5:R-:W-:Y:S02]  /*1a60*/  HADD2.F32 R76, -RZ, R12.H0_H0 ;  /* 0x2000000cff4c7230 */ /* 0x020fe40000004100 */
[----:B------:R-:W-:-:S03]  /*1a70*/  @P4 HADD2.F32 R86, -RZ, R8.H0_H0 ;  /* 0x20000008ff564230 */ /* 0x000fc60000004100 */
[----:B------:R-:W-:-:S04]  /*1a80*/  FADD.FTZ R75, R76, R75 ;  /* 0x0000004b4c4b7221 */ /* 0x000fc80000010000 */
[----:B------:R-:W-:-:S07]  /*1a90*/  @P4 FADD.FTZ R75, R86, R75 ;  /* 0x0000004b564b4221 */ /* 0x000fce0000010000 */
.L_x_10572:
[----:B------:R-:W-:-:S04]  /*1aa0*/  F2FP.F16.F32.PACK_AB R76, RZ, R75 ;  /* 0x0000004bff4c723e */ /* 0x000fc800000000ff */
[----:B012---:R-:W-:-:S07]  /*1ab0*/  PRMT R4, R76, 0x7610, R4 ;  /* 0x000076104c047816 */ /* 0x007fce0000000004 */
.L_x_10573:
[----:B------:R-:W-:Y:S01]  /*1ac0*/  HADD2.F32 R76, -RZ, R64.H1_H1 ;  /* 0x30000040ff4c7230 */ /* 0x000fe20000004100 */
[----:B------:R-:W-:Y:S06]  /*1ad0*/  @P5 BRA `(.L_x_10574) ;  /* 0x0000000000205947 */ /* 0x000fec0003800000 */
[----:B------:R-:W-:-:S04]  /*1ae0*/  ISETP.NE.U32.AND P3, PT, RZ, UR10, PT ;  /* 0x0000000aff007c0c */ /* 0x000fc8000bf65070 */
[----:B------:R-:W-:-:S13]  /*1af0*/  ISETP.NE.AND.EX P3, PT, RZ, UR11, PT, P3 ;  /* 0x0000000bff007c0c */ /* 0x000fda000bf65330 */
[----:B------:R-:W-:Y:S05]  /*1b00*/  @P3 BRA `(.L_x_10575) ;  /* 0x0000000000083947 */ /* 0x000fea0003800000 */
[----:B------:R-:W-:Y:S05]  /*1b10*/  @P2 BRA `(.L_x_10576) ;  /* 0x0000000000202947 */ /* 0x000fea0003800000 */
[----:B------:R-:W-:Y:S05]  /*1b20*/  BRA `(.L_x_10577) ;  /* 0x0000000000247947 */ /* 0x000fea0003800000 */
.L_x_10575:
[----:B-----5:R-:W-:-:S05]  /*1b30*/  HADD2.F32 R77, -RZ, R8.H1_H1 ;  /* 0x30000008ff4d7230 */ /* 0x020fca0000004100 */
[----:B------:R-:W-:Y:S01]  /*1b40*/  FADD.FTZ R76, R77, R76 ;  /* 0x0000004c4d4c7221 */ /* 0x000fe20000010000 */
[----:B------:R-:W-:Y:S06]  /*1b50*/  BRA `(.L_x_10576) ;  /* 0x0000000000107947 */ /* 0x000fec0003800000 */
.L_x_10574:
[----:B-----5:R-:W-:Y:S02]  /*1b60*/  HADD2.F32 R77, -RZ, R12.H1_H1 ;  /* 0x3000000cff4d7230 */ /* 0x020fe40000004100 */
[----:B------:R-:W-:-:S03]  /*1b70*/  @P4 HADD2.F32 R87, -RZ, R8.H1_H1 ;  /* 0x30000008ff574230 */ /* 0x000fc60000004100 */
[----:B------:R-:W-:-:S04]  /*1b80*/  FADD.FTZ R76, R77, R76 ;  /* 0x0000004c4d4c7221 */ /* 0x000fc80000010000 */
[----:B------:R-:W-:-:S07]  /*1b90*/  @P4 FADD.FTZ R76, R87, R76 ;  /* 0x0000004c574c4221 */ /* 0x000fce0000010000 */
.L_x_10576:
[----:B------:R-:W-:-:S04]  /*1ba0*/  F2FP.F16.F32.PACK_AB R64, RZ, R76 ;  /* 0x0000004cff40723e */ /* 0x000fc800000000ff */
[----:B012---:R-:W-:-:S07]  /*1bb0*/  PRMT R4, R4, 0x5410, R64 ;  /* 0x0000541004047816 */ /* 0x007fce0000000040 */
.L_x_10577:
[----:B------:R-:W-:Y:S01]  /*1bc0*/  HADD2.F32 R77, -RZ, R65.H0_H0 ;  /* 0x20000041ff4d7230 */ /* 0x000fe20000004100 */
[----:B------:R-:W-:Y:S06]  /*1bd0*/  @P5 BRA `(.L_x_10578) ;  /* 0x0000000000205947 */ /* 0x000fec0003800000 */
[----:B------:R-:W-:-:S04]  /*1be0*/  ISETP.NE.U32.AND P3, PT, RZ, UR10, PT ;  /* 0x0000000aff007c0c */ /* 0x000fc8000bf65070 */
[----:B------:R-:W-:-:S13]  /*1bf0*/  ISETP.NE.AND.EX P3, PT, RZ, UR11, PT, P3 ;  /* 0x0000000bff007c0c */ /* 0x000fda000bf65330 */
[----:B------:R-:W-:Y:S05]  /*1c00*/  @P3 BRA `(.L_x_10579) ;  /* 0x0000000000083947 */ /* 0x000fea0003800000 */
[----:B------:R-:W-:Y:S05]  /*1c10*/  @P2 BRA `(.L_x_10580) ;  /* 0x0000000000202947 */ /* 0x000fea0003800000 */
[----:B------:R-:W-:Y:S05]  /*1c20*/  BRA `(.L_x_10581) ;  /* 0x0000000000247947 */ /* 0x000fea0003800000 */
.L_x_10579:
[----:B-----5:R-:W-:-:S05]  /*1c30*/  HADD2.F32 R64, -RZ, R9.H0_H0 ;  /* 0x20000009ff407230 */ /* 0x020fca0000004100 */
[----:B------:R-:W-:Y:S01]  /*1c40*/  FADD.FTZ R77, R64, R77 ;  /* 0x0000004d404d7221 */ /* 0x000fe20000010000 */
[----:B------:R-:W-:Y:S06]  /*1c50*/  BRA `(.L_x_10580) ;  /* 0x0000000000107947 */ /* 0x000fec0003800000 */
.L_x_10578:
[----:B-----5:R-:W-:Y:S02]  /*1c60*/  HADD2.F32 R64, -RZ, R13.H0_H0 ;  /* 0x2000000dff407230 */ /* 0x020fe40000004100 */
[----:B------:R-:W-:-:S03]  /*1c70*/  @P4 HADD2.F32 R86, -RZ, R9.H0_H0 ;  /* 0x20000009ff564230 */ /* 0x000fc60000004100 */
[----:B------:R-:W-:-:S04]  /*1c80*/  FADD.FTZ R77, R64, R77 ;  /* 0x0000004d404d7221 */ /* 0x000fc80000010000 */
[----:B------:R-:W-:-:S07]  /*1c90*/  @P4 FADD.FTZ R77, R86, R77 ;  /* 0x0000004d564d4221 */ /* 0x000fce0000010000 */
.L_x_10580:
[----:B------:R-:W-:-:S04]  /*1ca0*/  F2FP.F16.F32.PACK_AB R64, RZ, R77 ;  /* 0x0000004dff40723e */ /* 0x000fc800000000ff */
[----:B012---:R-:W-:-:S07]  /*1cb0*/  PRMT R5, R64, 0x7610, R5 ;  /* 0x0000761040057816 */ /* 0x007fce0000000005 */
.L_x_10581:
[----:B------:R-:W-:Y:S01]  /*1cc0*/  HADD2.F32 R86, -RZ, R65.H1_H1 ;  /* 0x30000041ff567230 */ /* 0x000fe20000004100 */
[----:B------:R-:W-:Y:S06]  /*1cd0*/  @P5 BRA `(.L_x_10582) ;  /* 0x0000000000205947 */ /* 0x000fec0003800000 */
[----:B------:R-:W-:-:S04]  /*1ce0*/  ISETP.NE.U32.AND P3, PT, RZ, UR10, PT ;  /* 0x0000000aff007c0c */ /* 0x000fc8000bf65070 */
[----:B------:R-:W-:-:S13]  /*1cf0*/  ISETP.NE.AND.EX P3, PT, RZ, UR11, PT, P3 ;  /* 0x0000000bff007c0c */ /* 0x000fda000bf65330 */
[----:B------:R-:W-:Y:S05]  /*1d00*/  @P3 BRA `(.L_x_10583) ;  /* 0x0000000000083947 */ /* 0x000fea0003800000 */
[----:B------:R-:W-:Y:S05]  /*1d10*/  @P2 BRA `(.L_x_10584) ;  /* 0x0000000000202947 */ /* 0x000fea0003800000 */
[----:B------:R-:W-:Y:S05]  /*1d20*/  BRA `(.L_x_10585) ;  /* 0x0000000000247947 */ /* 0x000fea0003800000 */
.L_x_10583:
[----:B-----5:R-:W-:-:S05]  /*1d30*/  HADD2.F32 R65, -RZ, R9.H1_H1 ;  /* 0x30000009ff417230 */ /* 0x020fca0000004100 */
[----:B------:R-:W-:Y:S01]  /*1d40*/  FADD.FTZ R86, R65, R86 ;  /* 0x0000005641567221 */ /* 0x000fe20000010000 */
[----:B------:R-:W-:Y:S06]  /*1d50*/  BRA `(.L_x_10584) ;  /* 0x0000000000107947 */ /* 0x000fec0003800000 */
.L_x_10582:
[----:B-----5:R-:W-:Y:S02]  /*1d60*/  HADD2.F32 R65, -RZ, R13.H1_H1 ;  /* 0x3000000dff417230 */ /* 0x020fe40000004100 */
[----:B------:R-:W-:-:S03]  /*1d70*/  @P4 HADD2.F32 R87, -RZ, R9.H1_H1 ;  /* 0x30000009ff574230 */ /* 0x000fc60000004100 */
[----:B------:R-:W-:-:S04]  /*1d80*/  FADD.FTZ R86, R65, R86 ;  /* 0x0000005641567221 */ /* 0x000fc80000010000 */
[----:B------:R-:W-:-:S07]  /*1d90*/  @P4 FADD.FTZ R86, R87, R86 ;  /* 0x0000005657564221 */ /* 0x000fce0000010000 */
.L_x_10584:
[----:B------:R-:W-:-:S04]  /*1da0*/  F2FP.F16.F32.PACK_AB R64, RZ, R86 ;  /* 0x00000056ff40723e */ /* 0x000fc800000000ff */
[----:B012---:R-:W-:-:S07]  /*1db0*/  PRMT R5, R5, 0x5410, R64 ;  /* 0x0000541005057816 */ /* 0x007fce0000000040 */
.L_x_10585:
[----:B------:R-:W-:Y:S01]  /*1dc0*/  HADD2.F32 R87, -RZ, R66.H0_H0 ;  /* 0x20000042ff577230 */ /* 0x000fe20000004100 */
[----:B------:R-:W-:Y:S06]  /*1dd0*/  @P5 BRA `(.L_x_10586) ;  /* 0x0000000000205947 */ /* 0x000fec0003800000 */
[----:B------:R-:W-:-:S04]  /*1de0*/  ISETP.NE.U32.AND P3, PT, RZ, UR10, PT ;  /* 0x0000000aff007c0c */ /* 0x000fc8000bf65070 */
[----:B------:R-:W-:-:S13]  /*1df0*/  ISETP.NE.AND.EX P3, PT, RZ, UR11, PT, P3 ;  /* 0x0000000bff007c0c */ /* 0x000fda000bf65330 */
[----:B------:R-:W-:Y:S05]  /*1e00*/  @P3 BRA `(.L_x_10587) ;  /* 0x0000000000083947 */ /* 0x000fea0003800000 */
[----:B------:R-:W-:Y:S05]  /*1e10*/  @P2 BRA `(.L_x_10588) ;  /* 0x0000000000202947 */ /* 0x000fea0003800000 */
[----:B------:R-:W-:Y:S05]  /*1e20*/  BRA `(.L_x_10589) ;  /* 0x0000000000247947 */ /* 0x000fea0003800000 */
.L_x_10587:
[----:B-----5:R-:W-:-:S05]  /*1e30*/  HADD2.F32 R64, -RZ, R10.H0_H0 ;  /* 0x2000000aff407230 */ /* 0x020fca0000004100 */
[----:B------:R-:W-:Y:S01]  /*1e40*/  FADD.FTZ R87, R64, R87 ;  /* 0x0000005740577221 */ /* 0x000fe20000010000 */
[----:B------:R-:W-:Y:S06]  /*1e50*/  BRA `(.L_x_10588) ;  /* 0x0000000000107947 */ /* 0x000fec0003800000 */
.L_x_10586:
[----:B-----5:R-:W-:Y:S02]  /*1e60*/  HADD2.F32 R64, -RZ, R14.H0_H0 ;  /* 0x2000000eff407230 */ /* 0x020fe40000004100 */
[----:B------:R-:W-:-:S03]  /*1e70*/  @P4 HADD2.F32 R88, -RZ, R10.H0_H0 ;  /* 0x2000000aff584230 */ /* 0x000fc60000004100 */
[----:B------:R-:W-:-:S04]  /*1e80*/  FADD.FTZ R87, R64, R87 ;  /* 0x0000005740577221 */ /* 0x000fc80000010000 */
[----:B------:R-:W-:-:S07]  /*1e90*/  @P4 FADD.FTZ R87, R88, R87 ;  /* 0x0000005758574221 */ /* 0x000fce0000010000 */
.L_x_10588:
[----:B------:R-:W-:-:S04]  /*1ea0*/  F2FP.F16.F32.PACK_AB R64, RZ, R87 ;  /* 0x00000057ff40723e */ /* 0x000fc800000000ff */
[----:B012---:R-:W-:-:S07]  /*1eb0*/  PRMT R6, R64, 0x7610, R6 ;  /* 0x0000761040067816 */ /* 0x007fce0000000006 */
.L_x_10589:
[----:B------:R-:W-:Y:S01]  /*1ec0*/  HADD2.F32 R88, -RZ, R66.H1_H1 ;  /* 0x30000042ff587230 */ /* 0x000fe20000004100 */
[----:B------:R-:W-:Y:S06]  /*1ed0*/  @P5 BRA `(.L_x_10590) ;  /* 0x0000000000205947 */ /* 0x000fec0003800000 */
[----:B------:R-:W-:-:S04]  /*1ee0*/  ISETP.NE.U32.AND P3, PT, RZ, UR10, PT ;  /* 0x0000000aff007c0c */ /* 0x000fc8000bf65070 */
[----:B------:R-:W-:-:S13]  /*1ef0*/  ISETP.NE.AND.EX P3, PT, RZ, UR11, PT, P3 ;  /* 0x0000000bff007c0c */ /* 0x000fda000bf65330 */
[----:B------:R-:W-:Y:S05]  /*1f00*/  @P3 BRA `(.L_x_10591) ;  /* 0x0000000000083947 */ /* 0x000fea0003800000 */
[----:B------:R-:W-:Y:S05]  /*1f10*/  @P2 BRA `(.L_x_10592) ;  /* 0x0000000000202947 */ /* 0x000fea0003800000 */
[----:B------:R-:W-:Y:S05]  /*1f20*/  BRA `(.L_x_10593) ;  /* 0x0000000000247947 */ /* 0x000fea0003800000 */
.L_x_10591:
[----:B-----5:R-:W-:-:S05]  /*1f30*/  HADD2.F32 R65, -RZ, R10.H1_H1 ;  /* 0x3000000aff417230 */ /* 0x020fca0000004100 */
[----:B------:R-:W-:Y:S01]  /*1f40*/  FADD.FTZ R88, R65, R88 ;  /* 0x0000005841587221 */ /* 0x000fe20000010000 */
[----:B------:R-:W-:Y:S06]  /*1f50*/  BRA `(.L_x_10592) ;  /* 0x0000000000107947 */ /* 0x000fec0003800000 */
.L_x_10590:
[----:B-----5:R-:W-:Y:S02]  /*1f60*/  HADD2.F32 R65, -RZ, R14.H1_H1 ;  /* 0x3000000eff417230 */ /* 0x020fe40000004100 */
[----:B------:R-:W-:-:S03]  /*1f70*/  @P4 HADD2.F32 R89, -RZ, R10.H1_H1 ;  /* 0x3000000aff594230 */ /* 0x000fc60000004100 */
[----:B------:R-:W-:-:S04]  /*1f80*/  FADD.FTZ R88, R65, R88 ;  /* 0x0000005841587221 */ /* 0x000fc80000010000 */
[----:B------:R-:W-:-:S07]  /*1f90*/  @P4 FADD.FTZ R88, R89, R88 ;  /* 0x0000005859584221 */ /* 0x000fce0000010000 */
.L_x_10592:
[----:B------:R-:W-:-:S04]  /*1fa0*/  F2FP.F16.F32.PACK_AB R64, RZ, R88 ;  /* 0x00000058ff40723e */ /* 0x000fc800000000ff */
[----:B012---:R-:W-:-:S07]  /*1fb0*/  PRMT R6, R6, 0x5410, R64 ;  /* 0x0000541006067816 */ /* 0x007fce0000000040 */
.L_x_10593:
[----:B------:R-:W-:Y:S01]  /*1fc0*/  HADD2.F32 R89, -RZ, R67.H0_H0 ;  /* 0x20000043ff597230 */ /* 0x000fe20000004100 */
[----:B------:R-:W-:Y:S06]  /*1fd0*/  @P5 BRA `(.L_x_10594) ;  /* 0x0000000000205947 */ /* 0x000fec0003800000 */
[----:B------:R-:W-:-:S04]  /*1fe0*/  ISETP.NE.U32.AND P3, PT, RZ, UR10, PT ;  /* 0x0000000aff007c0c */ /* 0x000fc8000bf65070 */
[----:B------:R-:W-:-:S13]  /*1ff0*/  ISETP.NE.AND.EX P3, PT, RZ, UR11, PT, P3 ;  /* 0x0000000bff007c0c */ /* 0x000fda000bf65330 */
[----:B------:R-:W-:Y:S05]  /*2000*/  @P3 BRA `(.L_x_10595) ;  /* 0x0000000000083947 */ /* 0x000fea0003800000 */
[----:B------:R-:W-:Y:S05]  /*2010*/  @P2 BRA `(.L_x_10596) ;  /* 0x0000000000202947 */ /* 0x000fea0003800000 */
[----:B------:R-:W-:Y:S05]  /*2020*/  BRA `(.L_x_10597) ;  /* 0x0000000000247947 */ /* 0x000fea0003800000 */
.L_x_10595:
[----:B-----5:R-:W-:-:S05]  /*2030*/  HADD2.F32 R64, -RZ, R11.H0_H0 ;  /* 0x2000000bff407230 */ /* 0x020fca0000004100 */
[----:B------:R-:W-:Y:S01]  /*2040*/  FADD.FTZ R89, R64, R89 ;  /* 0x0000005940597221 */ /* 0x000fe20000010000 */
[----:B------:R-:W-:Y:S06]  /*2050*/  BRA `(.L_x_10596) ;  /* 0x0000000000107947 */ /* 0x000fec0003800000 */
.L_x_10594:
[----:B-----5:R-:W-:Y:S02]  /*2060*/  HADD2.F32 R64, -RZ, R15.H0_H0 ;  /* 0x2000000fff407230 */ /* 0x020fe40000004100 */
[----:B------:R-:W-:-:S03]  /*2070*/  @P4 HADD2.F32 R66, -RZ, R11.H0_H0 ;  /* 0x2000000bff424230 */ /* 0x000fc60000004100 */
[----:B------:R-:W-:-:S04]  /*2080*/  FADD.FTZ R89, R64, R89 ;  /* 0x0000005940597221 */ /* 0x000fc80000010000 */
[----:B------:R-:W-:-:S07]  /*2090*/  @P4 FADD.FTZ R89, R66, R89 ;  /* 0x0000005942594221 */ /* 0x000fce0000010000 */
.L_x_10596:
[----:B------:R-:W-:-:S04]  /*20a0*/  F2FP.F16.F32.PACK_AB R64, RZ, R89 ;  /* 0x00000059ff40723e */ /* 0x000fc800000000ff */
[----:B012---:R-:W-:-:S07]  /*20b0*/  PRMT R7, R64, 0x7610, R7 ;  /* 0x0000761040077816 */ /* 0x007fce0000000007 */
.L_x_10597:
[----:B------:R-:W-:Y:S01]  /*20c0*/  HADD2.F32 R92, -RZ, R67.H1_H1 ;  /* 0x30000043ff5c7230 */ /* 0x000fe20000004100 */
[----:B------:R-:W-:Y:S06]  /*20d0*/  @P5 BRA `(.L_x_10598) ;  /* 0x0000000000205947 */ /* 0x000fec0003800000 */
[----:B------:R-:W-:-:S04]  /*20e0*/  ISETP.NE.U32.AND P3, PT, RZ, UR10, PT ;  /* 0x0000000aff007c0c */ /* 0x000fc8000bf65070 */
[----:B------:R-:W-:-:S13]  /*20f0*/  ISETP.NE.AND.EX P3, PT, RZ, UR11, PT, P3 ;  /* 0x0000000bff007c0c */ /* 0x000fda000bf65330 */
[----:B------:R-:W-:Y:S05]  /*2100*/  @P3 BRA `(.L_x_10599) ;  /* 0x0000000000083947 */ /* 0x000fea0003800000 */
[----:B------:R-:W-:Y:S05]  /*2110*/  @P2 BRA `(.L_x_10600) ;  /* 0x0000000000202947 */ /* 0x000fea0003800000 */
[----:B------:R-:W-:Y:S05]  /*2120*/  BRA `(.L_x_10601) ;  /* 0x0000000000247947 */ /* 0x000fea0003800000 */
.L_x_10599:
[----:B-----5:R-:W-:-:S05]  /*2130*/  HADD2.F32 R65, -RZ, R11.H1_H1 ;  /* 0x3000000bff417230 */ /* 0x020fca0000004100 */
[----:B------:R-:W-:Y:S01]  /*2140*/  FADD.FTZ R92, R65, R92 ;  /* 0x0000005c415c7221 */ /* 0x000fe20000010000 */
[----:B------:R-:W-:Y:S06]  /*2150*/  BRA `(.L_x_10600) ;  /* 0x0000000000107947 */ /* 0x000fec0003800000 */
.L_x_10598:
[----:B-----5:R-:W-:Y:S02]  /*2160*/  HADD2.F32 R65, -RZ, R15.H1_H1 ;  /* 0x3000000fff417230 */ /* 0x020fe40000004100 */
[----:B------:R-:W-:-:S03]  /*2170*/  @P4 HADD2.F32 R67, -RZ, R11.H1_H1 ;  /* 0x3000000bff434230 */ /* 0x000fc60000004100 */
[----:B------:R-:W-:-:S04]  /*2180*/  FADD.FTZ R92, R65, R92 ;  /* 0x0000005c415c7221 */ /* 0x000fc80000010000 */
[----:B------:R-:W-:-:S07]  /*2190*/  @P4 FADD.FTZ R92, R67, R92 ;  /* 0x0000005c435c4221 */ /* 0x000fce0000010000 */
.L_x_10600:
[----:B------:R-:W-:-:S04]  /*21a0*/  F2FP.F16.F32.PACK_AB R64, RZ, R92 ;  /* 0x0000005cff40723e */ /* 0x000fc800000000ff */
[----:B012---:R-:W-:-:S07]  /*21b0*/  PRMT R7, R7, 0x5410, R64 ;  /* 0x0000541007077816 */ /* 0x007fce0000000040 */
.L_x_10601:
[----:B------:R-:W3:Y:S02]  /*21c0*/  @P2 LDC.64 R64, c[0x0][0x238] ;  /* 0x00008e00ff402b82 */ /* 0x000ee40000000a00 */
[----:B---3--:R-:W-:-:S04]  /*21d0*/  @P2 LEA R64, P3, R0, R64, 0x4 ;  /* 0x0000004000402211 */ /* 0x008fc800078620ff */
[----:B------:R-:W-:-:S05]  /*21e0*/  @P2 LEA.HI.X R65, R0, R65, RZ, 0x4, P3 ;  /* 0x0000004100412211 */ /* 0x000fca00018f24ff */
[----:B------:R3:W-:Y:S04]  /*21f0*/  @P2 STG.E.128 desc[UR4][R64.64], R4 ;  /* 0x0000000440002986 */ /* 0x0007e8000c101d04 */
.L_x_10569:
[----:B------:R-:W-:Y:S05]  /*2200*/  BSYNC B0 ;  /* 0x0000000000007941 */ /* 0x000fea0003800000 */
.L_x_10568:
        /* <DEDUP_REMOVED lines=100> */
.L_x_10621:
        /* <DEDUP_REMOVED lines=48> */
.L_x_10604:
[----:B------:R-:W-:Y:S05]  /*2b50*/  BSYNC B0 ;  /* 0x0000000000007941 */ /* 0x000fea0003800000 */
.L_x_10603:
        /* <DEDUP_REMOVED lines=35> */
.L_x_10606:
[----:B------:R-:W-:Y:S05]  /*2d90*/  BSYNC B0 ;  /* 0x0000000000007941 */ /* 0x000fea0003800000 */
.L_x_10605:
        /* <DEDUP_REMOVED lines=33> */
.L_x_10608:
[----:B------:R-:W-:Y:S05]  /*2fb0*/  BSYNC B0 ;  /* 0x0000000000007941 */ /* 0x000fea0003800000 */
.L_x_10607:
[----:B0--34-:R-:W0:Y:S02]  /*2fc0*/  LDC.64 R64, c[0x0][0x210] ;  /* 0x00008400ff407b82 */ /* 0x019e240000000a00 */
[----:B0-----:R-:W-:-:S04]  /*2fd0*/  LEA R68, R64, R68, 0x2 ;  /* 0x0000004440447211 */ /* 0x001fc800078e10ff */
[----:B------:R-:W-:-:S13]  /*2fe0*/  ISETP.GE.AND P3, PT, R68, R65, PT ;  /* 0x000000414400720c */ /* 0x000fda0003f66270 */
[----:B------:R-:W-:Y:S05]  /*2ff0*/  @!P3 BRA `(.L_x_10609) ;  /* 0xffffffd4005cb947 */ /* 0x000fea000383ffff */
[----:B------:R-:W-:Y:S05]  /*3000*/  EXIT ;  /* 0x000000000000794d */ /* 0x000fea0003800000 */
.L_x_10602:
[----:B------:R-:W-:Y:S01]  /*3010*/  HFMA2.MMA R100, -RZ, RZ, 0, 5.9604644775390625e-08 ;  /* 0x00000001ff647435 */ /* 0x000fe200000001ff */
[----:B------:R-:W-:Y:S01]  /*3020*/  BSSY B0, `(.L_x_10610) ;  /* 0x0000007000007945 */ /* 0x000fe20003800000 */
[----:B------:R-:W-:Y:S02]  /*3030*/  MOV R101, R65 ;  /* 0x0000004100657202 */ /* 0x000fe40000000f00 */
[----:B------:R-:W-:Y:S02]  /*3040*/  MOV R103, 0x1f ;  /* 0x0000001f00677802 */ /* 0x000fe40000000f00 */
[----:B------:R-:W-:-:S07]  /*3050*/  MOV R98, 0xffffffff ;  /* 0xffffffff00627802 */ /* 0x000fce0000000f00 */
[----:B012--5:R-:W-:Y:S05]  /*3060*/  WARPSYNC.COLLECTIVE R98, `(.L_x_10611) ;  /* 0x0000000062087348 */ /* 0x027fea0003c00000 */
[----:B------:R3:W4:Y:S02]  /*3070*/  SHFL.BFLY P6, R99, R101, R100, R103 ;  /* 0x0c00006465637389 */ /* 0x00072400000c0067 */
[----:B012345:R-:W-:Y:S01]  /*3080*/  ENDCOLLECTIVE ;  /* 0x000000000000791b */ /* 0x03ffe20003800000 */
.L_x_10611:
[----:B------:R-:W-:Y:S05]  /*3090*/  BSYNC B0 ;  /* 0x0000000000007941 */ /* 0x000fea0003800000 */
.L_x_10610:
        /* <DEDUP_REMOVED lines=10> */
.L_x_10612:
[----:B------:R-:W-:Y:S01]  /*3140*/  HFMA2.MMA R100, -RZ, RZ, 0, 2.384185791015625e-07 ;  /* 0x00000004ff647435 */ /* 0x000fe200000001ff */
[----:B------:R-:W-:-:S05]  /*3150*/  MOV R67, R99 ;  /* 0x0000006300437202 */ /* 0x000fca0000000f00 */
[----:B------:R-:W-:-:S05]  /*3160*/  FADD.FTZ R67, R64, R67 ;  /* 0x0000004340437221 */ /* 0x000fca0000010000 */
[----:B------:R-:W-:-:S07]  /*3170*/  MOV R101, R67 ;  /* 0x0000004300657202 */ /* 0x000fce0000000f00 */
[----:B------:R-:W-:Y:S05]  /*3180*/  WARPSYNC.COLLECTIVE R98, `(.L_x_10613) ;  /* 0x0000000062087348 */ /* 0x000fea0003c00000 */
[----:B------:R0:W1:Y:S02]  /*3190*/  SHFL.BFLY P6, R99, R101, R100, R103 ;  /* 0x0c00006465637389 */ /* 0x00006400000c0067 */
[----:B01----:R-:W-:Y:S01]  /*31a0*/  ENDCOLLECTIVE ;  /* 0x000000000000791b */ /* 0x003fe20003800000 */
.L_x_10613:
[----:B------:R-:W-:Y:S01]  /*31b0*/  HFMA2.MMA R100, -RZ, RZ, 0, 4.76837158203125e-07 ;  /* 0x00000008ff647435 */ /* 0x000fe200000001ff */
[----:B------:R-:W-:-:S05]  /*31c0*/  MOV R0, R99 ;  /* 0x0000006300007202 */ /* 0x000fca0000000f00 */
[----:B------:R-:W-:-:S05]  /*31d0*/  FADD.FTZ R66, R67, R0 ;  /* 0x0000000043427221 */ /* 0x000fca0000010000 */
[----:B------:R-:W-:-:S07]  /*31e0*/  MOV R101, R66 ;  /* 0x0000004200657202 */ /* 0x000fce0000000f00 */
[----:B------:R-:W-:Y:S05]  /*31f0*/  WARPSYNC.COLLECTIVE R98, `(.L_x_10614) ;  /* 0x0000000062087348 */ /* 0x000fea0003c00000 */
[----:B------:R0:W1:Y:S02]  /*3200*/  SHFL.BFLY P6, R99, R101, R100, R103 ;  /* 0x0c00006465637389 */ /* 0x00006400000c0067 */
[----:B01----:R-:W-:Y:S01]  /*3210*/  ENDCOLLECTIVE ;  /* 0x000000000000791b */ /* 0x003fe20003800000 */
.L_x_10614:
[----:B------:R-:W-:Y:S01]  /*3220*/  HFMA2.MMA R100, -RZ, RZ, 0, 9.5367431640625e-07 ;  /* 0x00000010ff647435 */ /* 0x000fe200000001ff */
[----:B------:R-:W-:-:S05]  /*3230*/  MOV R95, R99 ;  /* 0x00000063005f7202 */ /* 0x000fca0000000f00 */
[----:B------:R-:W-:-:S05]  /*3240*/  FADD.FTZ R97, R66, R95 ;  /* 0x0000005f42617221 */ /* 0x000fca0000010000 */
[----:B------:R-:W-:-:S07]  /*3250*/  MOV R101, R97 ;  /* 0x0000006100657202 */ /* 0x000fce0000000f00 */
[----:B------:R-:W-:Y:S05]  /*3260*/  WARPSYNC.COLLECTIVE R98, `(.L_x_10615) ;  /* 0x0000000062087348 */ /* 0x000fea0003c00000 */
[----:B------:R0:W1:Y:S02]  /*3270*/  SHFL.BFLY P6, R99, R101, R100, R103 ;  /* 0x0c00006465637389 */ /* 0x00006400000c0067 */
[----:B01----:R-:W-:Y:S01]  /*3280*/  ENDCOLLECTIVE ;  /* 0x000000000000791b */ /* 0x003fe20003800000 */
.L_x_10615:
        /* <DEDUP_REMOVED lines=57> */
.L_x_10616:
[----:B------:R-:W-:Y:S01]  /*3620*/  HFMA2.MMA R100, -RZ, RZ, 0, 1.1920928955078125e-07 ;  /* 0x00000002ff647435 */ /* 0x000fe200000001ff */
[----:B------:R-:W-:-:S05]  /*3630*/  MOV R65, R99 ;  /* 0x0000006300417202 */ /* 0x000fca0000000f00 */
[----:B------:R-:W-:-:S05]  /*3640*/  FADD.FTZ R65, R0, R65 ;  /* 0x0000004100417221 */ /* 0x000fca0000010000 */
[----:B------:R-:W-:-:S07]  /*3650*/  MOV R101, R65 ;  /* 0x0000004100657202 */ /* 0x000fce0000000f00 */
[----:B------:R-:W-:Y:S05]  /*3660*/  WARPSYNC.COLLECTIVE R98, `(.L_x_10617) ;  /* 0x0000000062087348 */ /* 0x000fea0003c00000 */
[----:B------:R0:W1:Y:S02]  /*3670*/  SHFL.BFLY P6, R99, R101, R100, R103 ;  /* 0x0c00006465637389 */ /* 0x00006400000c0067 */
[----:B01----:R-:W-:Y:S01]  /*3680*/  ENDCOLLECTIVE ;  /* 0x000000000000791b */ /* 0x003fe20003800000 */
.L_x_10617:
[----:B------:R-:W-:Y:S01]  /*3690*/  HFMA2.MMA R100, -RZ, RZ, 0, 2.384185791015625e-07 ;  /* 0x00000004ff647435 */ /* 0x000fe200000001ff */
[----:B------:R-:W-:-:S05]  /*36a0*/  MOV R64, R99 ;  /* 0x0000006300407202 */ /* 0x000fca0000000f00 */
[----:B------:R-:W-:-:S05]  /*36b0*/  FADD.FTZ R64, R65, R64 ;  /* 0x0000004041407221 */ /* 0x000fca0000010000 */
[----:B------:R-:W-:-:S07]  /*36c0*/  MOV R101, R64 ;  /* 0x0000004000657202 */ /* 0x000fce0000000f00 */
[----:B------:R-:W-:Y:S05]  /*36d0*/  WARPSYNC.COLLECTIVE R98, `(.L_x_10618) ;  /* 0x0000000062087348 */ /* 0x000fea0003c00000 */
[----:B------:R0:W1:Y:S02]  /*36e0*/  SHFL.BFLY P6, R99, R101, R100, R103 ;  /* 0x0c00006465637389 */ /* 0x00006400000c0067 */
[----:B01----:R-:W-:Y:S01]  /*36f0*/  ENDCOLLECTIVE ;  /* 0x000000000000791b */ /* 0x003fe20003800000 */
.L_x_10618:
[----:B------:R-:W-:Y:S01]  /*3700*/  HFMA2.MMA R100, -RZ, RZ, 0, 4.76837158203125e-07 ;  /* 0x00000008ff647435 */ /* 0x000fe200000001ff */
[----:B------:R-:W-:-:S05]  /*3710*/  MOV R67, R99 ;  /* 0x0000006300437202 */ /* 0x000fca0000000f00 */
[----:B------:R-:W-:-:S05]  /*3720*/  FADD.FTZ R67, R64, R67 ;  /* 0x0000004340437221 */ /* 0x000fca0000010000 */
[----:B------:R-:W-:-:S07]  /*3730*/  MOV R101, R67 ;  /* 0x0000004300657202 */ /* 0x000fce0000000f00 */
[----:B------:R-:W-:Y:S05]  /*3740*/  WARPSYNC.COLLECTIVE R98, `(.L_x_10619) ;  /* 0x0000000062087348 */ /* 0x000fea0003c00000 */
[----:B------:R0:W1:Y:S02]  /*3750*/  SHFL.BFLY P6, R99, R101, R100, R103 ;  /* 0x0c00006465637389 */ /* 0x00006400000c0067 */
[----:B01----:R-:W-:Y:S01]  /*3760*/  ENDCOLLECTIVE ;  /* 0x000000000000791b */ /* 0x003fe20003800000 */
.L_x_10619:
[----:B------:R-:W-:Y:S01]  /*3770*/  HFMA2.MMA R100, -RZ, RZ, 0, 9.5367431640625e-07 ;  /* 0x00000010ff647435 */ /* 0x000fe200000001ff */
[----:B------:R-:W-:-:S05]  /*3780*/  MOV R66, R99 ;  /* 0x0000006300427202 */ /* 0x000fca0000000f00 */
[----:B------:R-:W-:-:S05]  /*3790*/  FADD.FTZ R66, R67, R66 ;  /* 0x0000004243427221 */ /* 0x000fca0000010000 */
[----:B------:R-:W-:-:S07]  /*37a0*/  MOV R101, R66 ;  /* 0x0000004200657202 */ /* 0x000fce0000000f00 */
[----:B------:R-:W-:Y:S05]  /*37b0*/  WARPSYNC.COLLECTIVE R98, `(.L_x_10620) ;  /* 0x0000000062087348 */ /* 0x000fea0003c00000 */
[----:B------:R0:W1:Y:S02]  /*37c0*/  SHFL.BFLY P6, R99, R101, R100, R103 ;  /* 0x0c00006465637389 */ /* 0x00006400000c0067 */
[----:B01----:R-:W-:Y:S01]  /*37d0*/  ENDCOLLECTIVE ;  /* 0x000000000000791b */ /* 0x003fe20003800000 */
.L_x_10620:
[----:B------:R-:W-:Y:S01]  /*37e0*/  MOV R97, R99 ;  /* 0x0000006300617202 */ /* 0x000fe20000000f00 */
[----:B------:R-:W-:Y:S06]  /*37f0*/  BRA `(.L_x_10621) ;  /* 0xfffffff000147947 */ /* 0x000fec000383ffff */
.L_x_10622:
        /* <DEDUP_REMOVED lines=16> */
.L_x_20715:


//--------------------- .text._ZN10layer_norm31ln_parallel_residual_fwd_kernelINS_13Kernel_traitsIf6__halfS2_S2_fjLj768ELj1ELj4ELj1ELj16ENS_18Kernel_traits_baseILj768EfS2_S2_S2_fjLj128EEEEELb0ELb1ELb1EEEvNS_9FwdParamsE --------------------------
	.section	.text._ZN10layer_norm31ln_parallel_residual_fwd_kernelINS_13Kernel_traitsIf6__halfS2_S2_fjLj768ELj1ELj4ELj1ELj16ENS_18Kernel_traits_baseILj768EfS2_S2_S2_fjLj128EEEEELb0ELb1ELb1EEEvNS_9FwdParamsE,"ax",@progbits
	.align	128
        .global         _ZN10layer_norm31ln_parallel_residual_fwd_kernelINS_13Kernel_traitsIf6__halfS2_S2_fjLj768ELj1ELj4ELj1ELj16ENS_18Kernel_traits_baseILj768EfS2_S2_S2_fjLj128EEEEELb0ELb1ELb1EEEvNS_9FwdParamsE
        .type           _ZN10layer_norm31ln_parallel_residual_fwd_kernelINS_13Kernel_traitsIf6__halfS2_S2_fjLj768ELj1ELj4ELj1ELj16ENS_18Kernel_traits_baseILj768EfS2_S2_S2_fjLj128EEEEELb0ELb1ELb1EEEvNS_9FwdParamsE,@function
        .size           _ZN10layer_norm31ln_parallel_residual_fwd_kernelINS_13Kernel_traitsIf6__halfS2_S2_fjLj768ELj1ELj4ELj1ELj16ENS_18Kernel_traits_baseILj768EfS2_S2_S2_fjLj128EEEEELb0ELb1ELb1EEEvNS_9FwdParamsE,(.L_x_20716 - _ZN10layer_norm31ln_parallel_residual_fwd_kernelINS_13Kernel_traitsIf6__halfS2_S2_fjLj768ELj1ELj4ELj1ELj16ENS_18Kernel_traits_baseILj768EfS2_S2_S2_fjLj128EEEEELb0ELb1ELb1EEEvNS_9FwdParamsE)
        .other          _ZN10layer_norm31ln_parallel_residual_fwd_kernelINS_13Kernel_traitsIf6__halfS2_S2_fjLj768ELj1ELj4ELj1ELj16ENS_18Kernel_traits_baseILj768EfS2_S2_S2_fjLj128EEEEELb0ELb1ELb1EEEvNS_9FwdParamsE,@"STO_CUDA_ENTRY STV_DEFAULT"
_ZN10layer_norm31ln_parallel_residual_fwd_kernelINS_13Kernel_traitsIf6__halfS2_S2_fjLj768ELj1ELj4ELj1ELj16ENS_18Kernel_traits_baseILj768EfS2_S2_S2_fjLj128EEEEELb0ELb1ELb1EEEvNS_9FwdParamsE:
.text._ZN10layer_norm31ln_parallel_residual_fwd_kernelINS_13Kernel_traitsIf6__halfS2_S2_fjLj768ELj1ELj4ELj1ELj16ENS_18Kernel_traits_baseILj768EfS2_S2_S2_fjLj128EEEEELb0ELb1ELb1EEEvNS_9FwdParamsE:
        /* <DEDUP_REMOVED lines=57> */
.L_x_10720:
        /* <DEDUP_REMOVED lines=16> */
[----:B------:R-:W-:Y:S01]  /*0490*/  ISETP.NE.AND.EX P3, PT, RZ, UR11, PT, P3 ;  /* 0x0000000bff007c0c */ /* 0x000fe2000bf65330 */
[----:B---3--:R-:W-:-:S12]  /*04a0*/  HADD2.F32 R69, -RZ, R64.H0_H0 ;  /* 0x20000040ff457230 */ /* 0x008fd80000004100 */
[----:B0-----:R-:W-:Y:S05]  /*04b0*/  @P3 BRA `(.L_x_10623) ;  /* 0x0000000000203947 */ /* 0x001fea0003800000 */
[----:B------:R-:W-:-:S04]  /*04c0*/  ISETP.NE.U32.AND P4, PT, RZ, UR8, PT ;  /* 0x00000008ff007c0c */ /* 0x000fc8000bf85070 */
[----:B------:R-:W-:-:S13]  /*04d0*/  ISETP.NE.AND.EX P4, PT, RZ, UR9, PT, P4 ;  /* 0x00000009ff007c0c */ /* 0x000fda000bf85340 */
[----:B------:R-:W-:Y:S05]  /*04e0*/  @P4 BRA `(.L_x_10624) ;  /* 0x0000000000084947 */ /* 0x000fea0003800000 */
[----:B------:R-:W-:Y:S05]  /*04f0*/  @P0 BRA `(.L_x_10625) ;  /* 0x0000000000200947 */ /* 0x000fea0003800000 */
[----:B------:R-:W-:Y:S05]  /*0500*/  BRA `(.L_x_10626) ;  /* 0x0000000000247947 */ /* 0x000fea0003800000 */
.L_x_10624:
[----:B-----5:R-:W-:-:S05]  /*0510*/  HADD2.F32 R0, -RZ, R4.H0_H0 ;  /* 0x20000004ff007230 */ /* 0x020fca0000004100 */
[----:B------:R-:W-:Y:S01]  /*0520*/  FADD.FTZ R69, R69, R0 ;  /* 0x0000000045457221 */ /* 0x000fe20000010000 */
[----:B------:R-:W-:Y:S06]  /*0530*/  BRA `(.L_x_10625) ;  /* 0x0000000000107947 */ /* 0x000fec0003800000 */
.L_x_10623:
[----:B-----5:R-:W-:Y:S02]  /*0540*/  HADD2.F32 R0, -RZ, R8.H0_H0 ;  /* 0x20000008ff007230 */ /* 0x020fe40000004100 */
[----:B------:R-:W-:-:S03]  /*0550*/  @P2 HADD2.F32 R72, -RZ, R4.H0_H0 ;  /* 0x20000004ff482230 */ /* 0x000fc60000004100 */
[----:B------:R-:W-:-:S04]  /*0560*/  FADD.FTZ R69, R69, R0 ;  /* 0x0000000045457221 */ /* 0x000fc80000010000 */
[----:B------:R-:W-:-:S07]  /*0570*/  @P2 FADD.FTZ R69, R69, R72 ;  /* 0x0000004845452221 */ /* 0x000fce0000010000 */
.L_x_10625:
[----:B------:R-:W-:-:S04]  /*0580*/  F2FP.F16.F32.PACK_AB R0, RZ, R69 ;  /* 0x00000045ff00723e */ /* 0x000fc800000000ff */
[----:B------:R-:W-:-:S07]  /*0590*/  PRMT R60, R0, 0x7610, R60 ;  /* 0x00007610003c7816 */ /* 0x000fce000000003c */
.L_x_10626:
[----:B------:R-:W-:Y:S01]  /*05a0*/  HADD2.F32 R72, -RZ, R64.H1_H1 ;  /* 0x30000040ff487230 */ /* 0x000fe20000004100 */
[----:B------:R-:W-:Y:S06]  /*05b0*/  @P3 BRA `(.L_x_10627) ;  /* 0x0000000000203947 */ /* 0x000fec0003800000 */
[----:B------:R-:W-:-:S04]  /*05c0*/  ISETP.NE.U32.AND P4, PT, RZ, UR8, PT ;  /* 0x00000008ff007c0c */ /* 0x000fc8000bf85070 */
[----:B------:R-:W-:-:S13]  /*05d0*/  ISETP.NE.AND.EX P4, PT, RZ, UR9, PT, P4 ;  /* 0x00000009ff007c0c */ /* 0x000fda000bf85340 */
[----:B------:R-:W-:Y:S05]  /*05e0*/  @P4 BRA `(.L_x_10628) ;  /* 0x0000000000084947 */ /* 0x000fea0003800000 */
[----:B------:R-:W-:Y:S05]  /*05f0*/  @P0 BRA `(.L_x_10629) ;  /* 0x0000000000200947 */ /* 0x000fea0003800000 */
[----:B------:R-:W-:Y:S05]  /*0600*/  BRA `(.L_x_10630) ;  /* 0x0000000000247947 */ /* 0x000fea0003800000 */
.L_x_10628:
[----:B-----5:R-:W-:-:S05]  /*0610*/  HADD2.F32 R73, -RZ, R4.H1_H1 ;  /* 0x30000004ff497230 */ /* 0x020fca0000004100 */
[----:B------:R-:W-:Y:S01]  /*0620*/  FADD.FTZ R72, R72, R73 ;  /* 0x0000004948487221 */ /* 0x000fe20000010000 */
[----:B------:R-:W-:Y:S06]  /*0630*/  BRA `(.L_x_10629) ;  /* 0x0000000000107947 */ /* 0x000fec0003800000 */
.L_x_10627:
[----:B-----5:R-:W-:Y:S02]  /*0640*/  HADD2.F32 R73, -RZ, R8.H1_H1 ;  /* 0x30000008ff497230 */ /* 0x020fe40000004100 */
[----:B------:R-:W-:-:S03]  /*0650*/  @P2 HADD2.F32 R75, -RZ, R4.H1_H1 ;  /* 0x30000004ff4b2230 */ /* 0x000fc60000004100 */
[----:B------:R-:W-:-:S04]  /*0660*/  FADD.FTZ R72, R72, R73 ;  /* 0x0000004948487221 */ /* 0x000fc80000010000 */
[----:B------:R-:W-:-:S07]  /*0670*/  @P2 FADD.FTZ R72, R72, R75 ;  /* 0x0000004b48482221 */ /* 0x000fce0000010000 */
.L_x_10629:
[----:B------:R-:W-:-:S04]  /*0680*/  F2FP.F16.F32.PACK_AB R0, RZ, R72 ;  /* 0x00000048ff00723e */ /* 0x000fc800000000ff */
[----:B------:R-:W-:-:S07]  /*0690*/  PRMT R60, R60, 0x5410, R0 ;  /* 0x000054103c3c7816 */ /* 0x000fce0000000000 */
.L_x_10630:
[----:B------:R-:W-:Y:S01]  /*06a0*/  HADD2.F32 R73, -RZ, R65.H0_H0 ;  /* 0x20000041ff497230 */ /* 0x000fe20000004100 */
[----:B------:R-:W-:Y:S06]  /*06b0*/  @P3 BRA `(.L_x_10631) ;  /* 0x0000000000203947 */ /* 0x000fec0003800000 */
[----:B------:R-:W-:-:S04]  /*06c0*/  ISETP.NE.U32.AND P4, PT, RZ, UR8, PT ;  /* 0x00000008ff007c0c */ /* 0x000fc8000bf85070 */
[----:B------:R-:W-:-:S13]  /*06d0*/  ISETP.NE.AND.EX P4, PT, RZ, UR9, PT, P4 ;  /* 0x00000009ff007c0c */ /* 0x000fda000bf85340 */
[----:B------:R-:W-:Y:S05]  /*06e0*/  @P4 BRA `(.L_x_10632) ;  /* 0x0000000000084947 */ /* 0x000fea0003800000 */
[----:B------:R-:W-:Y:S05]  /*06f0*/  @P0 BRA `(.L_x_10633) ;  /* 0x0000000000200947 */ /* 0x000fea0003800000 */
[----:B------:R-:W-:Y:S05]  /*0700*/  BRA `(.L_x_10634) ;  /* 0x0000000000247947 */ /* 0x000fea0003800000 */
.L_x_10632:
[----:B-----5:R-:W-:-:S05]  /*0710*/  HADD2.F32 R0, -RZ, R5.H0_H0 ;  /* 0x20000005ff007230 */ /* 0x020fca0000004100 */
[----:B------:R-:W-:Y:S01]  /*0720*/  FADD.FTZ R73, R73, R0 ;  /* 0x0000000049497221 */ /* 0x000fe20000010000 */
[----:B------:R-:W-:Y:S06]  /*0730*/  BRA `(.L_x_10633) ;  /* 0x0000000000107947 */ /* 0x000fec0003800000 */
.L_x_10631:
[----:B-----5:R-:W-:Y:S02]  /*0740*/  HADD2.F32 R0, -RZ, R9.H0_H0 ;  /* 0x20000009ff007230 */ /* 0x020fe40000004100 */
[----:B------:R-:W-:-:S03]  /*0750*/  @P2 HADD2.F32 R64, -RZ, R5.H0_H0 ;  /* 0x20000005ff402230 */ /* 0x000fc60000004100 */
[----:B------:R-:W-:-:S04]  /*0760*/  FADD.FTZ R73, R73, R0 ;  /* 0x0000000049497221 */ /* 0x000fc80000010000 */
[----:B------:R-:W-:-:S07]  /*0770*/  @P2 FADD.FTZ R73, R73, R64 ;  /* 0x0000004049492221 */ /* 0x000fce0000010000 */
.L_x_10633:
[----:B------:R-:W-:-:S04]  /*0780*/  F2FP.F16.F32.PACK_AB R0, RZ, R73 ;  /* 0x00000049ff00723e */ /* 0x000fc800000000ff */
[----:B------:R-:W-:-:S07]  /*0790*/  PRMT R61, R0, 0x7610, R61 ;  /* 0x00007610003d7816 */ /* 0x000fce000000003d */
.L_x_10634:
[----:B------:R-:W-:Y:S01]  /*07a0*/  HADD2.F32 R74, -RZ, R65.H1_H1 ;  /* 0x30000041ff4a7230 */ /* 0x000fe20000004100 */
[----:B------:R-:W-:Y:S06]  /*07b0*/  @P3 BRA `(.L_x_10635) ;  /* 0x0000000000203947 */ /* 0x000fec0003800000 */
[----:B------:R-:W-:-:S04]  /*07c0*/  ISETP.NE.U32.AND P4, PT, RZ, UR8, PT ;  /* 0x00000008ff007c0c */ /* 0x000fc8000bf85070 */
[----:B------:R-:W-:-:S13]  /*07d0*/  ISETP.NE.AND.EX P4, PT, RZ, UR9, PT, P4 ;  /* 0x00000009ff007c0c */ /* 0x000fda000bf85340 */
[----:B------:R-:W-:Y:S05]  /*07e0*/  @P4 BRA `(.L_x_10636) ;  /* 0x0000000000084947 */ /* 0x000fea0003800000 */
[----:B------:R-:W-:Y:S05]  /*07f0*/  @P0 BRA `(.L_x_10637) ;  /* 0x0000000000200947 */ /* 0x000fea0003800000 */
[----:B------:R-:W-:Y:S05]  /*0800*/  BRA `(.L_x_10638) ;  /* 0x0000000000247947 */ /* 0x000fea0003800000 */
.L_x_10636:
[----:B-----5:R-:W-:-:S05]  /*0810*/  HADD2.F32 R65, -RZ, R5.H1_H1 ;  /* 0x30000005ff417230 */ /* 0x020fca0000004100 */
[----:B------:R-:W-:Y:S01]  /*0820*/  FADD.FTZ R74, R74, R65 ;  /* 0x000000414a4a7221 */ /* 0x000fe20000010000 */
[----:B------:R-:W-:Y:S06]  /*0830*/  BRA `(.L_x_10637) ;  /* 0x0000000000107947 */ /* 0x000fec0003800000 */
.L_x_10635:
[----:B-----5:R-:W-:Y:S02]  /*0840*/  HADD2.F32 R65, -RZ, R9.H1_H1 ;  /* 0x30000009ff417230 */ /* 0x020fe40000004100 */
[----:B------:R-:W-:-:S03]  /*0850*/  @P2 HADD2.F32 R75, -RZ, R5.H1_H1 ;  /* 0x30000005ff4b2230 */ /* 0x000fc60000004100 */
[----:B------:R-:W-:-:S04]  /*0860*/  FADD.FTZ R74, R74, R65 ;  /* 0x000000414a4a7221 */ /* 0x000fc80000010000 */
[----:B------:R-:W-:-:S07]  /*0870*/  @P2 FADD.FTZ R74, R74, R75 ;  /* 0x0000004b4a4a2221 */ /* 0x000fce0000010000 */
.L_x_10637:
[----:B------:R-:W-:-:S04]  /*0880*/  F2FP.F16.F32.PACK_AB R0, RZ, R74 ;  /* 0x0000004aff00723e */ /* 0x000fc800000000ff */
[----:B------:R-:W-:-:S07]  /*0890*/  PRMT R61, R61, 0x5410, R0 ;  /* 0x000054103d3d7816 */ /* 0x000fce0000000000 */
.L_x_10638:
[----:B------:R-:W-:Y:S01]  /*08a0*/  HADD2.F32 R76, -RZ, R66.H0_H0 ;  /* 0x20000042ff4c7230 */ /* 0x000fe20000004100 */
[----:B------:R-:W-:Y:S06]  /*08b0*/  @P3 BRA `(.L_x_10639) ;  /* 0x0000000000203947 */ /* 0x000fec0003800000 */
[----:B------:R-:W-:-:S04]  /*08c0*/  ISETP.NE.U32.AND P4, PT, RZ, UR8, PT ;  /* 0x00000008ff007c0c */ /* 0x000fc8000bf85070 */
[----:B------:R-:W-:-:S13]  /*08d0*/  ISETP.NE.AND.EX P4, PT, RZ, UR9, PT, P4 ;  /* 0x00000009ff007c0c */ /* 0x000fda000bf85340 */
[----:B------:R-:W-:Y:S05]  /*08e0*/  @P4 BRA `(.L_x_10640) ;  /* 0x0000000000084947 */ /* 0x000fea0003800000 */
[----:B------:R-:W-:Y:S05]  /*08f0*/  @P0 BRA `(.L_x_10641) ;  /* 0x0000000000200947 */ /* 0x000fea0003800000 */
[----:B------:R-:W-:Y:S05]  /*0900*/  BRA `(.L_x_10642) ;  /* 0x0000000000247947 */ /* 0x000fea0003800000 */
.L_x_10640:
[----:B-----5:R-:W-:-:S05]  /*0910*/  HADD2.F32 R65, -RZ, R6.H0_H0 ;  /* 0x20000006ff417230 */ /* 0x020fca0000004100 */
[----:B------:R-:W-:Y:S01]  /*0920*/  FADD.FTZ R76, R76, R65 ;  /* 0x000000414c4c7221 */ /* 0x000fe20000010000 */
[----:B------:R-:W-:Y:S06]  /*0930*/  BRA `(.L_x_10641) ;  /* 0x0000000000107947 */ /* 0x000fec0003800000 */
.L_x_10639:
[----:B-----5:R-:W-:Y:S02]  /*0940*/  HADD2.F32 R65, -RZ, R10.H0_H0 ;  /* 0x2000000aff417230 */ /* 0x020fe40000004100 */
[----:B------:R-:W-:-:S03]  /*0950*/  @P2 HADD2.F32 R75, -RZ, R6.H0_H0 ;  /* 0x20000006ff4b2230 */ /* 0x000fc60000004100 */
[----:B------:R-:W-:-:S04]  /*0960*/  FADD.FTZ R76, R76, R65 ;  /* 0x000000414c4c7221 */ /* 0x000fc80000010000 */
[----:B------:R-:W-:-:S07]  /*0970*/  @P2 FADD.FTZ R76, R76, R75 ;  /* 0x0000004b4c4c2221 */ /* 0x000fce0000010000 */
.L_x_10641:
[----:B------:R-:W-:-:S04]  /*0980*/  F2FP.F16.F32.PACK_AB R0, RZ, R76 ;  /* 0x0000004cff00723e */ /* 0x000fc800000000ff */
[----:B------:R-:W-:-:S07]  /*0990*/  PRMT R62, R0, 0x7610, R62 ;  /* 0x00007610003e7816 */ /* 0x000fce000000003e */
.L_x_10642:
[----:B------:R-:W-:Y:S01]  /*09a0*/  HADD2.F32 R77, -RZ, R66.H1_H1 ;  /* 0x30000042ff4d7230 */ /* 0x000fe20000004100 */
[----:B------:R-:W-:Y:S06]  /*09b0*/  @P3 BRA `(.L_x_10643) ;  /* 0x0000000000203947 */ /* 0x000fec0003800000 */
[----:B------:R-:W-:-:S04]  /*09c0*/  ISETP.NE.U32.AND P4, PT, RZ, UR8, PT ;  /* 0x00000008ff007c0c */ /* 0x000fc8000bf85070 */
[----:B------:R-:W-:-:S13]  /*09d0*/  ISETP.NE.AND.EX P4, PT, RZ, UR9, PT, P4 ;  /* 0x00000009ff007c0c */ /* 0x000fda000bf85340 */
[----:B------:R-:W-:Y:S05]  /*09e0*/  @P4 BRA `(.L_x_10644) ;  /* 0x0000000000084947 */ /* 0x000fea0003800000 */
[----:B------:R-:W-:Y:S05]  /*09f0*/  @P0 BRA `(.L_x_10645) ;  /* 0x0000000000200947 */ /* 0x000fea0003800000 */
[----:B------:R-:W-:Y:S05]  /*0a00*/  BRA `(.L_x_10646) ;  /* 0x0000000000247947 */ /* 0x000fea0003800000 */
.L_x_10644:
[----:B-----5:R-:W-:-:S05]  /*0a10*/  HADD2.F32 R0, -RZ, R6.H1_H1 ;  /* 0x30000006ff007230 */ /* 0x020fca0000004100 */
[----:B------:R-:W-:Y:S01]  /*0a20*/  FADD.FTZ R77, R77, R0 ;  /* 0x000000004d4d7221 */ /* 0x000fe20000010000 */
[----:B------:R-:W-:Y:S06]  /*0a30*/  BRA `(.L_x_10645) ;  /* 0x0000000000107947 */ /* 0x000fec0003800000 */
.L_x_10643:
[----:B-----5:R-:W-:Y:S02]  /*0a40*/  HADD2.F32 R0, -RZ, R10.H1_H1 ;  /* 0x3000000aff007230 */ /* 0x020fe40000004100 */
[----:B------:R-:W-:-:S03]  /*0a50*/  @P2 HADD2.F32 R64, -RZ, R6.H1_H1 ;  /* 0x30000006ff402230 */ /* 0x000fc60000004100 */
[----:B------:R-:W-:-:S04]  /*0a60*/  FADD.FTZ R77, R77, R0 ;  /* 0x000000004d4d7221 */ /* 0x000fc80000010000 */
[----:B------:R-:W-:-:S07]  /*0a70*/  @P2 FADD.FTZ R77, R77, R64 ;  /* 0x000000404d4d2221 */ /* 0x000fce0000010000 */
.L_x_10645:
[----:B------:R-:W-:-:S04]  /*0a80*/  F2FP.F16.F32.PACK_AB R0, RZ, R77 ;  /* 0x0000004dff00723e */ /* 0x000fc800000000ff */
[----:B------:R-:W-:-:S07]  /*0a90*/  PRMT R62, R62, 0x5410, R0 ;  /* 0x000054103e3e7816 */ /* 0x000fce0000000000 */
.L_x_10646:
[----:B------:R-:W-:Y:S01]  /*0aa0*/  HADD2.F32 R78, -RZ, R67.H0_H0 ;  /* 0x20000043ff4e7230 */ /* 0x000fe20000004100 */
[----:B------:R-:W-:Y:S06]  /*0ab0*/  @P3 BRA `(.L_x_10647) ;  /* 0x0000000000203947 */ /* 0x000fec0003800000 */
[----:B------:R-:W-:-:S04]  /*0ac0*/  ISETP.NE.U32.AND P4, PT, RZ, UR8, PT ;  /* 0x00000008ff007c0c */ /* 0x000fc8000bf85070 */
[----:B------:R-:W-:-:S13]  /*0ad0*/  ISETP.NE.AND.EX P4, PT, RZ, UR9, PT, P4 ;  /* 0x00000009ff007c0c */ /* 0x000fda000bf85340 */
[----:B------:R-:W-:Y:S05]  /*0ae0*/  @P4 BRA `(.L_x_10648) ;  /* 0x0000000000084947 */ /* 0x000fea0003800000 */
[----:B------:R-:W-:Y:S05]  /*0af0*/  @P0 BRA `(.L_x_10649) ;  /* 0x0000000000200947 */ /* 0x000fea0003800000 */
[----:B------:R-:W-:Y:S05]  /*0b00*/  BRA `(.L_x_10650) ;  /* 0x0000000000247947 */ /* 0x000fea0003800000 */
.L_x_10648:
[----:B-----5:R-:W-:-:S05]  /*0b10*/  HADD2.F32 R65, -RZ, R7.H0_H0 ;  /* 0x20000007ff417230 */ /* 0x020fca0000004100 */
[----:B------:R-:W-:Y:S01]  /*0b20*/  FADD.FTZ R78, R78, R65 ;  /* 0x000000414e4e7221 */ /* 0x000fe20000010000 */
[----:B------:R-:W-:Y:S06]  /*0b30*/  BRA `(.L_x_10649) ;  /* 0x0000000000107947 */ /* 0x000fec0003800000 */
.L_x_10647:
[----:B-----5:R-:W-:Y:S02]  /*0b40*/  HADD2.F32 R65, -RZ, R11.H0_H0 ;  /* 0x2000000bff417230 */ /* 0x020fe40000004100 */
[----:B------:R-:W-:-:S03]  /*0b50*/  @P2 HADD2.F32 R75, -RZ, R7.H0_H0 ;  /* 0x20000007ff4b2230 */ /* 0x000fc60000004100 */
[----:B------:R-:W-:-:S04]  /*0b60*/  FADD.FTZ R78, R78, R65 ;  /* 0x000000414e4e7221 */ /* 0x000fc80000010000 */
[----:B------:R-:W-:-:S07]  /*0b70*/  @P2 FADD.FTZ R78, R78, R75 ;  /* 0x0000004b4e4e2221 */ /* 0x000fce0000010000 */
.L_x_10649:
[----:B------:R-:W-:-:S04]  /*0b80*/  F2FP.F16.F32.PACK_AB R0, RZ, R78 ;  /* 0x0000004eff00723e */ /* 0x000fc800000000ff */
[----:B------:R-:W-:-:S07]  /*0b90*/  PRMT R63, R0, 0x7610, R63 ;  /* 0x00007610003f7816 */ /* 0x000fce000000003f */
.L_x_10650:
[----:B------:R-:W-:Y:S01]  /*0ba0*/  HADD2.F32 R82, -RZ, R67.H1_H1 ;  /* 0x30000043ff527230 */ /* 0x000fe20000004100 */
[----:B------:R-:W-:Y:S06]  /*0bb0*/  @P3 BRA `(.L_x_10651) ;  /* 0x0000000000203947 */ /* 0x000fec0003800000 */
[----:B------:R-:W-:-:S04]  /*0bc0*/  ISETP.NE.U32.AND P4, PT, RZ, UR8, PT ;  /* 0x00000008ff007c0c */ /* 0x000fc8000bf85070 */
[----:B------:R-:W-:-:S13]  /*0bd0*/  ISETP.NE.AND.EX P4, PT, RZ, UR9, PT, P4 ;  /* 0x00000009ff007c0c */ /* 0x000fda000bf85340 */
[----:B------:R-:W-:Y:S05]  /*0be0*/  @P4 BRA `(.L_x_10652) ;  /* 0x0000000000084947 */ /* 0x000fea0003800000 */
[----:B------:R-:W-:Y:S05]  /*0bf0*/  @P0 BRA `(.L_x_10653) ;  /* 0x0000000000200947 */ /* 0x000fea0003800000 */
[----:B------:R-:W-:Y:S05]  /*0c00*/  BRA `(.L_x_10654) ;  /* 0x0000000000247947 */ /* 0x000fea0003800000 */
.L_x_10652:
[----:B-----5:R-:W-:-:S05]  /*0c10*/  HADD2.F32 R65, -RZ, R7.H1_H1 ;  /* 0x30000007ff417230 */ /* 0x020fca0000004100 */
[----:B------:R-:W-:Y:S01]  /*0c20*/  FADD.FTZ R82, R82, R65 ;  /* 0x0000004152527221 */ /* 0x000fe20000010000 */
[----:B------:R-:W-:Y:S06]  /*0c30*/  BRA `(.L_x_10653) ;  /* 0x0000000000107947 */ /* 0x000fec0003800000 */
.L_x_10651:
[----:B-----5:R-:W-:Y:S02]  /*0c40*/  HADD2.F32 R65, -RZ, R11.H1_H1 ;  /* 0x3000000bff417230 */ /* 0x020fe40000004100 */
[----:B------:R-:W-:-:S03]  /*0c50*/  @P2 HADD2.F32 R67, -RZ, R7.H1_H1 ;  /* 0x30000007ff432230 */ /* 0x000fc60000004100 */
[----:B------:R-:W-:-:S04]  /*0c60*/  FADD.FTZ R82, R82, R65 ;  /* 0x0000004152527221 */ /* 0x000fc80000010000 */
[----:B------:R-:W-:-:S07]  /*0c70*/  @P2 FADD.FTZ R82, R82, R67 ;  /* 0x0000004352522221 */ /* 0x000fce0000010000 */
.L_x_10653:
[----:B------:R-:W-:-:S04]  /*0c80*/  F2FP.F16.F32.PACK_AB R0, RZ, R82 ;  /* 0x00000052ff00723e */ /* 0x000fc800000000ff */
[----:B------:R-:W-:-:S07]  /*0c90*/  PRMT R63, R63, 0x5410, R0 ;  /* 0x000054103f3f7816 */ /* 0x000fce0000000000 */
.L_x_10654:
        /* <DEDUP_REMOVED lines=12> */
[----:B---3--:R-:W-:Y:S01]  /*0d60*/  HADD2.F32 R81, -RZ, R64.H0_H0 ;  /* 0x20000040ff517230 */ /* 0x008fe20000004100 */
[----:B0-----:R-:W-:Y:S06]  /*0d70*/  @P3 BRA `(.L_x_10655) ;  /* 0x0000000000203947 */ /* 0x001fec0003800000 */
[----:B------:R-:W-:-:S04]  /*0d80*/  ISETP.NE.U32.AND P4, PT, RZ, UR8, PT ;  /* 0x00000008ff007c0c */ /* 0x000fc8000bf85070 */
[----:B------:R-:W-:-:S13]  /*0d90*/  ISETP.NE.AND.EX P4, PT, RZ, UR9, PT, P4 ;  /* 0x00000009ff007c0c */ /* 0x000fda000bf85340 */
[----:B------:R-:W-:Y:S05]  /*0da0*/  @P4 BRA `(.L_x_10656) ;  /* 0x0000000000084947 */ /* 0x000fea0003800000 */
[----:B------:R-:W-:Y:S05]  /*0db0*/  @P0 BRA `(.L_x_10657) ;  /* 0x0000000000200947 */ /* 0x000fea0003800000 */
[----:B------:R-:W-:Y:S05]  /*0dc0*/  BRA `(.L_x_10658) ;  /* 0x0000000000247947 */ /* 0x000fea0003800000 */
.L_x_10656:
[----:B-----5:R-:W-:-:S05]  /*0dd0*/  HADD2.F32 R0, -RZ, R4.H0_H0 ;  /* 0x20000004ff007230 */ /* 0x020fca0000004100 */
[----:B------:R-:W-:Y:S01]  /*0de0*/  FADD.FTZ R81, R0, R81 ;  /* 0x0000005100517221 */ /* 0x000fe20000010000 */
[----:B------:R-:W-:Y:S06]  /*0df0*/  BRA `(.L_x_10657) ;  /* 0x0000000000107947 */ /* 0x000fec0003800000 */
.L_x_10655:
[----:B-----5:R-:W-:Y:S02]  /*0e00*/  HADD2.F32 R0, -RZ, R8.H0_H0 ;  /* 0x20000008ff007230 */ /* 0x020fe40000004100 */
[----:B------:R-:W-:-:S03]  /*0e10*/  @P2 HADD2.F32 R80, -RZ, R4.H0_H0 ;  /* 0x20000004ff502230 */ /* 0x000fc60000004100 */
[----:B------:R-:W-:-:S04]  /*0e20*/  FADD.FTZ R81, R0, R81 ;  /* 0x0000005100517221 */ /* 0x000fc80000010000 */
[----:B------:R-:W-:-:S07]  /*0e30*/  @P2 FADD.FTZ R81, R80, R81 ;  /* 0x0000005150512221 */ /* 0x000fce0000010000 */
.L_x_10657:
[----:B------:R-:W-:-:S04]  /*0e40*/  F2FP.F16.F32.PACK_AB R0, RZ, R81 ;  /* 0x00000051ff00723e */ /* 0x000fc800000000ff */
[----:B------:R-:W-:-:S07]  /*0e50*/  PRMT R60, R0, 0x7610, R60 ;  /* 0x00007610003c7816 */ /* 0x000fce000000003c */
.L_x_10658:
[----:B------:R-:W-:Y:S01]  /*0e60*/  HADD2.F32 R80, -RZ, R64.H1_H1 ;  /* 0x30000040ff507230 */ /* 0x000fe20000004100 */
[----:B------:R-:W-:Y:S06]  /*0e70*/  @P3 BRA `(.L_x_10659) ;  /* 0x0000000000203947 */ /* 0x000fec0003800000 */
[----:B------:R-:W-:-:S04]  /*0e80*/  ISETP.NE.U32.AND P4, PT, RZ, UR8, PT ;  /* 0x00000008ff007c0c */ /* 0x000fc8000bf85070 */
[----:B------:R-:W-:-:S13]  /*0e90*/  ISETP.NE.AND.EX P4, PT, RZ, UR9, PT, P4 ;  /* 0x00000009ff007c0c */ /* 0x000fda000bf85340 */
[----:B------:R-:W-:Y:S05]  /*0ea0*/  @P4 BRA `(.L_x_10660) ;  /* 0x0000000000084947 */ /* 0x000fea0003800000 */
[----:B------:R-:W-:Y:S05]  /*0eb0*/  @P0 BRA `(.L_x_10661) ;  /* 0x0000000000200947 */ /* 0x000fea0003800000 */
[----:B------:R-:W-:Y:S05]  /*0ec0*/  BRA `(.L_x_10662) ;  /* 0x0000000000247947 */ /* 0x000fea0003800000 */
.L_x_10660:
[----:B-----5:R-:W-:-:S05]  /*0ed0*/  HADD2.F32 R79, -RZ, R4.H1_H1 ;  /* 0x30000004ff4f7230 */ /* 0x020fca0000004100 */
[----:B------:R-:W-:Y:S01]  /*0ee0*/  FADD.FTZ R80, R79, R80 ;  /* 0x000000504f507221 */ /* 0x000fe20000010000 */
[----:B------:R-:W-:Y:S06]  /*0ef0*/  BRA `(.L_x_10661) ;  /* 0x0000000000107947 */ /* 0x000fec0003800000 */
.L_x_10659:
[----:B-----5:R-:W-:Y:S02]  /*0f00*/  HADD2.F32 R79, -RZ, R8.H1_H1 ;  /* 0x30000008ff4f7230 */ /* 0x020fe40000004100 */
[----:B------:R-:W-:-:S03]  /*0f10*/  @P2 HADD2.F32 R83, -RZ, R4.H1_H1 ;  /* 0x30000004ff532230 */ /* 0x000fc60000004100 */
[----:B------:R-:W-:-:S04]  /*0f20*/  FADD.FTZ R80, R79, R80 ;  /* 0x000000504f507221 */ /* 0x000fc80000010000 */
[----:B------:R-:W-:-:S07]  /*0f30*/  @P2 FADD.FTZ R80, R83, R80 ;  /* 0x0000005053502221 */ /* 0x000fce0000010000 */
.L_x_10661:
[----:B------:R-:W-:-:S04]  /*0f40*/  F2FP.F16.F32.PACK_AB R0, RZ, R80 ;  /* 0x00000050ff00723e */ /* 0x000fc800000000ff */
[----:B------:R-:W-:-:S07]  /*0f50*/  PRMT R60, R60, 0x5410, R0 ;  /* 0x000054103c3c7816 */ /* 0x000fce0000000000 */
.L_x_10662:
[----:B------:R-:W-:Y:S01]  /*0f60*/  HADD2.F32 R79, -RZ, R65.H0_H0 ;  /* 0x20000041ff4f7230 */ /* 0x000fe20000004100 */
[----:B------:R-:W-:Y:S06]  /*0f70*/  @P3 BRA `(.L_x_10663) ;  /* 0x0000000000203947 */ /* 0x000fec0003800000 */
[----:B------:R-:W-:-:S04]  /*0f80*/  ISETP.NE.U32.AND P4, PT, RZ, UR8, PT ;  /* 0x00000008ff007c0c */ /* 0x000fc8000bf85070 */
[----:B------:R-:W-:-:S13]  /*0f90*/  ISETP.NE.AND.EX P4, PT, RZ, UR9, PT, P4 ;  /* 0x00000009ff007c0c */ /* 0x000fda000bf85340 */
[----:B------:R-:W-:Y:S05]  /*0fa0*/  @P4 BRA `(.L_x_10664) ;  /* 0x0000000000084947 */ /* 0x000fea0003800000 */
[----:B------:R-:W-:Y:S05]  /*0fb0*/  @P0 BRA `(.L_x_10665) ;  /* 0x0000000000200947 */ /* 0x000fea0003800000 */
[----:B------:R-:W-:Y:S05]  /*0fc0*/  BRA `(.L_x_10666) ;  /* 0x0000000000247947 */ /* 0x000fea0003800000 */
.L_x_10664:
[----:B-----5:R-:W-:-:S05]  /*0fd0*/  HADD2.F32 R0, -RZ, R5.H0_H0 ;  /* 0x20000005ff007230 */ /* 0x020fca0000004100 */
[----:B------:R-:W-:Y:S01]  /*0fe0*/  FADD.FTZ R79, R0, R79 ;  /* 0x0000004f004f7221 */ /* 0x000fe20000010000 */
[----:B------:R-:W-:Y:S06]  /*0ff0*/  BRA `(.L_x_10665) ;  /* 0x0000000000107947 */ /* 0x000fec0003800000 */
.L_x_10663:
[----:B-----5:R-:W-:Y:S02]  /*1000*/  HADD2.F32 R0, -RZ, R9.H0_H0 ;  /* 0x20000009ff007230 */ /* 0x020fe40000004100 */
[----:B------:R-:W-:-:S03]  /*1010*/  @P2 HADD2.F32 R64, -RZ, R5.H0_H0 ;  /* 0x20000005ff402230 */ /* 0x000fc60000004100 */
[----:B------:R-:W-:-:S04]  /*1020*/  FADD.FTZ R79, R0, R79 ;  /* 0x0000004f004f7221 */ /* 0x000fc80000010000 */
[----:B------:R-:W-:-:S07]  /*1030*/  @P2 FADD.FTZ R79, R64, R79 ;  /* 0x0000004f404f2221 */ /* 0x000fce0000010000 */
.L_x_10665:
[----:B------:R-:W-:-:S04]  /*1040*/  F2FP.F16.F32.PACK_AB R0, RZ, R79 ;  /* 0x0000004fff00723e */ /* 0x000fc800000000ff */
[----:B------:R-:W-:-:S07]  /*1050*/  PRMT R61, R0, 0x7610, R61 ;  /* 0x00007610003d7816 */ /* 0x000fce000000003d */
.L_x_10666:
[----:B------:R-:W-:Y:S01]  /*1060*/  HADD2.F32 R83, -RZ, R65.H1_H1 ;  /* 0x30000041ff537230 */ /* 0x000fe20000004100 */
[----:B------:R-:W-:Y:S06]  /*1070*/  @P3 BRA `(.L_x_10667) ;  /* 0x0000000000203947 */ /* 0x000fec0003800000 */
[----:B------:R-:W-:-:S04]  /*1080*/  ISETP.NE.U32.AND P4, PT, RZ, UR8, PT ;  /* 0x00000008ff007c0c */ /* 0x000fc8000bf85070 */
[----:B------:R-:W-:-:S13]  /*1090*/  ISETP.NE.AND.EX P4, PT, RZ, UR9, PT, P4 ;  /* 0x00000009ff007c0c */ /* 0x000fda000bf85340 */
[----:B------:R-:W-:Y:S05]  /*10a0*/  @P4 BRA `(.L_x_10668) ;  /* 0x0000000000084947 */ /* 0x000fea0003800000 */
[----:B------:R-:W-:Y:S05]  /*10b0*/  @P0 BRA `(.L_x_10669) ;  /* 0x0000000000200947 */ /* 0x000fea0003800000 */
[----:B------:R-:W-:Y:S05]  /*10c0*/  BRA `(.L_x_10670) ;  /* 0x0000000000247947 */ /* 0x000fea0003800000 */
.L_x_10668:
[----:B-----5:R-:W-:-:S05]  /*10d0*/  HADD2.F32 R0, -RZ, R5.H1_H1 ;  /* 0x30000005ff007230 */ /* 0x020fca0000004100 */
[----:B------:R-:W-:Y:S01]  /*10e0*/  FADD.FTZ R83, R0, R83 ;  /* 0x0000005300537221 */ /* 0x000fe20000010000 */
[----:B------:R-:W-:Y:S06]  /*10f0*/  BRA `(.L_x_10669) ;  /* 0x0000000000107947 */ /* 0x000fec0003800000 */
.L_x_10667:
[----:B-----5:R-:W-:Y:S02]  /*1100*/  HADD2.F32 R0, -RZ, R9.H1_H1 ;  /* 0x30000009ff007230 */ /* 0x020fe40000004100 */
[----:B------:R-:W-:-:S03]  /*1110*/  @P2 HADD2.F32 R64, -RZ, R5.H1_H1 ;  /* 0x30000005ff402230 */ /* 0x000fc60000004100 */
[----:B------:R-:W-:-:S04]  /*1120*/  FADD.FTZ R83, R0, R83 ;  /* 0x0000005300537221 */ /* 0x000fc80000010000 */
[----:B------:R-:W-:-:S07]  /*1130*/  @P2 FADD.FTZ R83, R64, R83 ;  /* 0x0000005340532221 */ /* 0x000fce0000010000 */
.L_x_10669:
[----:B------:R-:W-:-:S04]  /*1140*/  F2FP.F16.F32.PACK_AB R0, RZ, R83 ;  /* 0x00000053ff00723e */ /* 0x000fc800000000ff */
[----:B------:R-:W-:-:S07]  /*1150*/  PRMT R61, R61, 0x5410, R0 ;  /* 0x000054103d3d7816 */ /* 0x000fce0000000000 */
.L_x_10670:
[----:B------:R-:W-:Y:S01]  /*1160*/  HADD2.F32 R84, -RZ, R66.H0_H0 ;  /* 0x20000042ff547230 */ /* 0x000fe20000004100 */
[----:B------:R-:W-:Y:S06]  /*1170*/  @P3 BRA `(.L_x_10671) ;  /* 0x0000000000203947 */ /* 0x000fec0003800000 */
[----:B------:R-:W-:-:S04]  /*1180*/  ISETP.NE.U32.AND P4, PT, RZ, UR8, PT ;  /* 0x00000008ff007c0c */ /* 0x000fc8000bf85070 */
[----:B------:R-:W-:-:S13]  /*1190*/  ISETP.NE.AND.EX P4, PT, RZ, UR9, PT, P4 ;  /* 0x00000009ff007c0c */ /* 0x000fda000bf85340 */
[----:B------:R-:W-:Y:S05]  /*11a0*/  @P4 BRA `(.L_x_10672) ;  /* 0x0000000000084947 */ /* 0x000fea0003800000 */
[----:B------:R-:W-:Y:S05]  /*11b0*/  @P0 BRA `(.L_x_10673) ;  /* 0x0000000000200947 */ /* 0x000fea0003800000 */
[----:B------:R-:W-:Y:S05]  /*11c0*/  BRA `(.L_x_10674) ;  /* 0x0000000000247947 */ /* 0x000fea0003800000 */
.L_x_10672:
[----:B-----5:R-:W-:-:S05]  /*11d0*/  HADD2.F32 R65, -RZ, R6.H0_H0 ;  /* 0x20000006ff417230 */ /* 0x020fca0000004100 */
[----:B------:R-:W-:Y:S01]  /*11e0*/  FADD.FTZ R84, R65, R84 ;  /* 0x0000005441547221 */ /* 0x000fe20000010000 */
[----:B------:R-:W-:Y:S06]  /*11f0*/  BRA `(.L_x_10673) ;  /* 0x0000000000107947 */ /* 0x000fec0003800000 */
.L_x_10671:
[----:B-----5:R-:W-:Y:S02]  /*1200*/  HADD2.F32 R65, -RZ, R10.H0_H0 ;  /* 0x2000000aff417230 */ /* 0x020fe40000004100 */
[----:B------:R-:W-:-:S03]  /*1210*/  @P2 HADD2.F32 R85, -RZ, R6.H0_H0 ;  /* 0x20000006ff552230 */ /* 0x000fc60000004100 */
[----:B------:R-:W-:-:S04]  /*1220*/  FADD.FTZ R84, R65, R84 ;  /* 0x0000005441547221 */ /* 0x000fc80000010000 */
[----:B------:R-:W-:-:S07]  /*1230*/  @P2 FADD.FTZ R84, R85, R84 ;  /* 0x0000005455542221 */ /* 0x000fce0000010000 */
.L_x_10673:
[----:B------:R-:W-:-:S04]  /*1240*/  F2FP.F16.F32.PACK_AB R0, RZ, R84 ;  /* 0x00000054ff00723e */ /* 0x000fc800000000ff */
[----:B------:R-:W-:-:S07]  /*1250*/  PRMT R62, R0, 0x7610, R62 ;  /* 0x00007610003e7816 */ /* 0x000fce000000003e */
.L_x_10674:
[----:B------:R-:W-:Y:S01]  /*1260*/  HADD2.F32 R85, -RZ, R66.H1_H1 ;  /* 0x30000042ff557230 */ /* 0x000fe20000004100 */
[----:B------:R-:W-:Y:S06]  /*1270*/  @P3 BRA `(.L_x_10675) ;  /* 0x0000000000203947 */ /* 0x000fec0003800000 */
[----:B------:R-:W-:-:S04]  /*1280*/  ISETP.NE.U32.AND P4, PT, RZ, UR8, PT ;  /* 0x00000008ff007c0c */ /* 0x000fc8000bf85070 */
[----:B------:R-:W-:-:S13]  /*1290*/  ISETP.NE.AND.EX P4, PT, RZ, UR9, PT, P4 ;  /* 0x00000009ff007c0c */ /* 0x000fda000bf85340 */
[----:B------:R-:W-:Y:S05]  /*12a0*/  @P4 BRA `(.L_x_10676) ;  /* 0x0000000000084947 */ /* 0x000fea0003800000 */
[----:B------:R-:W-:Y:S05]  /*12b0*/  @P0 BRA `(.L_x_10677) ;  /* 0x0000000000200947 */ /* 0x000fea0003800000 */
[----:B------:R-:W-:Y:S05]  /*12c0*/  BRA `(.L_x_10678) ;  /* 0x0000000000247947 */ /* 0x000fea0003800000 */
.L_x_10676:
[----:B-----5:R-:W-:-:S05]  /*12d0*/  HADD2.F32 R0, -RZ, R6.H1_H1 ;  /* 0x30000006ff007230 */ /* 0x020fca0000004100 */
[----:B------:R-:W-:Y:S01]  /*12e0*/  FADD.FTZ R85, R0, R85 ;  /* 0x0000005500557221 */ /* 0x000fe20000010000 */
[----:B------:R-:W-:Y:S06]  /*12f0*/  BRA `(.L_x_10677) ;  /* 0x0000000000107947 */ /* 0x000fec0003800000 */
.L_x_10675:
[----:B-----5:R-:W-:Y:S02]  /*1300*/  HADD2.F32 R0, -RZ, R10.H1_H1 ;  /* 0x3000000aff007230 */ /* 0x020fe40000004100 */
[----:B------:R-:W-:-:S03]  /*1310*/  @P2 HADD2.F32 R64, -RZ, R6.H1_H1 ;  /* 0x30000006ff402230 */ /* 0x000fc60000004100 */
[----:B------:R-:W-:-:S04]  /*1320*/  FADD.FTZ R85, R0, R85 ;  /* 0x0000005500557221 */ /* 0x000fc80000010000 */
[----:B------:R-:W-:-:S07]  /*1330*/  @P2 FADD.FTZ R85, R64, R85 ;  /* 0x0000005540552221 */ /* 0x000fce0000010000 */
.L_x_10677:
[----:B------:R-:W-:-:S04]  /*1340*/  F2FP.F16.F32.PACK_AB R0, RZ, R85 ;  /* 0x00000055ff00723e */ /* 0x000fc800000000ff */
[----:B------:R-:W-:-:S07]  /*1350*/  PRMT R62, R62, 0x5410, R0 ;  /* 0x000054103e3e7816 */ /* 0x000fce0000000000 */
.L_x_10678:
[----:B------:R-:W-:Y:S01]  /*1360*/  HADD2.F32 R86, -RZ, R67.H0_H0 ;  /* 0x20000043ff567230 */ /* 0x000fe20000004100 */
[----:B------:R-:W-:Y:S06]  /*1370*/  @P3 BRA `(.L_x_10679) ;  /* 0x0000000000203947 */ /* 0x000fec0003800000 */
[----:B------:R-:W-:-:S04]  /*1380*/  ISETP.NE.U32.AND P4, PT, RZ, UR8, PT ;  /* 0x00000008ff007c0c */ /* 0x000fc8000bf85070 */
[----:B------:R-:W-:-:S13]  /*1390*/  ISETP.NE.AND.EX P4, PT, RZ, UR9, PT, P4 ;  /* 0x00000009ff007c0c */ /* 0x000fda000bf85340 */
[----:B------:R-:W-:Y:S05]  /*13a0*/  @P4 BRA `(.L_x_10680) ;  /* 0x0000000000084947 */ /* 0x000fea0003800000 */
[----:B------:R-:W-:Y:S05]  /*13b0*/  @P0 BRA `(.L_x_10681) ;  /* 0x0000000000200947 */ /* 0x000fea0003800000 */
[----:B------:R-:W-:Y:S05]  /*13c0*/  BRA `(.L_x_10682) ;  /* 0x0000000000247947 */ /* 0x000fea0003800000 */
.L_x_10680:
[----:B-----5:R-:W-:-:S05]  /*13d0*/  HADD2.F32 R65, -RZ, R7.H0_H0 ;  /* 0x20000007ff417230 */ /* 0x020fca0000004100 */
[----:B------:R-:W-:Y:S01]  /*13e0*/  FADD.FTZ R86, R65, R86 ;  /* 0x0000005641567221 */ /* 0x000fe20000010000 */
[----:B------:R-:W-:Y:S06]  /*13f0*/  BRA `(.L_x_10681) ;  /* 0x0000000000107947 */ /* 0x000fec0003800000 */
.L_x_10679:
[----:B-----5:R-:W-:Y:S02]  /*1400*/  HADD2.F32 R65, -RZ, R11.H0_H0 ;  /* 0x2000000bff417230 */ /* 0x020fe40000004100 */
[----:B------:R-:W-:-:S03]  /*1410*/  @P2 HADD2.F32 R87, -RZ, R7.H0_H0 ;  /* 0x20000007ff572230 */ /* 0x000fc60000004100 */
[----:B------:R-:W-:-:S04]  /*1420*/  FADD.FTZ R86, R65, R86 ;  /* 0x0000005641567221 */ /* 0x000fc80000010000 */
[----:B------:R-:W-:-:S07]  /*1430*/  @P2 FADD.FTZ R86, R87, R86 ;  /* 0x0000005657562221 */ /* 0x000fce0000010000 */
.L_x_10681:
[----:B------:R-:W-:-:S04]  /*1440*/  F2FP.F16.F32.PACK_AB R0, RZ, R86 ;  /* 0x00000056ff00723e */ /* 0x000fc800000000ff */
[----:B------:R-:W-:-:S07]  /*1450*/  PRMT R63, R0, 0x7610, R63 ;  /* 0x00007610003f7816 */ /* 0x000fce000000003f */
.L_x_10682:
[----:B------:R-:W-:Y:S01]  /*1460*/  HADD2.F32 R87, -RZ, R67.H1_H1 ;  /* 0x30000043ff577230 */ /* 0x000fe20000004100 */
[----:B------:R-:W-:Y:S06]  /*1470*/  @P3 BRA `(.L_x_10683) ;  /* 0x0000000000203947 */ /* 0x000fec0003800000 */
[----:B------:R-:W-:-:S04]  /*1480*/  ISETP.NE.U32.AND P4, PT, RZ, UR8, PT ;  /* 0x00000008ff007c0c */ /* 0x000fc8000bf85070 */
[----:B------:R-:W-:-:S13]  /*1490*/  ISETP.NE.AND.EX P4, PT, RZ, UR9, PT, P4 ;  /* 0x00000009ff007c0c */ /* 0x000fda000bf85340 */
[----:B------:R-:W-:Y:S05]  /*14a0*/  @P4 BRA `(.L_x_10684) ;  /* 0x0000000000084947 */ /* 0x000fea0003800000 */
[----:B------:R-:W-:Y:S05]  /*14b0*/  @P0 BRA `(.L_x_10685) ;  /* 0x0000000000200947 */ /* 0x000fea0003800000 */
[----:B------:R-:W-:Y:S05]  /*14c0*/  BRA `(.L_x_10686) ;  /* 0x0000000000247947 */ /* 0x000fea0003800000 */
.L_x_10684:
[----:B-----5:R-:W-:-:S05]  /*14d0*/  HADD2.F32 R0, -RZ, R7.H1_H1 ;  /* 0x30000007ff007230 */ /* 0x020fca0000004100 */
[----:B------:R-:W-:Y:S01]  /*14e0*/  FADD.FTZ R87, R0, R87 ;  /* 0x0000005700577221 */ /* 0x000fe20000010000 */
[----:B------:R-:W-:Y:S06]  /*14f0*/  BRA `(.L_x_10685) ;  /* 0x0000000000107947 */ /* 0x000fec0003800000 */
.L_x_10683:
[----:B-----5:R-:W-:Y:S02]  /*1500*/  HADD2.F32 R0, -RZ, R11.H1_H1 ;  /* 0x3000000bff007230 */ /* 0x020fe40000004100 */
[----:B------:R-:W-:-:S03]  /*1510*/  @P2 HADD2.F32 R64, -RZ, R7.H1_H1 ;  /* 0x30000007ff402230 */ /* 0x000fc60000004100 */
[----:B------:R-:W-:-:S04]  /*1520*/  FADD.FTZ R87, R0, R87 ;  /* 0x0000005700577221 */ /* 0x000fc80000010000 */
[----:B------:R-:W-:-:S07]  /*1530*/  @P2 FADD.FTZ R87, R64, R87 ;  /* 0x0000005740572221 */ /* 0x000fce0000010000 */
.L_x_10685:
[----:B------:R-:W-:-:S04]  /*1540*/  F2FP.F16.F32.PACK_AB R0, RZ, R87 ;  /* 0x00000057ff00723e */ /* 0x000fc800000000ff */
[----:B------:R-:W-:-:S07]  /*1550*/  PRMT R63, R63, 0x5410, R0 ;  /* 0x000054103f3f7816 */ /* 0x000fce0000000000 */
.L_x_10686:
        /* <DEDUP_REMOVED lines=19> */
.L_x_10688:
[----:B-----5:R-:W-:-:S05]  /*1690*/  HADD2.F32 R71, -RZ, R4.H0_H0 ;  /* 0x20000004ff477230 */ /* 0x020fca0000004100 */
[----:B------:R-:W-:Y:S01]  /*16a0*/  FADD.FTZ R70, R71, R70 ;  /* 0x0000004647467221 */ /* 0x000fe20000010000 */
[----:B------:R-:W-:Y:S06]  /*16b0*/  BRA `(.L_x_10689) ;  /* 0x0000000000107947 */ /* 0x000fec0003800000 */
.L_x_10687:
[----:B-----5:R-:W-:-:S05]  /*16c0*/  HADD2.F32 R71, -RZ, R8.H0_H0 ;  /* 0x20000008ff477230 */ /* 0x020fca0000004100 */
[----:B------:R-:W-:Y:S01]  /*16d0*/  FADD.FTZ R70, R71, R70 ;  /* 0x0000004647467221 */ /* 0x000fe20000010000 */
[----:B------:R-:W-:-:S05]  /*16e0*/  @P2 HADD2.F32 R71, -RZ, R4.H0_H0 ;  /* 0x20000004ff472230 */ /* 0x000fca0000004100 */
[----:B------:R-:W-:-:S07]  /*16f0*/  @P2 FADD.FTZ R70, R71, R70 ;  /* 0x0000004647462221 */ /* 0x000fce0000010000 */
.L_x_10689:
[----:B------:R-:W-:-:S04]  /*1700*/  F2FP.F16.F32.PACK_AB R0, RZ, R70 ;  /* 0x00000046ff00723e */ /* 0x000fc800000000ff */
[----:B------:R-:W-:-:S07]  /*1710*/  PRMT R60, R0, 0x7610, R60 ;  /* 0x00007610003c7816 */ /* 0x000fce000000003c */
.L_x_10690:
[----:B------:R-:W-:Y:S01]  /*1720*/  HADD2.F32 R71, -RZ, R64.H1_H1 ;  /* 0x30000040ff477230 */ /* 0x000fe20000004100 */
[----:B------:R-:W-:Y:S06]  /*1730*/  @P3 BRA `(.L_x_10691) ;  /* 0x0000000000203947 */ /* 0x000fec0003800000 */
[----:B------:R-:W-:-:S04]  /*1740*/  ISETP.NE.U32.AND P4, PT, RZ, UR8, PT ;  /* 0x00000008ff007c0c */ /* 0x000fc8000bf85070 */
[----:B------:R-:W-:-:S13]  /*1750*/  ISETP.NE.AND.EX P4, PT, RZ, UR9, PT, P4 ;  /* 0x00000009ff007c0c */ /* 0x000fda000bf85340 */
[----:B------:R-:W-:Y:S05]  /*1760*/  @P4 BRA `(.L_x_10692) ;  /* 0x0000000000084947 */ /* 0x000fea0003800000 */
[----:B------:R-:W-:Y:S05]  /*1770*/  @P0 BRA `(.L_x_10693) ;  /* 0x0000000000200947 */ /* 0x000fea0003800000 */
[----:B------:R-:W-:Y:S05]  /*1780*/  BRA `(.L_x_10694) ;  /* 0x0000000000247947 */ /* 0x000fea0003800000 */
.L_x_10692:
[----:B-----5:R-:W-:-:S05]  /*1790*/  HADD2.F32 R0, -RZ, R4.H1_H1 ;  /* 0x30000004ff007230 */ /* 0x020fca0000004100 */
[----:B------:R-:W-:Y:S01]  /*17a0*/  FADD.FTZ R71, R0, R71 ;  /* 0x0000004700477221 */ /* 0x000fe20000010000 */
[----:B------:R-:W-:Y:S06]  /*17b0*/  BRA `(.L_x_10693) ;  /* 0x0000000000107947 */ /* 0x000fec0003800000 */
.L_x_10691:
[----:B-----5:R-:W-:-:S05]  /*17c0*/  HADD2.F32 R0, -RZ, R8.H1_H1 ;  /* 0x30000008ff007230 */ /* 0x020fca0000004100 */
[----:B------:R-:W-:Y:S01]  /*17d0*/  FADD.FTZ R71, R0, R71 ;  /* 0x0000004700477221 */ /* 0x000fe20000010000 */
[----:B------:R-:W-:-:S05]  /*17e0*/  @P2 HADD2.F32 R0, -RZ, R4.H1_H1 ;  /* 0x30000004ff002230 */ /* 0x000fca0000004100 */
[----:B------:R-:W-:-:S07]  /*17f0*/  @P2 FADD.FTZ R71, R0, R71 ;  /* 0x0000004700472221 */ /* 0x000fce0000010000 */
.L_x_10693:
[----:B------:R-:W-:-:S04]  /*1800*/  F2FP.F16.F32.PACK_AB R0, RZ, R71 ;  /* 0x00000047ff00723e */ /* 0x000fc800000000ff */
[----:B------:R-:W-:-:S07]  /*1810*/  PRMT R60, R60, 0x5410, R0 ;  /* 0x000054103c3c7816 */ /* 0x000fce0000000000 */
.L_x_10694:
[----:B------:R-:W-:Y:S01]  /*1820*/  HADD2.F32 R88, -RZ, R65.H0_H0 ;  /* 0x20000041ff587230 */ /* 0x000fe20000004100 */
[----:B------:R-:W-:Y:S06]  /*1830*/  @P3 BRA `(.L_x_10695) ;  /* 0x0000000000203947 */ /* 0x000fec0003800000 */
[----:B------:R-:W-:-:S04]  /*1840*/  ISETP.NE.U32.AND P4, PT, RZ, UR8, PT ;  /* 0x00000008ff007c0c */ /* 0x000fc8000bf85070 */
[----:B------:R-:W-:-:S13]  /*1850*/  ISETP.NE.AND.EX P4, PT, RZ, UR9, PT, P4 ;  /* 0x00000009ff007c0c */ /* 0x000fda000bf85340 */
[----:B------:R-:W-:Y:S05]  /*1860*/  @P4 BRA `(.L_x_10696) ;  /* 0x0000000000084947 */ /* 0x000fea0003800000 */
[----:B------:R-:W-:Y:S05]  /*1870*/  @P0 BRA `(.L_x_10697) ;  /* 0x0000000000200947 */ /* 0x000fea0003800000 */
[----:B------:R-:W-:Y:S05]  /*1880*/  BRA `(.L_x_10698) ;  /* 0x0000000000247947 */ /* 0x000fea0003800000 */
.L_x_10696:
[----:B-----5:R-:W-:-:S05]  /*1890*/  HADD2.F32 R91, -RZ, R5.H0_H0 ;  /* 0x20000005ff5b7230 */ /* 0x020fca0000004100 */
[----:B------:R-:W-:Y:S01]  /*18a0*/  FADD.FTZ R88, R91, R88 ;  /* 0x000000585b587221 */ /* 0x000fe20000010000 */
[----:B------:R-:W-:Y:S06]  /*18b0*/  BRA `(.L_x_10697) ;  /* 0x0000000000107947 */ /* 0x000fec0003800000 */
.L_x_10695:
[----:B-----5:R-:W-:-:S05]  /*18c0*/  HADD2.F32 R91, -RZ, R9.H0_H0 ;  /* 0x20000009ff5b7230 */ /* 0x020fca0000004100 */
[----:B------:R-:W-:Y:S01]  /*18d0*/  FADD.FTZ R88, R91, R88 ;  /* 0x000000585b587221 */ /* 0x000fe20000010000 */
[----:B------:R-:W-:-:S05]  /*18e0*/  @P2 HADD2.F32 R91, -RZ, R5.H0_H0 ;  /* 0x20000005ff5b2230 */ /* 0x000fca0000004100 */
[----:B------:R-:W-:-:S07]  /*18f0*/  @P2 FADD.FTZ R88, R91, R88 ;  /* 0x000000585b582221 */ /* 0x000fce0000010000 */
.L_x_10697:
[----:B------:R-:W-:-:S04]  /*1900*/  F2FP.F16.F32.PACK_AB R0, RZ, R88 ;  /* 0x00000058ff00723e */ /* 0x000fc800000000ff */
[----:B------:R-:W-:-:S07]  /*1910*/  PRMT R61, R0, 0x7610, R61 ;  /* 0x00007610003d7816 */ /* 0x000fce000000003d */
.L_x_10698:
[----:B------:R-:W-:Y:S01]  /*1920*/  HADD2.F32 R90, -RZ, R65.H1_H1 ;  /* 0x30000041ff5a7230 */ /* 0x000fe20000004100 */
[----:B------:R-:W-:Y:S06]  /*1930*/  @P3 BRA `(.L_x_10699) ;  /* 0x0000000000203947 */ /* 0x000fec0003800000 */
[----:B------:R-:W-:-:S04]  /*1940*/  ISETP.NE.U32.AND P4, PT, RZ, UR8, PT ;  /* 0x00000008ff007c0c */ /* 0x000fc8000bf85070 */
[----:B------:R-:W-:-:S13]  /*1950*/  ISETP.NE.AND.EX P4, PT, RZ, UR9, PT, P4 ;  /* 0x00000009ff007c0c */ /* 0x000fda000bf85340 */
[----:B------:R-:W-:Y:S05]  /*1960*/  @P4 BRA `(.L_x_10700) ;  /* 0x0000000000084947 */ /* 0x000fea0003800000 */
[----:B------:R-:W-:Y:S05]  /*1970*/  @P0 BRA `(.L_x_10701) ;  /* 0x0000000000200947 */ /* 0x000fea0003800000 */
[----:B------:R-:W-:Y:S05]  /*1980*/  BRA `(.L_x_10702) ;  /* 0x0000000000247947 */ /* 0x000fea0003800000 */
.L_x_10700:
[----:B-----5:R-:W-:-:S05]  /*1990*/  HADD2.F32 R65, -RZ, R5.H1_H1 ;  /* 0x30000005ff417230 */ /* 0x020fca0000004100 */
[----:B------:R-:W-:Y:S01]  /*19a0*/  FADD.FTZ R90, R65, R90 ;  /* 0x0000005a415a7221 */ /* 0x000fe20000010000 */
[----:B------:R-:W-:Y:S06]  /*19b0*/  BRA `(.L_x_10701) ;  /* 0x0000000000107947 */ /* 0x000fec0003800000 */
.L_x_10699:
[----:B-----5:R-:W-:-:S05]  /*19c0*/  HADD2.F32 R65, -RZ, R9.H1_H1 ;  /* 0x30000009ff417230 */ /* 0x020fca0000004100 */
[----:B------:R-:W-:Y:S01]  /*19d0*/  FADD.FTZ R90, R65, R90 ;  /* 0x0000005a415a7221 */ /* 0x000fe20000010000 */
[----:B------:R-:W-:-:S05]  /*19e0*/  @P2 HADD2.F32 R65, -RZ, R5.H1_H1 ;  /* 0x30000005ff412230 */ /* 0x000fca0000004100 */
[----:B------:R-:W-:-:S07]  /*19f0*/  @P2 FADD.FTZ R90, R65, R90 ;  /* 0x0000005a415a2221 */ /* 0x000fce0000010000 */
.L_x_10701:
[----:B------:R-:W-:-:S04]  /*1a00*/  F2FP.F16.F32.PACK_AB R0, RZ, R90 ;  /* 0x0000005aff00723e */ /* 0x000fc800000000ff */
[----:B------:R-:W-:-:S07]  /*1a10*/  PRMT R61, R61, 0x5410, R0 ;  /* 0x000054103d3d7816 */ /* 0x000fce0000000000 */
.L_x_10702:
[----:B------:R-:W-:Y:S01]  /*1a20*/  HADD2.F32 R91, -RZ, R66.H0_H0 ;  /* 0x20000042ff5b7230 */ /* 0x000fe20000004100 */
[----:B------:R-:W-:Y:S06]  /*1a30*/  @P3 BRA `(.L_x_10703) ;  /* 0x0000000000203947 */ /* 0x000fec0003800000 */
[----:B------:R-:W-:-:S04]  /*1a40*/  ISETP.NE.U32.AND P4, PT, RZ, UR8, PT ;  /* 0x00000008ff007c0c */ /* 0x000fc8000bf85070 */
[----:B------:R-:W-:-:S13]  /*1a50*/  ISETP.NE.AND.EX P4, PT, RZ, UR9, PT, P4 ;  /* 0x00000009ff007c0c */ /* 0x000fda000bf85340 */
[----:B------:R-:W-:Y:S05]  /*1a60*/  @P4 BRA `(.L_x_10704) ;  /* 0x0000000000084947 */ /* 0x000fea0003800000 */
[----:B------:R-:W-:Y:S05]  /*1a70*/  @P0 BRA `(.L_x_10705) ;  /* 0x0000000000200947 */ /* 0x000fea0003800000 */
[----:B------:R-:W-:Y:S05]  /*1a80*/  BRA `(.L_x_10706) ;  /* 0x0000000000247947 */ /* 0x000fea0003800000 */
.L_x_10704:
[----:B-----5:R-:W-:-:S05]  /*1a90*/  HADD2.F32 R0, -RZ, R6.H0_H0 ;  /* 0x20000006ff007230 */ /* 0x020fca0000004100 */
[----:B------:R-:W-:Y:S01]  /*1aa0*/  FADD.FTZ R91, R0, R91 ;  /* 0x0000005b005b7221 */ /* 0x000fe20000010000 */
[----:B------:R-:W-:Y:S06]  /*1ab0*/  BRA `(.L_x_10705) ;  /* 0x0000000000107947 */ /* 0x000fec0003800000 */
.L_x_10703:
[----:B-----5:R-:W-:-:S05]  /*1ac0*/  HADD2.F32 R0, -RZ, R10.H0_H0 ;  /* 0x2000000aff007230 */ /* 0x020fca0000004100 */
[----:B------:R-:W-:Y:S01]  /*1ad0*/  FADD.FTZ R91, R0, R91 ;  /* 0x0000005b005b7221 */ /* 0x000fe20000010000 */
[----:B------:R-:W-:-:S05]  /*1ae0*/  @P2 HADD2.F32 R0, -RZ, R6.H0_H0 ;  /* 0x20000006ff002230 */ /* 0x000fca0000004100 */
[----:B------:R-:W-:-:S07]  /*1af0*/  @P2 FADD.FTZ R91, R0, R91 ;  /* 0x0000005b005b2221 */ /* 0x000fce0000010000 */
.L_x_10705:
[----:B------:R-:W-:-:S04]  /*1b00*/  F2FP.F16.F32.PACK_AB R0, RZ, R91 ;  /* 0x0000005bff00723e */ /* 0x000fc800000000ff */
[----:B------:R-:W-:-:S07]  /*1b10*/  PRMT R62, R0, 0x7610, R62 ;  /* 0x00007610003e7816 */ /* 0x000fce000000003e */
.L_x_10706:
[----:B------:R-:W-:Y:S01]  /*1b20*/  HADD2.F32 R92, -RZ, R66.H1_H1 ;  /* 0x30000042ff5c7230 */ /* 0x000fe20000004100 */
[----:B------:R-:W-:Y:S06]  /*1b30*/  @P3 BRA `(.L_x_10707) ;  /* 0x0000000000203947 */ /* 0x000fec0003800000 */
[----:B------:R-:W-:-:S04]  /*1b40*/  ISETP.NE.U32.AND P4, PT, RZ, UR8, PT ;  /* 0x00000008ff007c0c */ /* 0x000fc8000bf85070 */
[----:B------:R-:W-:-:S13]  /*1b50*/  ISETP.NE.AND.EX P4, PT, RZ, UR9, PT, P4 ;  /* 0x00000009ff007c0c */ /* 0x000fda000bf85340 */
[----:B------:R-:W-:Y:S05]  /*1b60*/  @P4 BRA `(.L_x_10708) ;  /* 0x0000000000084947 */ /* 0x000fea0003800000 */
[----:B------:R-:W-:Y:S05]  /*1b70*/  @P0 BRA `(.L_x_10709) ;  /* 0x0000000000200947 */ /* 0x000fea0003800000 */
[----:B------:R-:W-:Y:S05]  /*1b80*/  BRA `(.L_x_10710) ;  /* 0x0000000000247947 */ /* 0x000fea0003800000 */
.L_x_10708:
[----:B-----5:R-:W-:-:S05]  /*1b90*/  HADD2.F32 R65, -RZ, R6.H1_H1 ;  /* 0x30000006ff417230 */ /* 0x020fca0000004100 */
[----:B------:R-:W-:Y:S01]  /*1ba0*/  FADD.FTZ R92, R65, R92 ;  /* 0x0000005c415c7221 */ /* 0x000fe20000010000 */
[----:B------:R-:W-:Y:S06]  /*1bb0*/  BRA `(.L_x_10709) ;  /* 0x0000000000107947 */ /* 0x000fec0003800000 */
.L_x_10707:
[----:B-----5:R-:W-:-:S05]  /*1bc0*/  HADD2.F32 R65, -RZ, R10.H1_H1 ;  /* 0x3000000aff417230 */ /* 0x020fca0000004100 */
[----:B------:R-:W-:Y:S01]  /*1bd0*/  FADD.FTZ R92, R65, R92 ;  /* 0x0000005c415c7221 */ /* 0x000fe20000010000 */
[----:B------:R-:W-:-:S05]  /*1be0*/  @P2 HADD2.F32 R65, -RZ, R6.H1_H1 ;  /* 0x30000006ff412230 */ /* 0x000fca0000004100 */
[----:B------:R-:W-:-:S07]  /*1bf0*/  @P2 FADD.FTZ R92, R65, R92 ;  /* 0x0000005c415c2221 */ /* 0x000fce0000010000 */
.L_x_10709:
[----:B------:R-:W-:-:S04]  /*1c00*/  F2FP.F16.F32.PACK_AB R0, RZ, R92 ;  /* 0x0000005cff00723e */ /* 0x000fc800000000ff */
[----:B------:R-:W-:-:S07]  /*1c10*/  PRMT R62, R62, 0x5410, R0 ;  /* 0x000054103e3e7816 */ /* 0x000fce0000000000 */
.L_x_10710:
[----:B------:R-:W-:Y:S01]  /*1c20*/  HADD2.F32 R93, -RZ, R67.H0_H0 ;  /* 0x20000043ff5d7230 */ /* 0x000fe20000004100 */
[----:B------:R-:W-:Y:S06]  /*1c30*/  @P3 BRA `(.L_x_10711) ;  /* 0x0000000000203947 */ /* 0x000fec0003800000 */
[----:B------:R-:W-:-:S04]  /*1c40*/  ISETP.NE.U32.AND P4, PT, RZ, UR8, PT ;  /* 0x00000008ff007c0c */ /* 0x000fc8000bf85070 */
[----:B------:R-:W-:-:S13]  /*1c50*/  ISETP.NE.AND.EX P4, PT, RZ, UR9, PT, P4 ;  /* 0x00000009ff007c0c */ /* 0x000fda000bf85340 */
[----:B------:R-:W-:Y:S05]  /*1c60*/  @P4 BRA `(.L_x_10712) ;  /* 0x0000000000084947 */ /* 0x000fea0003800000 */
[----:B------:R-:W-:Y:S05]  /*1c70*/  @P0 BRA `(.L_x_10713) ;  /* 0x0000000000200947 */ /* 0x000fea0003800000 */
[----:B------:R-:W-:Y:S05]  /*1c80*/  BRA `(.L_x_10714) ;  /* 0x0000000000247947 */ /* 0x000fea0003800000 */
.L_x_10712:
[----:B-----5:R-:W-:-:S05]  /*1c90*/  HADD2.F32 R0, -RZ, R7.H0_H0 ;  /* 0x20000007ff007230 */ /* 0x020fca0000004100 */
[----:B------:R-:W-:Y:S01]  /*1ca0*/  FADD.FTZ R93, R0, R93 ;  /* 0x0000005d005d7221 */ /* 0x000fe20000010000 */
[----:B------:R-:W-:Y:S06]  /*1cb0*/  BRA `(.L_x_10713) ;  /* 0x0000000000107947 */ /* 0x000fec0003800000 */
.L_x_10711:
[----:B-----5:R-:W-:-:S05]  /*1cc0*/  HADD2.F32 R0, -RZ, R11.H0_H0 ;  /* 0x2000000bff007230 */ /* 0x020fca0000004100 */
[----:B------:R-:W-:Y:S01]  /*1cd0*/  FADD.FTZ R93, R0, R93 ;  /* 0x0000005d005d7221 */ /* 0x000fe20000010000 */
[----:B------:R-:W-:-:S05]  /*1ce0*/  @P2 HADD2.F32 R0, -RZ, R7.H0_H0 ;  /* 0x20000007ff002230 */ /* 0x000fca0000004100 */
[----:B------:R-:W-:-:S07]  /*1cf0*/  @P2 FADD.FTZ R93, R0, R93 ;  /* 0x0000005d005d2221 */ /* 0x000fce0000010000 */
.L_x_10713:
[----:B------:R-:W-:-:S04]  /*1d00*/  F2FP.F16.F32.PACK_AB R0, RZ, R93 ;  /* 0x0000005dff00723e */ /* 0x000fc800000000ff */
[----:B------:R-:W-:-:S07]  /*1d10*/  PRMT R63, R0, 0x7610, R63 ;  /* 0x00007610003f7816 */ /* 0x000fce000000003f */
.L_x_10714:
[----:B------:R-:W-:Y:S01]  /*1d20*/  HADD2.F32 R94, -RZ, R67.H1_H1 ;  /* 0x30000043ff5e7230 */ /* 0x000fe20000004100 */
[----:B------:R-:W-:Y:S06]  /*1d30*/  @P3 BRA `(.L_x_10715) ;  /* 0x0000000000203947 */ /* 0x000fec0003800000 */
[----:B------:R-:W-:-:S04]  /*1d40*/  ISETP.NE.U32.AND P2, PT, RZ, UR8, PT ;  /* 0x00000008ff007c0c */ /* 0x000fc8000bf45070 */
[----:B------:R-:W-:-:S13]  /*1d50*/  ISETP.NE.AND.EX P2, PT, RZ, UR9, PT, P2 ;  /* 0x00000009ff007c0c */ /* 0x000fda000bf45320 */
[----:B------:R-:W-:Y:S05]  /*1d60*/  @P2 BRA `(.L_x_10716) ;  /* 0x0000000000082947 */ /* 0x000fea0003800000 */
[----:B------:R-:W-:Y:S05]  /*1d70*/  @P0 BRA `(.L_x_10717) ;  /* 0x0000000000200947 */ /* 0x000fea0003800000 */
[----:B------:R-:W-:Y:S05]  /*1d80*/  BRA `(.L_x_10718) ;  /* 0x0000000000247947 */ /* 0x000fea0003800000 */
.L_x_10716:
[----:B-----5:R-:W-:-:S05]  /*1d90*/  HADD2.F32 R65, -RZ, R7.H1_H1 ;  /* 0x30000007ff417230 */ /* 0x020fca0000004100 */
[----:B------:R-:W-:Y:S01]  /*1da0*/  FADD.FTZ R94, R65, R94 ;  /* 0x0000005e415e7221 */ /* 0x000fe20000010000 */
[----:B------:R-:W-:Y:S06]  /*1db0*/  BRA `(.L_x_10717) ;  /* 0x0000000000107947 */ /* 0x000fec0003800000 */
.L_x_10715:
[----:B-----5:R-:W-:-:S05]  /*1dc0*/  HADD2.F32 R65, -RZ, R11.H1_H1 ;  /* 0x3000000bff417230 */ /* 0x020fca0000004100 */
[----:B------:R-:W-:Y:S01]  /*1dd0*/  FADD.FTZ R94, R65, R94 ;  /* 0x0000005e415e7221 */ /* 0x000fe20000010000 */
[----:B------:R-:W-:-:S05]  /*1de0*/  @P2 HADD2.F32 R65, -RZ, R7.H1_H1 ;  /* 0x30000007ff412230 */ /* 0x000fca0000004100 */
[----:B------:R-:W-:-:S07]  /*1df0*/  @P2 FADD.FTZ R94, R65, R94 ;  /* 0x0000005e415e2221 */ /* 0x000fce0000010000 */
.L_x_10717:
[----:B------:R-:W-:-:S04]  /*1e00*/  F2FP.F16.F32.PACK_AB R0, RZ, R94 ;  /* 0x0000005eff00723e */ /* 0x000fc800000000ff */
[----:B------:R-:W-:-:S07]  /*1e10*/  PRMT R63, R63, 0x5410, R0 ;  /* 0x000054103f3f7816 */ /* 0x000fce0000000000 */
.L_x_10718:
        /* <DEDUP_REMOVED lines=99> */
.L_x_10732:
        /* <DEDUP_REMOVED lines=39> */
[----:B------:R-:W-:Y:S01]  /*26c0*/  F2FP.F16.F32.PACK_AB R66, R65, R66 ;  /* 0x000000424142723e */ /* 0x000fe200000000ff */
[----:B------:R-:W-:Y:S01]  /*26d0*/  FMUL.FTZ R74, R0, R97 ;  /* 0x00000061004a7220 */ /* 0x000fe20000410000 */
[----:B------:R-:W1:Y:S01]  /*26e0*/  @!P2 LDC.64 R64, c[0x0][0x258] ;  /* 0x00009600ff40ab82 */ /* 0x000e620000000a00 */
[----:B------:R-:W-:Y:S01]  /*26f0*/  F2FP.F16.F32.PACK_AB R67, R76, R67 ;  /* 0x000000434c43723e */ /* 0x000fe200000000ff */
        /* <DEDUP_REMOVED lines=19> */
[----:B------:R-:W-:Y:S01]  /*2830*/  F2FP.F16.F32.PACK_AB R65, R74, R77 ;  /* 0x0000004d4a41723e */ /* 0x000fe200000000ff */
[----:B------:R-:W1:Y:S01]  /*2840*/  LDC.64 R72, c[0x0][0x2b8] ;  /* 0x0000ae00ff487b82 */ /* 0x000e620000000a00 */
[----:B------:R-:W-:Y:S01]  /*2850*/  FMUL.FTZ R74, R0, R87 ;  /* 0x00000057004a7220 */ /* 0x000fe20000410000 */
[----:B------:R-:W-:Y:S01]  /*2860*/  FADD.FTZ R77, -R95, R80 ;  /* 0x000000505f4d7221 */ /* 0x000fe20000010100 */
[----:B------:R-:W-:Y:S02]  /*2870*/  F2FP.F16.F32.PACK_AB R64, R64, R69 ;  /* 0x000000454040723e */ /* 0x000fe400000000ff */
        /* <DEDUP_REMOVED lines=14> */
[----:B------:R-:W-:Y:S01]  /*2960*/  F2FP.F16.F32.PACK_AB R67, R74, R67 ;  /* 0x000000434a43723e */ /* 0x000fe200000000ff */
        /* <DEDUP_REMOVED lines=16> */
[----:B------:R-:W-:Y:S01]  /*2a70*/  IMAD.WIDE.U32 R72, R89, 0x10, R72 ;  /* 0x0000001059487825 */ /* 0x000fe200078e0048 */
[----:B------:R-:W-:-:S02]  /*2a80*/  F2FP.F16.F32.PACK_AB R64, R71, R64 ;  /* 0x000000404740723e */ /* 0x000fc400000000ff */
[----:B------:R-:W-:Y:S02]  /*2a90*/  F2FP.F16.F32.PACK_AB R83, R0, R93 ;  /* 0x0000005d0053723e */ /* 0x000fe400000000ff */
[----:B------:R-:W-:Y:S01]  /*2aa0*/  F2FP.F16.F32.PACK_AB R81, R78, R77 ;  /* 0x0000004d4e51723e */ /* 0x000fe200000000ff */
[----:B------:R2:W-:Y:S01]  /*2ab0*/  STG.E.128 desc[UR4][R68.64], R64 ;  /* 0x0000004044007986 */ /* 0x0005e2000c101d04 */
[----:B------:R-:W-:Y:S02]  /*2ac0*/  F2FP.F16.F32.PACK_AB R80, R76, R101 ;  /* 0x000000654c50723e */ /* 0x000fe400000000ff */
[----:B-1----:R-:W-:-:S03]  /*2ad0*/  LEA R2, R74, R2, 0x2 ;  /* 0x000000024a027211 */ /* 0x002fc600078e10ff */
[----:B------:R2:W-:Y:S01]  /*2ae0*/  STG.E.128 desc[UR4][R72.64], R80 ;  /* 0x0000005048007986 */ /* 0x0005e2000c101d04 */
[----:B------:R-:W-:-:S13]  /*2af0*/  ISETP.GE.AND P2, PT, R2, R75, PT ;  /* 0x0000004b0200720c */ /* 0x000fda0003f46270 */
[----:B------:R-:W-:Y:S05]  /*2b00*/  @!P2 BRA `(.L_x_10720) ;  /* 0xffffffd80020a947 */ /* 0x000fea000383ffff */
[----:B------:R-:W-:Y:S05]  /*2b10*/  EXIT ;  /* 0x000000000000794d */ /* 0x000fea0003800000 */
.L_x_10719:
        /* <DEDUP_REMOVED lines=8> */
.L_x_10722:
[----:B------:R-:W-:Y:S05]  /*2ba0*/  BSYNC B0 ;  /* 0x0000000000007941 */ /* 0x000fea0003800000 */
.L_x_10721:
        /* <DEDUP_REMOVED lines=10> */
.L_x_10723:
[----:B------:R-:W-:Y:S01]  /*2c50*/  HFMA2.MMA R100, -RZ, RZ, 0, 2.384185791015625e-07 ;  /* 0x00000004ff647435 */ /* 0x000fe200000001ff */
[----:B------:R-:W-:-:S05]  /*2c60*/  MOV R67, R97 ;  /* 0x0000006100437202 */ /* 0x000fca0000000f00 */
[----:B------:R-:W-:-:S05]  /*2c70*/  FADD.FTZ R67, R66, R67 ;  /* 0x0000004342437221 */ /* 0x000fca0000010000 */
[----:B------:R-:W-:-:S07]  /*2c80*/  MOV R99, R67 ;  /* 0x0000004300637202 */ /* 0x000fce0000000f00 */
[----:B------:R-:W-:Y:S05]  /*2c90*/  WARPSYNC.COLLECTIVE R98, `(.L_x_10724) ;  /* 0x0000000062087348 */ /* 0x000fea0003c00000 */
[----:B------:R0:W1:Y:S02]  /*2ca0*/  SHFL.BFLY P3, R97, R99, R100, R101 ;  /* 0x0c00006463617389 */ /* 0x0000640000060065 */
[----:B01----:R-:W-:Y:S01]  /*2cb0*/  ENDCOLLECTIVE ;  /* 0x000000000000791b */ /* 0x003fe20003800000 */
.L_x_10724:
[----:B------:R-:W-:Y:S01]  /*2cc0*/  HFMA2.MMA R100, -RZ, RZ, 0, 4.76837158203125e-07 ;  /* 0x00000008ff647435 */ /* 0x000fe200000001ff */
[----:B------:R-:W-:-:S05]  /*2cd0*/  MOV R0, R97 ;  /* 0x0000006100007202 */ /* 0x000fca0000000f00 */
[----:B------:R-:W-:-:S05]  /*2ce0*/  FADD.FTZ R95, R67, R0 ;  /* 0x00000000435f7221 */ /* 0x000fca0000010000 */
[----:B------:R-:W-:-:S07]  /*2cf0*/  MOV R99, R95 ;  /* 0x0000005f00637202 */ /* 0x000fce0000000f00 */
[----:B------:R-:W-:Y:S05]  /*2d00*/  WARPSYNC.COLLECTIVE R98, `(.L_x_10725) ;  /* 0x0000000062087348 */ /* 0x000fea0003c00000 */
[----:B------:R0:W1:Y:S02]  /*2d10*/  SHFL.BFLY P3, R97, R99, R100, R101 ;  /* 0x0c00006463617389 */ /* 0x0000640000060065 */
[----:B01----:R-:W-:Y:S01]  /*2d20*/  ENDCOLLECTIVE ;  /* 0x000000000000791b */ /* 0x003fe20003800000 */
.L_x_10725:
[----:B------:R-:W-:Y:S01]  /*2d30*/  HFMA2.MMA R100, -RZ, RZ, 0, 9.5367431640625e-07 ;  /* 0x00000010ff647435 */ /* 0x000fe200000001ff */
[----:B------:R-:W-:-:S05]  /*2d40*/  MOV R0, R97 ;  /* 0x0000006100007202 */ /* 0x000fca0000000f00 */
[----:B------:R-:W-:-:S05]  /*2d50*/  FADD.FTZ R96, R95, R0 ;  /* 0x000000005f607221 */ /* 0x000fca0000010000 */
[----:B------:R-:W-:-:S07]  /*2d60*/  MOV R99, R96 ;  /* 0x0000006000637202 */ /* 0x000fce0000000f00 */
[----:B------:R-:W-:Y:S05]  /*2d70*/  WARPSYNC.COLLECTIVE R98, `(.L_x_10726) ;  /* 0x0000000062087348 */ /* 0x000fea0003c00000 */
[----:B------:R0:W1:Y:S02]  /*2d80*/  SHFL.BFLY P3, R97, R99, R100, R101 ;  /* 0x0c00006463617389 */ /* 0x0000640000060065 */
[----:B01----:R-:W-:Y:S01]  /*2d90*/  ENDCOLLECTIVE ;  /* 0x000000000000791b */ /* 0x003fe20003800000 */
.L_x_10726:
        /* <DEDUP_REMOVED lines=55> */
.L_x_10727:
[----:B------:R-:W-:Y:S01]  /*3110*/  HFMA2.MMA R100, -RZ, RZ, 0, 1.1920928955078125e-07 ;  /* 0x00000002ff647435 */ /* 0x000fe200000001ff */
[----:B------:R-:W-:-:S05]  /*3120*/  MOV R67, R97 ;  /* 0x0000006100437202 */ /* 0x000fca0000000f00 */
[----:B------:R-:W-:-:S05]  /*3130*/  FADD.FTZ R67, R0, R67 ;  /* 0x0000004300437221 */ /* 0x000fca0000010000 */
[----:B------:R-:W-:-:S07]  /*3140*/  MOV R99, R67 ;  /* 0x0000004300637202 */ /* 0x000fce0000000f00 */
[----:B------:R-:W-:Y:S05]  /*3150*/  WARPSYNC.COLLECTIVE R98, `(.L_x_10728) ;  /* 0x0000000062087348 */ /* 0x000fea0003c00000 */
[----:B------:R0:W1:Y:S02]  /*3160*/  SHFL.BFLY P3, R97, R99, R100, R101 ;  /* 0x0c00006463617389 */ /* 0x0000640000060065 */
[----:B01----:R-:W-:Y:S01]  /*3170*/  ENDCOLLECTIVE ;  /* 0x000000000000791b */ /* 0x003fe20003800000 */
.L_x_10728:
[----:B------:R-:W-:Y:S01]  /*3180*/  HFMA2.MMA R100, -RZ, RZ, 0, 2.384185791015625e-07 ;  /* 0x00000004ff647435 */ /* 0x000fe200000001ff */
[----:B------:R-:W-:-:S05]  /*3190*/  MOV R66, R97 ;  /* 0x0000006100427202 */ /* 0x000fca0000000f00 */
[----:B------:R-:W-:-:S05]  /*31a0*/  FADD.FTZ R66, R67, R66 ;  /* 0x0000004243427221 */ /* 0x000fca0000010000 */
[----:B------:R-:W-:-:S07]  /*31b0*/  MOV R99, R66 ;  /* 0x0000004200637202 */ /* 0x000fce0000000f00 */
[----:B------:R-:W-:Y:S05]  /*31c0*/  WARPSYNC.COLLECTIVE R98, `(.L_x_10729) ;  /* 0x0000000062087348 */ /* 0x000fea0003c00000 */
[----:B------:R0:W1:Y:S02]  /*31d0*/  SHFL.BFLY P3, R97, R99, R100, R101 ;  /* 0x0c00006463617389 */ /* 0x0000640000060065 */
[----:B01----:R-:W-:Y:S01]  /*31e0*/  ENDCOLLECTIVE ;  /* 0x000000000000791b */ /* 0x003fe20003800000 */
.L_x_10729:
[----:B------:R-:W-:Y:S01]  /*31f0*/  HFMA2.MMA R100, -RZ, RZ, 0, 4.76837158203125e-07 ;  /* 0x00000008ff647435 */ /* 0x000fe200000001ff */
[----:B------:R-:W-:-:S05]  /*3200*/  MOV R95, R97 ;  /* 0x00000061005f7202 */ /* 0x000fca0000000f00 */
[----:B------:R-:W-:-:S05]  /*3210*/  FADD.FTZ R95, R66, R95 ;  /* 0x0000005f425f7221 */ /* 0x000fca0000010000 */
[----:B------:R-:W-:-:S07]  /*3220*/  MOV R99, R95 ;  /* 0x0000005f00637202 */ /* 0x000fce0000000f00 */
[----:B------:R-:W-:Y:S05]  /*3230*/  WARPSYNC.COLLECTIVE R98, `(.L_x_10730) ;  /* 0x0000000062087348 */ /* 0x000fea0003c00000 */
[----:B------:R0:W1:Y:S02]  /*3240*/  SHFL.BFLY P3, R97, R99, R100, R101 ;  /* 0x0c00006463617389 */ /* 0x0000640000060065 */
[----:B01----:R-:W-:Y:S01]  /*3250*/  ENDCOLLECTIVE ;  /* 0x000000000000791b */ /* 0x003fe20003800000 */
.L_x_10730:
[----:B------:R-:W-:Y:S01]  /*3260*/  HFMA2.MMA R100, -RZ, RZ, 0, 9.5367431640625e-07 ;  /* 0x00000010ff647435 */ /* 0x000fe200000001ff */
[----:B------:R-:W-:-:S05]  /*3270*/  MOV R96, R97 ;  /* 0x0000006100607202 */ /* 0x000fca0000000f00 */
[----:B------:R-:W-:-:S05]  /*3280*/  FADD.FTZ R96, R95, R96 ;  /* 0x000000605f607221 */ /* 0x000fca0000010000 */
[----:B------:R-:W-:-:S07]  /*3290*/  MOV R99, R96 ;  /* 0x0000006000637202 */ /* 0x000fce0000000f00 */
[----:B------:R-:W-:Y:S05]  /*32a0*/  WARPSYNC.COLLECTIVE R98, `(.L_x_10731) ;  /* 0x0000000062087348 */ /* 0x000fea0003c00000 */
[----:B------:R0:W1:Y:S02]  /*32b0*/  SHFL.BFLY P3, R97, R99, R100, R101 ;  /* 0x0c00006463617389 */ /* 0x0000640000060065 */
[----:B01----:R-:W-:Y:S01]  /*32c0*/  ENDCOLLECTIVE ;  /* 0x000000000000791b */ /* 0x003fe20003800000 */
.L_x_10731:
[----:B------:R-:W-:Y:S05]  /*32d0*/  BRA `(.L_x_10732) ;  /* 0xfffffff0005c7947 */ /* 0x000fea000383ffff */
.L_x_10733:
        /* <DEDUP_REMOVED lines=10> */
.L_x_20716:


//--------------------- .text._ZN10layer_norm31ln_parallel_residual_fwd_kernelINS_13Kernel_traitsIf6__halfS2_S2_fjLj768ELj1ELj4ELj1ELj16ENS_18Kernel_traits_baseILj768EfS2_S2_S2_fjLj128EEEEELb1ELb0ELb0EEEvNS_9FwdParamsE --------------------------
	.section	.text._ZN10layer_norm31ln_parallel_residual_fwd_kernelINS_13Kernel_traitsIf6__halfS2_S2_fjLj768ELj1ELj4ELj1ELj16ENS_18Kernel_traits_baseILj768EfS2_S2_S2_fjLj128EEEEELb1ELb0ELb0EEEvNS_9FwdParamsE,"ax",@progbits
	.align	128
        .global         _ZN10layer_norm31ln_parallel_residual_fwd_kernelINS_13Kernel_traitsIf6__halfS2_S2_fjLj768ELj1ELj4ELj1ELj16ENS_18Kernel_traits_baseILj768EfS2_S2_S2_fjLj128EEEEELb1ELb0ELb0EEEvNS_9FwdParamsE
        .type           _ZN10layer_norm31ln_parallel_residual_fwd_kernelINS_13Kernel_traitsIf6__halfS2_S2_fjLj768ELj1ELj4ELj1ELj16ENS_18Kernel_traits_baseILj768EfS2_S2_S2_fjLj128EEEEELb1ELb0ELb0EEEvNS_9FwdParamsE,@function
        .size           _ZN10layer_norm31ln_parallel_residual_fwd_kernelINS_13Kernel_traitsIf6__halfS2_S2_fjLj768ELj1ELj4ELj1ELj16ENS_18Kernel_traits_baseILj768EfS2_S2_S2_fjLj128EEEEELb1ELb0ELb0EEEvNS_9FwdParamsE,(.L_x_20717 - _ZN10layer_norm31ln_parallel_residual_fwd_kernelINS_13Kernel_traitsIf6__halfS2_S2_fjLj768ELj1ELj4ELj1ELj16ENS_18Kernel_traits_baseILj768EfS2_S2_S2_fjLj128EEEEELb1ELb0ELb0EEEvNS_9FwdParamsE)
        .other          _ZN10layer_norm31ln_parallel_residual_fwd_kernelINS_13Kernel_traitsIf6__halfS2_S2_fjLj768ELj1ELj4ELj1ELj16ENS_18Kernel_traits_baseILj768EfS2_S2_S2_fjLj128EEEEELb1ELb0ELb0EEEvNS_9FwdParamsE,@"STO_CUDA_ENTRY STV_DEFAULT"
_ZN10layer_norm31ln_parallel_residual_fwd_kernelINS_13Kernel_traitsIf6__halfS2_S2_fjLj768ELj1ELj4ELj1ELj16ENS_18Kernel_traits_baseILj768EfS2_S2_S2_fjLj128EEEEELb1ELb0ELb0EEEvNS_9FwdParamsE:
.text._ZN10layer_norm31ln_parallel_residual_fwd_kernelINS_13Kernel_traitsIf6__halfS2_S2_fjLj768ELj1ELj4ELj1ELj16ENS_18Kernel_traits_baseILj768EfS2_S2_S2_fjLj128EEEEELb1ELb0ELb0EEEvNS_9FwdParamsE:
        /* <DEDUP_REMOVED lines=65> */
[----:B------:R-:W-:Y:S02]  /*0410*/  LOP3.LUT R12, R5, UR29, R12, 0x96, !PT ;  /* 0x0000001d050c7c12 */ /* 0x000fe4000f8e960c */
[----:B------:R-:W-:Y:S02]  /*0420*/  MOV R5, R20 ;  /* 0x0000001400057202 */ /* 0x000fe40000000f00 */
[----:B------:R-:W-:Y:S02]  /*0430*/  LEA.HI R9, R9, R10, RZ, 0x3 ;  /* 0x0000000a09097211 */ /* 0x000fe400078f18ff */
[----:B------:R-:W-:-:S04]  /*0440*/  LOP3.LUT R10, R5, 0x1f, RZ, 0x3c, !PT ;  /* 0x0000001f050a7812 */ /* 0x000fc800078e3cff */
[----:B------:R-:W-:Y:S01]  /*0450*/  LEA.HI.SX32 R145, R9, R10, 0x1d ;  /* 0x0000000a09917211 */ /* 0x000fe200078feaff */
[----:B------:R-:W-:-:S03]  /*0460*/  UIADD3 UR28, UR6, -0x4ab325aa, URZ ;  /* 0xb54cda56061c7890 */ /* 0x000fc6000fffe03f */
[C---:B------:R-:W-:Y:S01]  /*0470*/  LOP3.LUT P2, RZ, R145.reuse, 0xffffffe0, RZ, 0xc0, !PT ;  /* 0xffffffe091ff7812 */ /* 0x040fe2000784c0ff */
        /* <DEDUP_REMOVED lines=59> */
.L_x_10735:
[----:B------:R-:W-:Y:S05]  /*0830*/  BSYNC B0 ;  /* 0x0000000000007941 */ /* 0x000fea0003800000 */
.L_x_10734:
        /* <DEDUP_REMOVED lines=36> */
.L_x_10737:
[----:B------:R-:W-:Y:S05]  /*0a80*/  BSYNC B0 ;  /* 0x0000000000007941 */ /* 0x000fea0003800000 */
.L_x_10736:
        /* <DEDUP_REMOVED lines=35> */
.L_x_10739:
[----:B------:R-:W-:Y:S05]  /*0cc0*/  BSYNC B0 ;  /* 0x0000000000007941 */ /* 0x000fea0003800000 */
.L_x_10738:
        /* <DEDUP_REMOVED lines=23> */
.L_x_11140:
        /* <DEDUP_REMOVED lines=36> */
.L_x_10744:
[----:B------:R-:W-:-:S07]  /*1080*/  IMAD.MOV.U32 R13, RZ, RZ, R9 ;  /* 0x000000ffff0d7224 */ /* 0x000fce00078e0009 */
.L_x_10745:
[----:B------:R-:W-:Y:S05]  /*1090*/  BSYNC B2 ;  /* 0x0000000000027941 */ /* 0x000fea0003800000 */
.L_x_10743:
        /* <DEDUP_REMOVED lines=16> */
.L_x_10749:
[----:B------:R-:W-:Y:S05]  /*11a0*/  BSYNC B3 ;  /* 0x0000000000037941 */ /* 0x000fea0003800000 */
.L_x_10748:
        /* <DEDUP_REMOVED lines=44> */
.L_x_10747:
[----:B------:R-:W-:Y:S05]  /*1470*/  BSYNC B2 ;  /* 0x0000000000027941 */ /* 0x000fea0003800000 */
.L_x_10746:
[----:B------:R-:W0:Y:S01]  /*1480*/  LDC R119, c[0x0][0x294] ;  /* 0x0000a500ff777b82 */ /* 0x000e220000000800 */
[----:B------:R-:W-:Y:S01]  /*1490*/  HFMA2.MMA R117, -RZ, RZ, 0.1171875, 0 ;  /* 0x2f800000ff757435 */ /* 0x000fe200000001ff */
[----:B------:R-:W-:Y:S01]  /*14a0*/  I2FP.F32.U32 R8, R13 ;  /* 0x0000000d00087245 */ /* 0x000fe20000201000 */
[----:B-----5:R-:W-:Y:S01]  /*14b0*/  HADD2.F32 R13, -RZ, R92.H0_H0 ;  /* 0x2000005cff0d7230 */ /* 0x020fe20000004100 */
[----:B------:R-:W-:Y:S02]  /*14c0*/  ISETP.NE.U32.AND P2, PT, R96, RZ, PT ;  /* 0x000000ff6000720c */ /* 0x000fe40003f45070 */
[----:B------:R-:W-:Y:S02]  /*14d0*/  LOP3.LUT R11, R11, 0xffffffef, RZ, 0xc0, !PT ;  /* 0xffffffef0b0b7812 */ /* 0x000fe400078ec0ff */
[----:B------:R-:W1:Y:S01]  /*14e0*/  LDC R118, c[0x0][0x298] ;  /* 0x0000a600ff767b82 */ /* 0x000e620000000800 */
[----:B------:R-:W-:Y:S02]  /*14f0*/  ISETP.NE.AND.EX P2, PT, R97, RZ, PT, P2 ;  /* 0x000000ff6100720c */ /* 0x000fe40003f45320 */
        /* <DEDUP_REMOVED lines=12> */
.L_x_10750:
        /* <DEDUP_REMOVED lines=12> */
.L_x_10753:
[----:B------:R-:W-:-:S07]  /*1680*/  IMAD.MOV.U32 R8, RZ, RZ, R9 ;  /* 0x000000ffff087224 */ /* 0x000fce00078e0009 */
.L_x_10754:
[----:B------:R-:W-:Y:S05]  /*1690*/  BSYNC B2 ;  /* 0x0000000000027941 */ /* 0x000fea0003800000 */
.L_x_10752:
        /* <DEDUP_REMOVED lines=16> */
.L_x_10758:
[----:B------:R-:W-:Y:S05]  /*17a0*/  BSYNC B3 ;  /* 0x0000000000037941 */ /* 0x000fea0003800000 */
.L_x_10757:
        /* <DEDUP_REMOVED lines=44> */
.L_x_10756:
[----:B------:R-:W-:Y:S05]  /*1a70*/  BSYNC B2 ;  /* 0x0000000000027941 */ /* 0x000fea0003800000 */
.L_x_10755:
        /* <DEDUP_REMOVED lines=10> */
.L_x_10751:
        /* <DEDUP_REMOVED lines=12> */
.L_x_10760:
[----:B------:R-:W-:-:S07]  /*1be0*/  IMAD.MOV.U32 R8, RZ, RZ, R9 ;  /* 0x000000ffff087224 */ /* 0x000fce00078e0009 */
.L_x_10761:
[----:B------:R-:W-:Y:S05]  /*1bf0*/  BSYNC B2 ;  /* 0x0000000000027941 */ /* 0x000fea0003800000 */
.L_x_10759:
        /* <DEDUP_REMOVED lines=16> */
.L_x_10765:
[----:B------:R-:W-:Y:S05]  /*1d00*/  BSYNC B3 ;  /* 0x0000000000037941 */ /* 0x000fea0003800000 */
.L_x_10764:
        /* <DEDUP_REMOVED lines=44> */
.L_x_10763:
[----:B------:R-:W-:Y:S05]  /*1fd0*/  BSYNC B2 ;  /* 0x0000000000027941 */ /* 0x000fea0003800000 */
.L_x_10762:
        /* <DEDUP_REMOVED lines=15> */
.L_x_10766:
        /* <DEDUP_REMOVED lines=12> */
.L_x_10769:
[----:B------:R-:W-:-:S07]  /*2190*/  MOV R15, R9 ;  /* 0x00000009000f7202 */ /* 0x000fce0000000f00 */
.L_x_10770:
[----:B------:R-:W-:Y:S05]  /*21a0*/  BSYNC B2 ;  /* 0x0000000000027941 */ /* 0x000fea0003800000 */
.L_x_10768:
        /* <DEDUP_REMOVED lines=16> */
.L_x_10774:
[----:B------:R-:W-:Y:S05]  /*22b0*/  BSYNC B3 ;  /* 0x0000000000037941 */ /* 0x000fea0003800000 */
.L_x_10773:
        /* <DEDUP_REMOVED lines=44> */
.L_x_10772:
[----:B------:R-:W-:Y:S05]  /*2580*/  BSYNC B2 ;  /* 0x0000000000027941 */ /* 0x000fea0003800000 */
.L_x_10771:
        /* <DEDUP_REMOVED lines=10> */
.L_x_10767:
        /* <DEDUP_REMOVED lines=12> */
.L_x_10776:
[----:B------:R-:W-:-:S07]  /*26f0*/  MOV R92, R9 ;  /* 0x00000009005c7202 */ /* 0x000fce0000000f00 */
.L_x_10777:
[----:B------:R-:W-:Y:S05]  /*2700*/  BSYNC B2 ;  /* 0x0000000000027941 */ /* 0x000fea0003800000 */
.L_x_10775:
        /* <DEDUP_REMOVED lines=16> */
.L_x_10781:
[----:B------:R-:W-:Y:S05]  /*2810*/  BSYNC B3 ;  /* 0x0000000000037941 */ /* 0x000fea0003800000 */
.L_x_10780:
        /* <DEDUP_REMOVED lines=44> */
.L_x_10779:
[----:B------:R-:W-:Y:S05]  /*2ae0*/  BSYNC B2 ;  /* 0x0000000000027941 */ /* 0x000fea0003800000 */
.L_x_10778:
        /* <DEDUP_REMOVED lines=11> */
[----:B------:R-:W-:Y:S01]  /*2ba0*/  HADD2.F32 R8, -RZ, R29.H0_H0 ;  /* 0x2000001dff087230 */ /* 0x000fe20000004100 */
[----:B------:R-:W-:-:S04]  /*2bb0*/  MOV R92, R102 ;  /* 0x00000066005c7202 */ /* 0x000fc80000000f00 */
[----:B------:R-:W-:Y:S01]  /*2bc0*/  FADD.FTZ R97, R8, R97 ;  /* 0x0000006108617221 */ /* 0x000fe20000010000 */
[----:B------:R-:W-:Y:S06]  /*2bd0*/  BRA `(.L_x_10783) ;  /* 0x0000000400587947 */ /* 0x000fec0003800000 */
.L_x_10782:
        /* <DEDUP_REMOVED lines=12> */
.L_x_10785:
[----:B------:R-:W-:-:S07]  /*2ca0*/  IMAD.MOV.U32 R16, RZ, RZ, R9 ;  /* 0x000000ffff107224 */ /* 0x000fce00078e0009 */
.L_x_10786:
[----:B------:R-:W-:Y:S05]  /*2cb0*/  BSYNC B2 ;  /* 0x0000000000027941 */ /* 0x000fea0003800000 */
.L_x_10784:
        /* <DEDUP_REMOVED lines=16> */
.L_x_10790:
[----:B------:R-:W-:Y:S05]  /*2dc0*/  BSYNC B3 ;  /* 0x0000000000037941 */ /* 0x000fea0003800000 */
.L_x_10789:
        /* <DEDUP_REMOVED lines=44> */
.L_x_10788:
[----:B------:R-:W-:Y:S05]  /*3090*/  BSYNC B2 ;  /* 0x0000000000027941 */ /* 0x000fea0003800000 */
.L_x_10787:
        /* <DEDUP_REMOVED lines=10> */
.L_x_10783:
        /* <DEDUP_REMOVED lines=12> */
.L_x_10792:
[----:B------:R-:W-:-:S07]  /*3200*/  IMAD.MOV.U32 R8, RZ, RZ, R9 ;  /* 0x000000ffff087224 */ /* 0x000fce00078e0009 */
.L_x_10793:
[----:B------:R-:W-:Y:S05]  /*3210*/  BSYNC B2 ;  /* 0x0000000000027941 */ /* 0x000fea0003800000 */
.L_x_10791:
        /* <DEDUP_REMOVED lines=16> */
.L_x_10797:
[----:B------:R-:W-:Y:S05]  /*3320*/  BSYNC B3 ;  /* 0x0000000000037941 */ /* 0x000fea0003800000 */
.L_x_10796:
        /* <DEDUP_REMOVED lines=44> */
.L_x_10795:
[----:B------:R-:W-:Y:S05]  /*35f0*/  BSYNC B2 ;  /* 0x0000000000027941 */ /* 0x000fea0003800000 */
.L_x_10794:
        /* <DEDUP_REMOVED lines=11> */
[----:B------:R-:W-:Y:S02]  /*36b0*/  HADD2.F32 R93, -RZ, R29.H1_H1 ;  /* 0x3000001dff5d7230 */ /* 0x000fe40000004100 */
[----:B------:R-:W-:-:S03]  /*36c0*/  IMAD.MOV.U32 R92, RZ, RZ, R103 ;  /* 0x000000ffff5c7224 */ /* 0x000fc600078e0067 */
[----:B------:R-:W-:Y:S01]  /*36d0*/  FADD.FTZ R102, R93, R102 ;  /* 0x000000665d667221 */ /* 0x000fe20000010000 */
[----:B------:R-:W-:Y:S06]  /*36e0*/  BRA `(.L_x_10799) ;  /* 0x0000000400587947 */ /* 0x000fec0003800000 */
.L_x_10798:
        /* <DEDUP_REMOVED lines=12> */
.L_x_10801:
[----:B------:R-:W-:-:S07]  /*37b0*/  IMAD.MOV.U32 R17, RZ, RZ, R9 ;  /* 0x000000ffff117224 */ /* 0x000fce00078e0009 */
.L_x_10802:
[----:B------:R-:W-:Y:S05]  /*37c0*/  BSYNC B2 ;  /* 0x0000000000027941 */ /* 0x000fea0003800000 */
.L_x_10800:
        /* <DEDUP_REMOVED lines=16> */
.L_x_10806:
[----:B------:R-:W-:Y:S05]  /*38d0*/  BSYNC B3 ;  /* 0x0000000000037941 */ /* 0x000fea0003800000 */
.L_x_10805:
        /* <DEDUP_REMOVED lines=44> */
.L_x_10804:
[----:B------:R-:W-:Y:S05]  /*3ba0*/  BSYNC B2 ;  /* 0x0000000000027941 */ /* 0x000fea0003800000 */
.L_x_10803:
        /* <DEDUP_REMOVED lines=10> */
.L_x_10799:
        /* <DEDUP_REMOVED lines=12> */
.L_x_10808:
[----:B------:R-:W-:-:S07]  /*3d10*/  IMAD.MOV.U32 R8, RZ, RZ, R9 ;  /* 0x000000ffff087224 */ /* 0x000fce00078e0009 */
.L_x_10809:
[----:B------:R-:W-:Y:S05]  /*3d20*/  BSYNC B2 ;  /* 0x0000000000027941 */ /* 0x000fea0003800000 */
.L_x_10807:
        /* <DEDUP_REMOVED lines=16> */
.L_x_10813:
[----:B------:R-:W-:Y:S05]  /*3e30*/  BSYNC B3 ;  /* 0x0000000000037941 */ /* 0x000fea0003800000 */
.L_x_10812:
        /* <DEDUP_REMOVED lines=44> */
.L_x_10811:
[----:B------:R-:W-:Y:S05]  /*4100*/  BSYNC B2 ;  /* 0x0000000000027941 */ /* 0x000fea0003800000 */
.L_x_10810:
        /* <DEDUP_REMOVED lines=11> */
[----:B------:R-:W-:Y:S02]  /*41c0*/  HADD2.F32 R8, -RZ, R30.H0_H0 ;  /* 0x2000001eff087230 */ /* 0x000fe40000004100 */
[----:B------:R-:W-:-:S03]  /*41d0*/  IMAD.MOV.U32 R92, RZ, RZ, R93 ;  /* 0x000000ffff5c7224 */ /* 0x000fc600078e005d */
[----:B------:R-:W-:Y:S01]  /*41e0*/  FADD.FTZ R103, R8, R103 ;  /* 0x0000006708677221 */ /* 0x000fe20000010000 */
[----:B------:R-:W-:Y:S06]  /*41f0*/  BRA `(.L_x_10815) ;  /* 0x0000000400587947 */ /* 0x000fec0003800000 */
.L_x_10814:
        /* <DEDUP_REMOVED lines=12> */
.L_x_10817:
[----:B------:R-:W-:-:S07]  /*42c0*/  MOV R8, R9 ;  /* 0x0000000900087202 */ /* 0x000fce0000000f00 */
.L_x_10818:
[----:B------:R-:W-:Y:S05]  /*42d0*/  BSYNC B2 ;  /* 0x0000000000027941 */ /* 0x000fea0003800000 */
.L_x_10816:
        /* <DEDUP_REMOVED lines=16> */
.L_x_10822:
[----:B------:R-:W-:Y:S05]  /*43e0*/  BSYNC B3 ;  /* 0x0000000000037941 */ /* 0x000fea0003800000 */
.L_x_10821:
        /* <DEDUP_REMOVED lines=44> */
.L_x_10820:
[----:B------:R-:W-:Y:S05]  /*46b0*/  BSYNC B2 ;  /* 0x0000000000027941 */ /* 0x000fea0003800000 */
.L_x_10819:
        /* <DEDUP_REMOVED lines=10> */
.L_x_10815:
        /* <DEDUP_REMOVED lines=12> */
.L_x_10824:
[----:B------:R-:W-:-:S07]  /*4820*/  MOV R108, R9 ;  /* 0x00000009006c7202 */ /* 0x000fce0000000f00 */
.L_x_10825:
[----:B------:R-:W-:Y:S05]  /*4830*/  BSYNC B2 ;  /* 0x0000000000027941 */ /* 0x000fea0003800000 */
.L_x_10823:
        /* <DEDUP_REMOVED lines=16> */
.L_x_10829:
[----:B------:R-:W-:Y:S05]  /*4940*/  BSYNC B3 ;  /* 0x0000000000037941 */ /* 0x000fea0003800000 */
.L_x_10828:
        /* <DEDUP_REMOVED lines=44> */
.L_x_10827:
[----:B------:R-:W-:Y:S05]  /*4c10*/  BSYNC B2 ;  /* 0x0000000000027941 */ /* 0x000fea0003800000 */
.L_x_10826:
        /* <DEDUP_REMOVED lines=13> */
.L_x_10830:
        /* <DEDUP_REMOVED lines=12> */
.L_x_10833:
[----:B------:R-:W-:-:S07]  /*4db0*/  IMAD.MOV.U32 R19, RZ, RZ, R9 ;  /* 0x000000ffff137224 */ /* 0x000fce00078e0009 */
.L_x_10834:
[----:B------:R-:W-:Y:S05]  /*4dc0*/  BSYNC B2 ;  /* 0x0000000000027941 */ /* 0x000fea0003800000 */
.L_x_10832:
        /* <DEDUP_REMOVED lines=16> */
.L_x_10838:
[----:B------:R-:W-:Y:S05]  /*4ed0*/  BSYNC B3 ;  /* 0x0000000000037941 */ /* 0x000fea0003800000 */
.L_x_10837:
        /* <DEDUP_REMOVED lines=44> */
.L_x_10836:
[----:B------:R-:W-:Y:S05]  /*51a0*/  BSYNC B2 ;  /* 0x0000000000027941 */ /* 0x000fea0003800000 */
.L_x_10835:
        /* <DEDUP_REMOVED lines=10> */
.L_x_10831:
        /* <DEDUP_REMOVED lines=12> */
.L_x_10840:
[----:B------:R-:W-:-:S07]  /*5310*/  IMAD.MOV.U32 R94, RZ, RZ, R9 ;  /* 0x000000ffff5e7224 */ /* 0x000fce00078e0009 */
.L_x_10841:
[----:B------:R-:W-:Y:S05]  /*5320*/  BSYNC B2 ;  /* 0x0000000000027941 */ /* 0x000fea0003800000 */
.L_x_10839:
        /* <DEDUP_REMOVED lines=16> */
.L_x_10845:
[----:B------:R-:W-:Y:S05]  /*5430*/  BSYNC B3 ;  /* 0x0000000000037941 */ /* 0x000fea0003800000 */
.L_x_10844:
        /* <DEDUP_REMOVED lines=44> */
.L_x_10843:
[----:B------:R-:W-:Y:S05]  /*5700*/  BSYNC B2 ;  /* 0x0000000000027941 */ /* 0x000fea0003800000 */
.L_x_10842:
        /* <DEDUP_REMOVED lines=9> */
[----:B------:R-:W-:-:S05]  /*57a0*/  HADD2.F32 R92, -RZ, R31.H0_H0 ;  /* 0x2000001fff5c7230 */ /* 0x000fca0000004100 */
[----:B------:R-:W-:Y:S01]  /*57b0*/  FADD.FTZ R109, R92, R109 ;  /* 0x0000006d5c6d7221 */ /* 0x000fe20000010000 */
[----:B------:R-:W-:Y:S01]  /*57c0*/  IMAD.MOV.U32 R92, RZ, RZ, R8 ;  /* 0x000000ffff5c7224 */ /* 0x000fe200078e0008 */
[----:B------:R-:W-:Y:S06]  /*57d0*/  BRA `(.L_x_10847) ;  /* 0x0000000400587947 */ /* 0x000fec0003800000 */
.L_x_10846:
        /* <DEDUP_REMOVED lines=12> */
.L_x_10849:
[----:B------:R-:W-:-:S07]  /*58a0*/  IMAD.MOV.U32 R20, RZ, RZ, R9 ;  /* 0x000000ffff147224 */ /* 0x000fce00078e0009 */
.L_x_10850:
[----:B------:R-:W-:Y:S05]  /*58b0*/  BSYNC B2 ;  /* 0x0000000000027941 */ /* 0x000fea0003800000 */
.L_x_10848:
        /* <DEDUP_REMOVED lines=16> */
.L_x_10854:
[----:B------:R-:W-:Y:S05]  /*59c0*/  BSYNC B3 ;  /* 0x0000000000037941 */ /* 0x000fea0003800000 */
.L_x_10853:
        /* <DEDUP_REMOVED lines=44> */
.L_x_10852:
[----:B------:R-:W-:Y:S05]  /*5c90*/  BSYNC B2 ;  /* 0x0000000000027941 */ /* 0x000fea0003800000 */
.L_x_10851:
        /* <DEDUP_REMOVED lines=10> */
.L_x_10847:
        /* <DEDUP_REMOVED lines=12> */
.L_x_10856:
[----:B------:R-:W-:-:S07]  /*5e00*/  IMAD.MOV.U32 R94, RZ, RZ, R9 ;  /* 0x000000ffff5e7224 */ /* 0x000fce00078e0009 */
.L_x_10857:
[----:B------:R-:W-:Y:S05]  /*5e10*/  BSYNC B2 ;  /* 0x0000000000027941 */ /* 0x000fea0003800000 */
.L_x_10855:
        /* <DEDUP_REMOVED lines=16> */
.L_x_10861:
[----:B------:R-:W-:Y:S05]  /*5f20*/  BSYNC B3 ;  /* 0x0000000000037941 */ /* 0x000fea0003800000 */
.L_x_10860:
        /* <DEDUP_REMOVED lines=44> */
.L_x_10859:
[----:B------:R-:W-:Y:S05]  /*61f0*/  BSYNC B2 ;  /* 0x0000000000027941 */ /* 0x000fea0003800000 */
.L_x_10858:
        /* <DEDUP_REMOVED lines=13> */
.L_x_10862:
        /* <DEDUP_REMOVED lines=12> */
.L_x_10865:
[----:B------:R-:W-:-:S07]  /*6390*/  MOV R21, R9 ;  /* 0x0000000900157202 */ /* 0x000fce0000000f00 */
.L_x_10866:
[----:B------:R-:W-:Y:S05]  /*63a0*/  BSYNC B2 ;  /* 0x0000000000027941 */ /* 0x000fea0003800000 */
.L_x_10864:
        /* <DEDUP_REMOVED lines=16> */
.L_x_10870:
[----:B------:R-:W-:Y:S05]  /*64b0*/  BSYNC B3 ;  /* 0x0000000000037941 */ /* 0x000fea0003800000 */
.L_x_10869:
        /* <DEDUP_REMOVED lines=44> */
.L_x_10868:
[----:B------:R-:W-:Y:S05]  /*6780*/  BSYNC B2 ;  /* 0x0000000000027941 */ /* 0x000fea0003800000 */
.L_x_10867:
        /* <DEDUP_REMOVED lines=10> */
.L_x_10863:
        /* <DEDUP_REMOVED lines=54> */
.L_x_10871:
[----:B------:R-:W-:-:S07]  /*6b90*/  VIADD R117, R12, 0x20 ;  /* 0x000000200c757836 */ /* 0x000fce0000000000 */
.L_x_10742:
[----:B------:R-:W-:Y:S05]  /*6ba0*/  BSYNC B1 ;  /* 0x0000000000017941 */ /* 0x000fea0003800000 */
.L_x_10741:
        /* <DEDUP_REMOVED lines=29> */
.L_x_10875:
[----:B------:R-:W-:-:S07]  /*6d80*/  MOV R22, R9 ;  /* 0x0000000900167202 */ /* 0x000fce0000000f00 */
.L_x_10876:
[----:B------:R-:W-:Y:S05]  /*6d90*/  BSYNC B2 ;  /* 0x0000000000027941 */ /* 0x000fea0003800000 */
.L_x_10874:
        /* <DEDUP_REMOVED lines=16> */
.L_x_10880:
[----:B------:R-:W-:Y:S05]  /*6ea0*/  BSYNC B3 ;  /* 0x0000000000037941 */ /* 0x000fea0003800000 */
.L_x_10879:
        /* <DEDUP_REMOVED lines=44> */
.L_x_10878:
[----:B------:R-:W-:Y:S05]  /*7170*/  BSYNC B2 ;  /* 0x0000000000027941 */ /* 0x000fea0003800000 */
.L_x_10877:
[----:B------:R-:W0:Y:S01]  /*7180*/  LDC R144, c[0x0][0x294] ;  /* 0x0000a500ff907b82 */ /* 0x000e220000000800 */
[----:B------:R-:W-:Y:S01]  /*7190*/  I2FP.F32.U32 R105, R22 ;  /* 0x0000001600697245 */ /* 0x000fe20000201000 */
[----:B------:R-:W-:Y:S01]  /*71a0*/  IMAD.MOV.U32 R118, RZ, RZ, 0x2f800000 ;  /* 0x2f800000ff767424 */ /* 0x000fe200078e00ff */
[----:B------:R-:W-:Y:S01]  /*71b0*/  ISETP.NE.U32.AND P2, PT, R98, RZ, PT ;  /* 0x000000ff6200720c */ /* 0x000fe20003f45070 */
[----:B-----5:R-:W-:Y:S01]  /*71c0*/  HADD2.F32 R8, -RZ, R92.H0_H0 ;  /* 0x2000005cff087230 */ /* 0x020fe20000004100 */
[----:B------:R-:W-:Y:S01]  /*71d0*/  LOP3.LUT R11, R11, 0xffffffef, RZ, 0xc0, !PT ;  /* 0xffffffef0b0b7812 */ /* 0x000fe200078ec0ff */
[----:B------:R-:W-:Y:S01]  /*71e0*/  FFMA.FTZ R105, R105, R118, 1.1641532182693481445e-10 ;  /* 0x2f00000069697423 */ /* 0x000fe20000010076 */
[----:B------:R-:W-:Y:S01]  /*71f0*/  ISETP.NE.AND.EX P2, PT, R99, RZ, PT, P2 ;  /* 0x000000ff6300720c */ /* 0x000fe20003f45320 */
[----:B------:R-:W1:Y:S03]  /*7200*/  LDC R119, c[0x0][0x298] ;  /* 0x0000a600ff777b82 */ /* 0x000e660000000800 */
[----:B0-----:R-:W-:Y:S01]  /*7210*/  FSETP.GTU.FTZ.AND P3, PT, R105, R144, PT ;  /* 0x000000906900720b */ /* 0x001fe20003f7c000 */
[----:B-1----:R-:W-:-:S12]  /*7220*/  FMUL.FTZ R8, R8, R119 ;  /* 0x0000007708087220 */ /* 0x002fd80000410000 */
        /* <DEDUP_REMOVED lines=9> */
.L_x_10881:
        /* <DEDUP_REMOVED lines=12> */
.L_x_10884:
[----:B------:R-:W-:-:S07]  /*7380*/  MOV R8, R9 ;  /* 0x0000000900087202 */ /* 0x000fce0000000f00 */
.L_x_10885:
[----:B------:R-:W-:Y:S05]  /*7390*/  BSYNC B2 ;  /* 0x0000000000027941 */ /* 0x000fea0003800000 */
.L_x_10883:
        /* <DEDUP_REMOVED lines=16> */
.L_x_10889:
[----:B------:R-:W-:Y:S05]  /*74a0*/  BSYNC B3 ;  /* 0x0000000000037941 */ /* 0x000fea0003800000 */
.L_x_10888:
        /* <DEDUP_REMOVED lines=44> */
.L_x_10887:
[----:B------:R-:W-:Y:S05]  /*7770*/  BSYNC B2 ;  /* 0x0000000000027941 */ /* 0x000fea0003800000 */
.L_x_10886:
        /* <DEDUP_REMOVED lines=10> */
.L_x_10882:
        /* <DEDUP_REMOVED lines=12> */
.L_x_10891:
[----:B------:R-:W-:-:S07]  /*78e0*/  MOV R8, R9 ;  /* 0x0000000900087202 */ /* 0x000fce0000000f00 */
.L_x_10892:
[----:B------:R-:W-:Y:S05]  /*78f0*/  BSYNC B2 ;  /* 0x0000000000027941 */ /* 0x000fea0003800000 */
.L_x_10890:
        /* <DEDUP_REMOVED lines=16> */
.L_x_10896:
[----:B------:R-:W-:Y:S05]  /*7a00*/  BSYNC B3 ;  /* 0x0000000000037941 */ /* 0x000fea0003800000 */
.L_x_10895:
        /* <DEDUP_REMOVED lines=44> */
.L_x_10894:
[----:B------:R-:W-:Y:S05]  /*7cd0*/  BSYNC B2 ;  /* 0x0000000000027941 */ /* 0x000fea0003800000 */
.L_x_10893:
        /* <DEDUP_REMOVED lines=15> */
.L_x_10897:
        /* <DEDUP_REMOVED lines=12> */
.L_x_10900:
[----:B------:R-:W-:-:S07]  /*7e90*/  IMAD.MOV.U32 R15, RZ, RZ, R9 ;  /* 0x000000ffff0f7224 */ /* 0x000fce00078e0009 */
.L_x_10901:
[----:B------:R-:W-:Y:S05]  /*7ea0*/  BSYNC B2 ;  /* 0x0000000000027941 */ /* 0x000fea0003800000 */
.L_x_10899:
        /* <DEDUP_REMOVED lines=16> */
.L_x_10905:
[----:B------:R-:W-:Y:S05]  /*7fb0*/  BSYNC B3 ;  /* 0x0000000000037941 */ /* 0x000fea0003800000 */
.L_x_10904:
        /* <DEDUP_REMOVED lines=44> */
.L_x_10903:
[----:B------:R-:W-:Y:S05]  /*8280*/  BSYNC B2 ;  /* 0x0000000000027941 */ /* 0x000fea0003800000 */
.L_x_10902:
        /* <DEDUP_REMOVED lines=10> */
.L_x_10898:
        /* <DEDUP_REMOVED lines=12> */
.L_x_10907:
[----:B------:R-:W-:-:S07]  /*83f0*/  IMAD.MOV.U32 R8, RZ, RZ, R9 ;  /* 0x000000ffff087224 */ /* 0x000fce00078e0009 */
.L_x_10908:
[----:B------:R-:W-:Y:S05]  /*8400*/  BSYNC B2 ;  /* 0x0000000000027941 */ /* 0x000fea0003800000 */
.L_x_10906:
        /* <DEDUP_REMOVED lines=16> */
.L_x_10912:
[----:B------:R-:W-:Y:S05]  /*8510*/  BSYNC B3 ;  /* 0x0000000000037941 */ /* 0x000fea0003800000 */
.L_x_10911:
        /* <DEDUP_REMOVED lines=44> */
.L_x_10910:
[----:B------:R-:W-:Y:S05]  /*87e0*/  BSYNC B2 ;  /* 0x0000000000027941 */ /* 0x000fea0003800000 */
.L_x_10909:
        /* <DEDUP_REMOVED lines=11> */
[----:B------:R-:W-:Y:S02]  /*88a0*/  HADD2.F32 R8, -RZ, R29.H0_H0 ;  /* 0x2000001dff087230 */ /* 0x000fe40000004100 */
[----:B------:R-:W-:-:S03]  /*88b0*/  IMAD.MOV.U32 R105, RZ, RZ, R104 ;  /* 0x000000ffff697224 */ /* 0x000fc600078e0068 */
[----:B------:R-:W-:Y:S01]  /*88c0*/  FADD.FTZ R99, R8, R99 ;  /* 0x0000006308637221 */ /* 0x000fe20000010000 */
[----:B------:R-:W-:Y:S06]  /*88d0*/  BRA `(.L_x_10914) ;  /* 0x0000000400587947 */ /* 0x000fec0003800000 */
.L_x_10913:
        /* <DEDUP_REMOVED lines=12> */
.L_x_10916:
[----:B------:R-:W-:-:S07]  /*89a0*/  IMAD.MOV.U32 R8, RZ, RZ, R9 ;  /* 0x000000ffff087224 */ /* 0x000fce00078e0009 */
.L_x_10917:
[----:B------:R-:W-:Y:S05]  /*89b0*/  BSYNC B2 ;  /* 0x0000000000027941 */ /* 0x000fea0003800000 */
.L_x_10915:
        /* <DEDUP_REMOVED lines=16> */
.L_x_10921:
[----:B------:R-:W-:Y:S05]  /*8ac0*/  BSYNC B3 ;  /* 0x0000000000037941 */ /* 0x000fea0003800000 */
.L_x_10920:
        /* <DEDUP_REMOVED lines=44> */
.L_x_10919:
[----:B------:R-:W-:Y:S05]  /*8d90*/  BSYNC B2 ;  /* 0x0000000000027941 */ /* 0x000fea0003800000 */
.L_x_10918:
        /* <DEDUP_REMOVED lines=10> */
.L_x_10914:
        /* <DEDUP_REMOVED lines=12> */
.L_x_10923:
[----:B------:R-:W-:-:S07]  /*8f00*/  IMAD.MOV.U32 R92, RZ, RZ, R9 ;  /* 0x000000ffff5c7224 */ /* 0x000fce00078e0009 */
.L_x_10924:
[----:B------:R-:W-:Y:S05]  /*8f10*/  BSYNC B2 ;  /* 0x0000000000027941 */ /* 0x000fea0003800000 */
.L_x_10922:
        /* <DEDUP_REMOVED lines=16> */
.L_x_10928:
[----:B------:R-:W-:Y:S05]  /*9020*/  BSYNC B3 ;  /* 0x0000000000037941 */ /* 0x000fea0003800000 */
.L_x_10927:
        /* <DEDUP_REMOVED lines=44> */
.L_x_10926:
[----:B------:R-:W-:Y:S05]  /*92f0*/  BSYNC B2 ;  /* 0x0000000000027941 */ /* 0x000fea0003800000 */
.L_x_10925:
        /* <DEDUP_REMOVED lines=15> */
.L_x_10929:
        /* <DEDUP_REMOVED lines=12> */
.L_x_10932:
[----:B------:R-:W-:-:S07]  /*94b0*/  MOV R8, R9 ;  /* 0x0000000900087202 */ /* 0x000fce0000000f00 */
.L_x_10933:
[----:B------:R-:W-:Y:S05]  /*94c0*/  BSYNC B2 ;  /* 0x0000000000027941 */ /* 0x000fea0003800000 */
.L_x_10931:
        /* <DEDUP_REMOVED lines=16> */
.L_x_10937:
[----:B------:R-:W-:Y:S05]  /*95d0*/  BSYNC B3 ;  /* 0x0000000000037941 */ /* 0x000fea0003800000 */
.L_x_10936:
        /* <DEDUP_REMOVED lines=44> */
.L_x_10935:
[----:B------:R-:W-:Y:S05]  /*98a0*/  BSYNC B2 ;  /* 0x0000000000027941 */ /* 0x000fea0003800000 */
.L_x_10934:
        /* <DEDUP_REMOVED lines=10> */
.L_x_10930:
        /* <DEDUP_REMOVED lines=12> */
.L_x_10939:
[----:B------:R-:W-:-:S07]  /*9a10*/  MOV R105, R9 ;  /* 0x0000000900697202 */ /* 0x000fce0000000f00 */
.L_x_10940:
[----:B------:R-:W-:Y:S05]  /*9a20*/  BSYNC B2 ;  /* 0x0000000000027941 */ /* 0x000fea0003800000 */
.L_x_10938:
        /* <DEDUP_REMOVED lines=16> */
.L_x_10944:
[----:B------:R-:W-:Y:S05]  /*9b30*/  BSYNC B3 ;  /* 0x0000000000037941 */ /* 0x000fea0003800000 */
.L_x_10943:
        /* <DEDUP_REMOVED lines=44> */
.L_x_10942:
[----:B------:R-:W-:Y:S05]  /*9e00*/  BSYNC B2 ;  /* 0x0000000000027941 */ /* 0x000fea0003800000 */
.L_x_10941:
        /* <DEDUP_REMOVED lines=15> */
.L_x_10945:
        /* <DEDUP_REMOVED lines=12> */
.L_x_10948:
[----:B------:R-:W-:-:S07]  /*9fc0*/  IMAD.MOV.U32 R18, RZ, RZ, R9 ;  /* 0x000000ffff127224 */ /* 0x000fce00078e0009 */
.L_x_10949:
[----:B------:R-:W-:Y:S05]  /*9fd0*/  BSYNC B2 ;  /* 0x0000000000027941 */ /* 0x000fea0003800000 */
.L_x_10947:
        /* <DEDUP_REMOVED lines=16> */
.L_x_10953:
[----:B------:R-:W-:Y:S05]  /*a0e0*/  BSYNC B3 ;  /* 0x0000000000037941 */ /* 0x000fea0003800000 */
.L_x_10952:
        /* <DEDUP_REMOVED lines=44> */
.L_x_10951:
[----:B------:R-:W-:Y:S05]  /*a3b0*/  BSYNC B2 ;  /* 0x0000000000027941 */ /* 0x000fea0003800000 */
.L_x_10950:
        /* <DEDUP_REMOVED lines=10> */
.L_x_10946:
        /* <DEDUP_REMOVED lines=12> */
.L_x_10955:
[----:B------:R-:W-:-:S07]  /*a520*/  IMAD.MOV.U32 R110, RZ, RZ, R9 ;  /* 0x000000ffff6e7224 */ /* 0x000fce00078e0009 */
.L_x_10956:
[----:B------:R-:W-:Y:S05]  /*a530*/  BSYNC B2 ;  /* 0x0000000000027941 */ /* 0x000fea0003800000 */
.L_x_10954:
        /* <DEDUP_REMOVED lines=16> */
.L_x_10960:
[----:B------:R-:W-:Y:S05]  /*a640*/  BSYNC B3 ;  /* 0x0000000000037941 */ /* 0x000fea0003800000 */
.L_x_10959:
        /* <DEDUP_REMOVED lines=44> */
.L_x_10958:
[----:B------:R-:W-:Y:S05]  /*a910*/  BSYNC B2 ;  /* 0x0000000000027941 */ /* 0x000fea0003800000 */
.L_x_10957:
        /* <DEDUP_REMOVED lines=9> */
[----:B------:R-:W-:Y:S02]  /*a9b0*/  HADD2.F32 R93, -RZ, R30.H1_H1 ;  /* 0x3000001eff5d7230 */ /* 0x000fe40000004100 */
[----:B------:R-:W-:-:S03]  /*a9c0*/  IMAD.MOV.U32 R92, RZ, RZ, R8 ;  /* 0x000000ffff5c7224 */ /* 0x000fc600078e0008 */
[----:B------:R-:W-:Y:S01]  /*a9d0*/  FADD.FTZ R110, R93, R110 ;  /* 0x0000006e5d6e7221 */ /* 0x000fe20000010000 */
[----:B------:R-:W-:Y:S06]  /*a9e0*/  BRA `(.L_x_10962) ;  /* 0x0000000400587947 */ /* 0x000fec0003800000 */
.L_x_10961:
        /* <DEDUP_REMOVED lines=12> */
.L_x_10964:
[----:B------:R-:W-:-:S07]  /*aab0*/  IMAD.MOV.U32 R19, RZ, RZ, R9 ;  /* 0x000000ffff137224 */ /* 0x000fce00078e0009 */
.L_x_10965:
[----:B------:R-:W-:Y:S05]  /*aac0*/  BSYNC B2 ;  /* 0x0000000000027941 */ /* 0x000fea0003800000 */
.L_x_10963:
        /* <DEDUP_REMOVED lines=16> */
.L_x_10969:
[----:B------:R-:W-:Y:S05]  /*abd0*/  BSYNC B3 ;  /* 0x0000000000037941 */ /* 0x000fea0003800000 */
.L_x_10968:
        /* <DEDUP_REMOVED lines=44> */
.L_x_10967:
[----:B------:R-:W-:Y:S05]  /*aea0*/  BSYNC B2 ;  /* 0x0000000000027941 */ /* 0x000fea0003800000 */
.L_x_10966:
        /* <DEDUP_REMOVED lines=10> */
.L_x_10962:
        /* <DEDUP_REMOVED lines=12> */
.L_x_10971:
[----:B------:R-:W-:-:S07]  /*b010*/  IMAD.MOV.U32 R94, RZ, RZ, R9 ;  /* 0x000000ffff5e7224 */ /* 0x000fce00078e0009 */
.L_x_10972:
[----:B------:R-:W-:Y:S05]  /*b020*/  BSYNC B2 ;  /* 0x0000000000027941 */ /* 0x000fea0003800000 */
.L_x_10970:
        /* <DEDUP_REMOVED lines=16> */
.L_x_10976:
[----:B------:R-:W-:Y:S05]  /*b130*/  BSYNC B3 ;  /* 0x0000000000037941 */ /* 0x000fea0003800000 */
.L_x_10975:
        /* <DEDUP_REMOVED lines=44> */
.L_x_10974:
[----:B------:R-:W-:Y:S05]  /*b400*/  BSYNC B2 ;  /* 0x0000000000027941 */ /* 0x000fea0003800000 */
.L_x_10973:
        /* <DEDUP_REMOVED lines=13> */
.L_x_10977:
        /* <DEDUP_REMOVED lines=12> */
.L_x_10980:
[----:B------:R-:W-:-:S07]  /*b5a0*/  MOV R20, R9 ;  /* 0x0000000900147202 */ /* 0x000fce0000000f00 */
.L_x_10981:
[----:B------:R-:W-:Y:S05]  /*b5b0*/  BSYNC B2 ;  /* 0x0000000000027941 */ /* 0x000fea0003800000 */
.L_x_10979:
        /* <DEDUP_REMOVED lines=16> */
.L_x_10985:
[----:B------:R-:W-:Y:S05]  /*b6c0*/  BSYNC B3 ;  /* 0x0000000000037941 */ /* 0x000fea0003800000 */
.L_x_10984:
        /* <DEDUP_REMOVED lines=44> */
.L_x_10983:
[----:B------:R-:W-:Y:S05]  /*b990*/  BSYNC B2 ;  /* 0x0000000000027941 */ /* 0x000fea0003800000 */
.L_x_10982:
        /* <DEDUP_REMOVED lines=10> */
.L_x_10978:
        /* <DEDUP_REMOVED lines=12> */
.L_x_10987:
[----:B------:R-:W-:-:S07]  /*bb00*/  MOV R94, R9 ;  /* 0x00000009005e7202 */ /* 0x000fce0000000f00 */
.L_x_10988:
[----:B------:R-:W-:Y:S05]  /*bb10*/  BSYNC B2 ;  /* 0x0000000000027941 */ /* 0x000fea0003800000 */
.L_x_10986:
        /* <DEDUP_REMOVED lines=16> */
.L_x_10992:
[----:B------:R-:W-:Y:S05]  /*bc20*/  BSYNC B3 ;  /* 0x0000000000037941 */ /* 0x000fea0003800000 */
.L_x_10991:
        /* <DEDUP_REMOVED lines=44> */
.L_x_10990:
[----:B------:R-:W-:Y:S05]  /*bef0*/  BSYNC B2 ;  /* 0x0000000000027941 */ /* 0x000fea0003800000 */
.L_x_10989:
        /* <DEDUP_REMOVED lines=9> */
[----:B------:R-:W-:-:S05]  /*bf90*/  HADD2.F32 R8, -RZ, R31.H1_H1 ;  /* 0x3000001fff087230 */ /* 0x000fca0000004100 */
[----:B------:R-:W-:Y:S01]  /*bfa0*/  FADD.FTZ R115, R8, R115 ;  /* 0x0000007308737221 */ /* 0x000fe20000010000 */
[----:B------:R-:W-:Y:S01]  /*bfb0*/  MOV R8, R93 ;  /* 0x0000005d00087202 */ /* 0x000fe20000000f00 */
[----:B------:R-:W-:Y:S06]  /*bfc0*/  BRA `(.L_x_10994) ;  /* 0x0000000400587947 */ /* 0x000fec0003800000 */
.L_x_10993:
        /* <DEDUP_REMOVED lines=12> */
.L_x_10996:
[----:B------:R-:W-:-:S07]  /*c090*/  IMAD.MOV.U32 R21, RZ, RZ, R9 ;  /* 0x000000ffff157224 */ /* 0x000fce00078e0009 */
.L_x_10997:
[----:B------:R-:W-:Y:S05]  /*c0a0*/  BSYNC B2 ;  /* 0x0000000000027941 */ /* 0x000fea0003800000 */
.L_x_10995:
        /* <DEDUP_REMOVED lines=16> */
.L_x_11001:
[----:B------:R-:W-:Y:S05]  /*c1b0*/  BSYNC B3 ;  /* 0x0000000000037941 */ /* 0x000fea0003800000 */
.L_x_11000:
        /* <DEDUP_REMOVED lines=44> */
.L_x_10999:
[----:B------:R-:W-:Y:S05]  /*c480*/  BSYNC B2 ;  /* 0x0000000000027941 */ /* 0x000fea0003800000 */
.L_x_10998:
        /* <DEDUP_REMOVED lines=10> */
.L_x_10994:
        /* <DEDUP_REMOVED lines=24> */
[----:B------:R-:W-:-:S04]  /*c6b0*/  SHF.L.U32 R146, R117, 0x3, RZ ;  /* 0x0000000375927819 */ /* 0x000fc800000006ff */
        /* <DEDUP_REMOVED lines=29> */
.L_x_11002:
[----:B------:R-:W-:-:S07]  /*c890*/  IADD3 R117, R117, 0x20, RZ ;  /* 0x0000002075757810 */ /* 0x000fce0007ffe0ff */
.L_x_10873:
[----:B------:R-:W-:Y:S05]  /*c8a0*/  BSYNC B1 ;  /* 0x0000000000017941 */ /* 0x000fea0003800000 */
.L_x_10872:
        /* <DEDUP_REMOVED lines=29> */
.L_x_11006:
[----:B------:R-:W-:-:S07]  /*ca80*/  IMAD.MOV.U32 R23, RZ, RZ, R9 ;  /* 0x000000ffff177224 */ /* 0x000fce00078e0009 */
.L_x_11007:
[----:B------:R-:W-:Y:S05]  /*ca90*/  BSYNC B2 ;  /* 0x0000000000027941 */ /* 0x000fea0003800000 */
.L_x_11005:
        /* <DEDUP_REMOVED lines=16> */
.L_x_11011:
[----:B------:R-:W-:Y:S05]  /*cba0*/  BSYNC B3 ;  /* 0x0000000000037941 */ /* 0x000fea0003800000 */
.L_x_11010:
        /* <DEDUP_REMOVED lines=44> */
.L_x_11009:
[----:B------:R-:W-:Y:S05]  /*ce70*/  BSYNC B2 ;  /* 0x0000000000027941 */ /* 0x000fea0003800000 */
.L_x_11008:
        /* <DEDUP_REMOVED lines=20> */
.L_x_11012:
        /* <DEDUP_REMOVED lines=12> */
.L_x_11015:
[----:B------:R-:W-:-:S07]  /*d080*/  IMAD.MOV.U32 R8, RZ, RZ, R9 ;  /* 0x000000ffff087224 */ /* 0x000fce00078e0009 */
.L_x_11016:
[----:B------:R-:W-:Y:S05]  /*d090*/  BSYNC B2 ;  /* 0x0000000000027941 */ /* 0x000fea0003800000 */
.L_x_11014:
        /* <DEDUP_REMOVED lines=16> */
.L_x_11020:
[----:B------:R-:W-:Y:S05]  /*d1a0*/  BSYNC B3 ;  /* 0x0000000000037941 */ /* 0x000fea0003800000 */
.L_x_11019:
        /* <DEDUP_REMOVED lines=44> */
.L_x_11018:
[----:B------:R-:W-:Y:S05]  /*d470*/  BSYNC B2 ;  /* 0x0000000000027941 */ /* 0x000fea0003800000 */
.L_x_11017:
        /* <DEDUP_REMOVED lines=10> */
.L_x_11013:
        /* <DEDUP_REMOVED lines=12> */
.L_x_11022:
[----:B------:R-:W-:-:S07]  /*d5e0*/  MOV R8, R9 ;  /* 0x0000000900087202 */ /* 0x000fce0000000f00 */
.L_x_11023:
[----:B------:R-:W-:Y:S05]  /*d5f0*/  BSYNC B2 ;  /* 0x0000000000027941 */ /* 0x000fea0003800000 */
.L_x_11021:
        /* <DEDUP_REMOVED lines=16> */
.L_x_11027:
[----:B------:R-:W-:Y:S05]  /*d700*/  BSYNC B3 ;  /* 0x0000000000037941 */ /* 0x000fea0003800000 */
.L_x_11026:
        /* <DEDUP_REMOVED lines=44> */
.L_x_11025:
[----:B------:R-:W-:Y:S05]  /*d9d0*/  BSYNC B2 ;  /* 0x0000000000027941 */ /* 0x000fea0003800000 */
.L_x_11024:
        /* <DEDUP_REMOVED lines=15> */
.L_x_11028:
        /* <DEDUP_REMOVED lines=12> */
.L_x_11031:
[----:B------:R-:W-:-:S07]  /*db90*/  IMAD.MOV.U32 R15, RZ, RZ, R9 ;  /* 0x000000ffff0f7224 */ /* 0x000fce00078e0009 */
.L_x_11032:
[----:B------:R-:W-:Y:S05]  /*dba0*/  BSYNC B2 ;  /* 0x0000000000027941 */ /* 0x000fea0003800000 */
.L_x_11030:
        /* <DEDUP_REMOVED lines=16> */
.L_x_11036:
[----:B------:R-:W-:Y:S05]  /*dcb0*/  BSYNC B3 ;  /* 0x0000000000037941 */ /* 0x000fea0003800000 */
.L_x_11035:
        /* <DEDUP_REMOVED lines=44> */
.L_x_11034:
[----:B------:R-:W-:Y:S05]  /*df80*/  BSYNC B2 ;  /* 0x0000000000027941 */ /* 0x000fea0003800000 */
.L_x_11033:
        /* <DEDUP_REMOVED lines=10> */
.L_x_11029:
        /* <DEDUP_REMOVED lines=12> */
.L_x_11038:
[----:B------:R-:W-:-:S07]  /*e0f0*/  MOV R8, R9 ;  /* 0x0000000900087202 */ /* 0x000fce0000000f00 */
.L_x_11039:
[----:B------:R-:W-:Y:S05]  /*e100*/  BSYNC B2 ;  /* 0x0000000000027941 */ /* 0x000fea0003800000 */
.L_x_11037:
        /* <DEDUP_REMOVED lines=16> */
.L_x_11043:
[----:B------:R-:W-:Y:S05]  /*e210*/  BSYNC B3 ;  /* 0x0000000000037941 */ /* 0x000fea0003800000 */
.L_x_11042:
        /* <DEDUP_REMOVED lines=42> */
[----:B------:R-:W-:Y:S01]  /*e4c0*/  HFMA2.MMA R106, -RZ, RZ, 0, 0 ;  /* 0x00000000ff6a7435 */ /* 0x000fe200000001ff */
[----:B------:R-:W-:-:S10]  /*e4d0*/  LOP3.LUT R6, R107, UR35, R6, 0x96, !PT ;  /* 0x000000236b067c12 */ /* 0x000fd4000f8e9606 */
.L_x_11041:
[----:B------:R-:W-:Y:S05]  /*e4e0*/  BSYNC B2 ;  /* 0x0000000000027941 */ /* 0x000fea0003800000 */
.L_x_11040:
        /* <DEDUP_REMOVED lines=15> */
.L_x_11044:
        /* <DEDUP_REMOVED lines=12> */
.L_x_11047:
[----:B------:R-:W-:-:S07]  /*e6a0*/  IMAD.MOV.U32 R8, RZ, RZ, R9 ;  /* 0x000000ffff087224 */ /* 0x000fce00078e0009 */
.L_x_11048:
[----:B------:R-:W-:Y:S05]  /*e6b0*/  BSYNC B2 ;  /* 0x0000000000027941 */ /* 0x000fea0003800000 */
.L_x_11046:
        /* <DEDUP_REMOVED lines=16> */
.L_x_11052:
[----:B------:R-:W-:Y:S05]  /*e7c0*/  BSYNC B3 ;  /* 0x0000000000037941 */ /* 0x000fea0003800000 */
.L_x_11051:
        /* <DEDUP_REMOVED lines=44> */
.L_x_11050:
[----:B------:R-:W-:Y:S05]  /*ea90*/  BSYNC B2 ;  /* 0x0000000000027941 */ /* 0x000fea0003800000 */
.L_x_11049:
        /* <DEDUP_REMOVED lines=10> */
.L_x_11045:
        /* <DEDUP_REMOVED lines=12> */
.L_x_11054:
[----:B------:R-:W-:-:S07]  /*ec00*/  MOV R92, R9 ;  /* 0x00000009005c7202 */ /* 0x000fce0000000f00 */
.L_x_11055:
[----:B------:R-:W-:Y:S05]  /*ec10*/  BSYNC B2 ;  /* 0x0000000000027941 */ /* 0x000fea0003800000 */
.L_x_11053:
        /* <DEDUP_REMOVED lines=16> */
.L_x_11059:
[----:B------:R-:W-:Y:S05]  /*ed20*/  BSYNC B3 ;  /* 0x0000000000037941 */ /* 0x000fea0003800000 */
.L_x_11058:
        /* <DEDUP_REMOVED lines=44> */
.L_x_11057:
[----:B------:R-:W-:Y:S05]  /*eff0*/  BSYNC B2 ;  /* 0x0000000000027941 */ /* 0x000fea0003800000 */
.L_x_11056:
        /* <DEDUP_REMOVED lines=15> */
.L_x_11060:
        /* <DEDUP_REMOVED lines=12> */
.L_x_11063:
[----:B------:R-:W-:-:S07]  /*f1b0*/  IMAD.MOV.U32 R8, RZ, RZ, R9 ;  /* 0x000000ffff087224 */ /* 0x000fce00078e0009 */
.L_x_11064:
[----:B------:R-:W-:Y:S05]  /*f1c0*/  BSYNC B2 ;  /* 0x0000000000027941 */ /* 0x000fea0003800000 */
.L_x_11062:
        /* <DEDUP_REMOVED lines=16> */
.L_x_11068:
[----:B------:R-:W-:Y:S05]  /*f2d0*/  BSYNC B3 ;  /* 0x0000000000037941 */ /* 0x000fea0003800000 */
.L_x_11067:
        /* <DEDUP_REMOVED lines=44> */
.L_x_11066:
[----:B------:R-:W-:Y:S05]  /*f5a0*/  BSYNC B2 ;  /* 0x0000000000027941 */ /* 0x000fea0003800000 */
.L_x_11065:
        /* <DEDUP_REMOVED lines=10> */
.L_x_11061:
        /* <DEDUP_REMOVED lines=12> */
.L_x_11070:
[----:B------:R-:W-:-:S07]  /*f710*/  MOV R107, R9 ;  /* 0x00000009006b7202 */ /* 0x000fce0000000f00 */
.L_x_11071:
[----:B------:R-:W-:Y:S05]  /*f720*/  BSYNC B2 ;  /* 0x0000000000027941 */ /* 0x000fea0003800000 */
.L_x_11069:
        /* <DEDUP_REMOVED lines=16> */
.L_x_11075:
[----:B------:R-:W-:Y:S05]  /*f830*/  BSYNC B3 ;  /* 0x0000000000037941 */ /* 0x000fea0003800000 */
.L_x_11074:
        /* <DEDUP_REMOVED lines=40> */
[----:B------:R-:W-:Y:S01]  /*fac0*/  MOV R9, R8 ;  /* 0x0000000800097202 */ /* 0x000fe20000000f00 */
[----:B------:R-:W-:Y:S02]  /*fad0*/  HFMA2.MMA R8, -RZ, RZ, 0, 0 ;  /* 0x00000000ff087435 */ /* 0x000fe400000001ff */
[----:B------:R-:W-:Y:S01]  /*fae0*/  IMAD.MOV.U32 R7, RZ, RZ, R92 ;  /* 0x000000ffff077224 */ /* 0x000fe200078e005c */
[----:B------:R-:W-:-:S08]  /*faf0*/  LOP3.LUT R6, R93, UR35, R6, 0x96, !PT ;  /* 0x000000235d067c12 */ /* 0x000fd0000f8e9606 */
.L_x_11073:
[----:B------:R-:W-:Y:S05]  /*fb00*/  BSYNC B2 ;  /* 0x0000000000027941 */ /* 0x000fea0003800000 */
.L_x_11072:
        /* <DEDUP_REMOVED lines=15> */
.L_x_11076:
        /* <DEDUP_REMOVED lines=12> */
.L_x_11079:
[----:B------:R-:W-:-:S07]  /*fcc0*/  IMAD.MOV.U32 R18, RZ, RZ, R9 ;  /* 0x000000ffff127224 */ /* 0x000fce00078e0009 */
.L_x_11080:
[----:B------:R-:W-:Y:S05]  /*fcd0*/  BSYNC B2 ;  /* 0x0000000000027941 */ /* 0x000fea0003800000 */
.L_x_11078:
        /* <DEDUP_REMOVED lines=16> */
.L_x_11084:
[----:B------:R-:W-:Y:S05]  /*fde0*/  BSYNC B3 ;  /* 0x0000000000037941 */ /* 0x000fea0003800000 */
.L_x_11083:
        /* <DEDUP_REMOVED lines=44> */
.L_x_11082:
[----:B------:R-:W-:Y:S05]  /*100b0*/  BSYNC B2 ;  /* 0x0000000000027941 */ /* 0x000fea0003800000 */
.L_x_11081:
        /* <DEDUP_REMOVED lines=10> */
.L_x_11077:
        /* <DEDUP_REMOVED lines=12> */
.L_x_11086:
[----:B------:R-:W-:-:S07]  /*10220*/  MOV R112, R9 ;  /* 0x0000000900707202 */ /* 0x000fce0000000f00 */
.L_x_11087:
[----:B------:R-:W-:Y:S05]  /*10230*/  BSYNC B2 ;  /* 0x0000000000027941 */ /* 0x000fea0003800000 */
.L_x_11085:
        /* <DEDUP_REMOVED lines=16> */
.L_x_11091:
[----:B------:R-:W-:Y:S05]  /*10340*/  BSYNC B3 ;  /* 0x0000000000037941 */ /* 0x000fea0003800000 */
.L_x_11090:
        /* <DEDUP_REMOVED lines=44> */
.L_x_11089:
[----:B------:R-:W-:Y:S05]  /*10610*/  BSYNC B2 ;  /* 0x0000000000027941 */ /* 0x000fea0003800000 */
.L_x_11088:
        /* <DEDUP_REMOVED lines=13> */
.L_x_11092:
        /* <DEDUP_REMOVED lines=12> */
.L_x_11095:
[----:B------:R-:W-:-:S07]  /*107b0*/  IMAD.MOV.U32 R19, RZ, RZ, R9 ;  /* 0x000000ffff137224 */ /* 0x000fce00078e0009 */
.L_x_11096:
[----:B------:R-:W-:Y:S05]  /*107c0*/  BSYNC B2 ;  /* 0x0000000000027941 */ /* 0x000fea0003800000 */
.L_x_11094:
        /* <DEDUP_REMOVED lines=16> */
.L_x_11100:
[----:B------:R-:W-:Y:S05]  /*108d0*/  BSYNC B3 ;  /* 0x0000000000037941 */ /* 0x000fea0003800000 */
.L_x_11099:
        /* <DEDUP_REMOVED lines=44> */
.L_x_11098:
[----:B------:R-:W-:Y:S05]  /*10ba0*/  BSYNC B2 ;  /* 0x0000000000027941 */ /* 0x000fea0003800000 */
.L_x_11097:
        /* <DEDUP_REMOVED lines=10> */
.L_x_11093:
        /* <DEDUP_REMOVED lines=12> */
.L_x_11102:
[----:B------:R-:W-:-:S07]  /*10d10*/  MOV R94, R9 ;  /* 0x00000009005e7202 */ /* 0x000fce0000000f00 */
.L_x_11103:
[----:B------:R-:W-:Y:S05]  /*10d20*/  BSYNC B2 ;  /* 0x0000000000027941 */ /* 0x000fea0003800000 */
.L_x_11101:
        /* <DEDUP_REMOVED lines=16> */
.L_x_11107:
[----:B------:R-:W-:Y:S05]  /*10e30*/  BSYNC B3 ;  /* 0x0000000000037941 */ /* 0x000fea0003800000 */
.L_x_11106:
        /* <DEDUP_REMOVED lines=44> */
.L_x_11105:
[----:B------:R-:W-:Y:S05]  /*11100*/  BSYNC B2 ;  /* 0x0000000000027941 */ /* 0x000fea0003800000 */
.L_x_11104:
        /* <DEDUP_REMOVED lines=11> */
[----:B------:R-:W-:Y:S01]  /*111c0*/  MOV R92, R8 ;  /* 0x00000008005c7202 */ /* 0x000fe20000000f00 */
[----:B------:R-:W-:Y:S06]  /*111d0*/  BRA `(.L_x_11109) ;  /* 0x0000000400587947 */ /* 0x000fec0003800000 */
.L_x_11108:
        /* <DEDUP_REMOVED lines=12> */
.L_x_11111:
[----:B------:R-:W-:-:S07]  /*112a0*/  IMAD.MOV.U32 R20, RZ, RZ, R9 ;  /* 0x000000ffff147224 */ /* 0x000fce00078e0009 */
.L_x_11112:
[----:B------:R-:W-:Y:S05]  /*112b0*/  BSYNC B2 ;  /* 0x0000000000027941 */ /* 0x000fea0003800000 */
.L_x_11110:
        /* <DEDUP_REMOVED lines=16> */
.L_x_11116:
[----:B------:R-:W-:Y:S05]  /*113c0*/  BSYNC B3 ;  /* 0x0000000000037941 */ /* 0x000fea0003800000 */
.L_x_11115:
        /* <DEDUP_REMOVED lines=44> */
.L_x_11114:
[----:B------:R-:W-:Y:S05]  /*11690*/  BSYNC B2 ;  /* 0x0000000000027941 */ /* 0x000fea0003800000 */
.L_x_11113:
        /* <DEDUP_REMOVED lines=10> */
.L_x_11109:
        /* <DEDUP_REMOVED lines=12> */
.L_x_11118:
[----:B------:R-:W-:-:S07]  /*11800*/  MOV R94, R9 ;  /* 0x00000009005e7202 */ /* 0x000fce0000000f00 */
.L_x_11119:
[----:B------:R-:W-:Y:S05]  /*11810*/  BSYNC B2 ;  /* 0x0000000000027941 */ /* 0x000fea0003800000 */
.L_x_11117:
        /* <DEDUP_REMOVED lines=16> */
.L_x_11123:
[----:B------:R-:W-:Y:S05]  /*11920*/  BSYNC B3 ;  /* 0x0000000000037941 */ /* 0x000fea0003800000 */
.L_x_11122:
        /* <DEDUP_REMOVED lines=43> */
[----:B------:R-:W-:-:S11]  /*11be0*/  HFMA2.MMA R93, -RZ, RZ, 0, 0 ;  /* 0x00000000ff5d7435 */ /* 0x000fd600000001ff */
.L_x_11121:
[----:B------:R-:W-:Y:S05]  /*11bf0*/  BSYNC B2 ;  /* 0x0000000000027941 */ /* 0x000fea0003800000 */
.L_x_11120:
        /* <DEDUP_REMOVED lines=13> */
.L_x_11124:
        /* <DEDUP_REMOVED lines=12> */
.L_x_11127:
[----:B------:R-:W-:-:S07]  /*11d90*/  IMAD.MOV.U32 R21, RZ, RZ, R9 ;  /* 0x000000ffff157224 */ /* 0x000fce00078e0009 */
.L_x_11128:
[----:B------:R-:W-:Y:S05]  /*11da0*/  BSYNC B2 ;  /* 0x0000000000027941 */ /* 0x000fea0003800000 */
.L_x_11126:
        /* <DEDUP_REMOVED lines=16> */
.L_x_11132:
[----:B------:R-:W-:Y:S05]  /*11eb0*/  BSYNC B3 ;  /* 0x0000000000037941 */ /* 0x000fea0003800000 */
.L_x_11131:
        /* <DEDUP_REMOVED lines=44> */
.L_x_11130:
[----:B------:R-:W-:Y:S05]  /*12180*/  BSYNC B2 ;  /* 0x0000000000027941 */ /* 0x000fea0003800000 */
.L_x_11129:
        /* <DEDUP_REMOVED lines=10> */
.L_x_11125:
        /* <DEDUP_REMOVED lines=27> */
[----:B------:R-:W-:Y:S02]  /*123e0*/  LOP3.LUT R92, R144, R95, RZ, 0xfc, !PT ;  /* 0x0000005f905c7212 */ /* 0x000fe400078efcff */
[----:B------:R-:W-:Y:S02]  /*123f0*/  SHF.L.U32 R144, R117, 0x3, RZ ;  /* 0x0000000375907819 */ /* 0x000fe400000006ff */
[----:B------:R-:W-:Y:S02]  /*12400*/  SHF.R.U32.HI R117, RZ, 0x1d, R117 ;  /* 0x0000001dff757819 */ /* 0x000fe40000011675 */
        /* <DEDUP_REMOVED lines=24> */
.L_x_11004:
[----:B------:R-:W-:Y:S05]  /*12590*/  BSYNC B1 ;  /* 0x0000000000017941 */ /* 0x000fea0003800000 */
.L_x_11003:
        /* <DEDUP_REMOVED lines=101> */
.L_x_11152:
        /* <DEDUP_REMOVED lines=31> */
[----:B------:R-:W-:Y:S01]  /*12de0*/  F2FP.F16.F32.PACK_AB R92, R93, R92 ;  /* 0x0000005c5d5c723e */ /* 0x000fe200000000ff */
[----:B------:R-:W-:Y:S01]  /*12df0*/  FFMA.FTZ R93, R158, R160, R90 ;  /* 0x000000a09e5d7223 */ /* 0x000fe2000001005a */
[C---:B------:R-:W-:Y:S01]  /*12e00*/  FMUL.FTZ R161, R117.reuse, R118 ;  /* 0x0000007675a17220 */ /* 0x040fe20000410000 */
[----:B------:R-:W-:Y:S01]  /*12e10*/  FMUL.FTZ R162, R117, R162 ;  /* 0x000000a275a27220 */ /* 0x000fe20000410000 */
[----:B------:R-:W-:Y:S01]  /*12e20*/  FADD.FTZ R118, R109, -R144 ;  /* 0x800000906d767221 */ /* 0x000fe20000010000 */
[----:B------:R-:W-:Y:S01]  /*12e30*/  FMUL.FTZ R164, R117, R164 ;  /* 0x000000a475a47220 */ /* 0x000fe20000410000 */
[----:B------:R-:W-:Y:S01]  /*12e40*/  F2FP.F16.F32.PACK_AB R93, R94, R93 ;  /* 0x0000005d5e5d723e */ /* 0x000fe200000000ff */
[----:B------:R-:W-:Y:S01]  /*12e50*/  FFMA.FTZ R94, R152, R161, R84 ;  /* 0x000000a1985e7223 */ /* 0x000fe20000010054 */
[----:B------:R-:W-:Y:S01]  /*12e60*/  FFMA.FTZ R95, R153, R162, R85 ;  /* 0x000000a2995f7223 */ /* 0x000fe20000010055 */
[----:B------:R-:W-:Y:S01]  /*12e70*/  FMUL.FTZ R165, R117, R118 ;  /* 0x0000007675a57220 */ /* 0x000fe20000410000 */
[-C--:B------:R-:W-:Y:S01]  /*12e80*/  FFMA.FTZ R118, R155, R164.reuse, R87 ;  /* 0x000000a49b767223 */ /* 0x080fe20000010057 */
[----:B------:R-:W-:Y:S01]  /*12e90*/  FFMA.FTZ R164, R143, R164, R79 ;  /* 0x000000a48fa47223 */ /* 0x000fe2000001004f */
[----:B------:R-:W-:Y:S01]  /*12ea0*/  FFMA.FTZ R163, R148, R163, R80 ;  /* 0x000000a394a37223 */ /* 0x000fe20000010050 */
[----:B------:R-:W-:Y:S01]  /*12eb0*/  F2FP.F16.F32.PACK_AB R94, R95, R94 ;  /* 0x0000005e5f5e723e */ /* 0x000fe200000000ff */
        /* <DEDUP_REMOVED lines=19> */
.L_x_11135:
[----:B------:R-:W-:Y:S05]  /*12ff0*/  BSYNC B1 ;  /* 0x0000000000017941 */ /* 0x000fea0003800000 */
.L_x_11134:
        /* <DEDUP_REMOVED lines=50> */
.L_x_11137:
[----:B------:R-:W-:Y:S05]  /*13320*/  BSYNC B1 ;  /* 0x0000000000017941 */ /* 0x000fea0003800000 */
.L_x_11136:
[----:B------:R-:W-:Y:S01]  /*13330*/  LOP3.LUT P0, RZ, R11, 0x40, RZ, 0xc0, !PT ;  /* 0x000000400bff7812 */ /* 0x000fe2000780c0ff */
[----:B------:R-:W-:-:S12]  /*13340*/  BSSY B1, `(.L_x_11138) ;  /* 0x0000030000017945 */ /* 0x000fd80003800000 */
[----:B------:R-:W-:Y:S05]  /*13350*/  @!P0 BRA `(.L_x_11139) ;  /* 0x0000000000b88947 */ /* 0x000fea0003800000 */
[--C-:B------:R-:W-:Y:S01]  /*13360*/  FADD.FTZ R160, R23, -R144.reuse ;  /* 0x8000009017a07221 */ /* 0x100fe20000010000 */
[--C-:B012---:R-:W-:Y:S01]  /*13370*/  FADD.FTZ R92, R100, -R144.reuse ;  /* 0x80000090645c7221 */ /* 0x107fe20000010000 */
        /* <DEDUP_REMOVED lines=17> */
[----:B------:R-:W-:Y:S01]  /*13490*/  FFMA.FTZ R160, R120, R160, R40 ;  /* 0x000000a078a07223 */ /* 0x000fe20000010028 */
[----:B------:R-:W-:Y:S01]  /*134a0*/  F2FP.F16.F32.PACK_AB R93, R94, R93 ;  /* 0x0000005d5e5d723e */ /* 0x000fe200000000ff */
[----:B------:R-:W-:Y:S01]  /*134b0*/  FFMA.FTZ R94, R124, R162, R44 ;  /* 0x000000a27c5e7223 */ /* 0x000fe2000001002c */
[----:B------:R-:W-:Y:S01]  /*134c0*/  FFMA.FTZ R95, R125, R163, R45 ;  /* 0x000000a37d5f7223 */ /* 0x000fe2000001002d */
[C---:B------:R-:W-:Y:S01]  /*134d0*/  FMUL.FTZ R144, R117.reuse, R118 ;  /* 0x0000007675907220 */ /* 0x040fe20000410000 */
[----:B------:R-:W-:Y:S01]  /*134e0*/  FMUL.FTZ R117, R117, R164 ;  /* 0x000000a475757220 */ /* 0x000fe20000410000 */
[----:B------:R-:W-:Y:S01]  /*134f0*/  FFMA.FTZ R161, R122, R161, R42 ;  /* 0x000000a17aa17223 */ /* 0x000fe2000001002a */
[----:B------:R-:W-:Y:S01]  /*13500*/  FFMA.FTZ R162, R32, R162, R36 ;  /* 0x000000a220a27223 */ /* 0x000fe20000010024 */
[----:B------:R-:W-:Y:S01]  /*13510*/  F2FP.F16.F32.PACK_AB R94, R95, R94 ;  /* 0x0000005e5f5e723e */ /* 0x000fe200000000ff */
[-C--:B------:R-:W-:Y:S01]  /*13520*/  FFMA.FTZ R95, R126, R144.reuse, R46 ;  /* 0x000000907e5f7223 */ /* 0x080fe2000001002e */
[-C--:B------:R-:W-:Y:S01]  /*13530*/  FFMA.FTZ R118, R127, R117.reuse, R47 ;  /* 0x000000757f767223 */ /* 0x080fe2000001002f */
[----:B------:R-:W-:Y:S01]  /*13540*/  FFMA.FTZ R144, R34, R144, R38 ;  /* 0x0000009022907223 */ /* 0x000fe20000010026 */
[----:B------:R-:W-:Y:S01]  /*13550*/  FFMA.FTZ R117, R35, R117, R39 ;  /* 0x0000007523757223 */ /* 0x000fe20000010027 */
[----:B------:R-:W-:Y:S01]  /*13560*/  FFMA.FTZ R163, R33, R163, R37 ;  /* 0x000000a321a37223 */ /* 0x000fe20000010025 */
[----:B------:R-:W-:Y:S01]  /*13570*/  FFMA.FTZ R146, R123, R146, R43 ;  /* 0x000000927b927223 */ /* 0x000fe2000001002b */
[----:B------:R-:W-:Y:S01]  /*13580*/  F2FP.F16.F32.PACK_AB R95, R118, R95 ;  /* 0x0000005f765f723e */ /* 0x000fe200000000ff */
[----:B------:R-:W-:Y:S01]  /*13590*/  FFMA.FTZ R147, R121, R147, R41 ;  /* 0x0000009379937223 */ /* 0x000fe20000010029 */
        /* <DEDUP_REMOVED lines=10> */
.L_x_11139:
[----:B------:R-:W-:Y:S05]  /*13640*/  BSYNC B1 ;  /* 0x0000000000017941 */ /* 0x000fea0003800000 */
.L_x_11138:
[----:B0123--:R-:W0:Y:S02]  /*13650*/  LDC.64 R92, c[0x0][0x210] ;  /* 0x00008400ff5c7b82 */ /* 0x00fe240000000a00 */
[----:B0-----:R-:W-:-:S04]  /*13660*/  LEA R4, R92, R4, 0x2 ;  /* 0x000000045c047211 */ /* 0x001fc800078e10ff */
[----:B------:R-:W-:-:S13]  /*13670*/  ISETP.GE.AND P0, PT, R4, R93, PT ;  /* 0x0000005d0400720c */ /* 0x000fda0003f06270 */
[----:B------:R-:W-:Y:S05]  /*13680*/  @!P0 BRA `(.L_x_11140) ;  /* 0xfffffed400ec8947 */ /* 0x000fea000383ffff */
[----:B------:R-:W-:Y:S05]  /*13690*/  BSYNC B0 ;  /* 0x0000000000007941 */ /* 0x000fea0003800000 */
.L_x_10740:
[----:B------:R-:W-:Y:S05]  /*136a0*/  EXIT ;  /* 0x000000000000794d */ /* 0x000fea0003800000 */
.L_x_11133:
[----:B------:R-:W-:Y:S01]  /*136b0*/  HFMA2.MMA R94, -RZ, RZ, 0, 5.9604644775390625e-08 ;  /* 0x00000001ff5e7435 */ /* 0x000fe200000001ff */
[----:B------:R-:W-:Y:S01]  /*136c0*/  BSSY B1, `(.L_x_11141) ;  /* 0x0000007000017945 */ /* 0x000fe20003800000 */
[----:B------:R-:W-:Y:S01]  /*136d0*/  IMAD.MOV.U32 R162, RZ, RZ, R92 ;  /* 0x000000ffffa27224 */ /* 0x000fe200078e005c */
[----:B------:R-:W-:Y:S01]  /*136e0*/  MOV R117, 0xffffffff ;  /* 0xffffffff00757802 */ /* 0x000fe20000000f00 */
[----:B------:R-:W-:-:S07]  /*136f0*/  IMAD.MOV.U32 R95, RZ, RZ, 0x1f ;  /* 0x0000001fff5f7424 */ /* 0x000fce00078e00ff */
[----:B-----5:R-:W-:Y:S05]  /*13700*/  WARPSYNC.COLLECTIVE R117, `(.L_x_11142) ;  /* 0x0000000075087348 */ /* 0x020fea0003c00000 */
[----:B------:R0:W1:Y:S02]  /*13710*/  SHFL.BFLY P3, R160, R162, R94, R95 ;  /* 0x0c00005ea2a07389 */ /* 0x000064000006005f */
[----:B01---5:R-:W-:Y:S01]  /*13720*/  ENDCOLLECTIVE ;  /* 0x000000000000791b */ /* 0x023fe20003800000 */
.L_x_11142:
[----:B------:R-:W-:Y:S05]  /*13730*/  BSYNC B1 ;  /* 0x0000000000017941 */ /* 0x000fea0003800000 */
.L_x_11141:
        /* <DEDUP_REMOVED lines=9> */
.L_x_11143:
[----:B------:R-:W-:Y:S01]  /*137d0*/  HFMA2.MMA R94, -RZ, RZ, 0, 2.384185791015625e-07 ;  /* 0x00000004ff5e7435 */ /* 0x000fe200000001ff */
[----:B------:R-:W-:-:S05]  /*137e0*/  MOV R93, R160 ;  /* 0x000000a0005d7202 */ /* 0x000fca0000000f00 */
[----:B------:R-:W-:-:S04]  /*137f0*/  FADD.FTZ R144, R118, R93 ;  /* 0x0000005d76907221 */ /* 0x000fc80000010000 */
[----:B------:R-:W-:-:S07]  /*13800*/  IMAD.MOV.U32 R162, RZ, RZ, R144 ;  /* 0x000000ffffa27224 */ /* 0x000fce00078e0090 */
[----:B------:R-:W-:Y:S05]  /*13810*/  WARPSYNC.COLLECTIVE R117, `(.L_x_11144) ;  /* 0x0000000075087348 */ /* 0x000fea0003c00000 */
[----:B------:R0:W1:Y:S02]  /*13820*/  SHFL.BFLY P3, R160, R162, R94, R95 ;  /* 0x0c00005ea2a07389 */ /* 0x000064000006005f */
[----:B01----:R-:W-:Y:S01]  /*13830*/  ENDCOLLECTIVE ;  /* 0x000000000000791b */ /* 0x003fe20003800000 */
.L_x_11144:
[----:B------:R-:W-:Y:S02]  /*13840*/  IMAD.MOV.U32 R94, RZ, RZ, 0x8 ;  /* 0x00000008ff5e7424 */ /* 0x000fe400078e00ff */
[----:B------:R-:W-:-:S04]  /*13850*/  IMAD.MOV.U32 R93, RZ, RZ, R160 ;  /* 0x000000ffff5d7224 */ /* 0x000fc800078e00a0 */
[----:B------:R-:W-:-:S05]  /*13860*/  FADD.FTZ R146, R144, R93 ;  /* 0x0000005d90927221 */ /* 0x000fca0000010000 */
[----:B------:R-:W-:-:S07]  /*13870*/  MOV R162, R146 ;  /* 0x0000009200a27202 */ /* 0x000fce0000000f00 */
[----:B------:R-:W-:Y:S05]  /*13880*/  WARPSYNC.COLLECTIVE R117, `(.L_x_11145) ;  /* 0x0000000075087348 */ /* 0x000fea0003c00000 */
[----:B------:R0:W1:Y:S02]  /*13890*/  SHFL.BFLY P3, R160, R162, R94, R95 ;  /* 0x0c00005ea2a07389 */ /* 0x000064000006005f */
[----:B01----:R-:W-:Y:S01]  /*138a0*/  ENDCOLLECTIVE ;  /* 0x000000000000791b */ /* 0x003fe20003800000 */
.L_x_11145:
        /* <DEDUP_REMOVED lines=8> */
.L_x_11146:
        /* <DEDUP_REMOVED lines=57> */
.L_x_11147:
[----:B------:R-:W-:Y:S01]  /*13cc0*/  HFMA2.MMA R94, -RZ, RZ, 0, 1.1920928955078125e-07 ;  /* 0x00000002ff5e7435 */ /* 0x000fe200000001ff */
[----:B------:R-:W-:-:S05]  /*13cd0*/  MOV R147, R160 ;  /* 0x000000a000937202 */ /* 0x000fca0000000f00 */
[----:B------:R-:W-:-:S04]  /*13ce0*/  FADD.FTZ R147, R92, R147 ;  /* 0x000000935c937221 */ /* 0x000fc80000010000 */
[----:B------:R-:W-:-:S07]  /*13cf0*/  IMAD.MOV.U32 R162, RZ, RZ, R147 ;  /* 0x000000ffffa27224 */ /* 0x000fce00078e0093 */
[----:B------:R-:W-:Y:S05]  /*13d00*/  WARPSYNC.COLLECTIVE R117, `(.L_x_11148) ;  /* 0x0000000075087348 */ /* 0x000fea0003c00000 */
[----:B------:R0:W1:Y:S02]  /*13d10*/  SHFL.BFLY P3, R160, R162, R94, R95 ;  /* 0x0c00005ea2a07389 */ /* 0x000064000006005f */
[----:B01----:R-:W-:Y:S01]  /*13d20*/  ENDCOLLECTIVE ;  /* 0x000000000000791b */ /* 0x003fe20003800000 */
.L_x_11148:
[----:B------:R-:W-:Y:S02]  /*13d30*/  IMAD.MOV.U32 R94, RZ, RZ, 0x4 ;  /* 0x00000004ff5e7424 */ /* 0x000fe400078e00ff */
[----:B------:R-:W-:-:S04]  /*13d40*/  IMAD.MOV.U32 R118, RZ, RZ, R160 ;  /* 0x000000ffff767224 */ /* 0x000fc800078e00a0 */
[----:B------:R-:W-:-:S05]  /*13d50*/  FADD.FTZ R118, R147, R118 ;  /* 0x0000007693767221 */ /* 0x000fca0000010000 */
[----:B------:R-:W-:-:S07]  /*13d60*/  MOV R162, R118 ;  /* 0x0000007600a27202 */ /* 0x000fce0000000f00 */
[----:B------:R-:W-:Y:S05]  /*13d70*/  WARPSYNC.COLLECTIVE R117, `(.L_x_11149) ;  /* 0x0000000075087348 */ /* 0x000fea0003c00000 */
[----:B------:R0:W1:Y:S02]  /*13d80*/  SHFL.BFLY P3, R160, R162, R94, R95 ;  /* 0x0c00005ea2a07389 */ /* 0x000064000006005f */
[----:B01----:R-:W-:Y:S01]  /*13d90*/  ENDCOLLECTIVE ;  /* 0x000000000000791b */ /* 0x003fe20003800000 */
.L_x_11149:
[----:B------:R-:W-:Y:S01]  /*13da0*/  HFMA2.MMA R94, -RZ, RZ, 0, 4.76837158203125e-07 ;  /* 0x00000008ff5e7435 */ /* 0x000fe200000001ff */
[----:B------:R-:W-:-:S05]  /*13db0*/  MOV R161, R160 ;  /* 0x000000a000a17202 */ /* 0x000fca0000000f00 */
[----:B------:R-:W-:-:S04]  /*13dc0*/  FADD.FTZ R161, R118, R161 ;  /* 0x000000a176a17221 */ /* 0x000fc80000010000 */
[----:B------:R-:W-:-:S07]  /*13dd0*/  IMAD.MOV.U32 R162, RZ, RZ, R161 ;  /* 0x000000ffffa27224 */ /* 0x000fce00078e00a1 */
[----:B------:R-:W-:Y:S05]  /*13de0*/  WARPSYNC.COLLECTIVE R117, `(.L_x_11150) ;  /* 0x0000000075087348 */ /* 0x000fea0003c00000 */
[----:B------:R0:W1:Y:S02]  /*13df0*/  SHFL.BFLY P3, R160, R162, R94, R95 ;  /* 0x0c00005ea2a07389 */ /* 0x000064000006005f */
[----:B01----:R-:W-:Y:S01]  /*13e00*/  ENDCOLLECTIVE ;  /* 0x000000000000791b */ /* 0x003fe20003800000 */
.L_x_11150:
[----:B------:R-:W-:Y:S02]  /*13e10*/  IMAD.MOV.U32 R94, RZ, RZ, 0x10 ;  /* 0x00000010ff5e7424 */ /* 0x000fe400078e00ff */
[----:B------:R-:W-:-:S04]  /*13e20*/  IMAD.MOV.U32 R144, RZ, RZ, R160 ;  /* 0x000000ffff907224 */ /* 0x000fc800078e00a0 */
[----:B------:R-:W-:-:S05]  /*13e30*/  FADD.FTZ R144, R161, R144 ;  /* 0x00000090a1907221 */ /* 0x000fca0000010000 */
[----:B------:R-:W-:-:S07]  /*13e40*/  MOV R162, R144 ;  /* 0x0000009000a27202 */ /* 0x000fce0000000f00 */
[----:B------:R-:W-:Y:S05]  /*13e50*/  WARPSYNC.COLLECTIVE R117, `(.L_x_11151) ;  /* 0x0000000075087348 */ /* 0x000fea0003c00000 */
[----:B------:R0:W1:Y:S02]  /*13e60*/  SHFL.BFLY P3, R160, R162, R94, R95 ;  /* 0x0c00005ea2a07389 */ /* 0x000064000006005f */
[----:B01----:R-:W-:Y:S01]  /*13e70*/  ENDCOLLECTIVE ;  /* 0x000000000000791b */ /* 0x003fe20003800000 */
.L_x_11151:
[----:B------:R-:W-:Y:S01]  /*13e80*/  MOV R163, R160 ;  /* 0x000000a000a37202 */ /* 0x000fe20000000f00 */
[----:B------:R-:W-:Y:S06]  /*13e90*/  BRA `(.L_x_11152) ;  /* 0xffffffec00547947 */ /* 0x000fec000383ffff */
.L_x_11153:
        /* <DEDUP_REMOVED lines=14> */
.L_x_20717:


//--------------------- .text._ZN10layer_norm31ln_parallel_residual_fwd_kernelINS_13Kernel_traitsIf6__halfS2_S2_fjLj768ELj1ELj4ELj1ELj16ENS_18Kernel_traits_baseILj768EfS2_S2_S2_fjLj128EEEEELb1ELb0ELb1EEEvNS_9FwdParamsE --------------------------
	.section	.text._ZN10layer_norm31ln_parallel_residual_fwd_kernelINS_13Kernel_traitsIf6__halfS2_S2_fjLj768ELj1ELj4ELj1ELj16ENS_18Kernel_traits_baseILj768EfS2_S2_S2_fjLj128EEEEELb1ELb0ELb1EEEvNS_9FwdParamsE,"ax",@progbits
	.align	128
        .global         _ZN10layer_norm31ln_parallel_residual_fwd_kernelINS_13Kernel_traitsIf6__halfS2_S2_fjLj768ELj1ELj4ELj1ELj16ENS_18Kernel_traits_baseILj768EfS2_S2_S2_fjLj128EEEEELb1ELb0ELb1EEEvNS_9FwdParamsE
        .type           _ZN10layer_norm31ln_parallel_residual_fwd_kernelINS_13Kernel_traitsIf6__halfS2_S2_fjLj768ELj1ELj4ELj1ELj16ENS_18Kernel_traits_baseILj768EfS2_S2_S2_fjLj128EEEEELb1ELb0ELb1EEEvNS_9FwdParamsE,@function
        .size           _ZN10layer_norm31ln_parallel_residual_fwd_kernelINS_13Kernel_traitsIf6__halfS2_S2_fjLj768ELj1ELj4ELj1ELj16ENS_18Kernel_traits_baseILj768EfS2_S2_S2_fjLj128EEEEELb1ELb0ELb1EEEvNS_9FwdParamsE,(.L_x_20718 - _ZN10layer_norm31ln_parallel_residual_fwd_kernelINS_13Kernel_traitsIf6__halfS2_S2_fjLj768ELj1ELj4ELj1ELj16ENS_18Kernel_traits_baseILj768EfS2_S2_S2_fjLj128EEEEELb1ELb0ELb1EEEvNS_9FwdParamsE)
        .other          _ZN10layer_norm31ln_parallel_residual_fwd_kernelINS_13Kernel_traitsIf6__halfS2_S2_fjLj768ELj1ELj4ELj1ELj16ENS_18Kernel_traits_baseILj768EfS2_S2_S2_fjLj128EEEEELb1ELb0ELb1EEEvNS_9FwdParamsE,@"STO_CUDA_ENTRY STV_DEFAULT"
_ZN10layer_norm31ln_parallel_residual_fwd_kernelINS_13Kernel_traitsIf6__halfS2_S2_fjLj768ELj1ELj4ELj1ELj16ENS_18Kernel_traits_baseILj768EfS2_S2_S2_fjLj128EEEEELb1ELb0ELb1EEEvNS_9FwdParamsE:
.text._ZN10layer_norm31ln_parallel_residual_fwd_kernelINS_13Kernel_traitsIf6__halfS2_S2_fjLj768ELj1ELj4ELj1ELj16ENS_18Kernel_traits_baseILj768EfS2_S2_S2_fjLj128EEEEELb1ELb0ELb1EEEvNS_9FwdParamsE:
        /* <DEDUP_REMOVED lines=15> */
[----:B------:R-:W-:Y:S01]  /*00f0*/  ULDC.64 UR10, c[0x0][0x268] ;  /* 0x00009a00000a7ab9 */ /* 0x000fe20000000a00 */
[----:B0-----:R-:W-:Y:S01]  /*0100*/  @P0 MOV R6, R18 ;  /* 0x0000001200060202 */ /* 0x001fe20000000f00 */
[----:B-1----:R-:W-:-:S05]  /*0110*/  @P0 IMAD.MOV.U32 R7, RZ, RZ, R19 ;  /* 0x000000ffff070224 */ /* 0x002fca00078e0013 */
[----:B------:R-:W4:Y:S01]  /*0120*/  @P0 LDG.E.64 R4, desc[UR4][R6.64] ;  /* 0x0000000406040981 */ /* 0x000f22000c1e1b00 */
[----:B--2---:R-:W-:Y:S02]  /*0130*/  SHF.R.U32.HI R0, RZ, 0x5, R14 ;  /* 0x00000005ff007819 */ /* 0x004fe4000001160e */
[----:B------:R-:W-:-:S03]  /*0140*/  LOP3.LUT R20, R14, 0x1f, RZ, 0xc0, !PT ;  /* 0x0000001f0e147812 */ /* 0x000fc600078ec0ff */
[----:B---3--:R-:W-:Y:S01]  /*0150*/  IMAD R0, R15, 0x4, R0 ;  /* 0x000000040f007824 */ /* 0x008fe200078e0200 */
        /* <DEDUP_REMOVED lines=13> */
[----:B------:R-:W-:Y:S02]  /*0230*/  @P0 R2UR UR7, R3 ;  /* 0x00000000030702ca */ /* 0x000fe400000e0000 */
[----:B------:R-:W-:Y:S01]  /*0240*/  @P0 IADD3 R18, P1, R4, R9, RZ ;  /* 0x0000000904120210 */ /* 0x000fe20007f3e0ff */
[----:B------:R-:W-:-:S10]  /*0250*/  IMAD R4, R15, UR8, R14 ;  /* 0x000000080f047c24 */ /* 0x000fd4000f8e020e */
[----:B------:R-:W-:Y:S02]  /*0260*/  UIADD3 UR19, UR7, -0x4498517b, URZ ;  /* 0xbb67ae8507137890 */ /* 0x000fe4000fffe03f */
[----:B------:R-:W-:Y:S01]  /*0270*/  UIADD3 UR18, UR6, -0x61c88647, URZ ;  /* 0x9e3779b906127890 */ /* 0x000fe2000fffe03f */
[----:B------:R-:W-:Y:S01]  /*0280*/  @P0 IMAD.X R19, RZ, RZ, R5, P1 ;  /* 0x000000ffff130224 */ /* 0x000fe200008e0605 */
[----:B------:R-:W-:Y:S01]  /*0290*/  UIADD3 UR20, UR6, 0x3c6ef372, URZ ;  /* 0x3c6ef37206147890 */ /* 0x000fe2000fffe03f */
[----:B------:R-:W-:Y:S01]  /*02a0*/  IMAD.WIDE.U32 R8, R4, -0x326172a9, RZ ;  /* 0xcd9e8d5704087825 */ /* 0x000fe200078e00ff */
[----:B------:R-:W-:Y:S02]  /*02b0*/  UIADD3 UR21, UR7, 0x76cf5d0a, URZ ;  /* 0x76cf5d0a07157890 */ /* 0x000fe4000fffe03f */
[--C-:B------:R-:W-:Y:S01]  /*02c0*/  SHF.R.U64 R5, R18, 0x2, R19.reuse ;  /* 0x0000000212057819 */ /* 0x100fe20000001213 */
[----:B------:R-:W-:Y:S01]  /*02d0*/  UIADD3 UR23, UR7, 0x32370b8f, URZ ;  /* 0x32370b8f07177890 */ /* 0x000fe2000fffe03f */
[----:B------:R-:W-:Y:S01]  /*02e0*/  SHF.R.U32.HI R6, RZ, 0x2, R19 ;  /* 0x00000002ff067819 */ /* 0x000fe20000011613 */
[----:B------:R-:W-:-:S02]  /*02f0*/  UIADD3 UR22, UR6, -0x255992d5, URZ ;  /* 0xdaa66d2b06167890 */ /* 0x000fc4000fffe03f */
[----:B------:R-:W-:Y:S01]  /*0300*/  IMAD.WIDE.U32 R2, R5, -0x2daee0ad, RZ ;  /* 0xd2511f5305027825 */ /* 0x000fe200078e00ff */
[----:B------:R-:W-:Y:S01]  /*0310*/  LOP3.LUT R10, R9, UR6, R6, 0x96, !PT ;  /* 0x00000006090a7c12 */ /* 0x000fe2000f8e9606 */
[----:B------:R-:W-:Y:S02]  /*0320*/  UIADD3 UR24, UR6, 0x78dde6e4, URZ ;  /* 0x78dde6e406187890 */ /* 0x000fe4000fffe03f */
[----:B------:R-:W-:Y:S02]  /*0330*/  UIADD3 UR25, UR7, -0x126145ec, URZ ;  /* 0xed9eba1407197890 */ /* 0x000fe4000fffe03f */
[----:B------:R-:W-:Y:S01]  /*0340*/  LOP3.LUT R12, R3, UR7, RZ, 0x3c, !PT ;  /* 0x00000007030c7c12 */ /* 0x000fe2000f8e3cff */
[----:B------:R-:W-:Y:S01]  /*0350*/  IMAD.WIDE.U32 R10, R10, -0x2daee0ad, RZ ;  /* 0xd2511f530a0a7825 */ /* 0x000fe200078e00ff */
[----:B------:R-:W-:Y:S02]  /*0360*/  UIADD3 UR27, UR7, -0x56f99767, URZ ;  /* 0xa9066899071b7890 */ /* 0x000fe4000fffe03f */
[----:B------:R-:W-:Y:S01]  /*0370*/  UIADD3 UR26, UR6, 0x1715609d, URZ ;  /* 0x1715609d061a7890 */ /* 0x000fe2000fffe03f */
[----:B------:R-:W-:Y:S01]  /*0380*/  IMAD.WIDE.U32 R12, R12, -0x326172a9, RZ ;  /* 0xcd9e8d570c0c7825 */ /* 0x000fe200078e00ff */
[----:B------:R-:W-:Y:S01]  /*0390*/  LOP3.LUT R9, R11, UR19, R2, 0x96, !PT ;  /* 0x000000130b097c12 */ /* 0x000fe2000f8e9602 */
[----:B------:R-:W-:-:S02]  /*03a0*/  UIADD3 UR28, UR6, -0x4ab325aa, URZ ;  /* 0xb54cda56061c7890 */ /* 0x000fc4000fffe03f */
[----:B------:R-:W-:Y:S01]  /*03b0*/  UIADD3 UR29, UR7, 0x646e171e, URZ ;  /* 0x646e171e071d7890 */ /* 0x000fe2000fffe03f */
[----:B------:R-:W-:Y:S01]  /*03c0*/  LOP3.LUT R2, R13, UR18, R8, 0x96, !PT ;  /* 0x000000120d027c12 */ /* 0x000fe2000f8e9608 */
[----:B------:R-:W-:Y:S01]  /*03d0*/  IMAD.WIDE.U32 R8, R9, -0x326172a9, RZ ;  /* 0xcd9e8d5709087825 */ /* 0x000fe200078e00ff */
[----:B------:R-:W-:Y:S02]  /*03e0*/  UIADD3 UR31, UR7, 0x1fd5c5a3, URZ ;  /* 0x1fd5c5a3071f7890 */ /* 0x000fe4000fffe03f */
[----:B------:R-:W-:Y:S01]  /*03f0*/  UIADD3 UR30, UR6, 0x5384540f, URZ ;  /* 0x5384540f061e7890 */ /* 0x000fe2000fffe03f */
[----:B------:R-:W-:Y:S01]  /*0400*/  IMAD.WIDE.U32 R2, R2, -0x2daee0ad, RZ ;  /* 0xd2511f5302027825 */ /* 0x000fe200078e00ff */
[----:B------:R-:W-:Y:S01]  /*0410*/  LOP3.LUT R11, R9, UR20, R12, 0x96, !PT ;  /* 0x00000014090b7c12 */ /* 0x000fe2000f8e960c */
[----:B------:R-:W-:Y:S02]  /*0420*/  UIADD3 UR32, UR6, -0xe443238, URZ ;  /* 0xf1bbcdc806207890 */ /* 0x000fe4000fffe03f */
[----:B------:R-:W-:Y:S01]  /*0430*/  UIADD3 UR33, UR7, -0x24c28bd8, URZ ;  /* 0xdb3d742807217890 */ /* 0x000fe2000fffe03f */
[----:B------:R-:W-:Y:S01]  /*0440*/  LOP3.LUT R12, R3, UR21, R10, 0x96, !PT ;  /* 0x00000015030c7c12 */ /* 0x000fe2000f8e960a */
[----:B------:R-:W-:Y:S01]  /*0450*/  IMAD.WIDE.U32 R10, R11, -0x2daee0ad, RZ ;  /* 0xd2511f530b0a7825 */ /* 0x000fe200078e00ff */
[----:B------:R-:W-:-:S03]  /*0460*/  ULDC.64 UR8, c[0x0][0x260] ;  /* 0x0000980000087ab9 */ /* 0x000fc60000000a00 */
        /* <DEDUP_REMOVED lines=19> */
[----:B------:R-:W-:Y:S01]  /*05a0*/  IMAD.HI.U32 R7, R17, -0x326172a9, RZ ;  /* 0xcd9e8d5711077827 */ /* 0x000fe200078e00ff */
[----:B------:R-:W-:-:S03]  /*05b0*/  ISETP.NE.U32.AND P1, PT, RZ, UR12, PT ;  /* 0x0000000cff007c0c */ /* 0x000fc6000bf25070 */
[----:B------:R-:W-:Y:S01]  /*05c0*/  IMAD.HI.U32 R3, R16, -0x2daee0ad, RZ ;  /* 0xd2511f5310037827 */ /* 0x000fe200078e00ff */
[----:B------:R-:W-:Y:S02]  /*05d0*/  LOP3.LUT R15, R7, UR32, R12, 0x96, !PT ;  /* 0x00000020070f7c12 */ /* 0x000fe4000f8e960c */
[----:B------:R-:W-:Y:S02]  /*05e0*/  SHF.L.U32 R12, R20, 0x5, RZ ;  /* 0x00000005140c7819 */ /* 0x000fe400000006ff */
[----:B------:R-:W-:Y:S02]  /*05f0*/  ISETP.NE.AND.EX P1, PT, RZ, UR13, PT, P1 ;  /* 0x0000000dff007c0c */ /* 0x000fe4000bf25310 */
        /* <DEDUP_REMOVED lines=10> */
[----:B------:R-:W-:-:S04]  /*06a0*/  SHF.L.U32 R2, R14, 0x5, RZ ;  /* 0x000000050e027819 */ /* 0x000fc800000006ff */
        /* <DEDUP_REMOVED lines=42> */
[----:B------:R-:W-:Y:S01]  /*0950*/  IMAD.HI.U32 R8, R15, -0x2daee0ad, RZ ;  /* 0xd2511f530f087827 */ /* 0x000fe200078e00ff */
[----:B------:R-:W5:Y:S04]  /*0960*/  LDG.E.128 R152, desc[UR4][R2.64+0x10] ;  /* 0x0000100402987981 */ /* 0x000f68000c1e1d00 */
[----:B------:R-:W5:Y:S04]  /*0970*/  LDG.E.128 R136, desc[UR4][R2.64+0x400] ;  /* 0x0004000402887981 */ /* 0x000f68000c1e1d00 */
[----:B------:R-:W5:Y:S04]  /*0980*/  LDG.E.128 R132, desc[UR4][R2.64+0x410] ;  /* 0x0004100402847981 */ /* 0x000f68000c1e1d00 */
[----:B------:R-:W5:Y:S04]  /*0990*/  LDG.E.128 R44, desc[UR4][R2.64+0x800] ;  /* 0x00080004022c7981 */ /* 0x000f68000c1e1d00 */
[----:B------:R0:W5:Y:S01]  /*09a0*/  LDG.E.128 R40, desc[UR4][R2.64+0x810] ;  /* 0x0008100402287981 */ /* 0x000162000c1e1d00 */
[----:B------:R-:W-:Y:S01]  /*09b0*/  ISETP.NE.U32.AND P0, PT, RZ, UR8, PT ;  /* 0x00000008ff007c0c */ /* 0x000fe2000bf05070 */
[----:B------:R-:W-:Y:S01]  /*09c0*/  BSSY B0, `(.L_x_11154) ;  /* 0x0001254000007945 */ /* 0x000fe20003800000 */
[----:B------:R-:W-:Y:S01]  /*09d0*/  LOP3.LUT R18, R18, 0x3, RZ, 0xc0, !PT ;  /* 0x0000000312127812 */ /* 0x000fe200078ec0ff */
[----:B------:R-:W-:Y:S01]  /*09e0*/  ULDC.U8 UR8, c[0x0][0x2a0] ;  /* 0x0000a80000087ab9 */ /* 0x000fe20000000000 */
[----:B------:R-:W-:Y:S01]  /*09f0*/  ULDC UR12, c[0x0][0x2d8] ;  /* 0x0000b600000c7ab9 */ /* 0x000fe20000000800 */
[----:B------:R-:W-:Y:S01]  /*0a00*/  ULDC.64 UR36, c[0x0][0x228] ;  /* 0x00008a0000247ab9 */ /* 0x000fe20000000a00 */
[----:B------:R-:W-:Y:S01]  /*0a10*/  ULDC.64 UR10, c[0x0][0x230] ;  /* 0x00008c00000a7ab9 */ /* 0x000fe20000000a00 */
[----:B------:R-:W-:Y:S01]  /*0a20*/  ULDC.64 UR14, c[0x0][0x2b8] ;  /* 0x0000ae00000e7ab9 */ /* 0x000fe20000000a00 */
[----:B------:R-:W-:Y:S01]  /*0a30*/  ULDC.64 UR16, c[0x0][0x2c0] ;  /* 0x0000b00000107ab9 */ /* 0x000fe20000000a00 */
[----:B0-----:R-:W-:Y:S01]  /*0a40*/  IMAD.HI.U32 R2, R19, -0x326172a9, RZ ;  /* 0xcd9e8d5713027827 */ /* 0x001fe200078e00ff */
[----:B------:R-:W-:-:S03]  /*0a50*/  LOP3.LUT R3, R8, UR34, R7, 0x96, !PT ;  /* 0x0000002208037c12 */ /* 0x000fc6000f8e9607 */
[----:B------:R-:W-:Y:S01]  /*0a60*/  IMAD R7, R19, -0x326172a9, RZ ;  /* 0xcd9e8d5713077824 */ /* 0x000fe200078e02ff */
[----:B------:R-:W-:Y:S01]  /*0a70*/  LOP3.LUT R2, R2, UR13, R9, 0x96, !PT ;  /* 0x0000000d02027c12 */ /* 0x000fe2000f8e9609 */
[----:B------:R-:W-:Y:S02]  /*0a80*/  IMAD R8, R15, -0x2daee0ad, RZ ;  /* 0xd2511f530f087824 */ /* 0x000fe400078e02ff */
[----:B------:R-:W-:Y:S01]  /*0a90*/  IMAD.MOV.U32 R9, RZ, RZ, RZ ;  /* 0x000000ffff097224 */ /* 0x000fe200078e00ff */
[----:B------:R-:W-:Y:S01]  /*0aa0*/  ISETP.NE.AND.EX P0, PT, RZ, UR9, PT, P0 ;  /* 0x00000009ff007c0c */ /* 0x000fe2000bf05300 */
[----:B------:R-:W-:Y:S01]  /*0ab0*/  ULDC UR9, c[0x0][0x218] ;  /* 0x0000860000097ab9 */ /* 0x000fe20000000800 */
[----:B------:R-:W-:-:S11]  /*0ac0*/  UISETP.NE.AND UP0, UPT, UR8, URZ, UPT ;  /* 0x0000003f0800728c */ /* 0x000fd6000bf05270 */
.L_x_11543:
        /* <DEDUP_REMOVED lines=29> */
.L_x_11156:
[----:B------:R-:W-:-:S07]  /*0ca0*/  MOV R19, R7 ;  /* 0x0000000700137202 */ /* 0x000fce0000000f00 */
.L_x_11157:
[----:B------:R-:W-:Y:S05]  /*0cb0*/  BSYNC B1 ;  /* 0x0000000000017941 */ /* 0x000fea0003800000 */
.L_x_11155:
        /* <DEDUP_REMOVED lines=16> */
.L_x_11161:
[----:B------:R-:W-:Y:S05]  /*0dc0*/  BSYNC B2 ;  /* 0x0000000000027941 */ /* 0x000fea0003800000 */
.L_x_11160:
        /* <DEDUP_REMOVED lines=44> */
.L_x_11159:
[----:B------:R-:W-:Y:S05]  /*1090*/  BSYNC B1 ;  /* 0x0000000000017941 */ /* 0x000fea0003800000 */
.L_x_11158:
[----:B------:R-:W0:Y:S01]  /*10a0*/  LDC R157, c[0x0][0x298] ;  /* 0x0000a600ff9d7b82 */ /* 0x000e220000000800 */
[----:B------:R-:W-:Y:S01]  /*10b0*/  ISETP.NE.U32.AND P2, PT, RZ, UR36, PT ;  /* 0x00000024ff007c0c */ /* 0x000fe2000bf45070 */
[----:B------:R-:W-:Y:S01]  /*10c0*/  IMAD.MOV.U32 R159, RZ, RZ, 0x2f800000 ;  /* 0x2f800000ff9f7424 */ /* 0x000fe200078e00ff */
[----:B------:R-:W-:Y:S02]  /*10d0*/  I2FP.F32.U32 R18, R19 ;  /* 0x0000001300127245 */ /* 0x000fe40000201000 */
[----:B------:R-:W-:-:S03]  /*10e0*/  ISETP.NE.AND.EX P2, PT, RZ, UR37, PT, P2 ;  /* 0x00000025ff007c0c */ /* 0x000fc6000bf45320 */
[----:B------:R-:W1:Y:S01]  /*10f0*/  LDC R158, c[0x0][0x294] ;  /* 0x0000a500ff9e7b82 */ /* 0x000e620000000800 */
[----:B------:R-:W-:Y:S01]  /*1100*/  FFMA.FTZ R19, R18, R159, 1.1641532182693481445e-10 ;  /* 0x2f00000012137423 */ /* 0x000fe2000001009f */
[----:B-----5:R-:W-:-:S05]  /*1110*/  HADD2.F32 R18, -RZ, R100.H0_H0 ;  /* 0x20000064ff127230 */ /* 0x020fca0000004100 */
[----:B0-----:R-:W-:Y:S01]  /*1120*/  FMUL.FTZ R104, R18, R157 ;  /* 0x0000009d12687220 */ /* 0x001fe20000410000 */
        /* <DEDUP_REMOVED lines=10> */
.L_x_11162:
        /* <DEDUP_REMOVED lines=12> */
.L_x_11165:
[----:B------:R-:W-:-:S07]  /*1290*/  MOV R10, R7 ;  /* 0x00000007000a7202 */ /* 0x000fce0000000f00 */
.L_x_11166:
[----:B------:R-:W-:Y:S05]  /*12a0*/  BSYNC B1 ;  /* 0x0000000000017941 */ /* 0x000fea0003800000 */
.L_x_11164:
        /* <DEDUP_REMOVED lines=16> */
.L_x_11170:
[----:B------:R-:W-:Y:S05]  /*13b0*/  BSYNC B2 ;  /* 0x0000000000027941 */ /* 0x000fea0003800000 */
.L_x_11169:
        /* <DEDUP_REMOVED lines=44> */
.L_x_11168:
[----:B------:R-:W-:Y:S05]  /*1680*/  BSYNC B1 ;  /* 0x0000000000017941 */ /* 0x000fea0003800000 */
.L_x_11167:
        /* <DEDUP_REMOVED lines=10> */
.L_x_11163:
        /* <DEDUP_REMOVED lines=12> */
.L_x_11172:
[----:B------:R-:W-:-:S07]  /*17f0*/  MOV R19, R7 ;  /* 0x0000000700137202 */ /* 0x000fce0000000f00 */
.L_x_11173:
[----:B------:R-:W-:Y:S05]  /*1800*/  BSYNC B1 ;  /* 0x0000000000017941 */ /* 0x000fea0003800000 */
.L_x_11171:
        /* <DEDUP_REMOVED lines=16> */
.L_x_11177:
[----:B------:R-:W-:Y:S05]  /*1910*/  BSYNC B2 ;  /* 0x0000000000027941 */ /* 0x000fea0003800000 */
.L_x_11176:
        /* <DEDUP_REMOVED lines=44> */
.L_x_11175:
[----:B------:R-:W-:Y:S05]  /*1be0*/  BSYNC B1 ;  /* 0x0000000000017941 */ /* 0x000fea0003800000 */
.L_x_11174:
        /* <DEDUP_REMOVED lines=14> */
.L_x_11178:
        /* <DEDUP_REMOVED lines=12> */
.L_x_11181:
[----:B------:R-:W-:-:S07]  /*1d90*/  IMAD.MOV.U32 R11, RZ, RZ, R7 ;  /* 0x000000ffff0b7224 */ /* 0x000fce00078e0007 */
.L_x_11182:
[----:B------:R-:W-:Y:S05]  /*1da0*/  BSYNC B1 ;  /* 0x0000000000017941 */ /* 0x000fea0003800000 */
.L_x_11180:
        /* <DEDUP_REMOVED lines=16> */
.L_x_11186:
[----:B------:R-:W-:Y:S05]  /*1eb0*/  BSYNC B2 ;  /* 0x0000000000027941 */ /* 0x000fea0003800000 */
.L_x_11185:
        /* <DEDUP_REMOVED lines=44> */
.L_x_11184:
[----:B------:R-:W-:Y:S05]  /*2180*/  BSYNC B1 ;  /* 0x0000000000017941 */ /* 0x000fea0003800000 */
.L_x_11183:
[----:B------:R-:W-:Y:S01]  /*2190*/  I2FP.F32.U32 R100, R11 ;  /* 0x0000000b00647245 */ /* 0x000fe20000201000 */
[----:B------:R-:W-:-:S04]  /*21a0*/  HADD2.F32 R106, -RZ, R24.H1_H1 ;  /* 0x30000018ff6a7230 */ /* 0x000fc80000004100 */
[----:B------:R-:W-:Y:S01]  /*21b0*/  FFMA.FTZ R11, R100, R159, 1.1641532182693481445e-10 ;  /* 0x2f000000640b7423 */ /* 0x000fe2000001009f */
[----:B------:R-:W-:Y:S01]  /*21c0*/  FMUL.FTZ R106, R106, R157 ;  /* 0x0000009d6a6a7220 */ /* 0x000fe20000410000 */
[----:B------:R-:W-:-:S03]  /*21d0*/  @P1 HADD2.F32 R100, -RZ, R20.H1_H1 ;  /* 0x30000014ff641230 */ /* 0x000fc60000004100 */
[----:B------:R-:W-:-:S04]  /*21e0*/  FSETP.GTU.FTZ.AND P3, PT, R11, R158, PT ;  /* 0x0000009e0b00720b */ /* 0x000fc80003f7c000 */
[----:B------:R-:W-:Y:S02]  /*21f0*/  FSEL R106, R106, RZ, !P3 ;  /* 0x000000ff6a6a7208 */ /* 0x000fe40005800000 */
[----:B------:R-:W-:-:S03]  /*2200*/  SEL R11, RZ, 0x1, P3 ;  /* 0x00000001ff0b7807 */ /* 0x000fc60001800000 */
[----:B------:R-:W-:-:S04]  /*2210*/  FADD.FTZ R105, R105, R106 ;  /* 0x0000006a69697221 */ /* 0x000fc80000010000 */
[----:B------:R-:W-:-:S07]  /*2220*/  @P1 FADD.FTZ R105, R105, R100 ;  /* 0x0000006469691221 */ /* 0x000fce0000010000 */
.L_x_11179:
        /* <DEDUP_REMOVED lines=12> */
.L_x_11188:
[----:B------:R-:W-:-:S07]  /*22f0*/  IMAD.MOV.U32 R19, RZ, RZ, R7 ;  /* 0x000000ffff137224 */ /* 0x000fce00078e0007 */
.L_x_11189:
[----:B------:R-:W-:Y:S05]  /*2300*/  BSYNC B1 ;  /* 0x0000000000017941 */ /* 0x000fea0003800000 */
.L_x_11187:
        /* <DEDUP_REMOVED lines=16> */
.L_x_11193:
[----:B------:R-:W-:Y:S05]  /*2410*/  BSYNC B2 ;  /* 0x0000000000027941 */ /* 0x000fea0003800000 */
.L_x_11192:
        /* <DEDUP_REMOVED lines=44> */
.L_x_11191:
[----:B------:R-:W-:Y:S05]  /*26e0*/  BSYNC B1 ;  /* 0x0000000000017941 */ /* 0x000fea0003800000 */
.L_x_11190:
[----:B------:R-:W-:-:S05]  /*26f0*/  I2FP.F32.U32 R96, R19 ;  /* 0x0000001300607245 */ /* 0x000fca0000201000 */
[----:B------:R-:W-:Y:S01]  /*2700*/  FFMA.FTZ R19, R96, R159, 1.1641532182693481445e-10 ;  /* 0x2f00000060137423 */ /* 0x000fe2000001009f */
[----:B------:R-:W-:-:S04]  /*2710*/  HADD2.F32 R96, -RZ, R101.H0_H0 ;  /* 0x20000065ff607230 */ /* 0x000fc80000004100 */
[----:B------:R-:W-:Y:S01]  /*2720*/  FSETP.GTU.FTZ.AND P3, PT, R19, R158, PT ;  /* 0x0000009e1300720b */ /* 0x000fe20003f7c000 */
[----:B------:R-:W-:-:S03]  /*2730*/  FMUL.FTZ R96, R96, R157 ;  /* 0x0000009d60607220 */ /* 0x000fc60000410000 */
        /* <DEDUP_REMOVED lines=9> */
.L_x_11194:
        /* <DEDUP_REMOVED lines=12> */
.L_x_11197:
[----:B------:R-:W-:-:S07]  /*2890*/  IMAD.MOV.U32 R12, RZ, RZ, R7 ;  /* 0x000000ffff0c7224 */ /* 0x000fce00078e0007 */
.L_x_11198:
[----:B------:R-:W-:Y:S05]  /*28a0*/  BSYNC B1 ;  /* 0x0000000000017941 */ /* 0x000fea0003800000 */
.L_x_11196:
        /* <DEDUP_REMOVED lines=16> */
.L_x_11202:
[----:B------:R-:W-:Y:S05]  /*29b0*/  BSYNC B2 ;  /* 0x0000000000027941 */ /* 0x000fea0003800000 */
.L_x_11201:
        /* <DEDUP_REMOVED lines=44> */
.L_x_11200:
[----:B------:R-:W-:Y:S05]  /*2c80*/  BSYNC B1 ;  /* 0x0000000000017941 */ /* 0x000fea0003800000 */
.L_x_11199:
        /* <DEDUP_REMOVED lines=10> */
.L_x_11195:
        /* <DEDUP_REMOVED lines=12> */
.L_x_11204:
[----:B------:R-:W-:-:S07]  /*2df0*/  IMAD.MOV.U32 R96, RZ, RZ, R7 ;  /* 0x000000ffff607224 */ /* 0x000fce00078e0007 */
.L_x_11205:
[----:B------:R-:W-:Y:S05]  /*2e00*/  BSYNC B1 ;  /* 0x0000000000017941 */ /* 0x000fea0003800000 */
.L_x_11203:
        /* <DEDUP_REMOVED lines=16> */
.L_x_11209:
[----:B------:R-:W-:Y:S05]  /*2f10*/  BSYNC B2 ;  /* 0x0000000000027941 */ /* 0x000fea0003800000 */
.L_x_11208:
        /* <DEDUP_REMOVED lines=44> */
.L_x_11207:
[----:B------:R-:W-:Y:S05]  /*31e0*/  BSYNC B1 ;  /* 0x0000000000017941 */ /* 0x000fea0003800000 */
.L_x_11206:
[----:B------:R-:W-:-:S05]  /*31f0*/  I2FP.F32.U32 R96, R96 ;  /* 0x0000006000607245 */ /* 0x000fca0000201000 */
[----:B------:R-:W-:Y:S01]  /*3200*/  FFMA.FTZ R107, R96, R159, 1.1641532182693481445e-10 ;  /* 0x2f000000606b7423 */ /* 0x000fe2000001009f */
[----:B------:R-:W-:-:S04]  /*3210*/  HADD2.F32 R96, -RZ, R101.H1_H1 ;  /* 0x30000065ff607230 */ /* 0x000fc80000004100 */
[----:B------:R-:W-:Y:S01]  /*3220*/  FSETP.GTU.FTZ.AND P3, PT, R107, R158, PT ;  /* 0x0000009e6b00720b */ /* 0x000fe20003f7c000 */
[----:B------:R-:W-:-:S03]  /*3230*/  FMUL.FTZ R96, R96, R157 ;  /* 0x0000009d60607220 */ /* 0x000fc60000410000 */
        /* <DEDUP_REMOVED lines=9> */
.L_x_11210:
        /* <DEDUP_REMOVED lines=12> */
.L_x_11213:
[----:B------:R-:W-:-:S07]  /*3390*/  MOV R13, R7 ;  /* 0x00000007000d7202 */ /* 0x000fce0000000f00 */
.L_x_11214:
[----:B------:R-:W-:Y:S05]  /*33a0*/  BSYNC B1 ;  /* 0x0000000000017941 */ /* 0x000fea0003800000 */
.L_x_11212:
        /* <DEDUP_REMOVED lines=16> */
.L_x_11218:
[----:B------:R-:W-:Y:S05]  /*34b0*/  BSYNC B2 ;  /* 0x0000000000027941 */ /* 0x000fea0003800000 */
.L_x_11217:
        /* <DEDUP_REMOVED lines=44> */
.L_x_11216:
[----:B------:R-:W-:Y:S05]  /*3780*/  BSYNC B1 ;  /* 0x0000000000017941 */ /* 0x000fea0003800000 */
.L_x_11215:
        /* <DEDUP_REMOVED lines=10> */
.L_x_11211:
        /* <DEDUP_REMOVED lines=12> */
.L_x_11220:
[----:B------:R-:W-:-:S07]  /*38f0*/  MOV R96, R7 ;  /* 0x0000000700607202 */ /* 0x000fce0000000f00 */
.L_x_11221:
[----:B------:R-:W-:Y:S05]  /*3900*/  BSYNC B1 ;  /* 0x0000000000017941 */ /* 0x000fea0003800000 */
.L_x_11219:
        /* <DEDUP_REMOVED lines=16> */
.L_x_11225:
[----:B------:R-:W-:Y:S05]  /*3a10*/  BSYNC B2 ;  /* 0x0000000000027941 */ /* 0x000fea0003800000 */
.L_x_11224:
        /* <DEDUP_REMOVED lines=44> */
.L_x_11223:
[----:B------:R-:W-:Y:S05]  /*3ce0*/  BSYNC B1 ;  /* 0x0000000000017941 */ /* 0x000fea0003800000 */
.L_x_11222:
        /* <DEDUP_REMOVED lines=14> */
.L_x_11226:
        /* <DEDUP_REMOVED lines=12> */
.L_x_11229:
[----:B------:R-:W-:-:S07]  /*3e90*/  IMAD.MOV.U32 R14, RZ, RZ, R7 ;  /* 0x000000ffff0e7224 */ /* 0x000fce00078e0007 */
.L_x_11230:
[----:B------:R-:W-:Y:S05]  /*3ea0*/  BSYNC B1 ;  /* 0x0000000000017941 */ /* 0x000fea0003800000 */
.L_x_11228:
        /* <DEDUP_REMOVED lines=16> */
.L_x_11234:
[----:B------:R-:W-:Y:S05]  /*3fb0*/  BSYNC B2 ;  /* 0x0000000000027941 */ /* 0x000fea0003800000 */
.L_x_11233:
        /* <DEDUP_REMOVED lines=44> */
.L_x_11232:
[----:B------:R-:W-:Y:S05]  /*4280*/  BSYNC B1 ;  /* 0x0000000000017941 */ /* 0x000fea0003800000 */
.L_x_11231:
        /* <DEDUP_REMOVED lines=10> */
.L_x_11227:
        /* <DEDUP_REMOVED lines=12> */
.L_x_11236:
[----:B------:R-:W-:-:S07]  /*43f0*/  IMAD.MOV.U32 R96, RZ, RZ, R7 ;  /* 0x000000ffff607224 */ /* 0x000fce00078e0007 */
.L_x_11237:
[----:B------:R-:W-:Y:S05]  /*4400*/  BSYNC B1 ;  /* 0x0000000000017941 */ /* 0x000fea0003800000 */
.L_x_11235:
        /* <DEDUP_REMOVED lines=16> */
.L_x_11241:
[----:B------:R-:W-:Y:S05]  /*4510*/  BSYNC B2 ;  /* 0x0000000000027941 */ /* 0x000fea0003800000 */
.L_x_11240:
        /* <DEDUP_REMOVED lines=44> */
.L_x_11239:
[----:B------:R-:W-:Y:S05]  /*47e0*/  BSYNC B1 ;  /* 0x0000000000017941 */ /* 0x000fea0003800000 */
.L_x_11238:
        /* <DEDUP_REMOVED lines=13> */
.L_x_11242:
        /* <DEDUP_REMOVED lines=12> */
.L_x_11245:
[----:B------:R-:W-:-:S07]  /*4980*/  IMAD.MOV.U32 R15, RZ, RZ, R7 ;  /* 0x000000ffff0f7224 */ /* 0x000fce00078e0007 */
.L_x_11246:
[----:B------:R-:W-:Y:S05]  /*4990*/  BSYNC B1 ;  /* 0x0000000000017941 */ /* 0x000fea0003800000 */
.L_x_11244:
        /* <DEDUP_REMOVED lines=16> */
.L_x_11250:
[----:B------:R-:W-:Y:S05]  /*4aa0*/  BSYNC B2 ;  /* 0x0000000000027941 */ /* 0x000fea0003800000 */
.L_x_11249:
        /* <DEDUP_REMOVED lines=44> */
.L_x_11248:
[----:B------:R-:W-:Y:S05]  /*4d70*/  BSYNC B1 ;  /* 0x0000000000017941 */ /* 0x000fea0003800000 */
.L_x_11247:
        /* <DEDUP_REMOVED lines=10> */
.L_x_11243:
        /* <DEDUP_REMOVED lines=12> */
.L_x_11252:
[----:B------:R-:W-:-:S07]  /*4ee0*/  IMAD.MOV.U32 R96, RZ, RZ, R7 ;  /* 0x000000ffff607224 */ /* 0x000fce00078e0007 */
.L_x_11253:
[----:B------:R-:W-:Y:S05]  /*4ef0*/  BSYNC B1 ;  /* 0x0000000000017941 */ /* 0x000fea0003800000 */
.L_x_11251:
        /* <DEDUP_REMOVED lines=16> */
.L_x_11257:
[----:B------:R-:W-:Y:S05]  /*5000*/  BSYNC B2 ;  /* 0x0000000000027941 */ /* 0x000fea0003800000 */
.L_x_11256:
        /* <DEDUP_REMOVED lines=44> */
.L_x_11255:
[----:B------:R-:W-:Y:S05]  /*52d0*/  BSYNC B1 ;  /* 0x0000000000017941 */ /* 0x000fea0003800000 */
.L_x_11254:
        /* <DEDUP_REMOVED lines=13> */
.L_x_11258:
        /* <DEDUP_REMOVED lines=12> */
.L_x_11261:
[----:B------:R-:W-:-:S07]  /*5470*/  MOV R16, R7 ;  /* 0x0000000700107202 */ /* 0x000fce0000000f00 */
.L_x_11262:
[----:B------:R-:W-:Y:S05]  /*5480*/  BSYNC B1 ;  /* 0x0000000000017941 */ /* 0x000fea0003800000 */
.L_x_11260:
        /* <DEDUP_REMOVED lines=16> */
.L_x_11266:
[----:B------:R-:W-:Y:S05]  /*5590*/  BSYNC B2 ;  /* 0x0000000000027941 */ /* 0x000fea0003800000 */
.L_x_11265:
        /* <DEDUP_REMOVED lines=44> */
.L_x_11264:
[----:B------:R-:W-:Y:S05]  /*5860*/  BSYNC B1 ;  /* 0x0000000000017941 */ /* 0x000fea0003800000 */
.L_x_11263:
        /* <DEDUP_REMOVED lines=10> */
.L_x_11259:
        /* <DEDUP_REMOVED lines=12> */
.L_x_11268:
[----:B------:R-:W-:-:S07]  /*59d0*/  IMAD.MOV.U32 R96, RZ, RZ, R7 ;  /* 0x000000ffff607224 */ /* 0x000fce00078e0007 */
.L_x_11269:
[----:B------:R-:W-:Y:S05]  /*59e0*/  BSYNC B1 ;  /* 0x0000000000017941 */ /* 0x000fea0003800000 */
.L_x_11267:
        /* <DEDUP_REMOVED lines=16> */
.L_x_11273:
[----:B------:R-:W-:Y:S05]  /*5af0*/  BSYNC B2 ;  /* 0x0000000000027941 */ /* 0x000fea0003800000 */
.L_x_11272:
        /* <DEDUP_REMOVED lines=44> */
.L_x_11271:
[----:B------:R-:W-:Y:S05]  /*5dc0*/  BSYNC B1 ;  /* 0x0000000000017941 */ /* 0x000fea0003800000 */
.L_x_11270:
        /* <DEDUP_REMOVED lines=13> */
.L_x_11274:
        /* <DEDUP_REMOVED lines=12> */
.L_x_11277:
[----:B------:R-:W-:-:S07]  /*5f60*/  MOV R17, R7 ;  /* 0x0000000700117202 */ /* 0x000fce0000000f00 */
.L_x_11278:
[----:B------:R-:W-:Y:S05]  /*5f70*/  BSYNC B1 ;  /* 0x0000000000017941 */ /* 0x000fea0003800000 */
.L_x_11276:
        /* <DEDUP_REMOVED lines=18> */
.L_x_11282:
[----:B------:R-:W-:Y:S05]  /*60a0*/  BSYNC B2 ;  /* 0x0000000000027941 */ /* 0x000fea0003800000 */
.L_x_11281:
        /* <DEDUP_REMOVED lines=44> */
.L_x_11280:
[----:B------:R-:W-:Y:S05]  /*6370*/  BSYNC B1 ;  /* 0x0000000000017941 */ /* 0x000fea0003800000 */
.L_x_11279:
        /* <DEDUP_REMOVED lines=10> */
.L_x_11275:
[----:B------:R-:W0:Y:S01]  /*6420*/  LDC.64 R164, c[0x0][0x238] ;  /* 0x00008e00ffa47b82 */ /* 0x000e220000000a00 */
[----:B------:R-:W-:Y:S02]  /*6430*/  P2R R102, PR, RZ, 0x4 ;  /* 0x00000004ff667803 */ /* 0x000fe40000000000 */
[----:B------:R-:W-:Y:S02]  /*6440*/  ISETP.NE.AND P2, PT, R101, RZ, PT ;  /* 0x000000ff6500720c */ /* 0x000fe40003f45270 */
[----:B------:R-:W-:Y:S02]  /*6450*/  ISETP.NE.AND P6, PT, R18, RZ, PT ;  /* 0x000000ff1200720c */ /* 0x000fe40003fc5270 */
[----:B------:R-:W-:Y:S01]  /*6460*/  SEL R101, RZ, 0x1000000, P5 ;  /* 0x01000000ff657807 */ /* 0x000fe20002800000 */
        /* <DEDUP_REMOVED lines=10> */
[----:B------:R-:W-:-:S02]  /*6510*/  F2FP.F16.F32.PACK_AB R103, R112, R108 ;  /* 0x0000006c7067723e */ /* 0x000fc400000000ff */
[----:B------:R-:W-:Y:S02]  /*6520*/  F2FP.F16.F32.PACK_AB R102, R107, R99 ;  /* 0x000000636b66723e */ /* 0x000fe400000000ff */
[----:B------:R-:W-:Y:S02]  /*6530*/  F2FP.F16.F32.PACK_AB R101, R111, R106 ;  /* 0x0000006a6f65723e */ /* 0x000fe400000000ff */
[----:B------:R-:W-:Y:S02]  /*6540*/  F2FP.F16.F32.PACK_AB R100, R105, R104 ;  /* 0x000000686964723e */ /* 0x000fe400000000ff */
[----:B------:R-:W-:Y:S01]  /*6550*/  ISETP.NE.AND P4, PT, R19, RZ, PT ;  /* 0x000000ff1300720c */ /* 0x000fe20003f85270 */
[----:B------:R-:W-:Y:S01]  /*6560*/  IMAD.WIDE.U32 R18, R18, 0x1000000, RZ ;  /* 0x0100000012127825 */ /* 0x000fe200078e00ff */
[----:B------:R-:W-:Y:S01]  /*6570*/  SEL R116, RZ, 0x1, P5 ;  /* 0x00000001ff747807 */ /* 0x000fe20002800000 */
[----:B------:R0:W-:Y:S03]  /*6580*/  STG.E.128 desc[UR4][R114.64], R100 ;  /* 0x0000006472007986 */ /* 0x0001e6000c101d04 */
[----:B------:R-:W-:Y:S01]  /*6590*/  LOP3.LUT R97, R19, R109, R97, 0xfe, !PT ;  /* 0x0000006d13617212 */ /* 0x000fe200078efe61 */
[----:B------:R-:W-:Y:S01]  /*65a0*/  IMAD.WIDE.U32 R116, R116, 0x100, RZ ;  /* 0x0000010074747825 */ /* 0x000fe200078e00ff */
[----:B------:R-:W-:Y:S01]  /*65b0*/  SEL R19, RZ, 0x1, P4 ;  /* 0x00000001ff137807 */ /* 0x000fe20002000000 */
[----:B0-----:R-:W0:Y:S04]  /*65c0*/  @P0 LDC.64 R100, c[0x0][0x228] ;  /* 0x00008a00ff640b82 */ /* 0x001e280000000a00 */
[----:B------:R-:W-:-:S05]  /*65d0*/  IMAD.WIDE.U32 R114, R19, 0x10000, RZ ;  /* 0x0001000013727825 */ /* 0x000fca00078e00ff */
[----:B------:R-:W-:Y:S01]  /*65e0*/  LOP3.LUT R19, R117, R97, R115, 0xfe, !PT ;  /* 0x0000006175137212 */ /* 0x000fe200078efe73 */
[----:B------:R-:W2:Y:S01]  /*65f0*/  @P1 LDC.64 R102, c[0x0][0x230] ;  /* 0x00008c00ff661b82 */ /* 0x000ea20000000a00 */
[----:B------:R-:W-:Y:S01]  /*6600*/  LOP3.LUT R18, R116, R18, R114, 0xfe, !PT ;  /* 0x0000001274127212 */ /* 0x000fe200078efe72 */
[----:B-1----:R-:W-:Y:S01]  /*6610*/  IMAD.WIDE.U32 R114, R98, 0x8, R126 ;  /* 0x0000000862727825 */ /* 0x002fe200078e007e */
[----:B------:R-:W-:-:S04]  /*6620*/  SEL R97, RZ, 0x1, P6 ;  /* 0x00000001ff617807 */ /* 0x000fc80003000000 */
[----:B------:R-:W-:Y:S01]  /*6630*/  LOP3.LUT R18, R18, R97, RZ, 0xfc, !PT ;  /* 0x0000006112127212 */ /* 0x000fe200078efcff */
[----:B------:R-:W-:-:S04]  /*6640*/  VIADD R97, R98, 0x20 ;  /* 0x0000002062617836 */ /* 0x000fc80000000000 */
[----:B------:R1:W-:Y:S01]  /*6650*/  STG.E.64 desc[UR4][R114.64], R18 ;  /* 0x0000001272007986 */ /* 0x0003e2000c101b04 */
[----:B0-----:R-:W-:-:S04]  /*6660*/  @P0 IMAD.WIDE.U32 R100, R97, 0x10, R100 ;  /* 0x0000001061640825 */ /* 0x001fc800078e0064 */
[----:B--2---:R-:W-:-:S04]  /*6670*/  @P1 IMAD.WIDE.U32 R102, R97, 0x10, R102 ;  /* 0x0000001061661825 */ /* 0x004fc800078e0066 */
[----:B-1----:R-:W-:Y:S01]  /*6680*/  IMAD.WIDE.U32 R18, R97, 0x10, R124 ;  /* 0x0000001061127825 */ /* 0x002fe200078e007c */
        /* <DEDUP_REMOVED lines=10> */
[----:B------:R-:W-:Y:S01]  /*6730*/  IMAD.WIDE.U32 R116, R116, 0x10000, RZ ;  /* 0x0001000074747825 */ /* 0x000fe200078e00ff */
[----:B------:R-:W-:Y:S02]  /*6740*/  LOP3.LUT R118, R11, 0xff, RZ, 0xc0, !PT ;  /* 0x000000ff0b767812 */ /* 0x000fe400078ec0ff */
[----:B------:R-:W-:-:S03]  /*6750*/  LOP3.LUT R109, R110, 0xff00, R109, 0xf8, !PT ;  /* 0x0000ff006e6d7812 */ /* 0x000fc600078ef86d */
[----:B------:R-:W-:Y:S01]  /*6760*/  IMAD.WIDE.U32 R118, R118, 0x100, RZ ;  /* 0x0000010076767825 */ /* 0x000fe200078e00ff */
[----:B------:R-:W-:-:S04]  /*6770*/  LOP3.LUT R109, R109, 0xff, R14, 0xf8, !PT ;  /* 0x000000ff6d6d7812 */ /* 0x000fc800078ef80e */
[----:B------:R-:W-:Y:S02]  /*6780*/  LOP3.LUT R115, R117, R109, R115, 0xfe, !PT ;  /* 0x0000006d75737212 */ /* 0x000fe400078efe73 */
[----:B------:R-:W-:Y:S02]  /*6790*/  LOP3.LUT R117, R118, R114, R116, 0xfe, !PT ;  /* 0x0000007276757212 */ /* 0x000fe400078efe74 */
[----:B------:R-:W-:Y:S02]  /*67a0*/  LOP3.LUT R115, R115, R119, RZ, 0xfc, !PT ;  /* 0x0000007773737212 */ /* 0x000fe400078efcff */
[----:B------:R-:W-:Y:S01]  /*67b0*/  LOP3.LUT R114, R117, 0xff, R10, 0xf8, !PT ;  /* 0x000000ff75727812 */ /* 0x000fe200078ef80a */
[----:B0-----:R-:W-:-:S05]  /*67c0*/  IMAD.WIDE.U32 R116, R98, 0x8, R120 ;  /* 0x0000000862747825 */ /* 0x001fca00078e0078 */
[----:B------:R0:W-:Y:S02]  /*67d0*/  STG.E.64 desc[UR4][R116.64], R114 ;  /* 0x0000007274007986 */ /* 0x0001e4000c101b04 */
.L_x_11283:
[----:B------:R1:W5:Y:S04]  /*67e0*/  @P0 LDG.E.128 R24, desc[UR4][R100.64] ;  /* 0x0000000464180981 */ /* 0x000368000c1e1d00 */
[----:B------:R1:W5:Y:S04]  /*67f0*/  @P1 LDG.E.128 R20, desc[UR4][R102.64] ;  /* 0x0000000466141981 */ /* 0x000368000c1e1d00 */
[----:B------:R1:W5:Y:S01]  /*6800*/  LDG.E.128 R100, desc[UR4][R18.64] ;  /* 0x0000000412647981 */ /* 0x000362000c1e1d00 */
        /* <DEDUP_REMOVED lines=12> */
.L_x_11285:
[----:B------:R-:W-:-:S07]  /*68d0*/  IMAD.MOV.U32 R18, RZ, RZ, R7 ;  /* 0x000000ffff127224 */ /* 0x000fce00078e0007 */
.L_x_11286:
[----:B------:R-:W-:Y:S05]  /*68e0*/  BSYNC B1 ;  /* 0x0000000000017941 */ /* 0x000fea0003800000 */
.L_x_11284:
        /* <DEDUP_REMOVED lines=16> */
.L_x_11290:
[----:B------:R-:W-:Y:S05]  /*69f0*/  BSYNC B2 ;  /* 0x0000000000027941 */ /* 0x000fea0003800000 */
.L_x_11289:
[----:B------:R-:W-:Y:S01]  /*6a00*/  IMAD.HI.U32 R3, R4, -0x326172a9, RZ ;  /* 0xcd9e8d5704037827 */ /* 0x000fe200078e00ff */
[----:B------:R-:W-:-:S03]  /*6a10*/  LOP3.LUT R2, R2, UR7, R9, 0x96, !PT ;  /* 0x0000000702027c12 */ /* 0x000fc6000f8e9609 */
[----:B------:R-:W-:Y:S01]  /*6a20*/  IMAD R7, R4, -0x326172a9, RZ ;  /* 0xcd9e8d5704077824 */ /* 0x000fe200078e02ff */
[----:B------:R-:W-:Y:S01]  /*6a30*/  LOP3.LUT R3, R3, UR6, R6, 0x96, !PT ;  /* 0x0000000603037c12 */ /* 0x000fe2000f8e9606 */
[----:B0-----:R-:W-:-:S04]  /*6a40*/  IMAD.WIDE.U32 R114, R2, -0x326172a9, RZ ;  /* 0xcd9e8d5702727825 */ /* 0x001fc800078e00ff */
        /* <DEDUP_REMOVED lines=39> */
.L_x_11288:
[----:B------:R-:W-:Y:S05]  /*6cc0*/  BSYNC B1 ;  /* 0x0000000000017941 */ /* 0x000fea0003800000 */
.L_x_11287:
[----:B------:R-:W-:-:S05]  /*6cd0*/  I2FP.F32.U32 R18, R18 ;  /* 0x0000001200127245 */ /* 0x000fca0000201000 */
[----:B------:R-:W-:Y:S01]  /*6ce0*/  FFMA.FTZ R19, R18, R159, 1.1641532182693481445e-10 ;  /* 0x2f00000012137423 */ /* 0x000fe2000001009f */
[----:B-----5:R-:W-:-:S04]  /*6cf0*/  HADD2.F32 R18, -RZ, R100.H0_H0 ;  /* 0x20000064ff127230 */ /* 0x020fc80000004100 */
[----:B------:R-:W-:Y:S01]  /*6d00*/  FSETP.GTU.FTZ.AND P3, PT, R19, R158, PT ;  /* 0x0000009e1300720b */ /* 0x000fe20003f7c000 */
[----:B------:R-:W-:-:S03]  /*6d10*/  FMUL.FTZ R18, R18, R157 ;  /* 0x0000009d12127220 */ /* 0x000fc60000410000 */
        /* <DEDUP_REMOVED lines=9> */
.L_x_11291:
        /* <DEDUP_REMOVED lines=12> */
.L_x_11294:
[----:B------:R-:W-:-:S07]  /*6e70*/  MOV R10, R7 ;  /* 0x00000007000a7202 */ /* 0x000fce0000000f00 */
.L_x_11295:
[----:B------:R-:W-:Y:S05]  /*6e80*/  BSYNC B1 ;  /* 0x0000000000017941 */ /* 0x000fea0003800000 */
.L_x_11293:
        /* <DEDUP_REMOVED lines=16> */
.L_x_11299:
[----:B------:R-:W-:Y:S05]  /*6f90*/  BSYNC B2 ;  /* 0x0000000000027941 */ /* 0x000fea0003800000 */
.L_x_11298:
[----:B------:R-:W-:Y:S01]  /*6fa0*/  IMAD.HI.U32 R3, R4, -0x326172a9, RZ ;  /* 0xcd9e8d5704037827 */ /* 0x000fe200078e00ff */
[----:B------:R-:W-:-:S03]  /*6fb0*/  LOP3.LUT R2, R2, UR7, R9, 0x96, !PT ;  /* 0x0000000702027c12 */ /* 0x000fc6000f8e9609 */
[----:B------:R-:W-:Y:S01]  /*6fc0*/  IMAD R7, R4, -0x326172a9, RZ ;  /* 0xcd9e8d5704077824 */ /* 0x000fe200078e02ff */
[----:B------:R-:W-:Y:S01]  /*6fd0*/  LOP3.LUT R3, R3, UR6, R6, 0x96, !PT ;  /* 0x0000000603037c12 */ /* 0x000fe2000f8e9606 */
[----:B------:R-:W-:-:S04]  /*6fe0*/  IMAD.WIDE.U32 R18, R2, -0x326172a9, RZ ;  /* 0xcd9e8d5702127825 */ /* 0x000fc800078e00ff */
        /* <DEDUP_REMOVED lines=39> */
.L_x_11297:
[----:B------:R-:W-:Y:S05]  /*7260*/  BSYNC B1 ;  /* 0x0000000000017941 */ /* 0x000fea0003800000 */
.L_x_11296:
        /* <DEDUP_REMOVED lines=10> */
.L_x_11292:
        /* <DEDUP_REMOVED lines=12> */
.L_x_11301:
[----:B------:R-:W-:-:S07]  /*73d0*/  IMAD.MOV.U32 R18, RZ, RZ, R7 ;  /* 0x000000ffff127224 */ /* 0x000fce00078e0007 */
.L_x_11302:
[----:B------:R-:W-:Y:S05]  /*73e0*/  BSYNC B1 ;  /* 0x0000000000017941 */ /* 0x000fea0003800000 */
.L_x_11300:
        /* <DEDUP_REMOVED lines=16> */
.L_x_11306:
[----:B------:R-:W-:Y:S05]  /*74f0*/  BSYNC B2 ;  /* 0x0000000000027941 */ /* 0x000fea0003800000 */
.L_x_11305:
        /* <DEDUP_REMOVED lines=44> */
.L_x_11304:
[----:B------:R-:W-:Y:S05]  /*77c0*/  BSYNC B1 ;  /* 0x0000000000017941 */ /* 0x000fea0003800000 */
.L_x_11303:
        /* <DEDUP_REMOVED lines=14> */
.L_x_11307:
        /* <DEDUP_REMOVED lines=12> */
.L_x_11310:
[----:B------:R-:W-:-:S07]  /*7970*/  MOV R11, R7 ;  /* 0x00000007000b7202 */ /* 0x000fce0000000f00 */
.L_x_11311:
[----:B------:R-:W-:Y:S05]  /*7980*/  BSYNC B1 ;  /* 0x0000000000017941 */ /* 0x000fea0003800000 */
.L_x_11309:
        /* <DEDUP_REMOVED lines=16> */
.L_x_11315:
[----:B------:R-:W-:Y:S05]  /*7a90*/  BSYNC B2 ;  /* 0x0000000000027941 */ /* 0x000fea0003800000 */
.L_x_11314:
[----:B------:R-:W-:Y:S01]  /*7aa0*/  IMAD.HI.U32 R3, R4, -0x326172a9, RZ ;  /* 0xcd9e8d5704037827 */ /* 0x000fe200078e00ff */
[----:B------:R-:W-:Y:S01]  /*7ab0*/  LOP3.LUT R2, R2, UR7, R9, 0x96, !PT ;  /* 0x0000000702027c12 */ /* 0x000fe2000f8e9609 */
[----:B------:R-:W-:Y:S02]  /*7ac0*/  HFMA2.MMA R100, -RZ, RZ, 0, 0 ;  /* 0x00000000ff647435 */ /* 0x000fe400000001ff */
[----:B------:R-:W-:Y:S01]  /*7ad0*/  IMAD R7, R4, -0x326172a9, RZ ;  /* 0xcd9e8d5704077824 */ /* 0x000fe200078e02ff */
[----:B------:R-:W-:Y:S01]  /*7ae0*/  LOP3.LUT R3, R3, UR6, R6, 0x96, !PT ;  /* 0x0000000603037c12 */ /* 0x000fe2000f8e9606 */
[----:B0-----:R-:W-:-:S04]  /*7af0*/  IMAD.WIDE.U32 R114, R2, -0x326172a9, RZ ;  /* 0xcd9e8d5702727825 */ /* 0x001fc800078e00ff */
        /* <DEDUP_REMOVED lines=38> */
.L_x_11313:
[----:B------:R-:W-:Y:S05]  /*7d60*/  BSYNC B1 ;  /* 0x0000000000017941 */ /* 0x000fea0003800000 */
.L_x_11312:
        /* <DEDUP_REMOVED lines=10> */
.L_x_11308:
        /* <DEDUP_REMOVED lines=12> */
.L_x_11317:
[----:B------:R-:W-:-:S07]  /*7ed0*/  IMAD.MOV.U32 R18, RZ, RZ, R7 ;  /* 0x000000ffff127224 */ /* 0x000fce00078e0007 */
.L_x_11318:
[----:B------:R-:W-:Y:S05]  /*7ee0*/  BSYNC B1 ;  /* 0x0000000000017941 */ /* 0x000fea0003800000 */
.L_x_11316:
        /* <DEDUP_REMOVED lines=16> */
.L_x_11322:
[----:B------:R-:W-:Y:S05]  /*7ff0*/  BSYNC B2 ;  /* 0x0000000000027941 */ /* 0x000fea0003800000 */
.L_x_11321:
        /* <DEDUP_REMOVED lines=44> */
.L_x_11320:
[----:B------:R-:W-:Y:S05]  /*82c0*/  BSYNC B1 ;  /* 0x0000000000017941 */ /* 0x000fea0003800000 */
.L_x_11319:
[----:B------:R-:W-:-:S05]  /*82d0*/  I2FP.F32.U32 R18, R18 ;  /* 0x0000001200127245 */ /* 0x000fca0000201000 */
[----:B0-----:R-:W-:Y:S01]  /*82e0*/  FFMA.FTZ R115, R18, R159, 1.1641532182693481445e-10 ;  /* 0x2f00000012737423 */ /* 0x001fe2000001009f */
[----:B------:R-:W-:-:S04]  /*82f0*/  HADD2.F32 R18, -RZ, R101.H0_H0 ;  /* 0x20000065ff127230 */ /* 0x000fc80000004100 */
        /* <DEDUP_REMOVED lines=11> */
.L_x_11323:
        /* <DEDUP_REMOVED lines=12> */
.L_x_11326:
[----:B------:R-:W-:-:S07]  /*8470*/  MOV R12, R7 ;  /* 0x00000007000c7202 */ /* 0x000fce0000000f00 */
.L_x_11327:
[----:B------:R-:W-:Y:S05]  /*8480*/  BSYNC B1 ;  /* 0x0000000000017941 */ /* 0x000fea0003800000 */
.L_x_11325:
        /* <DEDUP_REMOVED lines=16> */
.L_x_11331:
[----:B------:R-:W-:Y:S05]  /*8590*/  BSYNC B2 ;  /* 0x0000000000027941 */ /* 0x000fea0003800000 */
.L_x_11330:
        /* <DEDUP_REMOVED lines=44> */
.L_x_11329:
[----:B------:R-:W-:Y:S05]  /*8860*/  BSYNC B1 ;  /* 0x0000000000017941 */ /* 0x000fea0003800000 */
.L_x_11328:
        /* <DEDUP_REMOVED lines=10> */
.L_x_11324:
        /* <DEDUP_REMOVED lines=12> */
.L_x_11333:
[----:B------:R-:W-:-:S07]  /*89d0*/  IMAD.MOV.U32 R100, RZ, RZ, R7 ;  /* 0x000000ffff647224 */ /* 0x000fce00078e0007 */
.L_x_11334:
[----:B------:R-:W-:Y:S05]  /*89e0*/  BSYNC B1 ;  /* 0x0000000000017941 */ /* 0x000fea0003800000 */
.L_x_11332:
        /* <DEDUP_REMOVED lines=16> */
.L_x_11338:
[----:B------:R-:W-:Y:S05]  /*8af0*/  BSYNC B2 ;  /* 0x0000000000027941 */ /* 0x000fea0003800000 */
.L_x_11337:
        /* <DEDUP_REMOVED lines=42> */
[----:B------:R-:W-:Y:S01]  /*8da0*/  IMAD.MOV.U32 R115, RZ, RZ, RZ ;  /* 0x000000ffff737224 */ /* 0x000fe200078e00ff */
[----:B------:R-:W-:-:S07]  /*8db0*/  MOV R8, R114 ;  /* 0x0000007200087202 */ /* 0x000fce0000000f00 */
.L_x_11336:
[----:B------:R-:W-:Y:S05]  /*8dc0*/  BSYNC B1 ;  /* 0x0000000000017941 */ /* 0x000fea0003800000 */
.L_x_11335:
        /* <DEDUP_REMOVED lines=14> */
.L_x_11339:
        /* <DEDUP_REMOVED lines=12> */
.L_x_11342:
[----:B------:R-:W-:-:S07]  /*8f70*/  MOV R13, R7 ;  /* 0x00000007000d7202 */ /* 0x000fce0000000f00 */
.L_x_11343:
[----:B------:R-:W-:Y:S05]  /*8f80*/  BSYNC B1 ;  /* 0x0000000000017941 */ /* 0x000fea0003800000 */
.L_x_11341:
        /* <DEDUP_REMOVED lines=16> */
.L_x_11347:
[----:B------:R-:W-:Y:S05]  /*9090*/  BSYNC B2 ;  /* 0x0000000000027941 */ /* 0x000fea0003800000 */
.L_x_11346:
        /* <DEDUP_REMOVED lines=44> */
.L_x_11345:
[----:B------:R-:W-:Y:S05]  /*9360*/  BSYNC B1 ;  /* 0x0000000000017941 */ /* 0x000fea0003800000 */
.L_x_11344:
        /* <DEDUP_REMOVED lines=10> */
.L_x_11340:
        /* <DEDUP_REMOVED lines=12> */
.L_x_11349:
[----:B------:R-:W-:-:S07]  /*94d0*/  IMAD.MOV.U32 R101, RZ, RZ, R7 ;  /* 0x000000ffff657224 */ /* 0x000fce00078e0007 */
.L_x_11350:
[----:B------:R-:W-:Y:S05]  /*94e0*/  BSYNC B1 ;  /* 0x0000000000017941 */ /* 0x000fea0003800000 */
.L_x_11348:
        /* <DEDUP_REMOVED lines=16> */
.L_x_11354:
[----:B------:R-:W-:Y:S05]  /*95f0*/  BSYNC B2 ;  /* 0x0000000000027941 */ /* 0x000fea0003800000 */
.L_x_11353:
        /* <DEDUP_REMOVED lines=44> */
.L_x_11352:
[----:B------:R-:W-:Y:S05]  /*98c0*/  BSYNC B1 ;  /* 0x0000000000017941 */ /* 0x000fea0003800000 */
.L_x_11351:
        /* <DEDUP_REMOVED lines=14> */
.L_x_11355:
        /* <DEDUP_REMOVED lines=12> */
.L_x_11358:
[----:B------:R-:W-:-:S07]  /*9a70*/  MOV R14, R7 ;  /* 0x00000007000e7202 */ /* 0x000fce0000000f00 */
.L_x_11359:
[----:B------:R-:W-:Y:S05]  /*9a80*/  BSYNC B1 ;  /* 0x0000000000017941 */ /* 0x000fea0003800000 */
.L_x_11357:
        /* <DEDUP_REMOVED lines=16> */
.L_x_11363:
[----:B------:R-:W-:Y:S05]  /*9b90*/  BSYNC B2 ;  /* 0x0000000000027941 */ /* 0x000fea0003800000 */
.L_x_11362:
        /* <DEDUP_REMOVED lines=40> */
[----:B------:R-:W-:-:S03]  /*9e20*/  MOV R7, R120 ;  /* 0x0000007800077202 */ /* 0x000fc60000000f00 */
[----:B------:R-:W-:Y:S01]  /*9e30*/  IMAD.MOV.U32 R8, RZ, RZ, R116 ;  /* 0x000000ffff087224 */ /* 0x000fe200078e0074 */
[----:B------:R-:W-:Y:S01]  /*9e40*/  HFMA2.MMA R116, -RZ, RZ, 0, 0 ;  /* 0x00000000ff747435 */ /* 0x000fe200000001ff */
[----:B------:R-:W-:-:S10]  /*9e50*/  LOP3.LUT R3, R117, UR34, R118, 0x96, !PT ;  /* 0x0000002275037c12 */ /* 0x000fd4000f8e9676 */
.L_x_11361:
[----:B------:R-:W-:Y:S05]  /*9e60*/  BSYNC B1 ;  /* 0x0000000000017941 */ /* 0x000fea0003800000 */
.L_x_11360:
        /* <DEDUP_REMOVED lines=10> */
.L_x_11356:
        /* <DEDUP_REMOVED lines=12> */
.L_x_11365:
[----:B------:R-:W-:-:S07]  /*9fd0*/  IMAD.MOV.U32 R115, RZ, RZ, R7 ;  /* 0x000000ffff737224 */ /* 0x000fce00078e0007 */
.L_x_11366:
[----:B------:R-:W-:Y:S05]  /*9fe0*/  BSYNC B1 ;  /* 0x0000000000017941 */ /* 0x000fea0003800000 */
.L_x_11364:
        /* <DEDUP_REMOVED lines=16> */
.L_x_11370:
[----:B------:R-:W-:Y:S05]  /*a0f0*/  BSYNC B2 ;  /* 0x0000000000027941 */ /* 0x000fea0003800000 */
.L_x_11369:
        /* <DEDUP_REMOVED lines=44> */
.L_x_11368:
[----:B------:R-:W-:Y:S05]  /*a3c0*/  BSYNC B1 ;  /* 0x0000000000017941 */ /* 0x000fea0003800000 */
.L_x_11367:
        /* <DEDUP_REMOVED lines=13> */
.L_x_11371:
        /* <DEDUP_REMOVED lines=12> */
.L_x_11374:
[----:B------:R-:W-:-:S07]  /*a560*/  MOV R15, R7 ;  /* 0x00000007000f7202 */ /* 0x000fce0000000f00 */
.L_x_11375:
[----:B------:R-:W-:Y:S05]  /*a570*/  BSYNC B1 ;  /* 0x0000000000017941 */ /* 0x000fea0003800000 */
.L_x_11373:
        /* <DEDUP_REMOVED lines=16> */
.L_x_11379:
[----:B------:R-:W-:Y:S05]  /*a680*/  BSYNC B2 ;  /* 0x0000000000027941 */ /* 0x000fea0003800000 */
.L_x_11378:
        /* <DEDUP_REMOVED lines=44> */
.L_x_11377:
[----:B------:R-:W-:Y:S05]  /*a950*/  BSYNC B1 ;  /* 0x0000000000017941 */ /* 0x000fea0003800000 */
.L_x_11376:
        /* <DEDUP_REMOVED lines=10> */
.L_x_11372:
        /* <DEDUP_REMOVED lines=12> */
.L_x_11381:
[----:B------:R-:W-:-:S07]  /*aac0*/  IMAD.MOV.U32 R102, RZ, RZ, R7 ;  /* 0x000000ffff667224 */ /* 0x000fce00078e0007 */
.L_x_11382:
[----:B------:R-:W-:Y:S05]  /*aad0*/  BSYNC B1 ;  /* 0x0000000000017941 */ /* 0x000fea0003800000 */
.L_x_11380:
        /* <DEDUP_REMOVED lines=16> */
.L_x_11386:
[----:B------:R-:W-:Y:S05]  /*abe0*/  BSYNC B2 ;  /* 0x0000000000027941 */ /* 0x000fea0003800000 */
.L_x_11385:
        /* <DEDUP_REMOVED lines=44> */
.L_x_11384:
[----:B------:R-:W-:Y:S05]  /*aeb0*/  BSYNC B1 ;  /* 0x0000000000017941 */ /* 0x000fea0003800000 */
.L_x_11383:
        /* <DEDUP_REMOVED lines=13> */
.L_x_11387:
        /* <DEDUP_REMOVED lines=12> */
.L_x_11390:
[----:B------:R-:W-:-:S07]  /*b050*/  MOV R16, R7 ;  /* 0x0000000700107202 */ /* 0x000fce0000000f00 */
.L_x_11391:
[----:B------:R-:W-:Y:S05]  /*b060*/  BSYNC B1 ;  /* 0x0000000000017941 */ /* 0x000fea0003800000 */
.L_x_11389:
        /* <DEDUP_REMOVED lines=16> */
.L_x_11395:
[----:B------:R-:W-:Y:S05]  /*b170*/  BSYNC B2 ;  /* 0x0000000000027941 */ /* 0x000fea0003800000 */
.L_x_11394:
        /* <DEDUP_REMOVED lines=44> */
.L_x_11393:
[----:B------:R-:W-:Y:S05]  /*b440*/  BSYNC B1 ;  /* 0x0000000000017941 */ /* 0x000fea0003800000 */
.L_x_11392:
[----:B------:R-:W-:-:S05]  /*b450*/  I2FP.F32.U32 R16, R16 ;  /* 0x0000001000107245 */ /* 0x000fca0000201000 */
[----:B------:R-:W-:Y:S01]  /*b460*/  FFMA.FTZ R119, R16, R159, 1.1641532182693481445e-10 ;  /* 0x2f00000010777423 */ /* 0x000fe2000001009f */
[----:B------:R-:W-:-:S04]  /*b470*/  HADD2.F32 R16, -RZ, R27.H0_H0 ;  /* 0x2000001bff107230 */ /* 0x000fc80000004100 */
[----:B------:R-:W-:Y:S01]  /*b480*/  FSETP.GTU.FTZ.AND P5, PT, R119, R158, PT ;  /* 0x0000009e7700720b */ /* 0x000fe20003fbc000 */
[----:B------:R-:W-:-:S05]  /*b490*/  FMUL.FTZ R16, R16, R157 ;  /* 0x0000009d10107220 */ /* 0x000fca0000410000 */
[----:B------:R-:W-:Y:S02]  /*b4a0*/  FSEL R119, R16, RZ, !P5 ;  /* 0x000000ff10777208 */ /* 0x000fe40006800000 */
[----:B------:R-:W-:-:S03]  /*b4b0*/  SEL R16, RZ, 0x1, P5 ;  /* 0x00000001ff107807 */ /* 0x000fc60002800000 */
[----:B------:R-:W-:Y:S01]  /*b4c0*/  FADD.FTZ R116, R116, R119 ;  /* 0x0000007774747221 */ /* 0x000fe20000010000 */
[----:B------:R-:W-:-:S05]  /*b4d0*/  @P1 HADD2.F32 R119, -RZ, R23.H0_H0 ;  /* 0x20000017ff771230 */ /* 0x000fca0000004100 */
[----:B------:R-:W-:-:S07]  /*b4e0*/  @P1 FADD.FTZ R116, R119, R116 ;  /* 0x0000007477741221 */ /* 0x000fce0000010000 */
.L_x_11388:
        /* <DEDUP_REMOVED lines=12> */
.L_x_11397:
[----:B------:R-:W-:-:S07]  /*b5b0*/  IMAD.MOV.U32 R102, RZ, RZ, R7 ;  /* 0x000000ffff667224 */ /* 0x000fce00078e0007 */
.L_x_11398:
[----:B------:R-:W-:Y:S05]  /*b5c0*/  BSYNC B1 ;  /* 0x0000000000017941 */ /* 0x000fea0003800000 */
.L_x_11396:
        /* <DEDUP_REMOVED lines=16> */
.L_x_11402:
[----:B------:R-:W-:Y:S05]  /*b6d0*/  BSYNC B2 ;  /* 0x0000000000027941 */ /* 0x000fea0003800000 */
.L_x_11401:
        /* <DEDUP_REMOVED lines=44> */
.L_x_11400:
[----:B------:R-:W-:Y:S05]  /*b9a0*/  BSYNC B1 ;  /* 0x0000000000017941 */ /* 0x000fea0003800000 */
.L_x_11399:
        /* <DEDUP_REMOVED lines=13> */
.L_x_11403:
        /* <DEDUP_REMOVED lines=12> */
.L_x_11406:
[----:B------:R-:W-:-:S07]  /*bb40*/  MOV R17, R7 ;  /* 0x0000000700117202 */ /* 0x000fce0000000f00 */
.L_x_11407:
[----:B------:R-:W-:Y:S05]  /*bb50*/  BSYNC B1 ;  /* 0x0000000000017941 */ /* 0x000fea0003800000 */
.L_x_11405:
        /* <DEDUP_REMOVED lines=18> */
.L_x_11411:
[----:B------:R-:W-:Y:S05]  /*bc80*/  BSYNC B2 ;  /* 0x0000000000027941 */ /* 0x000fea0003800000 */
.L_x_11410:
        /* <DEDUP_REMOVED lines=44> */
.L_x_11409:
[----:B------:R-:W-:Y:S05]  /*bf50*/  BSYNC B1 ;  /* 0x0000000000017941 */ /* 0x000fea0003800000 */
.L_x_11408:
        /* <DEDUP_REMOVED lines=10> */
.L_x_11404:
        /* <DEDUP_REMOVED lines=12> */
[----:B------:R-:W-:-:S02]  /*c0c0*/  F2FP.F16.F32.PACK_AB R103, R117, R116 ;  /* 0x000000747567723e */ /* 0x000fc400000000ff */
[----:B------:R-:W-:Y:S02]  /*c0d0*/  F2FP.F16.F32.PACK_AB R102, R115, R114 ;  /* 0x000000727366723e */ /* 0x000fe400000000ff */
[----:B------:R-:W-:Y:S02]  /*c0e0*/  F2FP.F16.F32.PACK_AB R101, R113, R110 ;  /* 0x0000006e7165723e */ /* 0x000fe400000000ff */
[----:B------:R-:W-:Y:S02]  /*c0f0*/  F2FP.F16.F32.PACK_AB R100, R109, R96 ;  /* 0x000000606d64723e */ /* 0x000fe400000000ff */
        /* <DEDUP_REMOVED lines=36> */
.L_x_11412:
        /* <DEDUP_REMOVED lines=21> */
.L_x_11414:
[----:B------:R-:W-:-:S07]  /*c490*/  IMAD.MOV.U32 R18, RZ, RZ, R7 ;  /* 0x000000ffff127224 */ /* 0x000fce00078e0007 */
.L_x_11415:
[----:B------:R-:W-:Y:S05]  /*c4a0*/  BSYNC B1 ;  /* 0x0000000000017941 */ /* 0x000fea0003800000 */
.L_x_11413:
        /* <DEDUP_REMOVED lines=16> */
.L_x_11419:
[----:B------:R-:W-:Y:S05]  /*c5b0*/  BSYNC B2 ;  /* 0x0000000000027941 */ /* 0x000fea0003800000 */
.L_x_11418:
        /* <DEDUP_REMOVED lines=44> */
.L_x_11417:
[----:B------:R-:W-:Y:S05]  /*c880*/  BSYNC B1 ;  /* 0x0000000000017941 */ /* 0x000fea0003800000 */
.L_x_11416:
        /* <DEDUP_REMOVED lines=14> */
.L_x_11420:
        /* <DEDUP_REMOVED lines=12> */
.L_x_11423:
[----:B------:R-:W-:-:S07]  /*ca30*/  MOV R10, R7 ;  /* 0x00000007000a7202 */ /* 0x000fce0000000f00 */
.L_x_11424:
[----:B------:R-:W-:Y:S05]  /*ca40*/  BSYNC B1 ;  /* 0x0000000000017941 */ /* 0x000fea0003800000 */
.L_x_11422:
        /* <DEDUP_REMOVED lines=16> */
.L_x_11428:
[----:B------:R-:W-:Y:S05]  /*cb50*/  BSYNC B2 ;  /* 0x0000000000027941 */ /* 0x000fea0003800000 */
.L_x_11427:
        /* <DEDUP_REMOVED lines=44> */
.L_x_11426:
[----:B------:R-:W-:Y:S05]  /*ce20*/  BSYNC B1 ;  /* 0x0000000000017941 */ /* 0x000fea0003800000 */
.L_x_11425:
        /* <DEDUP_REMOVED lines=10> */
.L_x_11421:
        /* <DEDUP_REMOVED lines=12> */
.L_x_11430:
[----:B------:R-:W-:-:S07]  /*cf90*/  IMAD.MOV.U32 R18, RZ, RZ, R7 ;  /* 0x000000ffff127224 */ /* 0x000fce00078e0007 */
.L_x_11431:
[----:B------:R-:W-:Y:S05]  /*cfa0*/  BSYNC B1 ;  /* 0x0000000000017941 */ /* 0x000fea0003800000 */
.L_x_11429:
        /* <DEDUP_REMOVED lines=16> */
.L_x_11435:
[----:B------:R-:W-:Y:S05]  /*d0b0*/  BSYNC B2 ;  /* 0x0000000000027941 */ /* 0x000fea0003800000 */
.L_x_11434:
        /* <DEDUP_REMOVED lines=44> */
.L_x_11433:
[----:B------:R-:W-:Y:S05]  /*d380*/  BSYNC B1 ;  /* 0x0000000000017941 */ /* 0x000fea0003800000 */
.L_x_11432:
        /* <DEDUP_REMOVED lines=14> */
.L_x_11436:
        /* <DEDUP_REMOVED lines=12> */
.L_x_11439:
[----:B------:R-:W-:-:S07]  /*d530*/  MOV R11, R7 ;  /* 0x00000007000b7202 */ /* 0x000fce0000000f00 */
.L_x_11440:
[----:B------:R-:W-:Y:S05]  /*d540*/  BSYNC B1 ;  /* 0x0000000000017941 */ /* 0x000fea0003800000 */
.L_x_11438:
        /* <DEDUP_REMOVED lines=16> */
.L_x_11444:
[----:B------:R-:W-:Y:S05]  /*d650*/  BSYNC B2 ;  /* 0x0000000000027941 */ /* 0x000fea0003800000 */
.L_x_11443:
        /* <DEDUP_REMOVED lines=44> */
.L_x_11442:
[----:B------:R-:W-:Y:S05]  /*d920*/  BSYNC B1 ;  /* 0x0000000000017941 */ /* 0x000fea0003800000 */
.L_x_11441:
        /* <DEDUP_REMOVED lines=10> */
.L_x_11437:
        /* <DEDUP_REMOVED lines=12> */
.L_x_11446:
[----:B------:R-:W-:-:S07]  /*da90*/  IMAD.MOV.U32 R18, RZ, RZ, R7 ;  /* 0x000000ffff127224 */ /* 0x000fce00078e0007 */
.L_x_11447:
[----:B------:R-:W-:Y:S05]  /*daa0*/  BSYNC B1 ;  /* 0x0000000000017941 */ /* 0x000fea0003800000 */
.L_x_11445:
        /* <DEDUP_REMOVED lines=16> */
.L_x_11451:
[----:B------:R-:W-:Y:S05]  /*dbb0*/  BSYNC B2 ;  /* 0x0000000000027941 */ /* 0x000fea0003800000 */
.L_x_11450:
        /* <DEDUP_REMOVED lines=44> */
.L_x_11449:
[----:B------:R-:W-:Y:S05]  /*de80*/  BSYNC B1 ;  /* 0x0000000000017941 */ /* 0x000fea0003800000 */
.L_x_11448:
        /* <DEDUP_REMOVED lines=14> */
.L_x_11452:
        /* <DEDUP_REMOVED lines=12> */
.L_x_11455:
[----:B------:R-:W-:-:S07]  /*e030*/  MOV R12, R7 ;  /* 0x00000007000c7202 */ /* 0x000fce0000000f00 */
.L_x_11456:
[----:B------:R-:W-:Y:S05]  /*e040*/  BSYNC B1 ;  /* 0x0000000000017941 */ /* 0x000fea0003800000 */
.L_x_11454:
        /* <DEDUP_REMOVED lines=16> */
.L_x_11460:
[----:B------:R-:W-:Y:S05]  /*e150*/  BSYNC B2 ;  /* 0x0000000000027941 */ /* 0x000fea0003800000 */
.L_x_11459:
        /* <DEDUP_REMOVED lines=44> */
.L_x_11458:
[----:B------:R-:W-:Y:S05]  /*e420*/  BSYNC B1 ;  /* 0x0000000000017941 */ /* 0x000fea0003800000 */
.L_x_11457:
        /* <DEDUP_REMOVED lines=10> */
.L_x_11453:
        /* <DEDUP_REMOVED lines=12> */
.L_x_11462:
[----:B------:R-:W-:-:S07]  /*e590*/  IMAD.MOV.U32 R18, RZ, RZ, R7 ;  /* 0x000000ffff127224 */ /* 0x000fce00078e0007 */
.L_x_11463:
[----:B------:R-:W-:Y:S05]  /*e5a0*/  BSYNC B1 ;  /* 0x0000000000017941 */ /* 0x000fea0003800000 */
.L_x_11461:
        /* <DEDUP_REMOVED lines=16> */
.L_x_11467:
[----:B------:R-:W-:Y:S05]  /*e6b0*/  BSYNC B2 ;  /* 0x0000000000027941 */ /* 0x000fea0003800000 */
.L_x_11466:
        /* <DEDUP_REMOVED lines=44> */
.L_x_11465:
[----:B------:R-:W-:Y:S05]  /*e980*/  BSYNC B1 ;  /* 0x0000000000017941 */ /* 0x000fea0003800000 */
.L_x_11464:
        /* <DEDUP_REMOVED lines=14> */
.L_x_11468:
        /* <DEDUP_REMOVED lines=12> */
.L_x_11471:
[----:B------:R-:W-:-:S07]  /*eb30*/  MOV R13, R7 ;  /* 0x00000007000d7202 */ /* 0x000fce0000000f00 */
.L_x_11472:
[----:B------:R-:W-:Y:S05]  /*eb40*/  BSYNC B1 ;  /* 0x0000000000017941 */ /* 0x000fea0003800000 */
.L_x_11470:
        /* <DEDUP_REMOVED lines=16> */
.L_x_11476:
[----:B------:R-:W-:Y:S05]  /*ec50*/  BSYNC B2 ;  /* 0x0000000000027941 */ /* 0x000fea0003800000 */
.L_x_11475:
        /* <DEDUP_REMOVED lines=44> */
.L_x_11474:
[----:B------:R-:W-:Y:S05]  /*ef20*/  BSYNC B1 ;  /* 0x0000000000017941 */ /* 0x000fea0003800000 */
.L_x_11473:
        /* <DEDUP_REMOVED lines=10> */
.L_x_11469:
        /* <DEDUP_REMOVED lines=12> */
.L_x_11478:
[----:B------:R-:W-:-:S07]  /*f090*/  IMAD.MOV.U32 R18, RZ, RZ, R7 ;  /* 0x000000ffff127224 */ /* 0x000fce00078e0007 */
.L_x_11479:
[----:B------:R-:W-:Y:S05]  /*f0a0*/  BSYNC B1 ;  /* 0x0000000000017941 */ /* 0x000fea0003800000 */
.L_x_11477:
        /* <DEDUP_REMOVED lines=16> */
.L_x_11483:
[----:B------:R-:W-:Y:S05]  /*f1b0*/  BSYNC B2 ;  /* 0x0000000000027941 */ /* 0x000fea0003800000 */
.L_x_11482:
        /* <DEDUP_REMOVED lines=44> */
.L_x_11481:
[----:B------:R-:W-:Y:S05]  /*f480*/  BSYNC B1 ;  /* 0x0000000000017941 */ /* 0x000fea0003800000 */
.L_x_11480:
        /* <DEDUP_REMOVED lines=14> */
.L_x_11484:
        /* <DEDUP_REMOVED lines=12> */
.L_x_11487:
[----:B------:R-:W-:-:S07]  /*f630*/  MOV R14, R7 ;  /* 0x00000007000e7202 */ /* 0x000fce0000000f00 */
.L_x_11488:
[----:B------:R-:W-:Y:S05]  /*f640*/  BSYNC B1 ;  /* 0x0000000000017941 */ /* 0x000fea0003800000 */
.L_x_11486:
        /* <DEDUP_REMOVED lines=16> */
.L_x_11492:
[----:B------:R-:W-:Y:S05]  /*f750*/  BSYNC B2 ;  /* 0x0000000000027941 */ /* 0x000fea0003800000 */
.L_x_11491:
        /* <DEDUP_REMOVED lines=44> */
.L_x_11490:
[----:B------:R-:W-:Y:S05]  /*fa20*/  BSYNC B1 ;  /* 0x0000000000017941 */ /* 0x000fea0003800000 */
.L_x_11489:
        /* <DEDUP_REMOVED lines=10> */
.L_x_11485:
        /* <DEDUP_REMOVED lines=12> */
.L_x_11494:
[----:B------:R-:W-:-:S07]  /*fb90*/  IMAD.MOV.U32 R18, RZ, RZ, R7 ;  /* 0x000000ffff127224 */ /* 0x000fce00078e0007 */
.L_x_11495:
[----:B------:R-:W-:Y:S05]  /*fba0*/  BSYNC B1 ;  /* 0x0000000000017941 */ /* 0x000fea0003800000 */
.L_x_11493:
        /* <DEDUP_REMOVED lines=16> */
.L_x_11499:
[----:B------:R-:W-:Y:S05]  /*fcb0*/  BSYNC B2 ;  /* 0x0000000000027941 */ /* 0x000fea0003800000 */
.L_x_11498:
        /* <DEDUP_REMOVED lines=44> */
.L_x_11497:
[----:B------:R-:W-:Y:S05]  /*ff80*/  BSYNC B1 ;  /* 0x0000000000017941 */ /* 0x000fea0003800000 */
.L_x_11496:
        /* <DEDUP_REMOVED lines=13> */
.L_x_11500:
        /* <DEDUP_REMOVED lines=12> */
.L_x_11503:
[----:B------:R-:W-:-:S07]  /*10120*/  MOV R15, R7 ;  /* 0x00000007000f7202 */ /* 0x000fce0000000f00 */
.L_x_11504:
[----:B------:R-:W-:Y:S05]  /*10130*/  BSYNC B1 ;  /* 0x0000000000017941 */ /* 0x000fea0003800000 */
.L_x_11502:
        /* <DEDUP_REMOVED lines=16> */
.L_x_11508:
[----:B------:R-:W-:Y:S05]  /*10240*/  BSYNC B2 ;  /* 0x0000000000027941 */ /* 0x000fea0003800000 */
.L_x_11507:
        /* <DEDUP_REMOVED lines=44> */
.L_x_11506:
[----:B------:R-:W-:Y:S05]  /*10510*/  BSYNC B1 ;  /* 0x0000000000017941 */ /* 0x000fea0003800000 */
.L_x_11505:
        /* <DEDUP_REMOVED lines=10> */
.L_x_11501:
        /* <DEDUP_REMOVED lines=12> */
.L_x_11510:
[----:B------:R-:W-:-:S07]  /*10680*/  IMAD.MOV.U32 R18, RZ, RZ, R7 ;  /* 0x000000ffff127224 */ /* 0x000fce00078e0007 */
.L_x_11511:
[----:B------:R-:W-:Y:S05]  /*10690*/  BSYNC B1 ;  /* 0x0000000000017941 */ /* 0x000fea0003800000 */
.L_x_11509:
        /* <DEDUP_REMOVED lines=16> */
.L_x_11515:
[----:B------:R-:W-:Y:S05]  /*107a0*/  BSYNC B2 ;  /* 0x0000000000027941 */ /* 0x000fea0003800000 */
.L_x_11514:
        /* <DEDUP_REMOVED lines=44> */
.L_x_11513:
[----:B------:R-:W-:Y:S05]  /*10a70*/  BSYNC B1 ;  /* 0x0000000000017941 */ /* 0x000fea0003800000 */
.L_x_11512:
        /* <DEDUP_REMOVED lines=13> */
.L_x_11516:
        /* <DEDUP_REMOVED lines=12> */
.L_x_11519:
[----:B------:R-:W-:-:S07]  /*10c10*/  MOV R16, R7 ;  /* 0x0000000700107202 */ /* 0x000fce0000000f00 */
.L_x_11520:
[----:B------:R-:W-:Y:S05]  /*10c20*/  BSYNC B1 ;  /* 0x0000000000017941 */ /* 0x000fea0003800000 */
.L_x_11518:
        /* <DEDUP_REMOVED lines=16> */
.L_x_11524:
[----:B------:R-:W-:Y:S05]  /*10d30*/  BSYNC B2 ;  /* 0x0000000000027941 */ /* 0x000fea0003800000 */
.L_x_11523:
        /* <DEDUP_REMOVED lines=44> */
.L_x_11522:
[----:B------:R-:W-:Y:S05]  /*11000*/  BSYNC B1 ;  /* 0x0000000000017941 */ /* 0x000fea0003800000 */
.L_x_11521:
        /* <DEDUP_REMOVED lines=10> */
.L_x_11517:
        /* <DEDUP_REMOVED lines=12> */
.L_x_11526:
[----:B------:R-:W-:-:S07]  /*11170*/  IMAD.MOV.U32 R18, RZ, RZ, R7 ;  /* 0x000000ffff127224 */ /* 0x000fce00078e0007 */
.L_x_11527:
[----:B------:R-:W-:Y:S05]  /*11180*/  BSYNC B1 ;  /* 0x0000000000017941 */ /* 0x000fea0003800000 */
.L_x_11525:
        /* <DEDUP_REMOVED lines=16> */
.L_x_11531:
[----:B------:R-:W-:Y:S05]  /*11290*/  BSYNC B2 ;  /* 0x0000000000027941 */ /* 0x000fea0003800000 */
.L_x_11530:
        /* <DEDUP_REMOVED lines=40> */
[----:B------:R-:W-:-:S03]  /*11520*/  MOV R8, R100 ;  /* 0x0000006400087202 */ /* 0x000fc60000000f00 */
[----:B------:R-:W-:Y:S01]  /*11530*/  IMAD.MOV.U32 R7, RZ, RZ, R122 ;  /* 0x000000ffff077224 */ /* 0x000fe200078e007a */
[----:B------:R-:W-:Y:S01]  /*11540*/  LOP3.LUT R2, R123, UR13, R2, 0x96, !PT ;  /* 0x0000000d7b027c12 */ /* 0x000fe2000f8e9602 */
[----:B------:R-:W-:-:S07]  /*11550*/  IMAD.MOV.U32 R100, RZ, RZ, RZ ;  /* 0x000000ffff647224 */ /* 0x000fce00078e00ff */
.L_x_11529:
[----:B------:R-:W-:Y:S05]  /*11560*/  BSYNC B1 ;  /* 0x0000000000017941 */ /* 0x000fea0003800000 */
.L_x_11528:
        /* <DEDUP_REMOVED lines=13> */
.L_x_11532:
        /* <DEDUP_REMOVED lines=12> */
.L_x_11535:
[----:B------:R-:W-:-:S07]  /*11700*/  MOV R17, R7 ;  /* 0x0000000700117202 */ /* 0x000fce0000000f00 */
.L_x_11536:
[----:B------:R-:W-:Y:S05]  /*11710*/  BSYNC B1 ;  /* 0x0000000000017941 */ /* 0x000fea0003800000 */
.L_x_11534:
        /* <DEDUP_REMOVED lines=16> */
.L_x_11540:
[----:B------:R-:W-:Y:S05]  /*11820*/  BSYNC B2 ;  /* 0x0000000000027941 */ /* 0x000fea0003800000 */
.L_x_11539:
        /* <DEDUP_REMOVED lines=44> */
.L_x_11538:
[----:B------:R-:W-:Y:S05]  /*11af0*/  BSYNC B1 ;  /* 0x0000000000017941 */ /* 0x000fea0003800000 */
.L_x_11537:
        /* <DEDUP_REMOVED lines=10> */
.L_x_11533:
        /* <DEDUP_REMOVED lines=9> */
[----:B------:R-:W-:Y:S02]  /*11c30*/  F2FP.F16.F32.PACK_AB R103, R127, R126 ;  /* 0x0000007e7f67723e */ /* 0x000fe400000000ff */
[----:B------:R-:W-:Y:S02]  /*11c40*/  F2FP.F16.F32.PACK_AB R102, R125, R124 ;  /* 0x0000007c7d66723e */ /* 0x000fe400000000ff */
[----:B------:R-:W-:Y:S02]  /*11c50*/  F2FP.F16.F32.PACK_AB R101, R121, R120 ;  /* 0x000000787965723e */ /* 0x000fe400000000ff */
[----:B------:R-:W-:Y:S02]  /*11c60*/  F2FP.F16.F32.PACK_AB R100, R119, R118 ;  /* 0x000000767764723e */ /* 0x000fe400000000ff */
        /* <DEDUP_REMOVED lines=11> */
[----:B------:R-:W-:-:S05]  /*11d20*/  SEL R141, RZ, 0x1, P2 ;  /* 0x00000001ff8d7807 */ /* 0x000fca0001000000 */
[----:B------:R-:W-:-:S05]  /*11d30*/  IMAD.WIDE.U32 R100, R141, 0x100, RZ ;  /* 0x000001008d647825 */ /* 0x000fca00078e00ff */
[----:B------:R-:W-:Y:S02]  /*11d40*/  LOP3.LUT R101, R101, R143, R103, 0xfe, !PT ;  /* 0x0000008f65657212 */ /* 0x000fe400078efe67 */
[----:B------:R-:W-:Y:S02]  /*11d50*/  LOP3.LUT R122, R100, R122, R102, 0xfe, !PT ;  /* 0x0000007a647a7212 */ /* 0x000fe400078efe66 */
[----:B------:R-:W-:Y:S02]  /*11d60*/  SEL R103, RZ, 0x1, P1 ;  /* 0x00000001ff677807 */ /* 0x000fe40000800000 */
[----:B------:R-:W-:Y:S02]  /*11d70*/  ISETP.NE.AND P1, PT, R157, RZ, PT ;  /* 0x000000ff9d00720c */ /* 0x000fe40003f25270 */
[----:B------:R-:W-:Y:S01]  /*11d80*/  LOP3.LUT R100, R122, R103, RZ, 0xfc, !PT ;  /* 0x000000677a647212 */ /* 0x000fe200078efcff */
[----:B------:R-:W-:Y:S01]  /*11d90*/  FADD.FTZ R122, RZ, R104 ;  /* 0x00000068ff7a7221 */ /* 0x000fe20000010000 */
        /* <DEDUP_REMOVED lines=45> */
.L_x_11541:
        /* <DEDUP_REMOVED lines=72> */
.L_x_11555:
        /* <DEDUP_REMOVED lines=18> */
[C---:B------:R-:W-:Y:S01]  /*12610*/  FADD.FTZ R159, -R123.reuse, R111 ;  /* 0x0000006f7b9f7221 */ /* 0x040fe20000010100 */
[C---:B------:R-:W-:Y:S01]  /*12620*/  FMUL.FTZ R105, R122.reuse, R103 ;  /* 0x000000677a697220 */ /* 0x040fe20000410000 */
[C---:B------:R-:W-:Y:S01]  /*12630*/  FMUL.FTZ R104, R122.reuse, R143 ;  /* 0x0000008f7a687220 */ /* 0x040fe20000410000 */
[C---:B------:R-:W-:Y:S01]  /*12640*/  FMUL.FTZ R111, R122.reuse, R157 ;  /* 0x0000009d7a6f7220 */ /* 0x040fe20000410000 */
[----:B------:R-:W-:Y:S01]  /*12650*/  FMUL.FTZ R140, R122, R159 ;  /* 0x0000009f7a8c7220 */ /* 0x000fe20000410000 */
[C---:B------:R-:W-:Y:S01]  /*12660*/  FADD.FTZ R141, -R123.reuse, R99 ;  /* 0x000000637b8d7221 */ /* 0x040fe20000010100 */
[C---:B------:R-:W-:Y:S01]  /*12670*/  FADD.FTZ R143, -R123.reuse, R108 ;  /* 0x0000006c7b8f7221 */ /* 0x040fe20000010100 */
[----:B------:R-:W-:Y:S01]  /*12680*/  FADD.FTZ R99, -R123, R112 ;  /* 0x000000707b637221 */ /* 0x000fe20000010100 */
[----:B-1----:R-:W-:Y:S01]  /*12690*/  FFMA.FTZ R100, R160, R105, R92 ;  /* 0x00000069a0647223 */ /* 0x002fe2000001005c */
[----:B------:R-:W-:Y:S01]  /*126a0*/  FFMA.FTZ R101, R161, R104, R93 ;  /* 0x00000068a1657223 */ /* 0x000fe2000001005d */
[----:B------:R-:W-:Y:S01]  /*126b0*/  FFMA.FTZ R102, R162, R111, R94 ;  /* 0x0000006fa2667223 */ /* 0x000fe2000001005e */
[----:B------:R-:W-:Y:S01]  /*126c0*/  FFMA.FTZ R103, R163, R140, R95 ;  /* 0x0000008ca3677223 */ /* 0x000fe2000001005f */
[C---:B------:R-:W-:Y:S01]  /*126d0*/  FMUL.FTZ R143, R122.reuse, R143 ;  /* 0x0000008f7a8f7220 */ /* 0x040fe20000410000 */
[C---:B------:R-:W-:Y:S01]  /*126e0*/  FMUL.FTZ R112, R122.reuse, R99 ;  /* 0x000000637a707220 */ /* 0x040fe20000410000 */
[----:B------:R-:W-:Y:S01]  /*126f0*/  FADD.FTZ R107, -R123, R107 ;  /* 0x0000006b7b6b7221 */ /* 0x000fe20000010100 */
[----:B------:R-:W-:Y:S01]  /*12700*/  F2FP.F16.F32.PACK_AB R100, R101, R100 ;  /* 0x000000646564723e */ /* 0x000fe200000000ff */
[----:B------:R-:W-:Y:S01]  /*12710*/  FMUL.FTZ R141, R122, R141 ;  /* 0x0000008d7a8d7220 */ /* 0x000fe20000410000 */
[----:B------:R-:W-:Y:S01]  /*12720*/  F2FP.F16.F32.PACK_AB R101, R103, R102 ;  /* 0x000000666765723e */ /* 0x000fe200000000ff */
[----:B------:R-:W-:Y:S01]  /*12730*/  FFMA.FTZ R103, R154, R143, R90 ;  /* 0x0000008f9a677223 */ /* 0x000fe2000001005a */
[----:B------:R-:W-:Y:S01]  /*12740*/  FFMA.FTZ R106, R155, R112, R91 ;  /* 0x000000709b6a7223 */ /* 0x000fe2000001005b */
[----:B------:R-:W-:Y:S01]  /*12750*/  FMUL.FTZ R108, R122, R107 ;  /* 0x0000006b7a6c7220 */ /* 0x000fe20000410000 */
[----:B------:R-:W-:Y:S01]  /*12760*/  SHF.L.U32 R107, R98, 0x4, RZ ;  /* 0x00000004626b7819 */ /* 0x000fe200000006ff */
[----:B------:R-:W-:Y:S01]  /*12770*/  FFMA.FTZ R102, R152, R141, R88 ;  /* 0x0000008d98667223 */ /* 0x000fe20000010058 */
[----:B------:R-:W-:Y:S01]  /*12780*/  FFMA.FTZ R111, R150, R111, R70 ;  /* 0x0000006f966f7223 */ /* 0x000fe20000010046 */
[----:B------:R-:W-:Y:S01]  /*12790*/  FFMA.FTZ R99, R153, R108, R89 ;  /* 0x0000006c99637223 */ /* 0x000fe20000010059 */
[----:B------:R-:W-:Y:S01]  /*127a0*/  F2FP.F16.F32.PACK_AB R103, R106, R103 ;  /* 0x000000676a67723e */ /* 0x000fe200000000ff */
[----:B------:R-:W-:Y:S01]  /*127b0*/  FFMA.FTZ R141, R144, R141, R64 ;  /* 0x0000008d908d7223 */ /* 0x000fe20000010040 */
[----:B------:R-:W-:Y:S01]  /*127c0*/  SHF.R.U32.HI R106, RZ, 0x1c, R98 ;  /* 0x0000001cff6a7819 */ /* 0x000fe20000011662 */
[----:B------:R-:W-:Y:S01]  /*127d0*/  FFMA.FTZ R143, R146, R143, R66 ;  /* 0x0000008f928f7223 */ /* 0x000fe20000010042 */
[----:B------:R-:W-:Y:S01]  /*127e0*/  IADD3 R98, P1, R107, UR14, RZ ;  /* 0x0000000e6b627c10 */ /* 0x000fe2000ff3e0ff */
[----:B------:R-:W-:Y:S01]  /*127f0*/  FFMA.FTZ R112, R147, R112, R67 ;  /* 0x0000007093707223 */ /* 0x000fe20000010043 */
[----:B------:R-:W-:Y:S01]  /*12800*/  F2FP.F16.F32.PACK_AB R102, R99, R102 ;  /* 0x000000666366723e */ /* 0x000fe200000000ff */
[----:B------:R-:W-:Y:S01]  /*12810*/  FFMA.FTZ R108, R145, R108, R65 ;  /* 0x0000006c916c7223 */ /* 0x000fe20000010041 */
[----:B------:R-:W-:Y:S01]  /*12820*/  IADD3.X R99, R106, UR15, RZ, P1, !PT ;  /* 0x0000000f6a637c10 */ /* 0x000fe20008ffe4ff */
[----:B------:R-:W-:Y:S01]  /*12830*/  FFMA.FTZ R140, R151, R140, R71 ;  /* 0x0000008c978c7223 */ /* 0x000fe20000010047 */
[----:B------:R-:W-:Y:S01]  /*12840*/  FFMA.FTZ R105, R148, R105, R68 ;  /* 0x0000006994697223 */ /* 0x000fe20000010044 */
[C---:B------:R-:W-:Y:S01]  /*12850*/  FADD.FTZ R109, -R123.reuse, R109 ;  /* 0x0000006d7b6d7221 */ /* 0x040fe20000010100 */
[C---:B------:R-:W-:Y:S01]  /*12860*/  FADD.FTZ R165, -R123.reuse, R114 ;  /* 0x000000727ba57221 */ /* 0x040fe20000010100 */
[----:B------:R1:W-:Y:S01]  /*12870*/  STG.E.128 desc[UR4][R98.64], R100 ;  /* 0x0000006462007986 */ /* 0x0003e2000c101d04 */
[C---:B------:R-:W-:Y:S01]  /*12880*/  FADD.FTZ R159, -R123.reuse, R115 ;  /* 0x000000737b9f7221 */ /* 0x040fe20000010100 */
[C---:B------:R-:W-:Y:S01]  /*12890*/  FADD.FTZ R157, -R123.reuse, R116 ;  /* 0x000000747b9d7221 */ /* 0x040fe20000010100 */
[C---:B------:R-:W-:Y:S01]  /*128a0*/  FADD.FTZ R119, -R123.reuse, R119 ;  /* 0x000000777b777221 */ /* 0x040fe20000010100 */
[C---:B------:R-:W-:Y:S01]  /*128b0*/  FADD.FTZ R121, -R123.reuse, R121 ;  /* 0x000000797b797221 */ /* 0x040fe20000010100 */
[C---:B------:R-:W-:Y:S01]  /*128c0*/  FADD.FTZ R115, -R123.reuse, R124 ;  /* 0x0000007c7b737221 */ /* 0x040fe20000010100 */
[----:B------:R-:W-:Y:S01]  /*128d0*/  FMUL.FTZ R157, R122, R157 ;  /* 0x0000009d7a9d7220 */ /* 0x000fe20000410000 */
[----:B------:R-:W-:-:S02]  /*128e0*/  FADD.FTZ R125, -R123, R125 ;  /* 0x0000007d7b7d7221 */ /* 0x000fc40000010100 */
[C---:B------:R-:W-:Y:S02]  /*128f0*/  FMUL.FTZ R115, R122.reuse, R115 ;  /* 0x000000737a737220 */ /* 0x040fe40000410000 */
[----:B------:R-:W-:Y:S01]  /*12900*/  FMUL.FTZ R116, R122, R125 ;  /* 0x0000007d7a747220 */ /* 0x000fe20000410000 */
[----:B-1----:R-:W-:Y:S01]  /*12910*/  FFMA.FTZ R100, R149, R104, R69 ;  /* 0x0000006895647223 */ /* 0x002fe20000010045 */
[----:B------:R-:W-:Y:S01]  /*12920*/  IADD3 R98, P1, R107, UR16, RZ ;  /* 0x000000106b627c10 */ /* 0x000fe2000ff3e0ff */
[C---:B------:R-:W-:Y:S01]  /*12930*/  FADD.FTZ R107, -R123.reuse, R96 ;  /* 0x000000607b6b7221 */ /* 0x040fe20000010100 */
[----:B------:R-:W-:Y:S01]  /*12940*/  F2FP.F16.F32.PACK_AB R103, R112, R143 ;  /* 0x0000008f7067723e */ /* 0x000fe200000000ff */
[C---:B------:R-:W-:Y:S01]  /*12950*/  FADD.FTZ R143, -R123.reuse, R117 ;  /* 0x000000757b8f7221 */ /* 0x040fe20000010100 */
[----:B------:R-:W-:Y:S01]  /*12960*/  F2FP.F16.F32.PACK_AB R102, R108, R141 ;  /* 0x0000008d6c66723e */ /* 0x000fe200000000ff */
[C---:B------:R-:W-:Y:S01]  /*12970*/  FADD.FTZ R141, -R123.reuse, R113 ;  /* 0x000000717b8d7221 */ /* 0x040fe20000010100 */
[----:B------:R-:W-:Y:S01]  /*12980*/  F2FP.F16.F32.PACK_AB R101, R140, R111 ;  /* 0x0000006f8c65723e */ /* 0x000fe200000000ff */
[C---:B------:R-:W-:Y:S01]  /*12990*/  FADD.FTZ R111, -R123.reuse, R110 ;  /* 0x0000006e7b6f7221 */ /* 0x040fe20000010100 */
[----:B------:R-:W-:Y:S01]  /*129a0*/  F2FP.F16.F32.PACK_AB R100, R100, R105 ;  /* 0x000000696464723e */ /* 0x000fe200000000ff */
[----:B------:R-:W-:Y:S01]  /*129b0*/  FMUL.FTZ R110, R122, R109 ;  /* 0x0000006d7a6e7220 */ /* 0x000fe20000410000 */
[----:B------:R-:W-:Y:S01]  /*129c0*/  IADD3.X R99, R106, UR17, RZ, P1, !PT ;  /* 0x000000116a637c10 */ /* 0x000fe20008ffe4ff */
[----:B------:R-:W1:Y:S01]  /*129d0*/  LDC.64 R108, c[0x0][0x2c0] ;  /* 0x0000b000ff6c7b82 */ /* 0x000e620000000a00 */
[C---:B------:R-:W-:Y:S01]  /*129e0*/  FMUL.FTZ R107, R122.reuse, R107 ;  /* 0x0000006b7a6b7220 */ /* 0x040fe20000410000 */
[C---:B------:R-:W-:Y:S01]  /*129f0*/  FMUL.FTZ R111, R122.reuse, R111 ;  /* 0x0000006f7a6f7220 */ /* 0x040fe20000410000 */
[C---:B------:R-:W-:Y:S01]  /*12a00*/  FMUL.FTZ R96, R122.reuse, R141 ;  /* 0x0000008d7a607220 */ /* 0x040fe20000410000 */
[----:B------:R2:W-:Y:S01]  /*12a10*/  STG.E.128 desc[UR4][R98.64], R100 ;  /* 0x0000006462007986 */ /* 0x0005e2000c101d04 */
[C---:B------:R-:W-:Y:S01]  /*12a20*/  FMUL.FTZ R117, R122.reuse, R165 ;  /* 0x000000a57a757220 */ /* 0x040fe20000410000 */
[C---:B------:R-:W-:Y:S01]  /*12a30*/  FMUL.FTZ R112, R122.reuse, R159 ;  /* 0x0000009f7a707220 */ /* 0x040fe20000410000 */
[----:B------:R-:W-:Y:S01]  /*12a40*/  FMUL.FTZ R114, R122, R143 ;  /* 0x0000008f7a727220 */ /* 0x000fe20000410000 */
[C---:B------:R-:W-:Y:S01]  /*12a50*/  FADD.FTZ R105, -R123.reuse, R118 ;  /* 0x000000767b697221 */ /* 0x040fe20000010100 */
[C---:B------:R-:W-:Y:S01]  /*12a60*/  FADD.FTZ R113, -R123.reuse, R120 ;  /* 0x000000787b717221 */ /* 0x040fe20000010100 */
[C---:B------:R-:W-:Y:S01]  /*12a70*/  FADD.FTZ R141, -R123.reuse, R126 ;  /* 0x0000007e7b8d7221 */ /* 0x040fe20000010100 */
[----:B------:R-:W-:Y:S01]  /*12a80*/  FADD.FTZ R123, -R123, R127 ;  /* 0x0000007f7b7b7221 */ /* 0x000fe20000010100 */
[----:B------:R-:W-:Y:S01]  /*12a90*/  FFMA.FTZ R104, R134, R157, R82 ;  /* 0x0000009d86687223 */ /* 0x000fe20000010052 */
[-C--:B------:R-:W-:Y:S01]  /*12aa0*/  FFMA.FTZ R127, R135, R114.reuse, R83 ;  /* 0x00000072877f7223 */ /* 0x080fe20000010053 */
[C---:B------:R-:W-:Y:S01]  /*12ab0*/  FMUL.FTZ R113, R122.reuse, R113 ;  /* 0x000000717a717220 */ /* 0x040fe20000410000 */
[C---:B------:R-:W-:Y:S01]  /*12ac0*/  FMUL.FTZ R106, R122.reuse, R121 ;  /* 0x000000797a6a7220 */ /* 0x040fe20000410000 */
[C---:B------:R-:W-:Y:S01]  /*12ad0*/  FMUL.FTZ R105, R122.reuse, R105 ;  /* 0x000000697a697220 */ /* 0x040fe20000410000 */
[----:B------:R-:W-:Y:S01]  /*12ae0*/  FMUL.FTZ R141, R122, R141 ;  /* 0x0000008d7a8d7220 */ /* 0x000fe20000410000 */
[----:B------:R-:W-:Y:S01]  /*12af0*/  FFMA.FTZ R157, R38, R157, R58 ;  /* 0x0000009d269d7223 */ /* 0x000fe2000001003a */
[----:B------:R-:W-:Y:S01]  /*12b00*/  FFMA.FTZ R114, R39, R114, R59 ;  /* 0x0000007227727223 */ /* 0x000fe2000001003b */
[----:B------:R-:W-:Y:S01]  /*12b10*/  FFMA.FTZ R118, R29, R116, R49 ;  /* 0x000000741d767223 */ /* 0x000fe20000010031 */
[----:B--2---:R-:W2:Y:S01]  /*12b20*/  LDC.64 R98, c[0x0][0x2b8] ;  /* 0x0000ae00ff627b82 */ /* 0x004ea20000000a00 */
[----:B------:R-:W-:Y:S01]  /*12b30*/  FFMA.FTZ R100, R136, R107, R84 ;  /* 0x0000006b88647223 */ /* 0x000fe20000010054 */
[----:B------:R-:W-:Y:S01]  /*12b40*/  FFMA.FTZ R101, R137, R110, R85 ;  /* 0x0000006e89657223 */ /* 0x000fe20000010055 */
[----:B------:R-:W-:Y:S01]  /*12b50*/  FFMA.FTZ R102, R138, R111, R86 ;  /* 0x0000006f8a667223 */ /* 0x000fe20000010056 */
[----:B------:R-:W-:Y:S01]  /*12b60*/  FFMA.FTZ R103, R139, R96, R87 ;  /* 0x000000608b677223 */ /* 0x000fe20000010057 */
[----:B-1----:R-:W-:-:S04]  /*12b70*/  IMAD.WIDE.U32 R108, R97, 0x10, R108 ;  /* 0x00000010616c7825 */ /* 0x002fc800078e006c */
[----:B------:R-:W-:Y:S01]  /*12b80*/  FFMA.FTZ R96, R131, R96, R63 ;  /* 0x0000006083607223 */ /* 0x000fe2000001003f */
[----:B------:R-:W-:Y:S01]  /*12b90*/  F2FP.F16.F32.PACK_AB R100, R101, R100 ;  /* 0x000000646564723e */ /* 0x000fe200000000ff */
[----:B------:R-:W-:Y:S01]  /*12ba0*/  FFMA.FTZ R107, R128, R107, R60 ;  /* 0x0000006b806b7223 */ /* 0x000fe2000001003c */
[----:B------:R-:W-:Y:S01]  /*12bb0*/  F2FP.F16.F32.PACK_AB R101, R103, R102 ;  /* 0x000000666765723e */ /* 0x000fe200000000ff */
[-C--:B------:R-:W-:Y:S01]  /*12bc0*/  FFMA.FTZ R102, R132, R117.reuse, R80 ;  /* 0x0000007584667223 */ /* 0x080fe20000010050 */
[----:B------:R-:W-:Y:S01]  /*12bd0*/  FFMA.FTZ R103, R133, R112, R81 ;  /* 0x0000007085677223 */ /* 0x000fe20000010051 */
[----:B------:R-:W-:Y:S01]  /*12be0*/  FFMA.FTZ R110, R129, R110, R61 ;  /* 0x0000006e816e7223 */ /* 0x000fe2000001003d */
[----:B------:R-:W-:Y:S01]  /*12bf0*/  FFMA.FTZ R117, R36, R117, R56 ;  /* 0x0000007524757223 */ /* 0x000fe20000010038 */
[----:B------:R-:W-:Y:S02]  /*12c00*/  FFMA.FTZ R112, R37, R112, R57 ;  /* 0x0000007025707223 */ /* 0x000fe40000010039 */
[----:B------:R-:W-:-:S02]  /*12c10*/  F2FP.F16.F32.PACK_AB R102, R103, R102 ;  /* 0x000000666766723e */ /* 0x000fc400000000ff */
[----:B------:R-:W-:Y:S01]  /*12c20*/  F2FP.F16.F32.PACK_AB R103, R127, R104 ;  /* 0x000000687f67723e */ /* 0x000fe200000000ff */
[C---:B------:R-:W-:Y:S01]  /*12c30*/  FMUL.FTZ R104, R122.reuse, R119 ;  /* 0x000000777a687220 */ /* 0x040fe20000410000 */
[----:B------:R-:W-:Y:S01]  /*12c40*/  FMUL.FTZ R122, R122, R123 ;  /* 0x0000007b7a7a7220 */ /* 0x000fe20000410000 */
[----:B------:R-:W-:Y:S01]  /*12c50*/  SHF.R.U32.HI R119, RZ, 0x1c, R19 ;  /* 0x0000001cff777819 */ /* 0x000fe20000011613 */
[----:B--2---:R-:W-:-:S04]  /*12c60*/  IMAD.WIDE.U32 R98, R97, 0x10, R98 ;  /* 0x0000001061627825 */ /* 0x004fc800078e0062 */
[----:B------:R-:W-:Y:S01]  /*12c70*/  FFMA.FTZ R97, R130, R111, R62 ;  /* 0x0000006f82617223 */ /* 0x000fe2000001003e */
[----:B------:R-:W-:Y:S01]  /*12c80*/  FFMA.FTZ R111, R44, R105, R76 ;  /* 0x000000692c6f7223 */ /* 0x000fe2000001004c */
[----:B------:R1:W-:Y:S03]  /*12c90*/  STG.E.128 desc[UR4][R98.64], R100 ;  /* 0x0000006462007986 */ /* 0x0003e6000c101d04 */
[----:B------:R-:W-:Y:S02]  /*12ca0*/  F2FP.F16.F32.PACK_AB R97, R96, R97 ;  /* 0x000000616061723e */ /* 0x000fe400000000ff */
[----:B------:R-:W-:Y:S01]  /*12cb0*/  F2FP.F16.F32.PACK_AB R96, R110, R107 ;  /* 0x0000006b6e60723e */ /* 0x000fe200000000ff */
[----:B------:R-:W-:Y:S01]  /*12cc0*/  FFMA.FTZ R110, R41, R116, R73 ;  /* 0x00000074296e7223 */ /* 0x000fe20000010049 */
[-C--:B------:R-:W-:Y:S01]  /*12cd0*/  FFMA.FTZ R107, R42, R141.reuse, R74 ;  /* 0x0000008d2a6b7223 */ /* 0x080fe2000001004a */
[-C--:B------:R-:W-:Y:S01]  /*12ce0*/  FFMA.FTZ R116, R35, R106.reuse, R55 ;  /* 0x0000006a23747223 */ /* 0x080fe20000010037 */
[----:B------:R-:W-:Y:S01]  /*12cf0*/  FFMA.FTZ R141, R30, R141, R50 ;  /* 0x0000008d1e8d7223 */ /* 0x000fe20000010032 */
[----:B-1----:R-:W-:Y:S01]  /*12d00*/  FFMA.FTZ R101, R46, R113, R78 ;  /* 0x000000712e657223 */ /* 0x002fe2000001004e */
[----:B------:R-:W-:Y:S01]  /*12d10*/  FFMA.FTZ R102, R47, R106, R79 ;  /* 0x0000006a2f667223 */ /* 0x000fe2000001004f */
[----:B------:R-:W-:Y:S01]  /*12d20*/  FFMA.FTZ R100, R45, R104, R77 ;  /* 0x000000682d647223 */ /* 0x000fe2000001004d */
[----:B------:R-:W-:Y:S01]  /*12d30*/  FFMA.FTZ R103, R40, R115, R72 ;  /* 0x0000007328677223 */ /* 0x000fe20000010048 */
[----:B------:R-:W-:Y:S01]  /*12d40*/  F2FP.F16.F32.PACK_AB R98, R112, R117 ;  /* 0x000000757062723e */ /* 0x000fe200000000ff */
[-C--:B------:R-:W-:Y:S01]  /*12d50*/  FFMA.FTZ R112, R43, R122.reuse, R75 ;  /* 0x0000007a2b707223 */ /* 0x080fe2000001004b */
[----:B------:R-:W-:Y:S01]  /*12d60*/  F2FP.F16.F32.PACK_AB R101, R102, R101 ;  /* 0x000000656665723e */ /* 0x000fe200000000ff */
[----:B------:R-:W-:Y:S01]  /*12d70*/  FFMA.FTZ R117, R28, R115, R48 ;  /* 0x000000731c757223 */ /* 0x000fe20000010030 */
[----:B------:R-:W-:Y:S01]  /*12d80*/  F2FP.F16.F32.PACK_AB R100, R100, R111 ;  /* 0x0000006f6464723e */ /* 0x000fe200000000ff */
[----:B------:R-:W-:Y:S01]  /*12d90*/  FFMA.FTZ R115, R34, R113, R54 ;  /* 0x0000007122737223 */ /* 0x000fe20000010036 */
[----:B------:R-:W-:Y:S01]  /*12da0*/  F2FP.F16.F32.PACK_AB R102, R110, R103 ;  /* 0x000000676e66723e */ /* 0x000fe200000000ff */
[----:B------:R-:W-:Y:S01]  /*12db0*/  FFMA.FTZ R122, R31, R122, R51 ;  /* 0x0000007a1f7a7223 */ /* 0x000fe20000010033 */
[----:B------:R-:W1:Y:S01]  /*12dc0*/  LDC.64 R110, c[0x0][0x210] ;  /* 0x00008400ff6e7b82 */ /* 0x000e620000000a00 */
[----:B------:R-:W-:Y:S01]  /*12dd0*/  F2FP.F16.F32.PACK_AB R99, R114, R157 ;  /* 0x0000009d7263723e */ /* 0x000fe200000000ff */
[----:B------:R-:W-:Y:S01]  /*12de0*/  IMAD.SHL.U32 R114, R19, 0x10, RZ ;  /* 0x0000001013727824 */ /* 0x000fe200078e00ff */
[----:B------:R-:W-:Y:S01]  /*12df0*/  F2FP.F16.F32.PACK_AB R103, R112, R107 ;  /* 0x0000006b7067723e */ /* 0x000fe200000000ff */
[----:B------:R-:W-:Y:S01]  /*12e00*/  FFMA.FTZ R19, R32, R105, R52 ;  /* 0x0000006920137223 */ /* 0x000fe20000010034 */
[----:B------:R-:W-:Y:S01]  /*12e10*/  FFMA.FTZ R104, R33, R104, R53 ;  /* 0x0000006821687223 */ /* 0x000fe20000010035 */
[----:B------:R-:W-:Y:S01]  /*12e20*/  F2FP.F16.F32.PACK_AB R105, R116, R115 ;  /* 0x000000737469723e */ /* 0x000fe200000000ff */
[----:B------:R2:W-:Y:S01]  /*12e30*/  STG.E.128 desc[UR4][R108.64], R96 ;  /* 0x000000606c007986 */ /* 0x0005e2000c101d04 */
[----:B------:R-:W-:-:S02]  /*12e40*/  IADD3 R112, P1, R114, UR14, RZ ;  /* 0x0000000e72707c10 */ /* 0x000fc4000ff3e0ff */
[----:B------:R-:W-:Y:S02]  /*12e50*/  IADD3 R114, P2, R114, UR16, RZ ;  /* 0x0000001072727c10 */ /* 0x000fe4000ff5e0ff */
[C---:B------:R-:W-:Y:S02]  /*12e60*/  IADD3.X R113, R119.reuse, UR15, RZ, P1, !PT ;  /* 0x0000000f77717c10 */ /* 0x040fe40008ffe4ff */
[----:B------:R-:W-:Y:S02]  /*12e70*/  F2FP.F16.F32.PACK_AB R107, R122, R141 ;  /* 0x0000008d7a6b723e */ /* 0x000fe400000000ff */
[----:B------:R-:W-:Y:S01]  /*12e80*/  F2FP.F16.F32.PACK_AB R106, R118, R117 ;  /* 0x00000075766a723e */ /* 0x000fe200000000ff */
[----:B------:R2:W-:Y:S01]  /*12e90*/  STG.E.128 desc[UR4][R112.64], R100 ;  /* 0x0000006470007986 */ /* 0x0005e2000c101d04 */
[----:B------:R-:W-:Y:S02]  /*12ea0*/  IADD3.X R115, R119, UR17, RZ, P2, !PT ;  /* 0x0000001177737c10 */ /* 0x000fe400097fe4ff */
[----:B------:R-:W-:-:S02]  /*12eb0*/  F2FP.F16.F32.PACK_AB R104, R104, R19 ;  /* 0x000000136868723e */ /* 0x000fc400000000ff */
[----:B-1----:R-:W-:-:S03]  /*12ec0*/  LEA R0, R110, R0, 0x2 ;  /* 0x000000006e007211 */ /* 0x002fc600078e10ff */
[----:B------:R2:W-:Y:S01]  /*12ed0*/  STG.E.128 desc[UR4][R114.64], R104 ;  /* 0x0000006872007986 */ /* 0x0005e2000c101d04 */
[----:B------:R-:W-:-:S13]  /*12ee0*/  ISETP.GE.AND P1, PT, R0, R111, PT ;  /* 0x0000006f0000720c */ /* 0x000fda0003f26270 */
[----:B------:R-:W-:Y:S05]  /*12ef0*/  @!P1 BRA `(.L_x_11543) ;  /* 0xfffffed800f49947 */ /* 0x000fea000383ffff */
[----:B------:R-:W-:Y:S05]  /*12f00*/  BSYNC B0 ;  /* 0x0000000000007941 */ /* 0x000fea0003800000 */
.L_x_11154:
[----:B------:R-:W-:Y:S05]  /*12f10*/  EXIT ;  /* 0x000000000000794d */ /* 0x000fea0003800000 */
.L_x_11542:
        /* <DEDUP_REMOVED lines=8> */
.L_x_11545:
[----:B------:R-:W-:Y:S05]  /*12fa0*/  BSYNC B1 ;  /* 0x0000000000017941 */ /* 0x000fea0003800000 */
.L_x_11544:
        /* <DEDUP_REMOVED lines=9> */
.L_x_11546:
[----:B------:R-:W-:Y:S01]  /*13040*/  HFMA2.MMA R102, -RZ, RZ, 0, 2.384185791015625e-07 ;  /* 0x00000004ff667435 */ /* 0x000fe200000001ff */
[----:B------:R-:W-:-:S05]  /*13050*/  MOV R100, R157 ;  /* 0x0000009d00647202 */ /* 0x000fca0000000f00 */
[----:B------:R-:W-:-:S04]  /*13060*/  FADD.FTZ R140, R123, R100 ;  /* 0x000000647b8c7221 */ /* 0x000fc80000010000 */
[----:B------:R-:W-:-:S07]  /*13070*/  IMAD.MOV.U32 R159, RZ, RZ, R140 ;  /* 0x000000ffff9f7224 */ /* 0x000fce00078e008c */
[----:B------:R-:W-:Y:S05]  /*13080*/  WARPSYNC.COLLECTIVE R122, `(.L_x_11547) ;  /* 0x000000007a087348 */ /* 0x000fea0003c00000 */
[----:B------:R0:W1:Y:S02]  /*13090*/  SHFL.BFLY P2, R157, R159, R102, R103 ;  /* 0x0c0000669f9d7389 */ /* 0x0000640000040067 */
[----:B01----:R-:W-:Y:S01]  /*130a0*/  ENDCOLLECTIVE ;  /* 0x000000000000791b */ /* 0x003fe20003800000 */
.L_x_11547:
        /* <DEDUP_REMOVED lines=8> */
.L_x_11548:
[----:B------:R-:W-:Y:S01]  /*13130*/  HFMA2.MMA R102, -RZ, RZ, 0, 9.5367431640625e-07 ;  /* 0x00000010ff667435 */ /* 0x000fe200000001ff */
[----:B------:R-:W-:-:S05]  /*13140*/  MOV R100, R157 ;  /* 0x0000009d00647202 */ /* 0x000fca0000000f00 */
[----:B------:R-:W-:-:S04]  /*13150*/  FADD.FTZ R156, R143, R100 ;  /* 0x000000648f9c7221 */ /* 0x000fc80000010000 */
[----:B------:R-:W-:-:S07]  /*13160*/  IMAD.MOV.U32 R159, RZ, RZ, R156 ;  /* 0x000000ffff9f7224 */ /* 0x000fce00078e009c */
[----:B------:R-:W-:Y:S05]  /*13170*/  WARPSYNC.COLLECTIVE R122, `(.L_x_11549) ;  /* 0x000000007a087348 */ /* 0x000fea0003c00000 */
[----:B------:R0:W1:Y:S02]  /*13180*/  SHFL.BFLY P2, R157, R159, R102, R103 ;  /* 0x0c0000669f9d7389 */ /* 0x0000640000040067 */
[----:B01----:R-:W-:Y:S01]  /*13190*/  ENDCOLLECTIVE ;  /* 0x000000000000791b */ /* 0x003fe20003800000 */
.L_x_11549:
        /* <DEDUP_REMOVED lines=57> */
.L_x_11550:
[----:B------:R-:W-:Y:S02]  /*13530*/  IMAD.MOV.U32 R102, RZ, RZ, 0x2 ;  /* 0x00000002ff667424 */ /* 0x000fe400078e00ff */
[----:B------:R-:W-:-:S04]  /*13540*/  IMAD.MOV.U32 R123, RZ, RZ, R157 ;  /* 0x000000ffff7b7224 */ /* 0x000fc800078e009d */
[----:B------:R-:W-:-:S05]  /*13550*/  FADD.FTZ R123, R100, R123 ;  /* 0x0000007b647b7221 */ /* 0x000fca0000010000 */
[----:B------:R-:W-:-:S07]  /*13560*/  MOV R159, R123 ;  /* 0x0000007b009f7202 */ /* 0x000fce0000000f00 */
[----:B------:R-:W-:Y:S05]  /*13570*/  WARPSYNC.COLLECTIVE R122, `(.L_x_11551) ;  /* 0x000000007a087348 */ /* 0x000fea0003c00000 */
[----:B------:R0:W1:Y:S02]  /*13580*/  SHFL.BFLY P2, R157, R159, R102, R103 ;  /* 0x0c0000669f9d7389 */ /* 0x0000640000040067 */
[----:B01----:R-:W-:Y:S01]  /*13590*/  ENDCOLLECTIVE ;  /* 0x000000000000791b */ /* 0x003fe20003800000 */
.L_x_11551:
[----:B------:R-:W-:Y:S01]  /*135a0*/  HFMA2.MMA R102, -RZ, RZ, 0, 2.384185791015625e-07 ;  /* 0x00000004ff667435 */ /* 0x000fe200000001ff */
[----:B------:R-:W-:-:S05]  /*135b0*/  MOV R140, R157 ;  /* 0x0000009d008c7202 */ /* 0x000fca0000000f00 */
[----:B------:R-:W-:-:S04]  /*135c0*/  FADD.FTZ R140, R123, R140 ;  /* 0x0000008c7b8c7221 */ /* 0x000fc80000010000 */
[----:B------:R-:W-:-:S07]  /*135d0*/  IMAD.MOV.U32 R159, RZ, RZ, R140 ;  /* 0x000000ffff9f7224 */ /* 0x000fce00078e008c */
[----:B------:R-:W-:Y:S05]  /*135e0*/  WARPSYNC.COLLECTIVE R122, `(.L_x_11552) ;  /* 0x000000007a087348 */ /* 0x000fea0003c00000 */
[----:B------:R0:W1:Y:S02]  /*135f0*/  SHFL.BFLY P2, R157, R159, R102, R103 ;  /* 0x0c0000669f9d7389 */ /* 0x0000640000040067 */
[----:B01----:R-:W-:Y:S01]  /*13600*/  ENDCOLLECTIVE ;  /* 0x000000000000791b */ /* 0x003fe20003800000 */
.L_x_11552:
[----:B------:R-:W-:Y:S02]  /*13610*/  IMAD.MOV.U32 R102, RZ, RZ, 0x8 ;  /* 0x00000008ff667424 */ /* 0x000fe400078e00ff */
[----:B------:R-:W-:-:S04]  /*13620*/  IMAD.MOV.U32 R143, RZ, RZ, R157 ;  /* 0x000000ffff8f7224 */ /* 0x000fc800078e009d */
[----:B------:R-:W-:-:S05]  /*13630*/  FADD.FTZ R143, R140, R143 ;  /* 0x0000008f8c8f7221 */ /* 0x000fca0000010000 */
[----:B------:R-:W-:-:S07]  /*13640*/  MOV R159, R143 ;  /* 0x0000008f009f7202 */ /* 0x000fce0000000f00 */
[----:B------:R-:W-:Y:S05]  /*13650*/  WARPSYNC.COLLECTIVE R122, `(.L_x_11553) ;  /* 0x000000007a087348 */ /* 0x000fea0003c00000 */
[----:B------:R0:W1:Y:S02]  /*13660*/  SHFL.BFLY P2, R157, R159, R102, R103 ;  /* 0x0c0000669f9d7389 */ /* 0x0000640000040067 */
[----:B01----:R-:W-:Y:S01]  /*13670*/  ENDCOLLECTIVE ;  /* 0x000000000000791b */ /* 0x003fe20003800000 */
.L_x_11553:
[----:B------:R-:W-:Y:S01]  /*13680*/  HFMA2.MMA R102, -RZ, RZ, 0, 9.5367431640625e-07 ;  /* 0x00000010ff667435 */ /* 0x000fe200000001ff */
[----:B------:R-:W-:-:S05]  /*13690*/  MOV R142, R157 ;  /* 0x0000009d008e7202 */ /* 0x000fca0000000f00 */
[----:B------:R-:W-:-:S04]  /*136a0*/  FADD.FTZ R142, R143, R142 ;  /* 0x0000008e8f8e7221 */ /* 0x000fc80000010000 */
[----:B------:R-:W-:-:S07]  /*136b0*/  IMAD.MOV.U32 R159, RZ, RZ, R142 ;  /* 0x000000ffff9f7224 */ /* 0x000fce00078e008e */
[----:B------:R-:W-:Y:S05]  /*136c0*/  WARPSYNC.COLLECTIVE R122, `(.L_x_11554) ;  /* 0x000000007a087348 */ /* 0x000fea0003c00000 */
[----:B------:R0:W1:Y:S02]  /*136d0*/  SHFL.BFLY P2, R157, R159, R102, R103 ;  /* 0x0c0000669f9d7389 */ /* 0x0000640000040067 */
[----:B01----:R-:W-:Y:S01]  /*136e0*/  ENDCOLLECTIVE ;  /* 0x000000000000791b */ /* 0x003fe20003800000 */
.L_x_11554:
[----:B------:R-:W-:Y:S05]  /*136f0*/  BRA `(.L_x_11555) ;  /* 0xffffffec007c7947 */ /* 0x000fea000383ffff */
.L_x_11556:
        /* <DEDUP_REMOVED lines=16> */
.L_x_20718:


//--------------------- .text._ZN10layer_norm31ln_parallel_residual_fwd_kernelINS_13Kernel_traitsIf6__halfS2_S2_fjLj768ELj1ELj4ELj1ELj16ENS_18Kernel_traits_baseILj768EfS2_S2_S2_fjLj128EEEEELb1ELb1ELb0EEEvNS_9FwdParamsE --------------------------
	.section	.text._ZN10layer_norm31ln_parallel_residual_fwd_kernelINS_13Kernel_traitsIf6__halfS2_S2_fjLj768ELj1ELj4ELj1ELj16ENS_18Kernel_traits_baseILj768EfS2_S2_S2_fjLj128EEEEELb1ELb1ELb0EEEvNS_9FwdParamsE,"ax",@progbits
	.align	128
        .global         _ZN10layer_norm31ln_parallel_residual_fwd_kernelINS_13Kernel_traitsIf6__halfS2_S2_fjLj768ELj1ELj4ELj1ELj16ENS_18Kernel_traits_baseILj768EfS2_S2_S2_fjLj128EEEEELb1ELb1ELb0EEEvNS_9FwdParamsE
        .type           _ZN10layer_norm31ln_parallel_residual_fwd_kernelINS_13Kernel_traitsIf6__halfS2_S2_fjLj768ELj1ELj4ELj1ELj16ENS_18Kernel_traits_baseILj768EfS2_S2_S2_fjLj128EEEEELb1ELb1ELb0EEEvNS_9FwdParamsE,@function
        .size           _ZN10layer_norm31ln_parallel_residual_fwd_kernelINS_13Kernel_traitsIf6__halfS2_S2_fjLj768ELj1ELj4ELj1ELj16ENS_18Kernel_traits_baseILj768EfS2_S2_S2_fjLj128EEEEELb1ELb1ELb0EEEvNS_9FwdParamsE,(.L_x_20719 - _ZN10layer_norm31ln_parallel_residual_fwd_kernelINS_13Kernel_traitsIf6__halfS2_S2_fjLj768ELj1ELj4ELj1ELj16ENS_18Kernel_traits_baseILj768EfS2_S2_S2_fjLj128EEEEELb1ELb1ELb0EEEvNS_9FwdParamsE)
        .other          _ZN10layer_norm31ln_parallel_residual_fwd_kernelINS_13Kernel_traitsIf6__halfS2_S2_fjLj768ELj1ELj4ELj1ELj16ENS_18Kernel_traits_baseILj768EfS2_S2_S2_fjLj128EEEEELb1ELb1ELb0EEEvNS_9FwdParamsE,@"STO_CUDA_ENTRY STV_DEFAULT"
_ZN10layer_norm31ln_parallel_residual_fwd_kernelINS_13Kernel_traitsIf6__halfS2_S2_fjLj768ELj1ELj4ELj1ELj16ENS_18Kernel_traits_baseILj768EfS2_S2_S2_fjLj128EEEEELb1ELb1ELb0EEEvNS_9FwdParamsE:
.text._ZN10layer_norm31ln_parallel_residual_fwd_kernelINS_13Kernel_traitsIf6__halfS2_S2_fjLj768ELj1ELj4ELj1ELj16ENS_18Kernel_traits_baseILj768EfS2_S2_S2_fjLj128EEEEELb1ELb1ELb0EEEvNS_9FwdParamsE:
        /* <DEDUP_REMOVED lines=63> */
[----:B------:R-:W-:Y:S01]  /*03f0*/  UIADD3 UR28, UR6, -0x4ab325aa, URZ ;  /* 0xb54cda56061c7890 */ /* 0x000fe2000fffe03f */
[----:B------:R-:W-:Y:S01]  /*0400*/  IMAD.WIDE.U32 R4, R5, -0x326172a9, RZ ;  /* 0xcd9e8d5705047825 */ /* 0x000fe200078e00ff */
[----:B------:R-:W-:-:S03]  /*0410*/  UIADD3 UR29, UR7, 0x646e171e, URZ ;  /* 0x646e171e071d7890 */ /* 0x000fc6000fffe03f */
[----:B------:R-:W-:Y:S01]  /*0420*/  IMAD.WIDE.U32 R2, R2, -0x2daee0ad, RZ ;  /* 0xd2511f5302027825 */ /* 0x000fe200078e00ff */
[----:B------:R-:W-:Y:S02]  /*0430*/  LOP3.LUT R8, R5, UR28, R8, 0x96, !PT ;  /* 0x0000001c05087c12 */ /* 0x000fe4000f8e9608 */
[----:B----4-:R-:W-:Y:S02]  /*0440*/  SHF.R.S32.HI R5, RZ, 0x1f, R12 ;  /* 0x0000001fff057819 */ /* 0x010fe4000001140c */
[----:B------:R-:W-:Y:S02]  /*0450*/  LOP3.LUT R6, R3, UR29, R6, 0x96, !PT ;  /* 0x0000001d03067c12 */ /* 0x000fe4000f8e9606 */
[----:B------:R-:W-:Y:S02]  /*0460*/  MOV R3, R81 ;  /* 0x0000005100037202 */ /* 0x000fe40000000f00 */
[----:B------:R-:W-:Y:S02]  /*0470*/  LEA.HI R5, R5, R12, RZ, 0x3 ;  /* 0x0000000c05057211 */ /* 0x000fe400078f18ff */
[----:B------:R-:W-:Y:S01]  /*0480*/  LOP3.LUT R80, R3, 0x1f, RZ, 0x3c, !PT ;  /* 0x0000001f03507812 */ /* 0x000fe200078e3cff */
[----:B------:R-:W-:-:S03]  /*0490*/  UIADD3 UR31, UR7, 0x1fd5c5a3, URZ ;  /* 0x1fd5c5a3071f7890 */ /* 0x000fc6000fffe03f */
[----:B------:R-:W-:Y:S01]  /*04a0*/  LEA.HI.SX32 R80, R5, R80, 0x1d ;  /* 0x0000005005507211 */ /* 0x000fe200078feaff */
[----:B------:R-:W-:-:S03]  /*04b0*/  IMAD.WIDE.U32 R8, R8, -0x2daee0ad, RZ ;  /* 0xd2511f5308087825 */ /* 0x000fc600078e00ff */
[----:B------:R-:W-:Y:S01]  /*04c0*/  LOP3.LUT P4, RZ, R80, 0xffffffe0, RZ, 0xc0, !PT ;  /* 0xffffffe050ff7812 */ /* 0x000fe2000788c0ff */
[----:B------:R-:W-:Y:S01]  /*04d0*/  UIADD3 UR30, UR6, 0x5384540f, URZ ;  /* 0x5384540f061e7890 */ /* 0x000fe2000fffe03f */
[----:B------:R-:W-:Y:S01]  /*04e0*/  IMAD.WIDE.U32 R6, R6, -0x326172a9, RZ ;  /* 0xcd9e8d5706067825 */ /* 0x000fe200078e00ff */
[----:B------:R-:W-:Y:S01]  /*04f0*/  LOP3.LUT R14, R9, UR31, R2, 0x96, !PT ;  /* 0x0000001f090e7c12 */ /* 0x000fe2000f8e9602 */
[----:B------:R-:W-:Y:S01]  /*0500*/  UIADD3 UR32, UR6, -0xe443238, URZ ;  /* 0xf1bbcdc806207890 */ /* 0x000fe2000fffe03f */
[----:B------:R-:W-:Y:S02]  /*0510*/  ISETP.GE.U32.AND P3, PT, R80, 0x40, PT ;  /* 0x000000405000780c */ /* 0x000fe40003f66070 */
[----:B------:R-:W-:Y:S01]  /*0520*/  LOP3.LUT R13, R7, UR30, R4, 0x96, !PT ;  /* 0x0000001e070d7c12 */ /* 0x000fe2000f8e9604 */
[----:B------:R-:W-:Y:S01]  /*0530*/  IMAD.HI.U32 R5, R14, -0x326172a9, RZ ;  /* 0xcd9e8d570e057827 */ /* 0x000fe200078e00ff */
[----:B------:R-:W-:Y:S01]  /*0540*/  ISETP.GE.U32.AND P2, PT, R80, 0x60, PT ;  /* 0x000000605000780c */ /* 0x000fe20003f46070 */
[----:B------:R-:W-:-:S02]  /*0550*/  UIADD3 UR33, UR7, -0x24c28bd8, URZ ;  /* 0xdb3d742807217890 */ /* 0x000fc4000fffe03f */
[----:B------:R-:W-:Y:S02]  /*0560*/  UIADD3 UR34, UR6, -0x700cb87f, URZ ;  /* 0x8ff3478106227890 */ /* 0x000fe4000fffe03f */
        /* <DEDUP_REMOVED lines=23> */
.L_x_11558:
[----:B------:R-:W-:Y:S05]  /*06e0*/  BSYNC B0 ;  /* 0x0000000000007941 */ /* 0x000fea0003800000 */
.L_x_11557:
        /* <DEDUP_REMOVED lines=18> */
.L_x_11560:
[----:B------:R-:W-:Y:S05]  /*0810*/  BSYNC B0 ;  /* 0x0000000000007941 */ /* 0x000fea0003800000 */
.L_x_11559:
        /* <DEDUP_REMOVED lines=17> */
.L_x_11562:
[----:B------:R-:W-:Y:S05]  /*0930*/  BSYNC B0 ;  /* 0x0000000000007941 */ /* 0x000fea0003800000 */
.L_x_11561:
[----:B------:R-:W-:Y:S01]  /*0940*/  ULDC UR8, c[0x0][0x214] ;  /* 0x0000850000087ab9 */ /* 0x000fe20000000800 */
[----:B------:R-:W-:Y:S02]  /*0950*/  LOP3.LUT R11, R11, UR33, R8, 0x96, !PT ;  /* 0x000000210b0b7c12 */ /* 0x000fe4000f8e9608 */
[----:B------:R-:W-:-:S13]  /*0960*/  ISETP.GE.AND P0, PT, R79, UR8, PT ;  /* 0x000000084f007c0c */ /* 0x000fda000bf06270 */
[----:B------:R-:W-:Y:S05]  /*0970*/  @P0 EXIT ;  /* 0x000000000000094d */ /* 0x000fea0003800000 */
[----:B------:R-:W-:Y:S01]  /*0980*/  IMAD R3, R13, -0x2daee0ad, RZ ;  /* 0xd2511f530d037824 */ /* 0x000fe200078e02ff */
[----:B------:R-:W-:Y:S01]  /*0990*/  HFMA2.MMA R13, -RZ, RZ, 0, 0 ;  /* 0x00000000ff0d7435 */ /* 0x000fe200000001ff */
[----:B012---:R-:W-:Y:S01]  /*09a0*/  IMAD R5, R14, -0x326172a9, RZ ;  /* 0xcd9e8d570e057824 */ /* 0x007fe200078e02ff */
[----:B------:R-:W-:Y:S01]  /*09b0*/  BSSY B0, `(.L_x_11563) ;  /* 0x00011f6000007945 */ /* 0x000fe20003800000 */
[C---:B------:R-:W-:Y:S01]  /*09c0*/  IMAD.HI.U32 R78, R11.reuse, -0x326172a9, RZ ;  /* 0xcd9e8d570b4e7827 */ /* 0x040fe200078e00ff */
[----:B------:R-:W-:Y:S01]  /*09d0*/  LOP3.LUT R15, R0, 0x3, RZ, 0xc0, !PT ;  /* 0x00000003000f7812 */ /* 0x000fe200078ec0ff */
[----:B------:R-:W-:Y:S01]  /*09e0*/  ULDC.U8 UR8, c[0x0][0x2a0] ;  /* 0x0000a80000087ab9 */ /* 0x000fe20000000000 */
[----:B------:R-:W-:Y:S01]  /*09f0*/  ULDC UR36, c[0x0][0x218] ;  /* 0x0000860000247ab9 */ /* 0x000fe20000000800 */
[----:B------:R-:W-:Y:S01]  /*0a00*/  IMAD.WIDE.U32 R76, R76, -0x2daee0ad, RZ ;  /* 0xd2511f534c4c7825 */ /* 0x000fe200078e00ff */
[----:B------:R-:W-:Y:S01]  /*0a10*/  LOP3.LUT R78, R78, UR34, R5, 0x96, !PT ;  /* 0x000000224e4e7c12 */ /* 0x000fe2000f8e9605 */
[----:B------:R-:W-:Y:S01]  /*0a20*/  ULDC UR9, c[0x0][0x2d8] ;  /* 0x0000b60000097ab9 */ /* 0x000fe20000000800 */
[----:B------:R-:W-:Y:S01]  /*0a30*/  UISETP.NE.AND UP0, UPT, UR8, URZ, UPT ;  /* 0x0000003f0800728c */ /* 0x000fe2000bf05270 */
[----:B------:R-:W-:Y:S01]  /*0a40*/  IMAD R14, R11, -0x326172a9, RZ ;  /* 0xcd9e8d570b0e7824 */ /* 0x000fe200078e02ff */
[----:B------:R-:W-:Y:S01]  /*0a50*/  LOP3.LUT R77, R77, UR35, R3, 0x96, !PT ;  /* 0x000000234d4d7c12 */ /* 0x000fe2000f8e9603 */
[----:B------:R-:W-:Y:S01]  /*0a60*/  ULDC.64 UR10, c[0x0][0x230] ;  /* 0x00008c00000a7ab9 */ /* 0x000fe20000000a00 */
[----:B------:R-:W-:Y:S01]  /*0a70*/  ULDC.64 UR12, c[0x0][0x238] ;  /* 0x00008e00000c7ab9 */ /* 0x000fe20000000a00 */
[----:B------:R-:W-:Y:S01]  /*0a80*/  ULDC.64 UR14, c[0x0][0x240] ;  /* 0x00009000000e7ab9 */ /* 0x000fe20000000a00 */
[----:B------:R-:W-:-:S05]  /*0a90*/  ULDC.64 UR16, c[0x0][0x248] ;  /* 0x0000920000107ab9 */ /* 0x000fca0000000a00 */
.L_x_11963:
        /* <DEDUP_REMOVED lines=34> */
.L_x_11567:
[----:B------:R-:W-:-:S07]  /*0cc0*/  MOV R11, R14 ;  /* 0x0000000e000b7202 */ /* 0x000fce0000000f00 */
.L_x_11568:
[----:B------:R-:W-:Y:S05]  /*0cd0*/  BSYNC B2 ;  /* 0x0000000000027941 */ /* 0x000fea0003800000 */
.L_x_11566:
        /* <DEDUP_REMOVED lines=16> */
.L_x_11572:
[----:B------:R-:W-:Y:S05]  /*0de0*/  BSYNC B3 ;  /* 0x0000000000037941 */ /* 0x000fea0003800000 */
.L_x_11571:
        /* <DEDUP_REMOVED lines=42> */
.L_x_11570:
[----:B------:R-:W-:Y:S05]  /*1090*/  BSYNC B2 ;  /* 0x0000000000027941 */ /* 0x000fea0003800000 */
.L_x_11569:
[----:B------:R-:W0:Y:S01]  /*10a0*/  LDC R112, c[0x0][0x298] ;  /* 0x0000a600ff707b82 */ /* 0x000e220000000800 */
[----:B------:R-:W-:Y:S01]  /*10b0*/  HFMA2.MMA R109, -RZ, RZ, 0.1171875, 0 ;  /* 0x2f800000ff6d7435 */ /* 0x000fe200000001ff */
[----:B------:R-:W-:Y:S02]  /*10c0*/  ISETP.NE.U32.AND P2, PT, R88, RZ, PT ;  /* 0x000000ff5800720c */ /* 0x000fe40003f45070 */
[----:B------:R-:W-:Y:S01]  /*10d0*/  I2FP.F32.U32 R90, R11 ;  /* 0x0000000b005a7245 */ /* 0x000fe20000201000 */
[----:B-----5:R-:W-:Y:S01]  /*10e0*/  HADD2.F32 R11, -RZ, R72.H0_H0 ;  /* 0x20000048ff0b7230 */ /* 0x020fe20000004100 */
        /* <DEDUP_REMOVED lines=14> */
.L_x_11573:
        /* <DEDUP_REMOVED lines=12> */
.L_x_11576:
[----:B------:R-:W-:-:S07]  /*1290*/  IMAD.MOV.U32 R10, RZ, RZ, R14 ;  /* 0x000000ffff0a7224 */ /* 0x000fce00078e000e */
.L_x_11577:
[----:B------:R-:W-:Y:S05]  /*12a0*/  BSYNC B2 ;  /* 0x0000000000027941 */ /* 0x000fea0003800000 */
.L_x_11575:
        /* <DEDUP_REMOVED lines=16> */
.L_x_11581:
[----:B------:R-:W-:Y:S05]  /*13b0*/  BSYNC B3 ;  /* 0x0000000000037941 */ /* 0x000fea0003800000 */
.L_x_11580:
        /* <DEDUP_REMOVED lines=42> */
.L_x_11579:
[----:B------:R-:W-:Y:S05]  /*1660*/  BSYNC B2 ;  /* 0x0000000000027941 */ /* 0x000fea0003800000 */
.L_x_11578:
        /* <DEDUP_REMOVED lines=10> */
.L_x_11574:
        /* <DEDUP_REMOVED lines=12> */
.L_x_11583:
[----:B------:R-:W-:-:S07]  /*17d0*/  IMAD.MOV.U32 R99, RZ, RZ, R14 ;  /* 0x000000ffff637224 */ /* 0x000fce00078e000e */
.L_x_11584:
[----:B------:R-:W-:Y:S05]  /*17e0*/  BSYNC B2 ;  /* 0x0000000000027941 */ /* 0x000fea0003800000 */
.L_x_11582:
        /* <DEDUP_REMOVED lines=16> */
.L_x_11588:
[----:B------:R-:W-:Y:S05]  /*18f0*/  BSYNC B3 ;  /* 0x0000000000037941 */ /* 0x000fea0003800000 */
.L_x_11587:
        /* <DEDUP_REMOVED lines=42> */
.L_x_11586:
[----:B------:R-:W-:Y:S05]  /*1ba0*/  BSYNC B2 ;  /* 0x0000000000027941 */ /* 0x000fea0003800000 */
.L_x_11585:
        /* <DEDUP_REMOVED lines=14> */
.L_x_11589:
        /* <DEDUP_REMOVED lines=12> */
.L_x_11592:
[----:B------:R-:W-:-:S07]  /*1d50*/  IMAD.MOV.U32 R9, RZ, RZ, R14 ;  /* 0x000000ffff097224 */ /* 0x000fce00078e000e */
.L_x_11593:
[----:B------:R-:W-:Y:S05]  /*1d60*/  BSYNC B2 ;  /* 0x0000000000027941 */ /* 0x000fea0003800000 */
.L_x_11591:
        /* <DEDUP_REMOVED lines=16> */
.L_x_11597:
[----:B------:R-:W-:Y:S05]  /*1e70*/  BSYNC B3 ;  /* 0x0000000000037941 */ /* 0x000fea0003800000 */
.L_x_11596:
        /* <DEDUP_REMOVED lines=42> */
.L_x_11595:
[----:B------:R-:W-:Y:S05]  /*2120*/  BSYNC B2 ;  /* 0x0000000000027941 */ /* 0x000fea0003800000 */
.L_x_11594:
        /* <DEDUP_REMOVED lines=10> */
.L_x_11590:
        /* <DEDUP_REMOVED lines=12> */
.L_x_11599:
[----:B------:R-:W-:-:S07]  /*2290*/  MOV R72, R14 ;  /* 0x0000000e00487202 */ /* 0x000fce0000000f00 */
.L_x_11600:
[----:B------:R-:W-:Y:S05]  /*22a0*/  BSYNC B2 ;  /* 0x0000000000027941 */ /* 0x000fea0003800000 */
.L_x_11598:
        /* <DEDUP_REMOVED lines=16> */
.L_x_11604:
[----:B------:R-:W-:Y:S05]  /*23b0*/  BSYNC B3 ;  /* 0x0000000000037941 */ /* 0x000fea0003800000 */
.L_x_11603:
        /* <DEDUP_REMOVED lines=42> */
.L_x_11602:
[----:B------:R-:W-:Y:S05]  /*2660*/  BSYNC B2 ;  /* 0x0000000000027941 */ /* 0x000fea0003800000 */
.L_x_11601:
        /* <DEDUP_REMOVED lines=14> */
.L_x_11605:
        /* <DEDUP_REMOVED lines=12> */
.L_x_11608:
[----:B------:R-:W-:-:S07]  /*2810*/  MOV R8, R14 ;  /* 0x0000000e00087202 */ /* 0x000fce0000000f00 */
.L_x_11609:
[----:B------:R-:W-:Y:S05]  /*2820*/  BSYNC B2 ;  /* 0x0000000000027941 */ /* 0x000fea0003800000 */
.L_x_11607:
        /* <DEDUP_REMOVED lines=16> */
.L_x_11613:
[----:B------:R-:W-:Y:S05]  /*2930*/  BSYNC B3 ;  /* 0x0000000000037941 */ /* 0x000fea0003800000 */
.L_x_11612:
        /* <DEDUP_REMOVED lines=42> */
.L_x_11611:
[----:B------:R-:W-:Y:S05]  /*2be0*/  BSYNC B2 ;  /* 0x0000000000027941 */ /* 0x000fea0003800000 */
.L_x_11610:
        /* <DEDUP_REMOVED lines=10> */
.L_x_11606:
        /* <DEDUP_REMOVED lines=12> */
.L_x_11615:
[----:B------:R-:W-:-:S07]  /*2d50*/  IMAD.MOV.U32 R72, RZ, RZ, R14 ;  /* 0x000000ffff487224 */ /* 0x000fce00078e000e */
.L_x_11616:
[----:B------:R-:W-:Y:S05]  /*2d60*/  BSYNC B2 ;  /* 0x0000000000027941 */ /* 0x000fea0003800000 */
.L_x_11614:
        /* <DEDUP_REMOVED lines=16> */
.L_x_11620:
[----:B------:R-:W-:Y:S05]  /*2e70*/  BSYNC B3 ;  /* 0x0000000000037941 */ /* 0x000fea0003800000 */
.L_x_11619:
        /* <DEDUP_REMOVED lines=42> */
.L_x_11618:
[----:B------:R-:W-:Y:S05]  /*3120*/  BSYNC B2 ;  /* 0x0000000000027941 */ /* 0x000fea0003800000 */
.L_x_11617:
        /* <DEDUP_REMOVED lines=14> */
.L_x_11621:
        /* <DEDUP_REMOVED lines=12> */
.L_x_11624:
[----:B------:R-:W-:-:S07]  /*32d0*/  IMAD.MOV.U32 R7, RZ, RZ, R14 ;  /* 0x000000ffff077224 */ /* 0x000fce00078e000e */
.L_x_11625:
[----:B------:R-:W-:Y:S05]  /*32e0*/  BSYNC B2 ;  /* 0x0000000000027941 */ /* 0x000fea0003800000 */
.L_x_11623:
        /* <DEDUP_REMOVED lines=16> */
.L_x_11629:
[----:B------:R-:W-:Y:S05]  /*33f0*/  BSYNC B3 ;  /* 0x0000000000037941 */ /* 0x000fea0003800000 */
.L_x_11628:
        /* <DEDUP_REMOVED lines=42> */
.L_x_11627:
[----:B------:R-:W-:Y:S05]  /*36a0*/  BSYNC B2 ;  /* 0x0000000000027941 */ /* 0x000fea0003800000 */
.L_x_11626:
        /* <DEDUP_REMOVED lines=10> */
.L_x_11622:
        /* <DEDUP_REMOVED lines=12> */
.L_x_11631:
[----:B------:R-:W-:-:S07]  /*3810*/  IMAD.MOV.U32 R91, RZ, RZ, R14 ;  /* 0x000000ffff5b7224 */ /* 0x000fce00078e000e */
.L_x_11632:
[----:B------:R-:W-:Y:S05]  /*3820*/  BSYNC B2 ;  /* 0x0000000000027941 */ /* 0x000fea0003800000 */
.L_x_11630:
        /* <DEDUP_REMOVED lines=16> */
.L_x_11636:
[----:B------:R-:W-:Y:S05]  /*3930*/  BSYNC B3 ;  /* 0x0000000000037941 */ /* 0x000fea0003800000 */
.L_x_11635:
        /* <DEDUP_REMOVED lines=42> */
.L_x_11634:
[----:B------:R-:W-:Y:S05]  /*3be0*/  BSYNC B2 ;  /* 0x0000000000027941 */ /* 0x000fea0003800000 */
.L_x_11633:
        /* <DEDUP_REMOVED lines=14> */
.L_x_11637:
        /* <DEDUP_REMOVED lines=12> */
.L_x_11640:
[----:B------:R-:W-:-:S07]  /*3d90*/  IMAD.MOV.U32 R6, RZ, RZ, R14 ;  /* 0x000000ffff067224 */ /* 0x000fce00078e000e */
.L_x_11641:
[----:B------:R-:W-:Y:S05]  /*3da0*/  BSYNC B2 ;  /* 0x0000000000027941 */ /* 0x000fea0003800000 */
.L_x_11639:
        /* <DEDUP_REMOVED lines=16> */
.L_x_11645:
[----:B------:R-:W-:Y:S05]  /*3eb0*/  BSYNC B3 ;  /* 0x0000000000037941 */ /* 0x000fea0003800000 */
.L_x_11644:
        /* <DEDUP_REMOVED lines=42> */
.L_x_11643:
[----:B------:R-:W-:Y:S05]  /*4160*/  BSYNC B2 ;  /* 0x0000000000027941 */ /* 0x000fea0003800000 */
.L_x_11642:
        /* <DEDUP_REMOVED lines=10> */
.L_x_11638:
        /* <DEDUP_REMOVED lines=12> */
.L_x_11647:
[----:B------:R-:W-:-:S07]  /*42d0*/  MOV R99, R14 ;  /* 0x0000000e00637202 */ /* 0x000fce0000000f00 */
.L_x_11648:
[----:B------:R-:W-:Y:S05]  /*42e0*/  BSYNC B2 ;  /* 0x0000000000027941 */ /* 0x000fea0003800000 */
.L_x_11646:
        /* <DEDUP_REMOVED lines=16> */
.L_x_11652:
[----:B------:R-:W-:Y:S05]  /*43f0*/  BSYNC B3 ;  /* 0x0000000000037941 */ /* 0x000fea0003800000 */
.L_x_11651:
        /* <DEDUP_REMOVED lines=42> */
.L_x_11650:
[----:B------:R-:W-:Y:S05]  /*46a0*/  BSYNC B2 ;  /* 0x0000000000027941 */ /* 0x000fea0003800000 */
.L_x_11649:
        /* <DEDUP_REMOVED lines=13> */
.L_x_11653:
        /* <DEDUP_REMOVED lines=12> */
.L_x_11656:
[----:B------:R-:W-:-:S07]  /*4840*/  MOV R5, R14 ;  /* 0x0000000e00057202 */ /* 0x000fce0000000f00 */
.L_x_11657:
[----:B------:R-:W-:Y:S05]  /*4850*/  BSYNC B2 ;  /* 0x0000000000027941 */ /* 0x000fea0003800000 */
.L_x_11655:
        /* <DEDUP_REMOVED lines=16> */
.L_x_11661:
[----:B------:R-:W-:Y:S05]  /*4960*/  BSYNC B3 ;  /* 0x0000000000037941 */ /* 0x000fea0003800000 */
.L_x_11660:
        /* <DEDUP_REMOVED lines=42> */
.L_x_11659:
[----:B------:R-:W-:Y:S05]  /*4c10*/  BSYNC B2 ;  /* 0x0000000000027941 */ /* 0x000fea0003800000 */
.L_x_11658:
        /* <DEDUP_REMOVED lines=10> */
.L_x_11654:
        /* <DEDUP_REMOVED lines=12> */
.L_x_11663:
[----:B------:R-:W-:-:S07]  /*4d80*/  IMAD.MOV.U32 R74, RZ, RZ, R14 ;  /* 0x000000ffff4a7224 */ /* 0x000fce00078e000e */
.L_x_11664:
[----:B------:R-:W-:Y:S05]  /*4d90*/  BSYNC B2 ;  /* 0x0000000000027941 */ /* 0x000fea0003800000 */
.L_x_11662:
        /* <DEDUP_REMOVED lines=16> */
.L_x_11668:
[----:B------:R-:W-:Y:S05]  /*4ea0*/  BSYNC B3 ;  /* 0x0000000000037941 */ /* 0x000fea0003800000 */
.L_x_11667:
        /* <DEDUP_REMOVED lines=42> */
.L_x_11666:
[----:B------:R-:W-:Y:S05]  /*5150*/  BSYNC B2 ;  /* 0x0000000000027941 */ /* 0x000fea0003800000 */
.L_x_11665:
        /* <DEDUP_REMOVED lines=13> */
.L_x_11669:
        /* <DEDUP_REMOVED lines=12> */
.L_x_11672:
[----:B------:R-:W-:-:S07]  /*52f0*/  IMAD.MOV.U32 R4, RZ, RZ, R14 ;  /* 0x000000ffff047224 */ /* 0x000fce00078e000e */
.L_x_11673:
[----:B------:R-:W-:Y:S05]  /*5300*/  BSYNC B2 ;  /* 0x0000000000027941 */ /* 0x000fea0003800000 */
.L_x_11671:
        /* <DEDUP_REMOVED lines=16> */
.L_x_11677:
[----:B------:R-:W-:Y:S05]  /*5410*/  BSYNC B3 ;  /* 0x0000000000037941 */ /* 0x000fea0003800000 */
.L_x_11676:
        /* <DEDUP_REMOVED lines=42> */
.L_x_11675:
[----:B------:R-:W-:Y:S05]  /*56c0*/  BSYNC B2 ;  /* 0x0000000000027941 */ /* 0x000fea0003800000 */
.L_x_11674:
        /* <DEDUP_REMOVED lines=10> */
.L_x_11670:
        /* <DEDUP_REMOVED lines=12> */
.L_x_11679:
[----:B------:R-:W-:-:S07]  /*5830*/  IMAD.MOV.U32 R74, RZ, RZ, R14 ;  /* 0x000000ffff4a7224 */ /* 0x000fce00078e000e */
.L_x_11680:
[----:B------:R-:W-:Y:S05]  /*5840*/  BSYNC B2 ;  /* 0x0000000000027941 */ /* 0x000fea0003800000 */
.L_x_11678:
        /* <DEDUP_REMOVED lines=16> */
.L_x_11684:
[----:B------:R-:W-:Y:S05]  /*5950*/  BSYNC B3 ;  /* 0x0000000000037941 */ /* 0x000fea0003800000 */
.L_x_11683:
        /* <DEDUP_REMOVED lines=42> */
.L_x_11682:
[----:B------:R-:W-:Y:S05]  /*5c00*/  BSYNC B2 ;  /* 0x0000000000027941 */ /* 0x000fea0003800000 */
.L_x_11681:
        /* <DEDUP_REMOVED lines=13> */
.L_x_11685:
        /* <DEDUP_REMOVED lines=12> */
.L_x_11688:
[----:B------:R-:W-:-:S07]  /*5da0*/  IMAD.MOV.U32 R3, RZ, RZ, R14 ;  /* 0x000000ffff037224 */ /* 0x000fce00078e000e */
.L_x_11689:
[----:B------:R-:W-:Y:S05]  /*5db0*/  BSYNC B2 ;  /* 0x0000000000027941 */ /* 0x000fea0003800000 */
.L_x_11687:
        /* <DEDUP_REMOVED lines=16> */
.L_x_11693:
[----:B------:R-:W-:Y:S05]  /*5ec0*/  BSYNC B3 ;  /* 0x0000000000037941 */ /* 0x000fea0003800000 */
.L_x_11692:
        /* <DEDUP_REMOVED lines=42> */
.L_x_11691:
[----:B------:R-:W-:Y:S05]  /*6170*/  BSYNC B2 ;  /* 0x0000000000027941 */ /* 0x000fea0003800000 */
.L_x_11690:
        /* <DEDUP_REMOVED lines=10> */
.L_x_11686:
        /* <DEDUP_REMOVED lines=8> */
[----:B------:R-:W-:Y:S01]  /*62a0*/  LOP3.LUT R110, R110, R75, R73, 0xfe, !PT ;  /* 0x0000004b6e6e7212 */ /* 0x000fe200078efe49 */
[----:B------:R-:W-:Y:S01]  /*62b0*/  IMAD.WIDE.U32 R74, R74, 0x1000000, RZ ;  /* 0x010000004a4a7825 */ /* 0x000fe200078e00ff */
[----:B------:R-:W-:Y:S02]  /*62c0*/  SEL R72, RZ, 0x1, P5 ;  /* 0x00000001ff487807 */ /* 0x000fe40002800000 */
[----:B------:R-:W-:Y:S02]  /*62d0*/  SEL R112, RZ, 0x1, P6 ;  /* 0x00000001ff707807 */ /* 0x000fe40003000000 */
[----:B------:R-:W-:Y:S01]  /*62e0*/  SEL R109, RZ, 0x1, P0 ;  /* 0x00000001ff6d7807 */ /* 0x000fe20000000000 */
[----:B------:R-:W-:Y:S01]  /*62f0*/  IMAD.WIDE.U32 R72, R72, 0x10000, RZ ;  /* 0x0001000048487825 */ /* 0x000fe200078e00ff */
[----:B------:R-:W-:-:S02]  /*6300*/  ISETP.NE.AND P2, PT, R114, RZ, PT ;  /* 0x000000ff7200720c */ /* 0x000fc40003f45270 */
[----:B------:R-:W-:Y:S01]  /*6310*/  LOP3.LUT R75, R75, R110, R109, 0xfe, !PT ;  /* 0x0000006e4b4b7212 */ /* 0x000fe200078efe6d */
[----:B------:R-:W-:Y:S01]  /*6320*/  IMAD.WIDE.U32 R112, R112, 0x100, RZ ;  /* 0x0000010070707825 */ /* 0x000fe200078e00ff */
[C---:B------:R-:W-:Y:S02]  /*6330*/  LEA R114, P0, R108.reuse, UR12, 0x4 ;  /* 0x0000000c6c727c11 */ /* 0x040fe4000f8020ff */
[----:B------:R-:W-:Y:S01]  /*6340*/  SEL R117, RZ, 0x1, P2 ;  /* 0x00000001ff757807 */ /* 0x000fe20001000000 */
[----:B------:R-:W-:Y:S01]  /*6350*/  IMAD.SHL.U32 R109, R108, 0x8, RZ ;  /* 0x000000086c6d7824 */ /* 0x000fe200078e00ff */
[----:B------:R-:W-:Y:S02]  /*6360*/  LOP3.LUT R112, R112, R74, R72, 0xfe, !PT ;  /* 0x0000004a70707212 */ /* 0x000fe400078efe48 */
[----:B------:R-:W-:Y:S02]  /*6370*/  SHF.L.U64.HI R116, R108, 0x3, RZ ;  /* 0x000000036c747819 */ /* 0x000fe400000102ff */
[----:B------:R-:W-:-:S02]  /*6380*/  IADD3 R110, P2, R109, UR14, RZ ;  /* 0x0000000e6d6e7c10 */ /* 0x000fc4000ff5e0ff */
[----:B------:R-:W-:Y:S02]  /*6390*/  LOP3.LUT R113, R113, R75, R73, 0xfe, !PT ;  /* 0x0000004b71717212 */ /* 0x000fe400078efe49 */
[----:B------:R-:W-:Y:S02]  /*63a0*/  F2FP.F16.F32.PACK_AB R75, R106, R99 ;  /* 0x000000636a4b723e */ /* 0x000fe400000000ff */
[----:B------:R-:W-:Y:S02]  /*63b0*/  F2FP.F16.F32.PACK_AB R74, R100, R91 ;  /* 0x0000005b644a723e */ /* 0x000fe400000000ff */
[----:B------:R-:W-:Y:S02]  /*63c0*/  F2FP.F16.F32.PACK_AB R73, R89, R88 ;  /* 0x000000585949723e */ /* 0x000fe400000000ff */
[----:B------:R-:W-:Y:S02]  /*63d0*/  LEA.HI.X R115, R108, UR13, RZ, 0x4, P0 ;  /* 0x0000000d6c737c11 */ /* 0x000fe400080f24ff */
[----:B------:R-:W-:-:S02]  /*63e0*/  F2FP.F16.F32.PACK_AB R72, R90, R11 ;  /* 0x0000000b5a48723e */ /* 0x000fc400000000ff */
        /* <DEDUP_REMOVED lines=25> */
.L_x_11694:
[----:B------:R-:W-:-:S07]  /*6580*/  VIADD R109, R108, 0x20 ;  /* 0x000000206c6d7836 */ /* 0x000fce0000000000 */
.L_x_11565:
[----:B------:R-:W-:Y:S05]  /*6590*/  BSYNC B1 ;  /* 0x0000000000017941 */ /* 0x000fea0003800000 */
.L_x_11564:
        /* <DEDUP_REMOVED lines=29> */
.L_x_11698:
[----:B------:R-:W-:-:S07]  /*6770*/  MOV R0, R14 ;  /* 0x0000000e00007202 */ /* 0x000fce0000000f00 */
.L_x_11699:
[----:B------:R-:W-:Y:S05]  /*6780*/  BSYNC B2 ;  /* 0x0000000000027941 */ /* 0x000fea0003800000 */
.L_x_11697:
        /* <DEDUP_REMOVED lines=16> */
.L_x_11703:
[----:B------:R-:W-:Y:S05]  /*6890*/  BSYNC B3 ;  /* 0x0000000000037941 */ /* 0x000fea0003800000 */
.L_x_11702:
        /* <DEDUP_REMOVED lines=42> */
.L_x_11701:
[----:B------:R-:W-:Y:S05]  /*6b40*/  BSYNC B2 ;  /* 0x0000000000027941 */ /* 0x000fea0003800000 */
.L_x_11700:
        /* <DEDUP_REMOVED lines=19> */
.L_x_11704:
        /* <DEDUP_REMOVED lines=12> */
.L_x_11707:
[----:B------:R-:W-:-:S07]  /*6d40*/  IMAD.MOV.U32 R10, RZ, RZ, R14 ;  /* 0x000000ffff0a7224 */ /* 0x000fce00078e000e */
.L_x_11708:
[----:B------:R-:W-:Y:S05]  /*6d50*/  BSYNC B2 ;  /* 0x0000000000027941 */ /* 0x000fea0003800000 */
.L_x_11706:
        /* <DEDUP_REMOVED lines=16> */
.L_x_11712:
[----:B------:R-:W-:Y:S05]  /*6e60*/  BSYNC B3 ;  /* 0x0000000000037941 */ /* 0x000fea0003800000 */
.L_x_11711:
        /* <DEDUP_REMOVED lines=42> */
.L_x_11710:
[----:B------:R-:W-:Y:S05]  /*7110*/  BSYNC B2 ;  /* 0x0000000000027941 */ /* 0x000fea0003800000 */
.L_x_11709:
        /* <DEDUP_REMOVED lines=10> */
.L_x_11705:
        /* <DEDUP_REMOVED lines=12> */
.L_x_11714:
[----:B------:R-:W-:-:S07]  /*7280*/  IMAD.MOV.U32 R101, RZ, RZ, R14 ;  /* 0x000000ffff657224 */ /* 0x000fce00078e000e */
.L_x_11715:
[----:B------:R-:W-:Y:S05]  /*7290*/  BSYNC B2 ;  /* 0x0000000000027941 */ /* 0x000fea0003800000 */
.L_x_11713:
        /* <DEDUP_REMOVED lines=16> */
.L_x_11719:
[----:B------:R-:W-:Y:S05]  /*73a0*/  BSYNC B3 ;  /* 0x0000000000037941 */ /* 0x000fea0003800000 */
.L_x_11718:
        /* <DEDUP_REMOVED lines=42> */
.L_x_11717:
[----:B------:R-:W-:Y:S05]  /*7650*/  BSYNC B2 ;  /* 0x0000000000027941 */ /* 0x000fea0003800000 */
.L_x_11716:
        /* <DEDUP_REMOVED lines=14> */
.L_x_11720:
        /* <DEDUP_REMOVED lines=12> */
.L_x_11723:
[----:B------:R-:W-:-:S07]  /*7800*/  IMAD.MOV.U32 R9, RZ, RZ, R14 ;  /* 0x000000ffff097224 */ /* 0x000fce00078e000e */
.L_x_11724:
[----:B------:R-:W-:Y:S05]  /*7810*/  BSYNC B2 ;  /* 0x0000000000027941 */ /* 0x000fea0003800000 */
.L_x_11722:
        /* <DEDUP_REMOVED lines=16> */
.L_x_11728:
[----:B------:R-:W-:Y:S05]  /*7920*/  BSYNC B3 ;  /* 0x0000000000037941 */ /* 0x000fea0003800000 */
.L_x_11727:
        /* <DEDUP_REMOVED lines=42> */
.L_x_11726:
[----:B------:R-:W-:Y:S05]  /*7bd0*/  BSYNC B2 ;  /* 0x0000000000027941 */ /* 0x000fea0003800000 */
.L_x_11725:
        /* <DEDUP_REMOVED lines=10> */
.L_x_11721:
        /* <DEDUP_REMOVED lines=12> */
.L_x_11730:
[----:B------:R-:W-:-:S07]  /*7d40*/  MOV R72, R14 ;  /* 0x0000000e00487202 */ /* 0x000fce0000000f00 */
.L_x_11731:
[----:B------:R-:W-:Y:S05]  /*7d50*/  BSYNC B2 ;  /* 0x0000000000027941 */ /* 0x000fea0003800000 */
.L_x_11729:
        /* <DEDUP_REMOVED lines=16> */
.L_x_11735:
[----:B------:R-:W-:Y:S05]  /*7e60*/  BSYNC B3 ;  /* 0x0000000000037941 */ /* 0x000fea0003800000 */
.L_x_11734:
        /* <DEDUP_REMOVED lines=42> */
.L_x_11733:
[----:B------:R-:W-:Y:S05]  /*8110*/  BSYNC B2 ;  /* 0x0000000000027941 */ /* 0x000fea0003800000 */
.L_x_11732:
        /* <DEDUP_REMOVED lines=14> */
.L_x_11736:
        /* <DEDUP_REMOVED lines=12> */
.L_x_11739:
[----:B------:R-:W-:-:S07]  /*82c0*/  MOV R8, R14 ;  /* 0x0000000e00087202 */ /* 0x000fce0000000f00 */
.L_x_11740:
[----:B------:R-:W-:Y:S05]  /*82d0*/  BSYNC B2 ;  /* 0x0000000000027941 */ /* 0x000fea0003800000 */
.L_x_11738:
        /* <DEDUP_REMOVED lines=16> */
.L_x_11744:
[----:B------:R-:W-:Y:S05]  /*83e0*/  BSYNC B3 ;  /* 0x0000000000037941 */ /* 0x000fea0003800000 */
.L_x_11743:
        /* <DEDUP_REMOVED lines=42> */
.L_x_11742:
[----:B------:R-:W-:Y:S05]  /*8690*/  BSYNC B2 ;  /* 0x0000000000027941 */ /* 0x000fea0003800000 */
.L_x_11741:
        /* <DEDUP_REMOVED lines=10> */
.L_x_11737:
        /* <DEDUP_REMOVED lines=12> */
.L_x_11746:
[----:B------:R-:W-:-:S07]  /*8800*/  IMAD.MOV.U32 R72, RZ, RZ, R14 ;  /* 0x000000ffff487224 */ /* 0x000fce00078e000e */
.L_x_11747:
[----:B------:R-:W-:Y:S05]  /*8810*/  BSYNC B2 ;  /* 0x0000000000027941 */ /* 0x000fea0003800000 */
.L_x_11745:
        /* <DEDUP_REMOVED lines=16> */
.L_x_11751:
[----:B------:R-:W-:Y:S05]  /*8920*/  BSYNC B3 ;  /* 0x0000000000037941 */ /* 0x000fea0003800000 */
.L_x_11750:
        /* <DEDUP_REMOVED lines=42> */
.L_x_11749:
[----:B------:R-:W-:Y:S05]  /*8bd0*/  BSYNC B2 ;  /* 0x0000000000027941 */ /* 0x000fea0003800000 */
.L_x_11748:
        /* <DEDUP_REMOVED lines=14> */
.L_x_11752:
        /* <DEDUP_REMOVED lines=12> */
.L_x_11755:
[----:B------:R-:W-:-:S07]  /*8d80*/  IMAD.MOV.U32 R7, RZ, RZ, R14 ;  /* 0x000000ffff077224 */ /* 0x000fce00078e000e */
.L_x_11756:
[----:B------:R-:W-:Y:S05]  /*8d90*/  BSYNC B2 ;  /* 0x0000000000027941 */ /* 0x000fea0003800000 */
.L_x_11754:
        /* <DEDUP_REMOVED lines=16> */
.L_x_11760:
[----:B------:R-:W-:Y:S05]  /*8ea0*/  BSYNC B3 ;  /* 0x0000000000037941 */ /* 0x000fea0003800000 */
.L_x_11759:
        /* <DEDUP_REMOVED lines=42> */
.L_x_11758:
[----:B------:R-:W-:Y:S05]  /*9150*/  BSYNC B2 ;  /* 0x0000000000027941 */ /* 0x000fea0003800000 */
.L_x_11757:
        /* <DEDUP_REMOVED lines=10> */
.L_x_11753:
        /* <DEDUP_REMOVED lines=12> */
.L_x_11762:
[----:B------:R-:W-:-:S07]  /*92c0*/  IMAD.MOV.U32 R94, RZ, RZ, R14 ;  /* 0x000000ffff5e7224 */ /* 0x000fce00078e000e */
.L_x_11763:
[----:B------:R-:W-:Y:S05]  /*92d0*/  BSYNC B2 ;  /* 0x0000000000027941 */ /* 0x000fea0003800000 */
.L_x_11761:
        /* <DEDUP_REMOVED lines=16> */
.L_x_11767:
[----:B------:R-:W-:Y:S05]  /*93e0*/  BSYNC B3 ;  /* 0x0000000000037941 */ /* 0x000fea0003800000 */
.L_x_11766:
        /* <DEDUP_REMOVED lines=42> */
.L_x_11765:
[----:B------:R-:W-:Y:S05]  /*9690*/  BSYNC B2 ;  /* 0x0000000000027941 */ /* 0x000fea0003800000 */
.L_x_11764:
        /* <DEDUP_REMOVED lines=14> */
.L_x_11768:
        /* <DEDUP_REMOVED lines=12> */
.L_x_11771:
[----:B------:R-:W-:-:S07]  /*9840*/  IMAD.MOV.U32 R6, RZ, RZ, R14 ;  /* 0x000000ffff067224 */ /* 0x000fce00078e000e */
.L_x_11772:
[----:B------:R-:W-:Y:S05]  /*9850*/  BSYNC B2 ;  /* 0x0000000000027941 */ /* 0x000fea0003800000 */
.L_x_11770:
        /* <DEDUP_REMOVED lines=16> */
.L_x_11776:
[----:B------:R-:W-:Y:S05]  /*9960*/  BSYNC B3 ;  /* 0x0000000000037941 */ /* 0x000fea0003800000 */
.L_x_11775:
        /* <DEDUP_REMOVED lines=42> */
.L_x_11774:
[----:B------:R-:W-:Y:S05]  /*9c10*/  BSYNC B2 ;  /* 0x0000000000027941 */ /* 0x000fea0003800000 */
.L_x_11773:
        /* <DEDUP_REMOVED lines=10> */
.L_x_11769:
        /* <DEDUP_REMOVED lines=12> */
.L_x_11778:
[----:B------:R-:W-:-:S07]  /*9d80*/  MOV R101, R14 ;  /* 0x0000000e00657202 */ /* 0x000fce0000000f00 */
.L_x_11779:
[----:B------:R-:W-:Y:S05]  /*9d90*/  BSYNC B2 ;  /* 0x0000000000027941 */ /* 0x000fea0003800000 */
.L_x_11777:
        /* <DEDUP_REMOVED lines=16> */
.L_x_11783:
[----:B------:R-:W-:Y:S05]  /*9ea0*/  BSYNC B3 ;  /* 0x0000000000037941 */ /* 0x000fea0003800000 */
.L_x_11782:
        /* <DEDUP_REMOVED lines=42> */
.L_x_11781:
[----:B------:R-:W-:Y:S05]  /*a150*/  BSYNC B2 ;  /* 0x0000000000027941 */ /* 0x000fea0003800000 */
.L_x_11780:
        /* <DEDUP_REMOVED lines=13> */
.L_x_11784:
        /* <DEDUP_REMOVED lines=12> */
.L_x_11787:
[----:B------:R-:W-:-:S07]  /*a2f0*/  MOV R5, R14 ;  /* 0x0000000e00057202 */ /* 0x000fce0000000f00 */
.L_x_11788:
[----:B------:R-:W-:Y:S05]  /*a300*/  BSYNC B2 ;  /* 0x0000000000027941 */ /* 0x000fea0003800000 */
.L_x_11786:
        /* <DEDUP_REMOVED lines=16> */
.L_x_11792:
[----:B------:R-:W-:Y:S05]  /*a410*/  BSYNC B3 ;  /* 0x0000000000037941 */ /* 0x000fea0003800000 */
.L_x_11791:
        /* <DEDUP_REMOVED lines=42> */
.L_x_11790:
[----:B------:R-:W-:Y:S05]  /*a6c0*/  BSYNC B2 ;  /* 0x0000000000027941 */ /* 0x000fea0003800000 */
.L_x_11789:
        /* <DEDUP_REMOVED lines=10> */
.L_x_11785:
        /* <DEDUP_REMOVED lines=12> */
.L_x_11794:
[----:B------:R-:W-:-:S07]  /*a830*/  IMAD.MOV.U32 R74, RZ, RZ, R14 ;  /* 0x000000ffff4a7224 */ /* 0x000fce00078e000e */
.L_x_11795:
[----:B------:R-:W-:Y:S05]  /*a840*/  BSYNC B2 ;  /* 0x0000000000027941 */ /* 0x000fea0003800000 */
.L_x_11793:
        /* <DEDUP_REMOVED lines=14> */
[----:B------:R-:W-:-:S04]  /*a930*/  @P5 IADD3 R15, R13, RZ, RZ ;  /* 0x000000ff0d0f5210 */ /* 0x000fc80007ffe0ff */
[----:B------:R-:W-:-:S07]  /*a940*/  @!P4 MOV R13, R15 ;  /* 0x0000000f000dc202 */ /* 0x000fce0000000f00 */
.L_x_11799:
[----:B------:R-:W-:Y:S05]  /*a950*/  BSYNC B3 ;  /* 0x0000000000037941 */ /* 0x000fea0003800000 */
.L_x_11798:
        /* <DEDUP_REMOVED lines=42> */
.L_x_11797:
[----:B------:R-:W-:Y:S05]  /*ac00*/  BSYNC B2 ;  /* 0x0000000000027941 */ /* 0x000fea0003800000 */
.L_x_11796:
        /* <DEDUP_REMOVED lines=13> */
.L_x_11800:
        /* <DEDUP_REMOVED lines=12> */
.L_x_11803:
[----:B------:R-:W-:-:S07]  /*ada0*/  MOV R4, R14 ;  /* 0x0000000e00047202 */ /* 0x000fce0000000f00 */
.L_x_11804:
[----:B------:R-:W-:Y:S05]  /*adb0*/  BSYNC B2 ;  /* 0x0000000000027941 */ /* 0x000fea0003800000 */
.L_x_11802:
        /* <DEDUP_REMOVED lines=16> */
.L_x_11808:
[----:B------:R-:W-:Y:S05]  /*aec0*/  BSYNC B3 ;  /* 0x0000000000037941 */ /* 0x000fea0003800000 */
.L_x_11807:
        /* <DEDUP_REMOVED lines=42> */
.L_x_11806:
[----:B------:R-:W-:Y:S05]  /*b170*/  BSYNC B2 ;  /* 0x0000000000027941 */ /* 0x000fea0003800000 */
.L_x_11805:
        /* <DEDUP_REMOVED lines=10> */
.L_x_11801:
        /* <DEDUP_REMOVED lines=12> */
.L_x_11810:
[----:B------:R-:W-:-:S07]  /*b2e0*/  IMAD.MOV.U32 R74, RZ, RZ, R14 ;  /* 0x000000ffff4a7224 */ /* 0x000fce00078e000e */
.L_x_11811:
[----:B------:R-:W-:Y:S05]  /*b2f0*/  BSYNC B2 ;  /* 0x0000000000027941 */ /* 0x000fea0003800000 */
.L_x_11809:
        /* <DEDUP_REMOVED lines=16> */
.L_x_11815:
[----:B------:R-:W-:Y:S05]  /*b400*/  BSYNC B3 ;  /* 0x0000000000037941 */ /* 0x000fea0003800000 */
.L_x_11814:
        /* <DEDUP_REMOVED lines=42> */
.L_x_11813:
[----:B------:R-:W-:Y:S05]  /*b6b0*/  BSYNC B2 ;  /* 0x0000000000027941 */ /* 0x000fea0003800000 */
.L_x_11812:
        /* <DEDUP_REMOVED lines=13> */
.L_x_11816:
        /* <DEDUP_REMOVED lines=12> */
.L_x_11819:
[----:B------:R-:W-:-:S07]  /*b850*/  MOV R3, R14 ;  /* 0x0000000e00037202 */ /* 0x000fce0000000f00 */
.L_x_11820:
[----:B------:R-:W-:Y:S05]  /*b860*/  BSYNC B2 ;  /* 0x0000000000027941 */ /* 0x000fea0003800000 */
.L_x_11818:
        /* <DEDUP_REMOVED lines=16> */
.L_x_11824:
[----:B------:R-:W-:Y:S05]  /*b970*/  BSYNC B3 ;  /* 0x0000000000037941 */ /* 0x000fea0003800000 */
.L_x_11823:
        /* <DEDUP_REMOVED lines=42> */
.L_x_11822:
[----:B------:R-:W-:Y:S05]  /*bc20*/  BSYNC B2 ;  /* 0x0000000000027941 */ /* 0x000fea0003800000 */
.L_x_11821:
        /* <DEDUP_REMOVED lines=10> */
.L_x_11817:
[----:B------:R-:W-:Y:S02]  /*bcd0*/  SEL R73, RZ, 0x10000, P4 ;  /* 0x00010000ff497807 */ /* 0x000fe40002000000 */
[----:B------:R-:W-:Y:S02]  /*bce0*/  SEL R75, RZ, 0x1000000, P5 ;  /* 0x01000000ff4b7807 */ /* 0x000fe40002800000 */
[----:B------:R-:W-:Y:S02]  /*bcf0*/  ISETP.NE.AND P4, PT, R119, RZ, PT ;  /* 0x000000ff7700720c */ /* 0x000fe40003f85270 */
[----:B------:R-:W-:Y:S02]  /*bd00*/  ISETP.NE.AND P6, PT, R117, RZ, PT ;  /* 0x000000ff7500720c */ /* 0x000fe40003fc5270 */
[----:B------:R-:W-:Y:S01]  /*bd10*/  ISETP.NE.AND P5, PT, R116, RZ, PT ;  /* 0x000000ff7400720c */ /* 0x000fe20003fa5270 */
[----:B------:R-:W-:Y:S01]  /*bd20*/  IMAD.SHL.U32 R116, R109, 0x8, RZ ;  /* 0x000000086d747824 */ /* 0x000fe200078e00ff */
        /* <DEDUP_REMOVED lines=14> */
[----:B------:R-:W-:Y:S02]  /*be10*/  SHF.L.U64.HI R117, R109, 0x3, RZ ;  /* 0x000000036d757819 */ /* 0x000fe400000102ff */
[----:B------:R-:W-:-:S02]  /*be20*/  LOP3.LUT R74, R112, R74, R72, 0xfe, !PT ;  /* 0x0000004a704a7212 */ /* 0x000fc400078efe48 */
[----:B------:R-:W-:Y:S02]  /*be30*/  IADD3 R110, P2, R116, UR14, RZ ;  /* 0x0000000e746e7c10 */ /* 0x000fe4000ff5e0ff */
[----:B------:R-:W-:Y:S02]  /*be40*/  LOP3.LUT R113, R113, R111, R73, 0xfe, !PT ;  /* 0x0000006f71717212 */ /* 0x000fe400078efe49 */
[----:B------:R-:W-:Y:S02]  /*be50*/  LOP3.LUT R112, R74, R75, RZ, 0xfc, !PT ;  /* 0x0000004b4a707212 */ /* 0x000fe400078efcff */
[----:B------:R-:W-:Y:S02]  /*be60*/  F2FP.F16.F32.PACK_AB R75, R105, R102 ;  /* 0x00000066694b723e */ /* 0x000fe400000000ff */
[----:B------:R-:W-:Y:S02]  /*be70*/  F2FP.F16.F32.PACK_AB R74, R101, R94 ;  /* 0x0000005e654a723e */ /* 0x000fe400000000ff */
[----:B------:R-:W-:-:S02]  /*be80*/  F2FP.F16.F32.PACK_AB R73, R95, R86 ;  /* 0x000000565f49723e */ /* 0x000fc400000000ff */
[----:B------:R-:W-:Y:S02]  /*be90*/  LEA.HI.X R115, R109, UR13, RZ, 0x4, P0 ;  /* 0x0000000d6d737c11 */ /* 0x000fe400080f24ff */
[----:B------:R-:W-:Y:S02]  /*bea0*/  F2FP.F16.F32.PACK_AB R72, R87, R0 ;  /* 0x000000005748723e */ /* 0x000fe400000000ff */
        /* <DEDUP_REMOVED lines=24> */
.L_x_11825:
[----:B------:R-:W-:-:S07]  /*c030*/  VIADD R109, R109, 0x20 ;  /* 0x000000206d6d7836 */ /* 0x000fce0000000000 */
.L_x_11696:
[----:B------:R-:W-:Y:S05]  /*c040*/  BSYNC B1 ;  /* 0x0000000000017941 */ /* 0x000fea0003800000 */
.L_x_11695:
        /* <DEDUP_REMOVED lines=29> */
.L_x_11829:
[----:B------:R-:W-:-:S07]  /*c220*/  MOV R98, R14 ;  /* 0x0000000e00627202 */ /* 0x000fce0000000f00 */
.L_x_11830:
[----:B------:R-:W-:Y:S05]  /*c230*/  BSYNC B2 ;  /* 0x0000000000027941 */ /* 0x000fea0003800000 */
.L_x_11828:
        /* <DEDUP_REMOVED lines=16> */
.L_x_11834:
[----:B------:R-:W-:Y:S05]  /*c340*/  BSYNC B3 ;  /* 0x0000000000037941 */ /* 0x000fea0003800000 */
.L_x_11833:
        /* <DEDUP_REMOVED lines=42> */
.L_x_11832:
[----:B------:R-:W-:Y:S05]  /*c5f0*/  BSYNC B2 ;  /* 0x0000000000027941 */ /* 0x000fea0003800000 */
.L_x_11831:
[----:B------:R-:W0:Y:S01]  /*c600*/  LDC R113, c[0x0][0x298] ;  /* 0x0000a600ff717b82 */ /* 0x000e220000000800 */
[----:B------:R-:W-:Y:S01]  /*c610*/  ISETP.NE.U32.AND P2, PT, R92, RZ, PT ;  /* 0x000000ff5c00720c */ /* 0x000fe20003f45070 */
[----:B------:R-:W-:Y:S01]  /*c620*/  IMAD.MOV.U32 R112, RZ, RZ, 0x2f800000 ;  /* 0x2f800000ff707424 */ /* 0x000fe200078e00ff */
[----:B------:R-:W-:Y:S01]  /*c630*/  I2FP.F32.U32 R15, R98 ;  /* 0x00000062000f7245 */ /* 0x000fe20000201000 */
[----:B-----5:R-:W-:Y:S01]  /*c640*/  HADD2.F32 R92, -RZ, R72.H0_H0 ;  /* 0x20000048ff5c7230 */ /* 0x020fe20000004100 */
[----:B------:R-:W-:-:S03]  /*c650*/  ISETP.NE.AND.EX P2, PT, R93, RZ, PT, P2 ;  /* 0x000000ff5d00720c */ /* 0x000fc60003f45320 */
        /* <DEDUP_REMOVED lines=13> */
.L_x_11835:
        /* <DEDUP_REMOVED lines=12> */
.L_x_11838:
[----:B------:R-:W-:-:S07]  /*c7f0*/  MOV R10, R14 ;  /* 0x0000000e000a7202 */ /* 0x000fce0000000f00 */
.L_x_11839:
[----:B------:R-:W-:Y:S05]  /*c800*/  BSYNC B2 ;  /* 0x0000000000027941 */ /* 0x000fea0003800000 */
.L_x_11837:
        /* <DEDUP_REMOVED lines=16> */
.L_x_11843:
[----:B------:R-:W-:Y:S05]  /*c910*/  BSYNC B3 ;  /* 0x0000000000037941 */ /* 0x000fea0003800000 */
.L_x_11842:
        /* <DEDUP_REMOVED lines=42> */
.L_x_11841:
[----:B------:R-:W-:Y:S05]  /*cbc0*/  BSYNC B2 ;  /* 0x0000000000027941 */ /* 0x000fea0003800000 */
.L_x_11840:
        /* <DEDUP_REMOVED lines=10> */
.L_x_11836:
        /* <DEDUP_REMOVED lines=12> */
.L_x_11845:
[----:B------:R-:W-:-:S07]  /*cd30*/  IMAD.MOV.U32 R93, RZ, RZ, R14 ;  /* 0x000000ffff5d7224 */ /* 0x000fce00078e000e */
.L_x_11846:
[----:B------:R-:W-:Y:S05]  /*cd40*/  BSYNC B2 ;  /* 0x0000000000027941 */ /* 0x000fea0003800000 */
.L_x_11844:
        /* <DEDUP_REMOVED lines=16> */
.L_x_11850:
[----:B------:R-:W-:Y:S05]  /*ce50*/  BSYNC B3 ;  /* 0x0000000000037941 */ /* 0x000fea0003800000 */
.L_x_11849:
        /* <DEDUP_REMOVED lines=42> */
.L_x_11848:
[----:B------:R-:W-:Y:S05]  /*d100*/  BSYNC B2 ;  /* 0x0000000000027941 */ /* 0x000fea0003800000 */
.L_x_11847:
        /* <DEDUP_REMOVED lines=14> */
.L_x_11851:
        /* <DEDUP_REMOVED lines=12> */
.L_x_11854:
[----:B------:R-:W-:-:S07]  /*d2b0*/  MOV R9, R14 ;  /* 0x0000000e00097202 */ /* 0x000fce0000000f00 */
.L_x_11855:
[----:B------:R-:W-:Y:S05]  /*d2c0*/  BSYNC B2 ;  /* 0x0000000000027941 */ /* 0x000fea0003800000 */
.L_x_11853:
        /* <DEDUP_REMOVED lines=16> */
.L_x_11859:
[----:B------:R-:W-:Y:S05]  /*d3d0*/  BSYNC B3 ;  /* 0x0000000000037941 */ /* 0x000fea0003800000 */
.L_x_11858:
        /* <DEDUP_REMOVED lines=42> */
.L_x_11857:
[----:B------:R-:W-:Y:S05]  /*d680*/  BSYNC B2 ;  /* 0x0000000000027941 */ /* 0x000fea0003800000 */
.L_x_11856:
        /* <DEDUP_REMOVED lines=10> */
.L_x_11852:
        /* <DEDUP_REMOVED lines=12> */
.L_x_11861:
[----:B------:R-:W-:-:S07]  /*d7f0*/  IMAD.MOV.U32 R72, RZ, RZ, R14 ;  /* 0x000000ffff487224 */ /* 0x000fce00078e000e */
.L_x_11862:
[----:B------:R-:W-:Y:S05]  /*d800*/  BSYNC B2 ;  /* 0x0000000000027941 */ /* 0x000fea0003800000 */
.L_x_11860:
        /* <DEDUP_REMOVED lines=16> */
.L_x_11866:
[----:B------:R-:W-:Y:S05]  /*d910*/  BSYNC B3 ;  /* 0x0000000000037941 */ /* 0x000fea0003800000 */
.L_x_11865:
        /* <DEDUP_REMOVED lines=42> */
.L_x_11864:
[----:B------:R-:W-:Y:S05]  /*dbc0*/  BSYNC B2 ;  /* 0x0000000000027941 */ /* 0x000fea0003800000 */
.L_x_11863:
        /* <DEDUP_REMOVED lines=14> */
.L_x_11867:
        /* <DEDUP_REMOVED lines=12> */
.L_x_11870:
[----:B------:R-:W-:-:S07]  /*dd70*/  MOV R8, R14 ;  /* 0x0000000e00087202 */ /* 0x000fce0000000f00 */
.L_x_11871:
[----:B------:R-:W-:Y:S05]  /*dd80*/  BSYNC B2 ;  /* 0x0000000000027941 */ /* 0x000fea0003800000 */
.L_x_11869:
        /* <DEDUP_REMOVED lines=16> */
.L_x_11875:
[----:B------:R-:W-:Y:S05]  /*de90*/  BSYNC B3 ;  /* 0x0000000000037941 */ /* 0x000fea0003800000 */
.L_x_11874:
        /* <DEDUP_REMOVED lines=42> */
.L_x_11873:
[----:B------:R-:W-:Y:S05]  /*e140*/  BSYNC B2 ;  /* 0x0000000000027941 */ /* 0x000fea0003800000 */
.L_x_11872:
        /* <DEDUP_REMOVED lines=10> */
.L_x_11868:
        /* <DEDUP_REMOVED lines=12> */
.L_x_11877:
[----:B------:R-:W-:-:S07]  /*e2b0*/  IMAD.MOV.U32 R72, RZ, RZ, R14 ;  /* 0x000000ffff487224 */ /* 0x000fce00078e000e */
.L_x_11878:
[----:B------:R-:W-:Y:S05]  /*e2c0*/  BSYNC B2 ;  /* 0x0000000000027941 */ /* 0x000fea0003800000 */
.L_x_11876:
        /* <DEDUP_REMOVED lines=16> */
.L_x_11882:
[----:B------:R-:W-:Y:S05]  /*e3d0*/  BSYNC B3 ;  /* 0x0000000000037941 */ /* 0x000fea0003800000 */
.L_x_11881:
        /* <DEDUP_REMOVED lines=42> */
.L_x_11880:
[----:B------:R-:W-:Y:S05]  /*e680*/  BSYNC B2 ;  /* 0x0000000000027941 */ /* 0x000fea0003800000 */
.L_x_11879:
        /* <DEDUP_REMOVED lines=14> */
.L_x_11883:
        /* <DEDUP_REMOVED lines=12> */
.L_x_11886:
[----:B------:R-:W-:-:S07]  /*e830*/  MOV R7, R14 ;  /* 0x0000000e00077202 */ /* 0x000fce0000000f00 */
.L_x_11887:
[----:B------:R-:W-:Y:S05]  /*e840*/  BSYNC B2 ;  /* 0x0000000000027941 */ /* 0x000fea0003800000 */
.L_x_11885:
        /* <DEDUP_REMOVED lines=16> */
.L_x_11891:
[----:B------:R-:W-:Y:S05]  /*e950*/  BSYNC B3 ;  /* 0x0000000000037941 */ /* 0x000fea0003800000 */
.L_x_11890:
        /* <DEDUP_REMOVED lines=42> */
.L_x_11889:
[----:B------:R-:W-:Y:S05]  /*ec00*/  BSYNC B2 ;  /* 0x0000000000027941 */ /* 0x000fea0003800000 */
.L_x_11888:
        /* <DEDUP_REMOVED lines=10> */
.L_x_11884:
        /* <DEDUP_REMOVED lines=12> */
.L_x_11893:
[----:B------:R-:W-:-:S07]  /*ed70*/  IMAD.MOV.U32 R98, RZ, RZ, R14 ;  /* 0x000000ffff627224 */ /* 0x000fce00078e000e */
.L_x_11894:
[----:B------:R-:W-:Y:S05]  /*ed80*/  BSYNC B2 ;  /* 0x0000000000027941 */ /* 0x000fea0003800000 */
.L_x_11892:
        /* <DEDUP_REMOVED lines=16> */
.L_x_11898:
[----:B------:R-:W-:Y:S05]  /*ee90*/  BSYNC B3 ;  /* 0x0000000000037941 */ /* 0x000fea0003800000 */
.L_x_11897:
        /* <DEDUP_REMOVED lines=42> */
.L_x_11896:
[----:B------:R-:W-:Y:S05]  /*f140*/  BSYNC B2 ;  /* 0x0000000000027941 */ /* 0x000fea0003800000 */
.L_x_11895:
        /* <DEDUP_REMOVED lines=14> */
.L_x_11899:
        /* <DEDUP_REMOVED lines=12> */
.L_x_11902:
[----:B------:R-:W-:-:S07]  /*f2f0*/  MOV R6, R14 ;  /* 0x0000000e00067202 */ /* 0x000fce0000000f00 */
.L_x_11903:
[----:B------:R-:W-:Y:S05]  /*f300*/  BSYNC B2 ;  /* 0x0000000000027941 */ /* 0x000fea0003800000 */
.L_x_11901:
        /* <DEDUP_REMOVED lines=16> */
.L_x_11907:
[----:B------:R-:W-:Y:S05]  /*f410*/  BSYNC B3 ;  /* 0x0000000000037941 */ /* 0x000fea0003800000 */
.L_x_11906:
        /* <DEDUP_REMOVED lines=42> */
.L_x_11905:
[----:B------:R-:W-:Y:S05]  /*f6c0*/  BSYNC B2 ;  /* 0x0000000000027941 */ /* 0x000fea0003800000 */
.L_x_11904:
        /* <DEDUP_REMOVED lines=10> */
.L_x_11900:
        /* <DEDUP_REMOVED lines=12> */
.L_x_11909:
[----:B------:R-:W-:-:S07]  /*f830*/  IMAD.MOV.U32 R103, RZ, RZ, R14 ;  /* 0x000000ffff677224 */ /* 0x000fce00078e000e */
.L_x_11910:
[----:B------:R-:W-:Y:S05]  /*f840*/  BSYNC B2 ;  /* 0x0000000000027941 */ /* 0x000fea0003800000 */
.L_x_11908:
        /* <DEDUP_REMOVED lines=16> */
.L_x_11914:
[----:B------:R-:W-:Y:S05]  /*f950*/  BSYNC B3 ;  /* 0x0000000000037941 */ /* 0x000fea0003800000 */
.L_x_11913:
        /* <DEDUP_REMOVED lines=42> */
.L_x_11912:
[----:B------:R-:W-:Y:S05]  /*fc00*/  BSYNC B2 ;  /* 0x0000000000027941 */ /* 0x000fea0003800000 */
.L_x_11911:
        /* <DEDUP_REMOVED lines=13> */
.L_x_11915:
        /* <DEDUP_REMOVED lines=12> */
.L_x_11918:
[----:B------:R-:W-:-:S07]  /*fda0*/  MOV R5, R14 ;  /* 0x0000000e00057202 */ /* 0x000fce0000000f00 */
.L_x_11919:
[----:B------:R-:W-:Y:S05]  /*fdb0*/  BSYNC B2 ;  /* 0x0000000000027941 */ /* 0x000fea0003800000 */
.L_x_11917:
        /* <DEDUP_REMOVED lines=16> */
.L_x_11923:
[----:B------:R-:W-:Y:S05]  /*fec0*/  BSYNC B3 ;  /* 0x0000000000037941 */ /* 0x000fea0003800000 */
.L_x_11922:
        /* <DEDUP_REMOVED lines=42> */
.L_x_11921:
[----:B------:R-:W-:Y:S05]  /*10170*/  BSYNC B2 ;  /* 0x0000000000027941 */ /* 0x000fea0003800000 */
.L_x_11920:
        /* <DEDUP_REMOVED lines=10> */
.L_x_11916:
        /* <DEDUP_REMOVED lines=12> */
.L_x_11925:
[----:B------:R-:W-:-:S07]  /*102e0*/  IMAD.MOV.U32 R74, RZ, RZ, R14 ;  /* 0x000000ffff4a7224 */ /* 0x000fce00078e000e */
.L_x_11926:
[----:B------:R-:W-:Y:S05]  /*102f0*/  BSYNC B2 ;  /* 0x0000000000027941 */ /* 0x000fea0003800000 */
.L_x_11924:
        /* <DEDUP_REMOVED lines=16> */
.L_x_11930:
[----:B------:R-:W-:Y:S05]  /*10400*/  BSYNC B3 ;  /* 0x0000000000037941 */ /* 0x000fea0003800000 */
.L_x_11929:
        /* <DEDUP_REMOVED lines=42> */
.L_x_11928:
[----:B------:R-:W-:Y:S05]  /*106b0*/  BSYNC B2 ;  /* 0x0000000000027941 */ /* 0x000fea0003800000 */
.L_x_11927:
        /* <DEDUP_REMOVED lines=13> */
.L_x_11931:
        /* <DEDUP_REMOVED lines=12> */
.L_x_11934:
[----:B------:R-:W-:-:S07]  /*10850*/  MOV R4, R14 ;  /* 0x0000000e00047202 */ /* 0x000fce0000000f00 */
.L_x_11935:
[----:B------:R-:W-:Y:S05]  /*10860*/  BSYNC B2 ;  /* 0x0000000000027941 */ /* 0x000fea0003800000 */
.L_x_11933:
        /* <DEDUP_REMOVED lines=16> */
.L_x_11939:
[----:B------:R-:W-:Y:S05]  /*10970*/  BSYNC B3 ;  /* 0x0000000000037941 */ /* 0x000fea0003800000 */
.L_x_11938:
        /* <DEDUP_REMOVED lines=42> */
.L_x_11937:
[----:B------:R-:W-:Y:S05]  /*10c20*/  BSYNC B2 ;  /* 0x0000000000027941 */ /* 0x000fea0003800000 */
.L_x_11936:
        /* <DEDUP_REMOVED lines=10> */
.L_x_11932:
        /* <DEDUP_REMOVED lines=12> */
.L_x_11941:
[----:B------:R-:W-:-:S07]  /*10d90*/  IMAD.MOV.U32 R74, RZ, RZ, R14 ;  /* 0x000000ffff4a7224 */ /* 0x000fce00078e000e */
.L_x_11942:
[----:B------:R-:W-:Y:S05]  /*10da0*/  BSYNC B2 ;  /* 0x0000000000027941 */ /* 0x000fea0003800000 */
.L_x_11940:
        /* <DEDUP_REMOVED lines=16> */
.L_x_11946:
[----:B------:R-:W-:Y:S05]  /*10eb0*/  BSYNC B3 ;  /* 0x0000000000037941 */ /* 0x000fea0003800000 */
.L_x_11945:
        /* <DEDUP_REMOVED lines=42> */
.L_x_11944:
[----:B------:R-:W-:Y:S05]  /*11160*/  BSYNC B2 ;  /* 0x0000000000027941 */ /* 0x000fea0003800000 */
.L_x_11943:
        /* <DEDUP_REMOVED lines=13> */
.L_x_11947:
        /* <DEDUP_REMOVED lines=12> */
.L_x_11950:
[----:B------:R-:W-:-:S07]  /*11300*/  MOV R3, R14 ;  /* 0x0000000e00037202 */ /* 0x000fce0000000f00 */
.L_x_11951:
[----:B------:R-:W-:Y:S05]  /*11310*/  BSYNC B2 ;  /* 0x0000000000027941 */ /* 0x000fea0003800000 */
.L_x_11949:
        /* <DEDUP_REMOVED lines=16> */
.L_x_11955:
[----:B------:R-:W-:Y:S05]  /*11420*/  BSYNC B3 ;  /* 0x0000000000037941 */ /* 0x000fea0003800000 */
.L_x_11954:
        /* <DEDUP_REMOVED lines=42> */
.L_x_11953:
[----:B------:R-:W-:Y:S05]  /*116d0*/  BSYNC B2 ;  /* 0x0000000000027941 */ /* 0x000fea0003800000 */
.L_x_11952:
        /* <DEDUP_REMOVED lines=10> */
.L_x_11948:
[----:B------:R-:W-:Y:S02]  /*11780*/  SEL R73, RZ, 0x10000, P4 ;  /* 0x00010000ff497807 */ /* 0x000fe40002000000 */
[----:B------:R-:W-:Y:S02]  /*11790*/  ISETP.NE.AND P4, PT, R118, RZ, PT ;  /* 0x000000ff7600720c */ /* 0x000fe40003f85270 */
[----:B------:R-:W-:Y:S02]  /*117a0*/  SEL R75, RZ, 0x1000000, P5 ;  /* 0x01000000ff4b7807 */ /* 0x000fe40002800000 */
[----:B------:R-:W-:Y:S01]  /*117b0*/  ISETP.NE.AND P6, PT, R116, RZ, PT ;  /* 0x000000ff7400720c */ /* 0x000fe20003fc5270 */
[----:B------:R-:W-:Y:S01]  /*117c0*/  IMAD.SHL.U32 R116, R109, 0x8, RZ ;  /* 0x000000086d747824 */ /* 0x000fe200078e00ff */
        /* <DEDUP_REMOVED lines=15> */
[----:B------:R-:W-:Y:S02]  /*118c0*/  SHF.R.U32.HI R117, RZ, 0x1d, R109 ;  /* 0x0000001dff757819 */ /* 0x000fe4000001166d */
        /* <DEDUP_REMOVED lines=33> */
.L_x_11827:
[----:B------:R-:W-:Y:S05]  /*11ae0*/  BSYNC B1 ;  /* 0x0000000000017941 */ /* 0x000fea0003800000 */
.L_x_11826:
        /* <DEDUP_REMOVED lines=101> */
.L_x_11975:
        /* <DEDUP_REMOVED lines=49> */
.L_x_11958:
[----:B------:R-:W-:Y:S05]  /*12450*/  BSYNC B1 ;  /* 0x0000000000017941 */ /* 0x000fea0003800000 */
.L_x_11957:
        /* <DEDUP_REMOVED lines=35> */
.L_x_11960:
[----:B------:R-:W-:Y:S05]  /*12690*/  BSYNC B1 ;  /* 0x0000000000017941 */ /* 0x000fea0003800000 */
.L_x_11959:
        /* <DEDUP_REMOVED lines=34> */
.L_x_11962:
[----:B------:R-:W-:Y:S05]  /*128c0*/  BSYNC B1 ;  /* 0x0000000000017941 */ /* 0x000fea0003800000 */
.L_x_11961:
[----:B0123--:R-:W0:Y:S02]  /*128d0*/  LDC.64 R72, c[0x0][0x210] ;  /* 0x00008400ff487b82 */ /* 0x00fe240000000a00 */
[----:B0-----:R-:W-:-:S05]  /*128e0*/  IMAD R79, R72, 0x4, R79 ;  /* 0x00000004484f7824 */ /* 0x001fca00078e024f */
[----:B------:R-:W-:-:S13]  /*128f0*/  ISETP.GE.AND P0, PT, R79, R73, PT ;  /* 0x000000494f00720c */ /* 0x000fda0003f06270 */
[----:B------:R-:W-:Y:S05]  /*12900*/  @!P0 BRA `(.L_x_11963) ;  /* 0xfffffee000648947 */ /* 0x000fea000383ffff */
[----:B------:R-:W-:Y:S05]  /*12910*/  BSYNC B0 ;  /* 0x0000000000007941 */ /* 0x000fea0003800000 */
.L_x_11563:
[----:B------:R-:W-:Y:S05]  /*12920*/  EXIT ;  /* 0x000000000000794d */ /* 0x000fea0003800000 */
.L_x_11956:
        /* <DEDUP_REMOVED lines=8> */
.L_x_11965:
[----:B------:R-:W-:Y:S05]  /*129b0*/  BSYNC B1 ;  /* 0x0000000000017941 */ /* 0x000fea0003800000 */
.L_x_11964:
        /* <DEDUP_REMOVED lines=9> */
.L_x_11966:
[----:B------:R-:W-:Y:S02]  /*12a50*/  IMAD.MOV.U32 R116, RZ, RZ, 0x4 ;  /* 0x00000004ff747424 */ /* 0x000fe400078e00ff */
[----:B------:R-:W-:-:S04]  /*12a60*/  IMAD.MOV.U32 R75, RZ, RZ, R113 ;  /* 0x000000ffff4b7224 */ /* 0x000fc800078e0071 */
[----:B------:R-:W-:-:S05]  /*12a70*/  FADD.FTZ R75, R74, R75 ;  /* 0x0000004b4a4b7221 */ /* 0x000fca0000010000 */
[----:B------:R-:W-:-:S07]  /*12a80*/  MOV R115, R75 ;  /* 0x0000004b00737202 */ /* 0x000fce0000000f00 */
[----:B------:R-:W-:Y:S05]  /*12a90*/  WARPSYNC.COLLECTIVE R114, `(.L_x_11967) ;  /* 0x0000000072087348 */ /* 0x000fea0003c00000 */
[----:B------:R0:W1:Y:S02]  /*12aa0*/  SHFL.BFLY P3, R113, R115, R116, R117 ;  /* 0x0c00007473717389 */ /* 0x0000640000060075 */
[----:B01----:R-:W-:Y:S01]  /*12ab0*/  ENDCOLLECTIVE ;  /* 0x000000000000791b */ /* 0x003fe20003800000 */
.L_x_11967:
[----:B------:R-:W-:Y:S01]  /*12ac0*/  HFMA2.MMA R116, -RZ, RZ, 0, 4.76837158203125e-07 ;  /* 0x00000008ff747435 */ /* 0x000fe200000001ff */
[----:B------:R-:W-:-:S05]  /*12ad0*/  MOV R72, R113 ;  /* 0x0000007100487202 */ /* 0x000fca0000000f00 */
[----:B------:R-:W-:-:S04]  /*12ae0*/  FADD.FTZ R110, R75, R72 ;  /* 0x000000484b6e7221 */ /* 0x000fc80000010000 */
[----:B------:R-:W-:-:S07]  /*12af0*/  IMAD.MOV.U32 R115, RZ, RZ, R110 ;  /* 0x000000ffff737224 */ /* 0x000fce00078e006e */
[----:B------:R-:W-:Y:S05]  /*12b00*/  WARPSYNC.COLLECTIVE R114, `(.L_x_11968) ;  /* 0x0000000072087348 */ /* 0x000fea0003c00000 */
[----:B------:R0:W1:Y:S02]  /*12b10*/  SHFL.BFLY P3, R113, R115, R116, R117 ;  /* 0x0c00007473717389 */ /* 0x0000640000060075 */
[----:B01----:R-:W-:Y:S01]  /*12b20*/  ENDCOLLECTIVE ;  /* 0x000000000000791b */ /* 0x003fe20003800000 */
.L_x_11968:
        /* <DEDUP_REMOVED lines=8> */
.L_x_11969:
        /* <DEDUP_REMOVED lines=57> */
.L_x_11970:
[----:B------:R-:W-:Y:S02]  /*12f40*/  IMAD.MOV.U32 R116, RZ, RZ, 0x2 ;  /* 0x00000002ff747424 */ /* 0x000fe400078e00ff */
[----:B------:R-:W-:-:S04]  /*12f50*/  IMAD.MOV.U32 R73, RZ, RZ, R113 ;  /* 0x000000ffff497224 */ /* 0x000fc800078e0071 */
[----:B------:R-:W-:-:S05]  /*12f60*/  FADD.FTZ R73, R72, R73 ;  /* 0x0000004948497221 */ /* 0x000fca0000010000 */
[----:B------:R-:W-:-:S07]  /*12f70*/  MOV R115, R73 ;  /* 0x0000004900737202 */ /* 0x000fce0000000f00 */
[----:B------:R-:W-:Y:S05]  /*12f80*/  WARPSYNC.COLLECTIVE R114, `(.L_x_11971) ;  /* 0x0000000072087348 */ /* 0x000fea0003c00000 */
[----:B------:R0:W1:Y:S02]  /*12f90*/  SHFL.BFLY P3, R113, R115, R116, R117 ;  /* 0x0c00007473717389 */ /* 0x0000640000060075 */
[----:B01----:R-:W-:Y:S01]  /*12fa0*/  ENDCOLLECTIVE ;  /* 0x000000000000791b */ /* 0x003fe20003800000 */
.L_x_11971:
[----:B------:R-:W-:Y:S01]  /*12fb0*/  HFMA2.MMA R116, -RZ, RZ, 0, 2.384185791015625e-07 ;  /* 0x00000004ff747435 */ /* 0x000fe200000001ff */
[----:B------:R-:W-:-:S05]  /*12fc0*/  MOV R74, R113 ;  /* 0x00000071004a7202 */ /* 0x000fca0000000f00 */
[----:B------:R-:W-:-:S04]  /*12fd0*/  FADD.FTZ R74, R73, R74 ;  /* 0x0000004a494a7221 */ /* 0x000fc80000010000 */
[----:B------:R-:W-:-:S07]  /*12fe0*/  IMAD.MOV.U32 R115, RZ, RZ, R74 ;  /* 0x000000ffff737224 */ /* 0x000fce00078e004a */
[----:B------:R-:W-:Y:S05]  /*12ff0*/  WARPSYNC.COLLECTIVE R114, `(.L_x_11972) ;  /* 0x0000000072087348 */ /* 0x000fea0003c00000 */
[----:B------:R0:W1:Y:S02]  /*13000*/  SHFL.BFLY P3, R113, R115, R116, R117 ;  /* 0x0c00007473717389 */ /* 0x0000640000060075 */
[----:B01----:R-:W-:Y:S01]  /*13010*/  ENDCOLLECTIVE ;  /* 0x000000000000791b */ /* 0x003fe20003800000 */
.L_x_11972:
[----:B------:R-:W-:Y:S02]  /*13020*/  IMAD.MOV.U32 R116, RZ, RZ, 0x8 ;  /* 0x00000008ff747424 */ /* 0x000fe400078e00ff */
[----:B------:R-:W-:-:S04]  /*13030*/  IMAD.MOV.U32 R75, RZ, RZ, R113 ;  /* 0x000000ffff4b7224 */ /* 0x000fc800078e0071 */
[----:B------:R-:W-:-:S05]  /*13040*/  FADD.FTZ R75, R74, R75 ;  /* 0x0000004b4a4b7221 */ /* 0x000fca0000010000 */
[----:B------:R-:W-:-:S07]  /*13050*/  MOV R115, R75 ;  /* 0x0000004b00737202 */ /* 0x000fce0000000f00 */
[----:B------:R-:W-:Y:S05]  /*13060*/  WARPSYNC.COLLECTIVE R114, `(.L_x_11973) ;  /* 0x0000000072087348 */ /* 0x000fea0003c00000 */
[----:B------:R0:W1:Y:S02]  /*13070*/  SHFL.BFLY P3, R113, R115, R116, R117 ;  /* 0x0c00007473717389 */ /* 0x0000640000060075 */
[----:B01----:R-:W-:Y:S01]  /*13080*/  ENDCOLLECTIVE ;  /* 0x000000000000791b */ /* 0x003fe20003800000 */
.L_x_11973:
[----:B------:R-:W-:Y:S01]  /*13090*/  HFMA2.MMA R116, -RZ, RZ, 0, 9.5367431640625e-07 ;  /* 0x00000010ff747435 */ /* 0x000fe200000001ff */
[----:B------:R-:W-:-:S05]  /*130a0*/  MOV R110, R113 ;  /* 0x00000071006e7202 */ /* 0x000fca0000000f00 */
[----:B------:R-:W-:-:S04]  /*130b0*/  FADD.FTZ R110, R75, R110 ;  /* 0x0000006e4b6e7221 */ /* 0x000fc80000010000 */
[----:B------:R-:W-:-:S07]  /*130c0*/  IMAD.MOV.U32 R115, RZ, RZ, R110 ;  /* 0x000000ffff737224 */ /* 0x000fce00078e006e */
[----:B------:R-:W-:Y:S05]  /*130d0*/  WARPSYNC.COLLECTIVE R114, `(.L_x_11974) ;  /* 0x0000000072087348 */ /* 0x000fea0003c00000 */
[----:B------:R0:W1:Y:S02]  /*130e0*/  SHFL.BFLY P3, R113, R115, R116, R117 ;  /* 0x0c00007473717389 */ /* 0x0000640000060075 */
[----:B01----:R-:W-:Y:S01]  /*130f0*/  ENDCOLLECTIVE ;  /* 0x000000000000791b */ /* 0x003fe20003800000 */
.L_x_11974:
[----:B------:R-:W-:Y:S05]  /*13100*/  BRA `(.L_x_11975) ;  /* 0xfffffff0000c7947 */ /* 0x000fea000383ffff */
.L_x_11976:
        /* <DEDUP_REMOVED lines=15> */
.L_x_20719:


//--------------------- .text._ZN10layer_norm31ln_parallel_residual_fwd_kernelINS_13Kernel_traitsIf6__halfS2_S2_fjLj768ELj1ELj4ELj1ELj16ENS_18Kernel_traits_baseILj768EfS2_S2_S2_fjLj128EEEEELb1ELb1ELb1EEEvNS_9FwdParamsE --------------------------
	.section	.text._ZN10layer_norm31ln_parallel_residual_fwd_kernelINS_13Kernel_traitsIf6__halfS2_S2_fjLj768ELj1ELj4ELj1ELj16ENS_18Kernel_traits_baseILj768EfS2_S2_S2_fjLj128EEEEELb1ELb1ELb1EEEvNS_9FwdParamsE,"ax",@progbits
	.align	128
        .global         _ZN10layer_norm31ln_parallel_residual_fwd_kernelINS_13Kernel_traitsIf6__halfS2_S2_fjLj768ELj1ELj4ELj1ELj16ENS_18Kernel_traits_baseILj768EfS2_S2_S2_fjLj128EEEEELb1ELb1ELb1EEEvNS_9FwdParamsE
        .type           _ZN10layer_norm31ln_parallel_residual_fwd_kernelINS_13Kernel_traitsIf6__halfS2_S2_fjLj768ELj1ELj4ELj1ELj16ENS_18Kernel_traits_baseILj768EfS2_S2_S2_fjLj128EEEEELb1ELb1ELb1EEEvNS_9FwdParamsE,@function
        .size           _ZN10layer_norm31ln_parallel_residual_fwd_kernelINS_13Kernel_traitsIf6__halfS2_S2_fjLj768ELj1ELj4ELj1ELj16ENS_18Kernel_traits_baseILj768EfS2_S2_S2_fjLj128EEEEELb1ELb1ELb1EEEvNS_9FwdParamsE,(.L_x_20720 - _ZN10layer_norm31ln_parallel_residual_fwd_kernelINS_13Kernel_traitsIf6__halfS2_S2_fjLj768ELj1ELj4ELj1ELj16ENS_18Kernel_traits_baseILj768EfS2_S2_S2_fjLj128EEEEELb1ELb1ELb1EEEvNS_9FwdParamsE)
        .other          _ZN10layer_norm31ln_parallel_residual_fwd_kernelINS_13Kernel_traitsIf6__halfS2_S2_fjLj768ELj1ELj4ELj1ELj16ENS_18Kernel_traits_baseILj768EfS2_S2_S2_fjLj128EEEEELb1ELb1ELb1EEEvNS_9FwdParamsE,@"STO_CUDA_ENTRY STV_DEFAULT"
_ZN10layer_norm31ln_parallel_residual_fwd_kernelINS_13Kernel_traitsIf6__halfS2_S2_fjLj768ELj1ELj4ELj1ELj16ENS_18Kernel_traits_baseILj768EfS2_S2_S2_fjLj128EEEEELb1ELb1ELb1EEEvNS_9FwdParamsE:
.text._ZN10layer_norm31ln_parallel_residual_fwd_kernelINS_13Kernel_traitsIf6__halfS2_S2_fjLj768ELj1ELj4ELj1ELj16ENS_18Kernel_traits_baseILj768EfS2_S2_S2_fjLj128EEEEELb1ELb1ELb1EEEvNS_9FwdParamsE:
        /* <DEDUP_REMOVED lines=142> */
.L_x_12366:
        /* <DEDUP_REMOVED lines=27> */
.L_x_11979:
[----:B------:R-:W-:-:S07]  /*0a90*/  IMAD.MOV.U32 R76, RZ, RZ, R2 ;  /* 0x000000ffff4c7224 */ /* 0x000fce00078e0002 */
.L_x_11980:
[----:B------:R-:W-:Y:S05]  /*0aa0*/  BSYNC B1 ;  /* 0x0000000000017941 */ /* 0x000fea0003800000 */
.L_x_11978:
        /* <DEDUP_REMOVED lines=16> */
.L_x_11984:
[----:B------:R-:W-:Y:S05]  /*0bb0*/  BSYNC B2 ;  /* 0x0000000000027941 */ /* 0x000fea0003800000 */
.L_x_11983:
        /* <DEDUP_REMOVED lines=44> */
.L_x_11982:
[----:B------:R-:W-:Y:S05]  /*0e80*/  BSYNC B1 ;  /* 0x0000000000017941 */ /* 0x000fea0003800000 */
.L_x_11981:
[----:B------:R-:W0:Y:S01]  /*0e90*/  LDC R94, c[0x0][0x298] ;  /* 0x0000a600ff5e7b82 */ /* 0x000e220000000800 */
[----:B------:R-:W-:Y:S01]  /*0ea0*/  HFMA2.MMA R93, -RZ, RZ, 0.1171875, 0 ;  /* 0x2f800000ff5d7435 */ /* 0x000fe200000001ff */
[----:B------:R-:W-:Y:S01]  /*0eb0*/  ISETP.NE.U32.AND P2, PT, RZ, UR32, PT ;  /* 0x00000020ff007c0c */ /* 0x000fe2000bf45070 */
[----:B-----5:R-:W-:Y:S01]  /*0ec0*/  HADD2.F32 R77, -RZ, R72.H0_H0 ;  /* 0x20000048ff4d7230 */ /* 0x020fe20000004100 */
[----:B------:R-:W-:Y:S02]  /*0ed0*/  I2FP.F32.U32 R76, R76 ;  /* 0x0000004c004c7245 */ /* 0x000fe40000201000 */
[----:B------:R-:W-:Y:S02]  /*0ee0*/  ISETP.NE.AND.EX P2, PT, RZ, UR33, PT, P2 ;  /* 0x00000021ff007c0c */ /* 0x000fe4000bf45320 */
        /* <DEDUP_REMOVED lines=13> */
.L_x_11985:
        /* <DEDUP_REMOVED lines=12> */
.L_x_11988:
[----:B------:R-:W-:-:S07]  /*1080*/  IMAD.MOV.U32 R11, RZ, RZ, R2 ;  /* 0x000000ffff0b7224 */ /* 0x000fce00078e0002 */
.L_x_11989:
[----:B------:R-:W-:Y:S05]  /*1090*/  BSYNC B1 ;  /* 0x0000000000017941 */ /* 0x000fea0003800000 */
.L_x_11987:
        /* <DEDUP_REMOVED lines=16> */
.L_x_11993:
[----:B------:R-:W-:Y:S05]  /*11a0*/  BSYNC B2 ;  /* 0x0000000000027941 */ /* 0x000fea0003800000 */
.L_x_11992:
        /* <DEDUP_REMOVED lines=44> */
.L_x_11991:
[----:B------:R-:W-:Y:S05]  /*1470*/  BSYNC B1 ;  /* 0x0000000000017941 */ /* 0x000fea0003800000 */
.L_x_11990:
        /* <DEDUP_REMOVED lines=10> */
.L_x_11986:
        /* <DEDUP_REMOVED lines=12> */
.L_x_11995:
[----:B------:R-:W-:-:S07]  /*15e0*/  IMAD.MOV.U32 R77, RZ, RZ, R2 ;  /* 0x000000ffff4d7224 */ /* 0x000fce00078e0002 */
.L_x_11996:
[----:B------:R-:W-:Y:S05]  /*15f0*/  BSYNC B1 ;  /* 0x0000000000017941 */ /* 0x000fea0003800000 */
.L_x_11994:
        /* <DEDUP_REMOVED lines=16> */
.L_x_12000:
[----:B------:R-:W-:Y:S05]  /*1700*/  BSYNC B2 ;  /* 0x0000000000027941 */ /* 0x000fea0003800000 */
.L_x_11999:
        /* <DEDUP_REMOVED lines=44> */
.L_x_11998:
[----:B------:R-:W-:Y:S05]  /*19d0*/  BSYNC B1 ;  /* 0x0000000000017941 */ /* 0x000fea0003800000 */
.L_x_11997:
        /* <DEDUP_REMOVED lines=14> */
.L_x_12001:
        /* <DEDUP_REMOVED lines=12> */
.L_x_12004:
[----:B------:R-:W-:-:S07]  /*1b80*/  MOV R12, R2 ;  /* 0x00000002000c7202 */ /* 0x000fce0000000f00 */
.L_x_12005:
[----:B------:R-:W-:Y:S05]  /*1b90*/  BSYNC B1 ;  /* 0x0000000000017941 */ /* 0x000fea0003800000 */
.L_x_12003:
        /* <DEDUP_REMOVED lines=16> */
.L_x_12009:
[----:B------:R-:W-:Y:S05]  /*1ca0*/  BSYNC B2 ;  /* 0x0000000000027941 */ /* 0x000fea0003800000 */
.L_x_12008:
        /* <DEDUP_REMOVED lines=44> */
.L_x_12007:
[----:B------:R-:W-:Y:S05]  /*1f70*/  BSYNC B1 ;  /* 0x0000000000017941 */ /* 0x000fea0003800000 */
.L_x_12006:
        /* <DEDUP_REMOVED lines=10> */
.L_x_12002:
        /* <DEDUP_REMOVED lines=12> */
.L_x_12011:
[----:B------:R-:W-:-:S07]  /*20e0*/  MOV R77, R2 ;  /* 0x00000002004d7202 */ /* 0x000fce0000000f00 */
.L_x_12012:
[----:B------:R-:W-:Y:S05]  /*20f0*/  BSYNC B1 ;  /* 0x0000000000017941 */ /* 0x000fea0003800000 */
.L_x_12010:
        /* <DEDUP_REMOVED lines=16> */
.L_x_12016:
[----:B------:R-:W-:Y:S05]  /*2200*/  BSYNC B2 ;  /* 0x0000000000027941 */ /* 0x000fea0003800000 */
.L_x_12015:
        /* <DEDUP_REMOVED lines=44> */
.L_x_12014:
[----:B------:R-:W-:Y:S05]  /*24d0*/  BSYNC B1 ;  /* 0x0000000000017941 */ /* 0x000fea0003800000 */
.L_x_12013:
        /* <DEDUP_REMOVED lines=14> */
.L_x_12017:
        /* <DEDUP_REMOVED lines=12> */
.L_x_12020:
[----:B------:R-:W-:-:S07]  /*2680*/  IMAD.MOV.U32 R13, RZ, RZ, R2 ;  /* 0x000000ffff0d7224 */ /* 0x000fce00078e0002 */
.L_x_12021:
[----:B------:R-:W-:Y:S05]  /*2690*/  BSYNC B1 ;  /* 0x0000000000017941 */ /* 0x000fea0003800000 */
.L_x_12019:
        /* <DEDUP_REMOVED lines=16> */
.L_x_12025:
[----:B------:R-:W-:Y:S05]  /*27a0*/  BSYNC B2 ;  /* 0x0000000000027941 */ /* 0x000fea0003800000 */
.L_x_12024:
        /* <DEDUP_REMOVED lines=44> */
.L_x_12023:
[----:B------:R-:W-:Y:S05]  /*2a70*/  BSYNC B1 ;  /* 0x0000000000017941 */ /* 0x000fea0003800000 */
.L_x_12022:
        /* <DEDUP_REMOVED lines=10> */
.L_x_12018:
        /* <DEDUP_REMOVED lines=12> */
.L_x_12027:
[----:B------:R-:W-:-:S07]  /*2be0*/  IMAD.MOV.U32 R78, RZ, RZ, R2 ;  /* 0x000000ffff4e7224 */ /* 0x000fce00078e0002 */
.L_x_12028:
[----:B------:R-:W-:Y:S05]  /*2bf0*/  BSYNC B1 ;  /* 0x0000000000017941 */ /* 0x000fea0003800000 */
.L_x_12026:
        /* <DEDUP_REMOVED lines=16> */
.L_x_12032:
[----:B------:R-:W-:Y:S05]  /*2d00*/  BSYNC B2 ;  /* 0x0000000000027941 */ /* 0x000fea0003800000 */
.L_x_12031:
        /* <DEDUP_REMOVED lines=44> */
.L_x_12030:
[----:B------:R-:W-:Y:S05]  /*2fd0*/  BSYNC B1 ;  /* 0x0000000000017941 */ /* 0x000fea0003800000 */
.L_x_12029:
        /* <DEDUP_REMOVED lines=14> */
.L_x_12033:
        /* <DEDUP_REMOVED lines=12> */
.L_x_12036:
[----:B------:R-:W-:-:S07]  /*3180*/  IMAD.MOV.U32 R14, RZ, RZ, R2 ;  /* 0x000000ffff0e7224 */ /* 0x000fce00078e0002 */
.L_x_12037:
[----:B------:R-:W-:Y:S05]  /*3190*/  BSYNC B1 ;  /* 0x0000000000017941 */ /* 0x000fea0003800000 */
.L_x_12035:
        /* <DEDUP_REMOVED lines=16> */
.L_x_12041:
[----:B------:R-:W-:Y:S05]  /*32a0*/  BSYNC B2 ;  /* 0x0000000000027941 */ /* 0x000fea0003800000 */
.L_x_12040:
        /* <DEDUP_REMOVED lines=44> */
.L_x_12039:
[----:B------:R-:W-:Y:S05]  /*3570*/  BSYNC B1 ;  /* 0x0000000000017941 */ /* 0x000fea0003800000 */
.L_x_12038:
        /* <DEDUP_REMOVED lines=10> */
.L_x_12034:
        /* <DEDUP_REMOVED lines=12> */
.L_x_12043:
[----:B------:R-:W-:-:S07]  /*36e0*/  IMAD.MOV.U32 R78, RZ, RZ, R2 ;  /* 0x000000ffff4e7224 */ /* 0x000fce00078e0002 */
.L_x_12044:
[----:B------:R-:W-:Y:S05]  /*36f0*/  BSYNC B1 ;  /* 0x0000000000017941 */ /* 0x000fea0003800000 */
.L_x_12042:
        /* <DEDUP_REMOVED lines=16> */
.L_x_12048:
[----:B------:R-:W-:Y:S05]  /*3800*/  BSYNC B2 ;  /* 0x0000000000027941 */ /* 0x000fea0003800000 */
.L_x_12047:
        /* <DEDUP_REMOVED lines=44> */
.L_x_12046:
[----:B------:R-:W-:Y:S05]  /*3ad0*/  BSYNC B1 ;  /* 0x0000000000017941 */ /* 0x000fea0003800000 */
.L_x_12045:
        /* <DEDUP_REMOVED lines=14> */
.L_x_12049:
        /* <DEDUP_REMOVED lines=12> */
.L_x_12052:
[----:B------:R-:W-:-:S07]  /*3c80*/  MOV R15, R2 ;  /* 0x00000002000f7202 */ /* 0x000fce0000000f00 */
.L_x_12053:
[----:B------:R-:W-:Y:S05]  /*3c90*/  BSYNC B1 ;  /* 0x0000000000017941 */ /* 0x000fea0003800000 */
.L_x_12051:
        /* <DEDUP_REMOVED lines=16> */
.L_x_12057:
[----:B------:R-:W-:Y:S05]  /*3da0*/  BSYNC B2 ;  /* 0x0000000000027941 */ /* 0x000fea0003800000 */
.L_x_12056:
        /* <DEDUP_REMOVED lines=44> */
.L_x_12055:
[----:B------:R-:W-:Y:S05]  /*4070*/  BSYNC B1 ;  /* 0x0000000000017941 */ /* 0x000fea0003800000 */
.L_x_12054:
        /* <DEDUP_REMOVED lines=10> */
.L_x_12050:
        /* <DEDUP_REMOVED lines=12> */
.L_x_12059:
[----:B------:R-:W-:-:S07]  /*41e0*/  MOV R81, R2 ;  /* 0x0000000200517202 */ /* 0x000fce0000000f00 */
.L_x_12060:
[----:B------:R-:W-:Y:S05]  /*41f0*/  BSYNC B1 ;  /* 0x0000000000017941 */ /* 0x000fea0003800000 */
.L_x_12058:
        /* <DEDUP_REMOVED lines=16> */
.L_x_12064:
[----:B------:R-:W-:Y:S05]  /*4300*/  BSYNC B2 ;  /* 0x0000000000027941 */ /* 0x000fea0003800000 */
.L_x_12063:
        /* <DEDUP_REMOVED lines=44> */
.L_x_12062:
[----:B------:R-:W-:Y:S05]  /*45d0*/  BSYNC B1 ;  /* 0x0000000000017941 */ /* 0x000fea0003800000 */
.L_x_12061:
        /* <DEDUP_REMOVED lines=13> */
.L_x_12065:
        /* <DEDUP_REMOVED lines=12> */
.L_x_12068:
[----:B------:R-:W-:-:S07]  /*4770*/  IMAD.MOV.U32 R74, RZ, RZ, R2 ;  /* 0x000000ffff4a7224 */ /* 0x000fce00078e0002 */
.L_x_12069:
[----:B------:R-:W-:Y:S05]  /*4780*/  BSYNC B1 ;  /* 0x0000000000017941 */ /* 0x000fea0003800000 */
.L_x_12067:
        /* <DEDUP_REMOVED lines=16> */
.L_x_12073:
[----:B------:R-:W-:Y:S05]  /*4890*/  BSYNC B2 ;  /* 0x0000000000027941 */ /* 0x000fea0003800000 */
.L_x_12072:
        /* <DEDUP_REMOVED lines=44> */
.L_x_12071:
[----:B------:R-:W-:Y:S05]  /*4b60*/  BSYNC B1 ;  /* 0x0000000000017941 */ /* 0x000fea0003800000 */
.L_x_12070:
        /* <DEDUP_REMOVED lines=10> */
.L_x_12066:
        /* <DEDUP_REMOVED lines=12> */
.L_x_12075:
[----:B------:R-:W-:-:S07]  /*4cd0*/  MOV R74, R2 ;  /* 0x00000002004a7202 */ /* 0x000fce0000000f00 */
.L_x_12076:
[----:B------:R-:W-:Y:S05]  /*4ce0*/  BSYNC B1 ;  /* 0x0000000000017941 */ /* 0x000fea0003800000 */
.L_x_12074:
        /* <DEDUP_REMOVED lines=16> */
.L_x_12080:
[----:B------:R-:W-:Y:S05]  /*4df0*/  BSYNC B2 ;  /* 0x0000000000027941 */ /* 0x000fea0003800000 */
.L_x_12079:
        /* <DEDUP_REMOVED lines=44> */
.L_x_12078:
[----:B------:R-:W-:Y:S05]  /*50c0*/  BSYNC B1 ;  /* 0x0000000000017941 */ /* 0x000fea0003800000 */
.L_x_12077:
        /* <DEDUP_REMOVED lines=13> */
.L_x_12081:
        /* <DEDUP_REMOVED lines=12> */
.L_x_12084:
[----:B------:R-:W-:-:S07]  /*5260*/  IMAD.MOV.U32 R74, RZ, RZ, R2 ;  /* 0x000000ffff4a7224 */ /* 0x000fce00078e0002 */
.L_x_12085:
[----:B------:R-:W-:Y:S05]  /*5270*/  BSYNC B1 ;  /* 0x0000000000017941 */ /* 0x000fea0003800000 */
.L_x_12083:
        /* <DEDUP_REMOVED lines=16> */
.L_x_12089:
[----:B------:R-:W-:Y:S05]  /*5380*/  BSYNC B2 ;  /* 0x0000000000027941 */ /* 0x000fea0003800000 */
.L_x_12088:
        /* <DEDUP_REMOVED lines=44> */
.L_x_12087:
[----:B------:R-:W-:Y:S05]  /*5650*/  BSYNC B1 ;  /* 0x0000000000017941 */ /* 0x000fea0003800000 */
.L_x_12086:
        /* <DEDUP_REMOVED lines=10> */
.L_x_12082:
        /* <DEDUP_REMOVED lines=12> */
.L_x_12091:
[----:B------:R-:W-:-:S07]  /*57c0*/  MOV R74, R2 ;  /* 0x00000002004a7202 */ /* 0x000fce0000000f00 */
.L_x_12092:
[----:B------:R-:W-:Y:S05]  /*57d0*/  BSYNC B1 ;  /* 0x0000000000017941 */ /* 0x000fea0003800000 */
.L_x_12090:
        /* <DEDUP_REMOVED lines=16> */
.L_x_12096:
[----:B------:R-:W-:Y:S05]  /*58e0*/  BSYNC B2 ;  /* 0x0000000000027941 */ /* 0x000fea0003800000 */
.L_x_12095:
        /* <DEDUP_REMOVED lines=44> */
.L_x_12094:
[----:B------:R-:W-:Y:S05]  /*5bb0*/  BSYNC B1 ;  /* 0x0000000000017941 */ /* 0x000fea0003800000 */
.L_x_12093:
        /* <DEDUP_REMOVED lines=13> */
.L_x_12097:
        /* <DEDUP_REMOVED lines=12> */
.L_x_12100:
[----:B------:R-:W-:-:S07]  /*5d50*/  IMAD.MOV.U32 R86, RZ, RZ, R2 ;  /* 0x000000ffff567224 */ /* 0x000fce00078e0002 */
.L_x_12101:
[----:B------:R-:W-:Y:S05]  /*5d60*/  BSYNC B1 ;  /* 0x0000000000017941 */ /* 0x000fea0003800000 */
.L_x_12099:
        /* <DEDUP_REMOVED lines=18> */
.L_x_12105:
[----:B------:R-:W-:Y:S05]  /*5e90*/  BSYNC B2 ;  /* 0x0000000000027941 */ /* 0x000fea0003800000 */
.L_x_12104:
        /* <DEDUP_REMOVED lines=44> */
.L_x_12103:
[----:B------:R-:W-:Y:S05]  /*6160*/  BSYNC B1 ;  /* 0x0000000000017941 */ /* 0x000fea0003800000 */
.L_x_12102:
        /* <DEDUP_REMOVED lines=10> */
.L_x_12098:
[----:B------:R-:W-:Y:S01]  /*6210*/  P2R R90, PR, RZ, 0x4 ;  /* 0x00000004ff5a7803 */ /* 0x000fe20000000000 */
[----:B------:R-:W0:Y:S01]  /*6220*/  @P0 LDC.64 R100, c[0x0][0x228] ;  /* 0x00008a00ff640b82 */ /* 0x000e220000000a00 */
[----:B------:R-:W-:Y:S02]  /*6230*/  ISETP.NE.AND P2, PT, R73, RZ, PT ;  /* 0x000000ff4900720c */ /* 0x000fe40003f45270 */
[----:B------:R-:W-:Y:S02]  /*6240*/  SEL R73, RZ, 0x10000, P4 ;  /* 0x00010000ff497807 */ /* 0x000fe40002000000 */
[----:B------:R-:W-:Y:S02]  /*6250*/  ISETP.NE.AND P4, PT, R72, RZ, PT ;  /* 0x000000ff4800720c */ /* 0x000fe40003f85270 */
[----:B------:R-:W-:Y:S01]  /*6260*/  SEL R72, RZ, 0x1, P2 ;  /* 0x00000001ff487807 */ /* 0x000fe20001000000 */
[----:B------:R-:W1:Y:S01]  /*6270*/  @P1 LDC.64 R96, c[0x0][0x230] ;  /* 0x00008c00ff601b82 */ /* 0x000e620000000a00 */
[----:B------:R-:W-:-:S02]  /*6280*/  SEL R74, RZ, 0x100, P3 ;  /* 0x00000100ff4a7807 */ /* 0x000fc40001800000 */
[----:B------:R-:W-:Y:S02]  /*6290*/  ISETP.NE.AND P2, PT, R90, RZ, PT ;  /* 0x000000ff5a00720c */ /* 0x000fe40003f45270 */
[----:B------:R-:W-:Y:S02]  /*62a0*/  ISETP.NE.AND P6, PT, R82, RZ, PT ;  /* 0x000000ff5200720c */ /* 0x000fe40003fc5270 */
[----:B------:R-:W-:Y:S01]  /*62b0*/  ISETP.NE.AND P3, PT, R83, RZ, PT ;  /* 0x000000ff5300720c */ /* 0x000fe20003f65270 */
[----:B------:R-:W2:Y:S01]  /*62c0*/  LDC.64 R90, c[0x0][0x238] ;  /* 0x00008e00ff5a7b82 */ /* 0x000ea20000000a00 */
[----:B------:R-:W-:Y:S02]  /*62d0*/  SEL R75, RZ, 0x1000000, P5 ;  /* 0x01000000ff4b7807 */ /* 0x000fe40002800000 */
[----:B------:R-:W-:Y:S02]  /*62e0*/  SEL R102, RZ, 0x1, P3 ;  /* 0x00000001ff667807 */ /* 0x000fe40001800000 */
[----:B------:R-:W-:-:S02]  /*62f0*/  SEL R104, RZ, 0x1, P4 ;  /* 0x00000001ff687807 */ /* 0x000fc40002000000 */
[----:B------:R-:W-:Y:S01]  /*6300*/  ISETP.NE.AND P5, PT, R89, RZ, PT ;  /* 0x000000ff5900720c */ /* 0x000fe20003fa5270 */
[----:B------:R-:W3:Y:S01]  /*6310*/  LDC.64 R82, c[0x0][0x240] ;  /* 0x00009000ff527b82 */ /* 0x000ee20000000a00 */
[----:B------:R-:W-:Y:S01]  /*6320*/  LOP3.LUT R74, R74, R75, R73, 0xfe, !PT ;  /* 0x0000004b4a4a7212 */ /* 0x000fe200078efe49 */
[----:B------:R-:W-:Y:S01]  /*6330*/  IMAD.WIDE.U32 R72, R72, 0x1000000, RZ ;  /* 0x0100000048487825 */ /* 0x000fe200078e00ff */
[----:B------:R-:W-:Y:S02]  /*6340*/  SEL R109, RZ, 0x1, P5 ;  /* 0x00000001ff6d7807 */ /* 0x000fe40002800000 */
[----:B------:R-:W-:Y:S01]  /*6350*/  SEL R107, RZ, 0x1, P6 ;  /* 0x00000001ff6b7807 */ /* 0x000fe20003000000 */
[----:B------:R-:W-:Y:S01]  /*6360*/  IMAD.WIDE.U32 R102, R102, 0x10000, RZ ;  /* 0x0001000066667825 */ /* 0x000fe200078e00ff */
[----:B------:R-:W-:Y:S02]  /*6370*/  LOP3.LUT R109, R73, R74, R109, 0xfe, !PT ;  /* 0x0000004a496d7212 */ /* 0x000fe400078efe6d */
[----:B------:R-:W-:Y:S01]  /*6380*/  F2FP.F16.F32.PACK_AB R75, R92, R81 ;  /* 0x000000515c4b723e */ /* 0x000fe200000000ff */
[----:B------:R-:W-:Y:S01]  /*6390*/  IMAD.WIDE.U32 R104, R104, 0x100, RZ ;  /* 0x0000010068687825 */ /* 0x000fe200078e00ff */
[----:B------:R-:W-:-:S02]  /*63a0*/  F2FP.F16.F32.PACK_AB R74, R87, R78 ;  /* 0x0000004e574a723e */ /* 0x000fc400000000ff */
[----:B------:R-:W-:Y:S02]  /*63b0*/  F2FP.F16.F32.PACK_AB R73, R88, R77 ;  /* 0x0000004d5849723e */ /* 0x000fe400000000ff */
[----:B------:R-:W-:Y:S01]  /*63c0*/  LOP3.LUT R102, R104, R72, R102, 0xfe, !PT ;  /* 0x0000004868667212 */ /* 0x000fe200078efe66 */
[----:B--2---:R-:W-:Y:S01]  /*63d0*/  IMAD.WIDE.U32 R110, R80, 0x10, R90 ;  /* 0x00000010506e7825 */ /* 0x004fe200078e005a */
[----:B------:R-:W-:Y:S02]  /*63e0*/  F2FP.F16.F32.PACK_AB R72, R79, R76 ;  /* 0x0000004c4f48723e */ /* 0x000fe400000000ff */
[----:B------:R-:W-:Y:S02]  /*63f0*/  LOP3.LUT R104, R102, R107, RZ, 0xfc, !PT ;  /* 0x0000006b66687212 */ /* 0x000fe400078efcff */
[----:B------:R-:W-:Y:S01]  /*6400*/  LOP3.LUT R105, R105, R109, R103, 0xfe, !PT ;  /* 0x0000006d69697212 */ /* 0x000fe200078efe67 */
[----:B------:R2:W-:Y:S01]  /*6410*/  STG.E.128 desc[UR4][R110.64], R72 ;  /* 0x000000486e007986 */ /* 0x0005e2000c101d04 */
[C---:B------:R-:W-:Y:S01]  /*6420*/  IADD3 R89, R80.reuse, 0x20, RZ ;  /* 0x0000002050597810 */ /* 0x040fe20007ffe0ff */
[----:B---3--:R-:W-:-:S04]  /*6430*/  IMAD.WIDE.U32 R106, R80, 0x8, R82 ;  /* 0x00000008506a7825 */ /* 0x008fc800078e0052 */
[C---:B------:R-:W-:Y:S01]  /*6440*/  IMAD.WIDE.U32 R102, R89.reuse, 0x10, R98 ;  /* 0x0000001059667825 */ /* 0x040fe200078e0062 */
[----:B------:R2:W-:Y:S03]  /*6450*/  STG.E.64 desc[UR4][R106.64], R104 ;  /* 0x000000686a007986 */ /* 0x0005e6000c101b04 */
[----:B0-----:R-:W-:-:S04]  /*6460*/  @P0 IMAD.WIDE.U32 R100, R89, 0x10, R100 ;  /* 0x0000001059640825 */ /* 0x001fc800078e0064 */
[----:B-1----:R-:W-:Y:S01]  /*6470*/  @P1 IMAD.WIDE.U32 R96, R89, 0x10, R96 ;  /* 0x0000001059601825 */ /* 0x002fe200078e0060 */
[----:B------:R-:W-:Y:S06]  /*6480*/  @!P0 BRA `(.L_x_12106) ;  /* 0x0000000000508947 */ /* 0x000fec0003800000 */
[----:B--2---:R-:W-:Y:S01]  /*6490*/  IMAD.U32 R75, R85, 0x10000, RZ ;  /* 0x00010000554b7824 */ /* 0x004fe200078e00ff */
        /* <DEDUP_REMOVED lines=19> */
.L_x_12106:
[----:B------:R1:W5:Y:S04]  /*65d0*/  @P0 LDG.E.128 R68, desc[UR4][R100.64] ;  /* 0x0000000464440981 */ /* 0x000368000c1e1d00 */
[----:B------:R1:W5:Y:S04]  /*65e0*/  @P1 LDG.E.128 R64, desc[UR4][R96.64] ;  /* 0x0000000460401981 */ /* 0x000368000c1e1d00 */
[----:B0-2---:R1:W5:Y:S01]  /*65f0*/  LDG.E.128 R72, desc[UR4][R102.64] ;  /* 0x0000000466487981 */ /* 0x005362000c1e1d00 */
        /* <DEDUP_REMOVED lines=12> */
.L_x_12108:
[----:B------:R-:W-:-:S07]  /*66c0*/  MOV R104, R2 ;  /* 0x0000000200687202 */ /* 0x000fce0000000f00 */
.L_x_12109:
[----:B------:R-:W-:Y:S05]  /*66d0*/  BSYNC B1 ;  /* 0x0000000000017941 */ /* 0x000fea0003800000 */
.L_x_12107:
        /* <DEDUP_REMOVED lines=16> */
.L_x_12113:
[----:B------:R-:W-:Y:S05]  /*67e0*/  BSYNC B2 ;  /* 0x0000000000027941 */ /* 0x000fea0003800000 */
.L_x_12112:
        /* <DEDUP_REMOVED lines=44> */
.L_x_12111:
[----:B------:R-:W-:Y:S05]  /*6ab0*/  BSYNC B1 ;  /* 0x0000000000017941 */ /* 0x000fea0003800000 */
.L_x_12110:
        /* <DEDUP_REMOVED lines=14> */
.L_x_12114:
        /* <DEDUP_REMOVED lines=12> */
.L_x_12117:
[----:B------:R-:W-:-:S07]  /*6c60*/  IMAD.MOV.U32 R11, RZ, RZ, R2 ;  /* 0x000000ffff0b7224 */ /* 0x000fce00078e0002 */
.L_x_12118:
[----:B------:R-:W-:Y:S05]  /*6c70*/  BSYNC B1 ;  /* 0x0000000000017941 */ /* 0x000fea0003800000 */
.L_x_12116:
        /* <DEDUP_REMOVED lines=16> */
.L_x_12122:
[----:B------:R-:W-:Y:S05]  /*6d80*/  BSYNC B2 ;  /* 0x0000000000027941 */ /* 0x000fea0003800000 */
.L_x_12121:
        /* <DEDUP_REMOVED lines=44> */
.L_x_12120:
[----:B------:R-:W-:Y:S05]  /*7050*/  BSYNC B1 ;  /* 0x0000000000017941 */ /* 0x000fea0003800000 */
.L_x_12119:
        /* <DEDUP_REMOVED lines=10> */
.L_x_12115:
        /* <DEDUP_REMOVED lines=12> */
.L_x_12124:
[----:B------:R-:W-:-:S07]  /*71c0*/  MOV R106, R2 ;  /* 0x00000002006a7202 */ /* 0x000fce0000000f00 */
.L_x_12125:
[----:B------:R-:W-:Y:S05]  /*71d0*/  BSYNC B1 ;  /* 0x0000000000017941 */ /* 0x000fea0003800000 */
.L_x_12123:
        /* <DEDUP_REMOVED lines=16> */
.L_x_12129:
[----:B------:R-:W-:Y:S05]  /*72e0*/  BSYNC B2 ;  /* 0x0000000000027941 */ /* 0x000fea0003800000 */
.L_x_12128:
        /* <DEDUP_REMOVED lines=44> */
.L_x_12127:
[----:B------:R-:W-:Y:S05]  /*75b0*/  BSYNC B1 ;  /* 0x0000000000017941 */ /* 0x000fea0003800000 */
.L_x_12126:
        /* <DEDUP_REMOVED lines=14> */
.L_x_12130:
        /* <DEDUP_REMOVED lines=12> */
.L_x_12133:
[----:B------:R-:W-:-:S07]  /*7760*/  IMAD.MOV.U32 R12, RZ, RZ, R2 ;  /* 0x000000ffff0c7224 */ /* 0x000fce00078e0002 */
.L_x_12134:
[----:B------:R-:W-:Y:S05]  /*7770*/  BSYNC B1 ;  /* 0x0000000000017941 */ /* 0x000fea0003800000 */
.L_x_12132:
        /* <DEDUP_REMOVED lines=16> */
.L_x_12138:
[----:B------:R-:W-:Y:S05]  /*7880*/  BSYNC B2 ;  /* 0x0000000000027941 */ /* 0x000fea0003800000 */
.L_x_12137:
        /* <DEDUP_REMOVED lines=44> */
.L_x_12136:
[----:B------:R-:W-:Y:S05]  /*7b50*/  BSYNC B1 ;  /* 0x0000000000017941 */ /* 0x000fea0003800000 */
.L_x_12135:
        /* <DEDUP_REMOVED lines=10> */
.L_x_12131:
        /* <DEDUP_REMOVED lines=12> */
.L_x_12140:
[----:B------:R-:W-:-:S07]  /*7cc0*/  MOV R72, R2 ;  /* 0x0000000200487202 */ /* 0x000fce0000000f00 */
.L_x_12141:
[----:B------:R-:W-:Y:S05]  /*7cd0*/  BSYNC B1 ;  /* 0x0000000000017941 */ /* 0x000fea0003800000 */
.L_x_12139:
        /* <DEDUP_REMOVED lines=16> */
.L_x_12145:
[----:B------:R-:W-:Y:S05]  /*7de0*/  BSYNC B2 ;  /* 0x0000000000027941 */ /* 0x000fea0003800000 */
.L_x_12144:
        /* <DEDUP_REMOVED lines=44> */
.L_x_12143:
[----:B------:R-:W-:Y:S05]  /*80b0*/  BSYNC B1 ;  /* 0x0000000000017941 */ /* 0x000fea0003800000 */
.L_x_12142:
        /* <DEDUP_REMOVED lines=14> */
.L_x_12146:
        /* <DEDUP_REMOVED lines=12> */
.L_x_12149:
[----:B------:R-:W-:-:S07]  /*8260*/  IMAD.MOV.U32 R13, RZ, RZ, R2 ;  /* 0x000000ffff0d7224 */ /* 0x000fce00078e0002 */
.L_x_12150:
[----:B------:R-:W-:Y:S05]  /*8270*/  BSYNC B1 ;  /* 0x0000000000017941 */ /* 0x000fea0003800000 */
.L_x_12148:
        /* <DEDUP_REMOVED lines=16> */
.L_x_12154:
[----:B------:R-:W-:Y:S05]  /*8380*/  BSYNC B2 ;  /* 0x0000000000027941 */ /* 0x000fea0003800000 */
.L_x_12153:
        /* <DEDUP_REMOVED lines=44> */
.L_x_12152:
[----:B------:R-:W-:Y:S05]  /*8650*/  BSYNC B1 ;  /* 0x0000000000017941 */ /* 0x000fea0003800000 */
.L_x_12151:
        /* <DEDUP_REMOVED lines=10> */
.L_x_12147:
        /* <DEDUP_REMOVED lines=12> */
.L_x_12156:
[----:B------:R-:W-:-:S07]  /*87c0*/  MOV R72, R2 ;  /* 0x0000000200487202 */ /* 0x000fce0000000f00 */
.L_x_12157:
[----:B------:R-:W-:Y:S05]  /*87d0*/  BSYNC B1 ;  /* 0x0000000000017941 */ /* 0x000fea0003800000 */
.L_x_12155:
        /* <DEDUP_REMOVED lines=16> */
.L_x_12161:
[----:B------:R-:W-:Y:S05]  /*88e0*/  BSYNC B2 ;  /* 0x0000000000027941 */ /* 0x000fea0003800000 */
.L_x_12160:
        /* <DEDUP_REMOVED lines=44> */
.L_x_12159:
[----:B------:R-:W-:Y:S05]  /*8bb0*/  BSYNC B1 ;  /* 0x0000000000017941 */ /* 0x000fea0003800000 */
.L_x_12158:
        /* <DEDUP_REMOVED lines=14> */
.L_x_12162:
        /* <DEDUP_REMOVED lines=12> */
.L_x_12165:
[----:B------:R-:W-:-:S07]  /*8d60*/  IMAD.MOV.U32 R14, RZ, RZ, R2 ;  /* 0x000000ffff0e7224 */ /* 0x000fce00078e0002 */
.L_x_12166:
[----:B------:R-:W-:Y:S05]  /*8d70*/  BSYNC B1 ;  /* 0x0000000000017941 */ /* 0x000fea0003800000 */
.L_x_12164:
        /* <DEDUP_REMOVED lines=16> */
.L_x_12170:
[----:B------:R-:W-:Y:S05]  /*8e80*/  BSYNC B2 ;  /* 0x0000000000027941 */ /* 0x000fea0003800000 */
.L_x_12169:
        /* <DEDUP_REMOVED lines=44> */
.L_x_12168:
[----:B------:R-:W-:Y:S05]  /*9150*/  BSYNC B1 ;  /* 0x0000000000017941 */ /* 0x000fea0003800000 */
.L_x_12167:
        /* <DEDUP_REMOVED lines=10> */
.L_x_12163:
        /* <DEDUP_REMOVED lines=12> */
.L_x_12172:
[----:B------:R-:W-:-:S07]  /*92c0*/  MOV R104, R2 ;  /* 0x0000000200687202 */ /* 0x000fce0000000f00 */
.L_x_12173:
[----:B------:R-:W-:Y:S05]  /*92d0*/  BSYNC B1 ;  /* 0x0000000000017941 */ /* 0x000fea0003800000 */
.L_x_12171:
        /* <DEDUP_REMOVED lines=16> */
.L_x_12177:
[----:B------:R-:W-:Y:S05]  /*93e0*/  BSYNC B2 ;  /* 0x0000000000027941 */ /* 0x000fea0003800000 */
.L_x_12176:
        /* <DEDUP_REMOVED lines=44> */
.L_x_12175:
[----:B------:R-:W-:Y:S05]  /*96b0*/  BSYNC B1 ;  /* 0x0000000000017941 */ /* 0x000fea0003800000 */
.L_x_12174:
        /* <DEDUP_REMOVED lines=14> */
.L_x_12178:
        /* <DEDUP_REMOVED lines=12> */
.L_x_12181:
[----:B------:R-:W-:-:S07]  /*9860*/  IMAD.MOV.U32 R15, RZ, RZ, R2 ;  /* 0x000000ffff0f7224 */ /* 0x000fce00078e0002 */
.L_x_12182:
[----:B------:R-:W-:Y:S05]  /*9870*/  BSYNC B1 ;  /* 0x0000000000017941 */ /* 0x000fea0003800000 */
.L_x_12180:
        /* <DEDUP_REMOVED lines=16> */
.L_x_12186:
[----:B------:R-:W-:Y:S05]  /*9980*/  BSYNC B2 ;  /* 0x0000000000027941 */ /* 0x000fea0003800000 */
.L_x_12185:
        /* <DEDUP_REMOVED lines=44> */
.L_x_12184:
[----:B------:R-:W-:Y:S05]  /*9c50*/  BSYNC B1 ;  /* 0x0000000000017941 */ /* 0x000fea0003800000 */
.L_x_12183:
        /* <DEDUP_REMOVED lines=10> */
.L_x_12179:
        /* <DEDUP_REMOVED lines=12> */
.L_x_12188:
[----:B------:R-:W-:-:S07]  /*9dc0*/  MOV R108, R2 ;  /* 0x00000002006c7202 */ /* 0x000fce0000000f00 */
.L_x_12189:
[----:B------:R-:W-:Y:S05]  /*9dd0*/  BSYNC B1 ;  /* 0x0000000000017941 */ /* 0x000fea0003800000 */
.L_x_12187:
        /* <DEDUP_REMOVED lines=16> */
.L_x_12193:
[----:B------:R-:W-:Y:S05]  /*9ee0*/  BSYNC B2 ;  /* 0x0000000000027941 */ /* 0x000fea0003800000 */
.L_x_12192:
        /* <DEDUP_REMOVED lines=44> */
.L_x_12191:
[----:B------:R-:W-:Y:S05]  /*a1b0*/  BSYNC B1 ;  /* 0x0000000000017941 */ /* 0x000fea0003800000 */
.L_x_12190:
        /* <DEDUP_REMOVED lines=13> */
.L_x_12194:
        /* <DEDUP_REMOVED lines=12> */
.L_x_12197:
[----:B------:R-:W-:-:S07]  /*a350*/  IMAD.MOV.U32 R74, RZ, RZ, R2 ;  /* 0x000000ffff4a7224 */ /* 0x000fce00078e0002 */
.L_x_12198:
[----:B------:R-:W-:Y:S05]  /*a360*/  BSYNC B1 ;  /* 0x0000000000017941 */ /* 0x000fea0003800000 */
.L_x_12196:
        /* <DEDUP_REMOVED lines=16> */
.L_x_12202:
[----:B------:R-:W-:Y:S05]  /*a470*/  BSYNC B2 ;  /* 0x0000000000027941 */ /* 0x000fea0003800000 */
.L_x_12201:
        /* <DEDUP_REMOVED lines=44> */
.L_x_12200:
[----:B------:R-:W-:Y:S05]  /*a740*/  BSYNC B1 ;  /* 0x0000000000017941 */ /* 0x000fea0003800000 */
.L_x_12199:
        /* <DEDUP_REMOVED lines=10> */
.L_x_12195:
        /* <DEDUP_REMOVED lines=12> */
.L_x_12204:
[----:B------:R-:W-:-:S07]  /*a8b0*/  MOV R74, R2 ;  /* 0x00000002004a7202 */ /* 0x000fce0000000f00 */
.L_x_12205:
[----:B------:R-:W-:Y:S05]  /*a8c0*/  BSYNC B1 ;  /* 0x0000000000017941 */ /* 0x000fea0003800000 */
.L_x_12203:
        /* <DEDUP_REMOVED lines=16> */
.L_x_12209:
[----:B------:R-:W-:Y:S05]  /*a9d0*/  BSYNC B2 ;  /* 0x0000000000027941 */ /* 0x000fea0003800000 */
.L_x_12208:
        /* <DEDUP_REMOVED lines=44> */
.L_x_12207:
[----:B------:R-:W-:Y:S05]  /*aca0*/  BSYNC B1 ;  /* 0x0000000000017941 */ /* 0x000fea0003800000 */
.L_x_12206:
        /* <DEDUP_REMOVED lines=13> */
.L_x_12210:
        /* <DEDUP_REMOVED lines=12> */
.L_x_12213:
[----:B------:R-:W-:-:S07]  /*ae40*/  IMAD.MOV.U32 R74, RZ, RZ, R2 ;  /* 0x000000ffff4a7224 */ /* 0x000fce00078e0002 */
.L_x_12214:
[----:B------:R-:W-:Y:S05]  /*ae50*/  BSYNC B1 ;  /* 0x0000000000017941 */ /* 0x000fea0003800000 */
.L_x_12212:
        /* <DEDUP_REMOVED lines=16> */
.L_x_12218:
[----:B------:R-:W-:Y:S05]  /*af60*/  BSYNC B2 ;  /* 0x0000000000027941 */ /* 0x000fea0003800000 */
.L_x_12217:
        /* <DEDUP_REMOVED lines=44> */
.L_x_12216:
[----:B------:R-:W-:Y:S05]  /*b230*/  BSYNC B1 ;  /* 0x0000000000017941 */ /* 0x000fea0003800000 */
.L_x_12215:
        /* <DEDUP_REMOVED lines=10> */
.L_x_12211:
        /* <DEDUP_REMOVED lines=12> */
.L_x_12220:
[----:B------:R-:W-:-:S07]  /*b3a0*/  MOV R74, R2 ;  /* 0x00000002004a7202 */ /* 0x000fce0000000f00 */
.L_x_12221:
[----:B------:R-:W-:Y:S05]  /*b3b0*/  BSYNC B1 ;  /* 0x0000000000017941 */ /* 0x000fea0003800000 */
.L_x_12219:
        /* <DEDUP_REMOVED lines=16> */
.L_x_12225:
[----:B------:R-:W-:Y:S05]  /*b4c0*/  BSYNC B2 ;  /* 0x0000000000027941 */ /* 0x000fea0003800000 */
.L_x_12224:
        /* <DEDUP_REMOVED lines=44> */
.L_x_12223:
[----:B------:R-:W-:Y:S05]  /*b790*/  BSYNC B1 ;  /* 0x0000000000017941 */ /* 0x000fea0003800000 */
.L_x_12222:
        /* <DEDUP_REMOVED lines=13> */
.L_x_12226:
        /* <DEDUP_REMOVED lines=12> */
.L_x_12229:
[----:B------:R-:W-:-:S07]  /*b930*/  IMAD.MOV.U32 R86, RZ, RZ, R2 ;  /* 0x000000ffff567224 */ /* 0x000fce00078e0002 */
.L_x_12230:
[----:B------:R-:W-:Y:S05]  /*b940*/  BSYNC B1 ;  /* 0x0000000000017941 */ /* 0x000fea0003800000 */
.L_x_12228:
        /* <DEDUP_REMOVED lines=18> */
.L_x_12234:
[----:B------:R-:W-:Y:S05]  /*ba70*/  BSYNC B2 ;  /* 0x0000000000027941 */ /* 0x000fea0003800000 */
.L_x_12233:
        /* <DEDUP_REMOVED lines=44> */
.L_x_12232:
[----:B------:R-:W-:Y:S05]  /*bd40*/  BSYNC B1 ;  /* 0x0000000000017941 */ /* 0x000fea0003800000 */
.L_x_12231:
        /* <DEDUP_REMOVED lines=10> */
.L_x_12227:
        /* <DEDUP_REMOVED lines=17> */
[----:B------:R-:W-:Y:S01]  /*bf00*/  F2FP.F16.F32.PACK_AB R75, R109, R106 ;  /* 0x0000006a6d4b723e */ /* 0x000fe200000000ff */
[----:B------:R-:W1:Y:S01]  /*bf10*/  @P0 LDC.64 R112, c[0x0][0x228] ;  /* 0x00008a00ff700b82 */ /* 0x000e620000000a00 */
        /* <DEDUP_REMOVED lines=39> */
.L_x_12235:
        /* <DEDUP_REMOVED lines=15> */
.L_x_12237:
[----:B------:R-:W-:-:S07]  /*c280*/  MOV R112, R2 ;  /* 0x0000000200707202 */ /* 0x000fce0000000f00 */
.L_x_12238:
[----:B------:R-:W-:Y:S05]  /*c290*/  BSYNC B1 ;  /* 0x0000000000017941 */ /* 0x000fea0003800000 */
.L_x_12236:
        /* <DEDUP_REMOVED lines=16> */
.L_x_12242:
[----:B------:R-:W-:Y:S05]  /*c3a0*/  BSYNC B2 ;  /* 0x0000000000027941 */ /* 0x000fea0003800000 */
.L_x_12241:
        /* <DEDUP_REMOVED lines=44> */
.L_x_12240:
[----:B------:R-:W-:Y:S05]  /*c670*/  BSYNC B1 ;  /* 0x0000000000017941 */ /* 0x000fea0003800000 */
.L_x_12239:
        /* <DEDUP_REMOVED lines=14> */
.L_x_12243:
        /* <DEDUP_REMOVED lines=12> */
.L_x_12246:
[----:B------:R-:W-:-:S07]  /*c820*/  IMAD.MOV.U32 R11, RZ, RZ, R2 ;  /* 0x000000ffff0b7224 */ /* 0x000fce00078e0002 */
.L_x_12247:
[----:B------:R-:W-:Y:S05]  /*c830*/  BSYNC B1 ;  /* 0x0000000000017941 */ /* 0x000fea0003800000 */
.L_x_12245:
        /* <DEDUP_REMOVED lines=16> */
.L_x_12251:
[----:B------:R-:W-:Y:S05]  /*c940*/  BSYNC B2 ;  /* 0x0000000000027941 */ /* 0x000fea0003800000 */
.L_x_12250:
        /* <DEDUP_REMOVED lines=44> */
.L_x_12249:
[----:B------:R-:W-:Y:S05]  /*cc10*/  BSYNC B1 ;  /* 0x0000000000017941 */ /* 0x000fea0003800000 */
.L_x_12248:
        /* <DEDUP_REMOVED lines=10> */
.L_x_12244:
        /* <DEDUP_REMOVED lines=12> */
.L_x_12253:
[----:B------:R-:W-:-:S07]  /*cd80*/  MOV R112, R2 ;  /* 0x0000000200707202 */ /* 0x000fce0000000f00 */
.L_x_12254:
[----:B------:R-:W-:Y:S05]  /*cd90*/  BSYNC B1 ;  /* 0x0000000000017941 */ /* 0x000fea0003800000 */
.L_x_12252:
        /* <DEDUP_REMOVED lines=16> */
.L_x_12258:
[----:B------:R-:W-:Y:S05]  /*cea0*/  BSYNC B2 ;  /* 0x0000000000027941 */ /* 0x000fea0003800000 */
.L_x_12257:
        /* <DEDUP_REMOVED lines=44> */
.L_x_12256:
[----:B------:R-:W-:Y:S05]  /*d170*/  BSYNC B1 ;  /* 0x0000000000017941 */ /* 0x000fea0003800000 */
.L_x_12255:
        /* <DEDUP_REMOVED lines=14> */
.L_x_12259:
        /* <DEDUP_REMOVED lines=12> */
.L_x_12262:
[----:B------:R-:W-:-:S07]  /*d320*/  IMAD.MOV.U32 R12, RZ, RZ, R2 ;  /* 0x000000ffff0c7224 */ /* 0x000fce00078e0002 */
.L_x_12263:
[----:B------:R-:W-:Y:S05]  /*d330*/  BSYNC B1 ;  /* 0x0000000000017941 */ /* 0x000fea0003800000 */
.L_x_12261:
        /* <DEDUP_REMOVED lines=16> */
.L_x_12267:
[----:B------:R-:W-:Y:S05]  /*d440*/  BSYNC B2 ;  /* 0x0000000000027941 */ /* 0x000fea0003800000 */
.L_x_12266:
        /* <DEDUP_REMOVED lines=44> */
.L_x_12265:
[----:B------:R-:W-:Y:S05]  /*d710*/  BSYNC B1 ;  /* 0x0000000000017941 */ /* 0x000fea0003800000 */
.L_x_12264:
        /* <DEDUP_REMOVED lines=10> */
.L_x_12260:
        /* <DEDUP_REMOVED lines=12> */
.L_x_12269:
[----:B------:R-:W-:-:S07]  /*d880*/  MOV R72, R2 ;  /* 0x0000000200487202 */ /* 0x000fce0000000f00 */
.L_x_12270:
[----:B------:R-:W-:Y:S05]  /*d890*/  BSYNC B1 ;  /* 0x0000000000017941 */ /* 0x000fea0003800000 */
.L_x_12268:
        /* <DEDUP_REMOVED lines=16> */
.L_x_12274:
[----:B------:R-:W-:Y:S05]  /*d9a0*/  BSYNC B2 ;  /* 0x0000000000027941 */ /* 0x000fea0003800000 */
.L_x_12273:
        /* <DEDUP_REMOVED lines=44> */
.L_x_12272:
[----:B------:R-:W-:Y:S05]  /*dc70*/  BSYNC B1 ;  /* 0x0000000000017941 */ /* 0x000fea0003800000 */
.L_x_12271:
        /* <DEDUP_REMOVED lines=14> */
.L_x_12275:
        /* <DEDUP_REMOVED lines=12> */
.L_x_12278:
[----:B------:R-:W-:-:S07]  /*de20*/  IMAD.MOV.U32 R13, RZ, RZ, R2 ;  /* 0x000000ffff0d7224 */ /* 0x000fce00078e0002 */
.L_x_12279:
[----:B------:R-:W-:Y:S05]  /*de30*/  BSYNC B1 ;  /* 0x0000000000017941 */ /* 0x000fea0003800000 */
.L_x_12277:
        /* <DEDUP_REMOVED lines=16> */
.L_x_12283:
[----:B------:R-:W-:Y:S05]  /*df40*/  BSYNC B2 ;  /* 0x0000000000027941 */ /* 0x000fea0003800000 */
.L_x_12282:
        /* <DEDUP_REMOVED lines=44> */
.L_x_12281:
[----:B------:R-:W-:Y:S05]  /*e210*/  BSYNC B1 ;  /* 0x0000000000017941 */ /* 0x000fea0003800000 */
.L_x_12280:
        /* <DEDUP_REMOVED lines=10> */
.L_x_12276:
        /* <DEDUP_REMOVED lines=12> */
.L_x_12285:
[----:B------:R-:W-:-:S07]  /*e380*/  MOV R72, R2 ;  /* 0x0000000200487202 */ /* 0x000fce0000000f00 */
.L_x_12286:
[----:B------:R-:W-:Y:S05]  /*e390*/  BSYNC B1 ;  /* 0x0000000000017941 */ /* 0x000fea0003800000 */
.L_x_12284:
        /* <DEDUP_REMOVED lines=16> */
.L_x_12290:
[----:B------:R-:W-:Y:S05]  /*e4a0*/  BSYNC B2 ;  /* 0x0000000000027941 */ /* 0x000fea0003800000 */
.L_x_12289:
        /* <DEDUP_REMOVED lines=44> */
.L_x_12288:
[----:B------:R-:W-:Y:S05]  /*e770*/  BSYNC B1 ;  /* 0x0000000000017941 */ /* 0x000fea0003800000 */
.L_x_12287:
        /* <DEDUP_REMOVED lines=14> */
.L_x_12291:
        /* <DEDUP_REMOVED lines=12> */
.L_x_12294:
[----:B------:R-:W-:-:S07]  /*e920*/  IMAD.MOV.U32 R14, RZ, RZ, R2 ;  /* 0x000000ffff0e7224 */ /* 0x000fce00078e0002 */
.L_x_12295:
[----:B------:R-:W-:Y:S05]  /*e930*/  BSYNC B1 ;  /* 0x0000000000017941 */ /* 0x000fea0003800000 */
.L_x_12293:
        /* <DEDUP_REMOVED lines=16> */
.L_x_12299:
[----:B------:R-:W-:Y:S05]  /*ea40*/  BSYNC B2 ;  /* 0x0000000000027941 */ /* 0x000fea0003800000 */
.L_x_12298:
        /* <DEDUP_REMOVED lines=44> */
.L_x_12297:
[----:B------:R-:W-:Y:S05]  /*ed10*/  BSYNC B1 ;  /* 0x0000000000017941 */ /* 0x000fea0003800000 */
.L_x_12296:
        /* <DEDUP_REMOVED lines=10> */
.L_x_12292:
        /* <DEDUP_REMOVED lines=12> */
.L_x_12301:
[----:B------:R-:W-:-:S07]  /*ee80*/  MOV R112, R2 ;  /* 0x0000000200707202 */ /* 0x000fce0000000f00 */
.L_x_12302:
[----:B------:R-:W-:Y:S05]  /*ee90*/  BSYNC B1 ;  /* 0x0000000000017941 */ /* 0x000fea0003800000 */
.L_x_12300:
        /* <DEDUP_REMOVED lines=16> */
.L_x_12306:
[----:B------:R-:W-:Y:S05]  /*efa0*/  BSYNC B2 ;  /* 0x0000000000027941 */ /* 0x000fea0003800000 */
.L_x_12305:
        /* <DEDUP_REMOVED lines=44> */
.L_x_12304:
[----:B------:R-:W-:Y:S05]  /*f270*/  BSYNC B1 ;  /* 0x0000000000017941 */ /* 0x000fea0003800000 */
.L_x_12303:
        /* <DEDUP_REMOVED lines=14> */
.L_x_12307:
        /* <DEDUP_REMOVED lines=12> */
.L_x_12310:
[----:B------:R-:W-:-:S07]  /*f420*/  IMAD.MOV.U32 R15, RZ, RZ, R2 ;  /* 0x000000ffff0f7224 */ /* 0x000fce00078e0002 */
.L_x_12311:
[----:B------:R-:W-:Y:S05]  /*f430*/  BSYNC B1 ;  /* 0x0000000000017941 */ /* 0x000fea0003800000 */
.L_x_12309:
        /* <DEDUP_REMOVED lines=16> */
.L_x_12315:
[----:B------:R-:W-:Y:S05]  /*f540*/  BSYNC B2 ;  /* 0x0000000000027941 */ /* 0x000fea0003800000 */
.L_x_12314:
        /* <DEDUP_REMOVED lines=44> */
.L_x_12313:
[----:B------:R-:W-:Y:S05]  /*f810*/  BSYNC B1 ;  /* 0x0000000000017941 */ /* 0x000fea0003800000 */
.L_x_12312:
        /* <DEDUP_REMOVED lines=10> */
.L_x_12308:
        /* <DEDUP_REMOVED lines=12> */
.L_x_12317:
[----:B------:R-:W-:-:S07]  /*f980*/  MOV R114, R2 ;  /* 0x0000000200727202 */ /* 0x000fce0000000f00 */
.L_x_12318:
[----:B------:R-:W-:Y:S05]  /*f990*/  BSYNC B1 ;  /* 0x0000000000017941 */ /* 0x000fea0003800000 */
.L_x_12316:
        /* <DEDUP_REMOVED lines=16> */
.L_x_12322:
[----:B------:R-:W-:Y:S05]  /*faa0*/  BSYNC B2 ;  /* 0x0000000000027941 */ /* 0x000fea0003800000 */
.L_x_12321:
        /* <DEDUP_REMOVED lines=44> */
.L_x_12320:
[----:B------:R-:W-:Y:S05]  /*fd70*/  BSYNC B1 ;  /* 0x0000000000017941 */ /* 0x000fea0003800000 */
.L_x_12319:
        /* <DEDUP_REMOVED lines=13> */
.L_x_12323:
        /* <DEDUP_REMOVED lines=12> */
.L_x_12326:
[----:B------:R-:W-:-:S07]  /*ff10*/  IMAD.MOV.U32 R74, RZ, RZ, R2 ;  /* 0x000000ffff4a7224 */ /* 0x000fce00078e0002 */
.L_x_12327:
[----:B------:R-:W-:Y:S05]  /*ff20*/  BSYNC B1 ;  /* 0x0000000000017941 */ /* 0x000fea0003800000 */
.L_x_12325:
        /* <DEDUP_REMOVED lines=16> */
.L_x_12331:
[----:B------:R-:W-:Y:S05]  /*10030*/  BSYNC B2 ;  /* 0x0000000000027941 */ /* 0x000fea0003800000 */
.L_x_12330:
        /* <DEDUP_REMOVED lines=44> */
.L_x_12329:
[----:B------:R-:W-:Y:S05]  /*10300*/  BSYNC B1 ;  /* 0x0000000000017941 */ /* 0x000fea0003800000 */
.L_x_12328:
        /* <DEDUP_REMOVED lines=10> */
.L_x_12324:
        /* <DEDUP_REMOVED lines=12> */
.L_x_12333:
[----:B------:R-:W-:-:S07]  /*10470*/  MOV R74, R2 ;  /* 0x00000002004a7202 */ /* 0x000fce0000000f00 */
.L_x_12334:
[----:B------:R-:W-:Y:S05]  /*10480*/  BSYNC B1 ;  /* 0x0000000000017941 */ /* 0x000fea0003800000 */
.L_x_12332:
        /* <DEDUP_REMOVED lines=16> */
.L_x_12338:
[----:B------:R-:W-:Y:S05]  /*10590*/  BSYNC B2 ;  /* 0x0000000000027941 */ /* 0x000fea0003800000 */
.L_x_12337:
        /* <DEDUP_REMOVED lines=44> */
.L_x_12336:
[----:B------:R-:W-:Y:S05]  /*10860*/  BSYNC B1 ;  /* 0x0000000000017941 */ /* 0x000fea0003800000 */
.L_x_12335:
        /* <DEDUP_REMOVED lines=13> */
.L_x_12339:
        /* <DEDUP_REMOVED lines=12> */
.L_x_12342:
[----:B------:R-:W-:-:S07]  /*10a00*/  IMAD.MOV.U32 R74, RZ, RZ, R2 ;  /* 0x000000ffff4a7224 */ /* 0x000fce00078e0002 */
.L_x_12343:
[----:B------:R-:W-:Y:S05]  /*10a10*/  BSYNC B1 ;  /* 0x0000000000017941 */ /* 0x000fea0003800000 */
.L_x_12341:
        /* <DEDUP_REMOVED lines=16> */
.L_x_12347:
[----:B------:R-:W-:Y:S05]  /*10b20*/  BSYNC B2 ;  /* 0x0000000000027941 */ /* 0x000fea0003800000 */
.L_x_12346:
        /* <DEDUP_REMOVED lines=44> */
.L_x_12345:
[----:B------:R-:W-:Y:S05]  /*10df0*/  BSYNC B1 ;  /* 0x0000000000017941 */ /* 0x000fea0003800000 */
.L_x_12344:
        /* <DEDUP_REMOVED lines=10> */
.L_x_12340:
        /* <DEDUP_REMOVED lines=12> */
.L_x_12349:
[----:B------:R-:W-:-:S07]  /*10f60*/  MOV R74, R2 ;  /* 0x00000002004a7202 */ /* 0x000fce0000000f00 */
.L_x_12350:
[----:B------:R-:W-:Y:S05]  /*10f70*/  BSYNC B1 ;  /* 0x0000000000017941 */ /* 0x000fea0003800000 */
.L_x_12348:
        /* <DEDUP_REMOVED lines=16> */
.L_x_12354:
[----:B------:R-:W-:Y:S05]  /*11080*/  BSYNC B2 ;  /* 0x0000000000027941 */ /* 0x000fea0003800000 */
.L_x_12353:
        /* <DEDUP_REMOVED lines=44> */
.L_x_12352:
[----:B------:R-:W-:Y:S05]  /*11350*/  BSYNC B1 ;  /* 0x0000000000017941 */ /* 0x000fea0003800000 */
.L_x_12351:
        /* <DEDUP_REMOVED lines=13> */
.L_x_12355:
        /* <DEDUP_REMOVED lines=12> */
.L_x_12358:
[----:B------:R-:W-:-:S07]  /*114f0*/  IMAD.MOV.U32 R86, RZ, RZ, R2 ;  /* 0x000000ffff567224 */ /* 0x000fce00078e0002 */
.L_x_12359:
[----:B------:R-:W-:Y:S05]  /*11500*/  BSYNC B1 ;  /* 0x0000000000017941 */ /* 0x000fea0003800000 */
.L_x_12357:
        /* <DEDUP_REMOVED lines=16> */
.L_x_12363:
[----:B------:R-:W-:Y:S05]  /*11610*/  BSYNC B2 ;  /* 0x0000000000027941 */ /* 0x000fea0003800000 */
.L_x_12362:
        /* <DEDUP_REMOVED lines=44> */
.L_x_12361:
[----:B------:R-:W-:Y:S05]  /*118e0*/  BSYNC B1 ;  /* 0x0000000000017941 */ /* 0x000fea0003800000 */
.L_x_12360:
        /* <DEDUP_REMOVED lines=10> */
.L_x_12356:
[----:B------:R-:W-:Y:S01]  /*11990*/  FADD.FTZ R72, RZ, R76 ;  /* 0x0000004cff487221 */ /* 0x000fe20000010000 */
[----:B------:R-:W-:Y:S01]  /*119a0*/  SEL R94, RZ, 0x10000, P4 ;  /* 0x00010000ff5e7807 */ /* 0x000fe20002000000 */
[----:B------:R-:W-:Y:S01]  /*119b0*/  IMAD.WIDE.U32 R90, R101, 0x10, R90 ;  /* 0x00000010655a7825 */ /* 0x000fe200078e005a */
[----:B------:R-:W-:-:S03]  /*119c0*/  SEL R75, RZ, 0x1000000, P5 ;  /* 0x01000000ff4b7807 */ /* 0x000fc60002800000 */
[----:B------:R-:W-:Y:S01]  /*119d0*/  FADD.FTZ R72, R72, R79 ;  /* 0x0000004f48487221 */ /* 0x000fe20000010000 */
[----:B------:R-:W-:Y:S01]  /*119e0*/  ISETP.NE.AND P4, PT, R120, RZ, PT ;  /* 0x000000ff7800720c */ /* 0x000fe20003f85270 */
[----:B------:R-:W-:Y:S01]  /*119f0*/  IMAD.WIDE.U32 R82, R101, 0x8, R82 ;  /* 0x0000000865527825 */ /* 0x000fe200078e0052 */
[----:B------:R-:W-:-:S03]  /*11a00*/  SEL R95, RZ, 0x100, P3 ;  /* 0x00000100ff5f7807 */ /* 0x000fc60001800000 */
[----:B------:R-:W-:Y:S01]  /*11a10*/  FADD.FTZ R73, R72, R77 ;  /* 0x0000004d48497221 */ /* 0x000fe20000010000 */
[----:B------:R-:W-:Y:S02]  /*11a20*/  SEL R74, RZ, 0x1, P4 ;  /* 0x00000001ff4a7807 */ /* 0x000fe40002000000 */
[----:B------:R-:W-:Y:S01]  /*11a30*/  LOP3.LUT R95, R95, R75, R94, 0xfe, !PT ;  /* 0x0000004b5f5f7212 */ /* 0x000fe200078efe5e */
[----:B------:R-:W-:Y:S01]  /*11a40*/  FADD.FTZ R73, R73, R88 ;  /* 0x0000005849497221 */ /* 0x000fe20000010000 */
[----:B------:R-:W-:Y:S01]  /*11a50*/  ISETP.NE.AND P6, PT, R118, RZ, PT ;  /* 0x000000ff7600720c */ /* 0x000fe20003fc5270 */
[----:B------:R-:W-:Y:S01]  /*11a60*/  IMAD.WIDE.U32 R74, R74, 0x1000000, RZ ;  /* 0x010000004a4a7825 */ /* 0x000fe200078e00ff */
[----:B------:R-:W-:-:S03]  /*11a70*/  ISETP.NE.AND P2, PT, R117, RZ, PT ;  /* 0x000000ff7500720c */ /* 0x000fc60003f45270 */
[----:B------:R-:W-:Y:S01]  /*11a80*/  FADD.FTZ R72, R73, R78 ;  /* 0x0000004e49487221 */ /* 0x000fe20000010000 */
[----:B------:R-:W-:Y:S02]  /*11a90*/  ISETP.NE.AND P5, PT, R119, RZ, PT ;  /* 0x000000ff7700720c */ /* 0x000fe40003fa5270 */
[----:B------:R-:W-:Y:S01]  /*11aa0*/  ISETP.NE.AND P1, PT, R116, RZ, PT ;  /* 0x000000ff7400720c */ /* 0x000fe20003f25270 */
        /* <DEDUP_REMOVED lines=18> */
[----:B------:R-:W-:-:S03]  /*11bd0*/  IMAD.WIDE.U32 R94, R94, 0x100, RZ ;  /* 0x000001005e5e7825 */ /* 0x000fc600078e00ff */
[----:B------:R-:W-:Y:S01]  /*11be0*/  LOP3.LUT R94, R94, R74, R72, 0xfe, !PT ;  /* 0x0000004a5e5e7212 */ /* 0x000fe200078efe48 */
[----:B------:R-:W-:Y:S01]  /*11bf0*/  FADD.FTZ R72, R75, R108 ;  /* 0x0000006c4b487221 */ /* 0x000fe20000010000 */
[----:B------:R-:W-:Y:S02]  /*11c00*/  LOP3.LUT R95, R95, R93, R73, 0xfe, !PT ;  /* 0x0000005d5f5f7212 */ /* 0x000fe400078efe49 */
[----:B------:R-:W-:Y:S01]  /*11c10*/  F2FP.F16.F32.PACK_AB R75, R97, R114 ;  /* 0x00000072614b723e */ /* 0x000fe200000000ff */
[----:B------:R-:W-:Y:S01]  /*11c20*/  FADD.FTZ R93, R72, R111 ;  /* 0x0000006f485d7221 */ /* 0x000fe20000010000 */
[----:B------:R-:W-:Y:S02]  /*11c30*/  F2FP.F16.F32.PACK_AB R74, R115, R112 ;  /* 0x00000070734a723e */ /* 0x000fe400000000ff */
[----:B------:R-:W-:Y:S01]  /*11c40*/  F2FP.F16.F32.PACK_AB R73, R113, R110 ;  /* 0x0000006e7149723e */ /* 0x000fe200000000ff */
[----:B------:R-:W-:Y:S01]  /*11c50*/  FADD.FTZ R98, R93, R110 ;  /* 0x0000006e5d627221 */ /* 0x000fe20000010000 */
[----:B------:R-:W-:-:S02]  /*11c60*/  F2FP.F16.F32.PACK_AB R72, R111, R108 ;  /* 0x0000006c6f48723e */ /* 0x000fc400000000ff */
[----:B------:R-:W-:Y:S01]  /*11c70*/  LOP3.LUT R94, R94, R99, RZ, 0xfc, !PT ;  /* 0x000000635e5e7212 */ /* 0x000fe200078efcff */
        /* <DEDUP_REMOVED lines=27> */
.L_x_12364:
        /* <DEDUP_REMOVED lines=72> */
.L_x_12378:
        /* <DEDUP_REMOVED lines=34> */
[C---:B------:R-:W-:Y:S01]  /*124d0*/  FMUL.FTZ R82, R93.reuse, R79 ;  /* 0x0000004f5d527220 */ /* 0x040fe20000410000 */
[----:B------:R-:W-:Y:S01]  /*124e0*/  FMUL.FTZ R79, R93, R100 ;  /* 0x000000645d4f7220 */ /* 0x000fe20000410000 */
[----:B-1----:R-:W-:-:S04]  /*124f0*/  @!P1 IMAD.WIDE R72, R10, 0x4, R72 ;  /* 0x000000040a489825 */ /* 0x002fc800078e0248 */
[----:B------:R-:W-:Y:S01]  /*12500*/  FFMA.FTZ R100, R47, R92, R23 ;  /* 0x0000005c2f647223 */ /* 0x000fe20000010017 */
[C---:B------:R-:W-:Y:S01]  /*12510*/  FADD.FTZ R116, -R90.reuse, R109 ;  /* 0x0000006d5a747221 */ /* 0x040fe20000010100 */
        /* <DEDUP_REMOVED lines=8> */
[----:B------:R0:W-:Y:S01]  /*125a0*/  @!P1 STG.E desc[UR4][R74.64], R83 ;  /* 0x000000534a009986 */ /* 0x0001e2000c101904 */
        /* <DEDUP_REMOVED lines=20> */
[----:B---3--:R-:W-:Y:S01]  /*126f0*/  IMAD.WIDE.U32 R88, R89, 0x10, R76 ;  /* 0x0000001059587825 */ /* 0x008fe200078e004c */
[----:B------:R-:W0:Y:S03]  /*12700*/  LDC.64 R92, c[0x0][0x210] ;  /* 0x00008400ff5c7b82 */ /* 0x000e260000000a00 */
        /* <DEDUP_REMOVED lines=22> */
[----:B------:R-:W-:Y:S01]  /*12870*/  F2FP.F16.F32.PACK_AB R77, R94, R77 ;  /* 0x0000004d5e4d723e */ /* 0x000fe200000000ff */
[----:B------:R-:W-:Y:S01]  /*12880*/  FFMA.FTZ R97, R61, R108, R37 ;  /* 0x0000006c3d617223 */ /* 0x000fe20000010025 */
[----:B------:R-:W-:Y:S01]  /*12890*/  FFMA.FTZ R87, R56, R81, R32 ;  /* 0x0000005138577223 */ /* 0x000fe20000010020 */
[----:B------:R-:W-:Y:S01]  /*128a0*/  FFMA.FTZ R118, R57, R118, R33 ;  /* 0x0000007639767223 */ /* 0x000fe20000010021 */
[----:B------:R-:W-:Y:S01]  /*128b0*/  LEA R94, P2, R101, UR12, 0x4 ;  /* 0x0000000c655e7c11 */ /* 0x000fe2000f8420ff */
[----:B0-----:R-:W-:Y:S01]  /*128c0*/  IMAD R10, R92, 0x4, R10 ;  /* 0x000000045c0a7824 */ /* 0x001fe200078e020a */
[----:B------:R-:W-:-:S02]  /*128d0*/  F2FP.F16.F32.PACK_AB R76, R91, R76 ;  /* 0x0000004c5b4c723e */ /* 0x000fc400000000ff */
[----:B------:R-:W-:Y:S02]  /*128e0*/  F2FP.F16.F32.PACK_AB R75, R100, R75 ;  /* 0x0000004b644b723e */ /* 0x000fe400000000ff */
[----:B------:R-:W-:Y:S02]  /*128f0*/  F2FP.F16.F32.PACK_AB R74, R99, R74 ;  /* 0x0000004a634a723e */ /* 0x000fe400000000ff */
[----:B------:R-:W-:Y:S02]  /*12900*/  LEA.HI.X R91, R80, UR13, RZ, 0x4, P1 ;  /* 0x0000000d505b7c11 */ /* 0x000fe400088f24ff */
[----:B------:R-:W-:Y:S02]  /*12910*/  F2FP.F16.F32.PACK_AB R79, R116, R79 ;  /* 0x0000004f744f723e */ /* 0x000fe400000000ff */
[----:B------:R-:W-:Y:S01]  /*12920*/  F2FP.F16.F32.PACK_AB R81, R110, R95 ;  /* 0x0000005f6e51723e */ /* 0x000fe200000000ff */
[----:B------:R0:W-:Y:S01]  /*12930*/  STG.E.128 desc[UR4][R90.64], R72 ;  /* 0x000000485a007986 */ /* 0x0001e2000c101d04 */
[----:B------:R-:W-:-:S02]  /*12940*/  F2FP.F16.F32.PACK_AB R82, R97, R82 ;  /* 0x000000526152723e */ /* 0x000fc400000000ff */
[----:B------:R-:W-:Y:S01]  /*12950*/  LEA.HI.X R95, R101, UR13, RZ, 0x4, P2 ;  /* 0x0000000d655f7c11 */ /* 0x000fe200090f24ff */
[----:B------:R0:W-:Y:S01]  /*12960*/  STG.E.128 desc[UR4][R88.64], R76 ;  /* 0x0000004c58007986 */ /* 0x0001e2000c101d04 */
[----:B------:R-:W-:Y:S02]  /*12970*/  F2FP.F16.F32.PACK_AB R80, R118, R87 ;  /* 0x000000577650723e */ /* 0x000fe400000000ff */
[----:B------:R-:W-:-:S03]  /*12980*/  ISETP.GE.AND P1, PT, R10, R93, PT ;  /* 0x0000005d0a00720c */ /* 0x000fc60003f26270 */
[----:B------:R0:W-:Y:S10]  /*12990*/  STG.E.128 desc[UR4][R94.64], R80 ;  /* 0x000000505e007986 */ /* 0x0001f4000c101d04 */
[----:B------:R-:W-:Y:S05]  /*129a0*/  @!P1 BRA `(.L_x_12366) ;  /* 0xfffffedc00cc9947 */ /* 0x000fea000383ffff */
[----:B------:R-:W-:Y:S05]  /*129b0*/  BSYNC B0 ;  /* 0x0000000000007941 */ /* 0x000fea0003800000 */
.L_x_11977:
[----:B------:R-:W-:Y:S05]  /*129c0*/  EXIT ;  /* 0x000000000000794d */ /* 0x000fea0003800000 */
.L_x_12365:
        /* <DEDUP_REMOVED lines=8> */
.L_x_12368:
[----:B------:R-:W-:Y:S05]  /*12a50*/  BSYNC B1 ;  /* 0x0000000000017941 */ /* 0x000fea0003800000 */
.L_x_12367:
        /* <DEDUP_REMOVED lines=9> */
.L_x_12369:
[----:B------:R-:W-:Y:S02]  /*12af0*/  IMAD.MOV.U32 R99, RZ, RZ, 0x4 ;  /* 0x00000004ff637424 */ /* 0x000fe400078e00ff */
[----:B------:R-:W-:-:S04]  /*12b00*/  IMAD.MOV.U32 R73, RZ, RZ, R93 ;  /* 0x000000ffff497224 */ /* 0x000fc800078e005d */
[----:B------:R-:W-:-:S05]  /*12b10*/  FADD.FTZ R75, R74, R73 ;  /* 0x000000494a4b7221 */ /* 0x000fca0000010000 */
[----:B------:R-:W-:-:S07]  /*12b20*/  MOV R95, R75 ;  /* 0x0000004b005f7202 */ /* 0x000fce0000000f00 */
[----:B------:R-:W-:Y:S05]  /*12b30*/  WARPSYNC.COLLECTIVE R94, `(.L_x_12370) ;  /* 0x000000005e087348 */ /* 0x000fea0003c00000 */
[----:B------:R0:W1:Y:S02]  /*12b40*/  SHFL.BFLY P2, R93, R95, R99, R116 ;  /* 0x0c0000635f5d7389 */ /* 0x0000640000040074 */
[----:B01----:R-:W-:Y:S01]  /*12b50*/  ENDCOLLECTIVE ;  /* 0x000000000000791b */ /* 0x003fe20003800000 */
.L_x_12370:
[----:B------:R-:W-:Y:S01]  /*12b60*/  HFMA2.MMA R99, -RZ, RZ, 0, 4.76837158203125e-07 ;  /* 0x00000008ff637435 */ /* 0x000fe200000001ff */
[----:B------:R-:W-:-:S05]  /*12b70*/  MOV R72, R93 ;  /* 0x0000005d00487202 */ /* 0x000fca0000000f00 */
[----:B------:R-:W-:-:S04]  /*12b80*/  FADD.FTZ R82, R75, R72 ;  /* 0x000000484b527221 */ /* 0x000fc80000010000 */
[----:B------:R-:W-:-:S07]  /*12b90*/  IMAD.MOV.U32 R95, RZ, RZ, R82 ;  /* 0x000000ffff5f7224 */ /* 0x000fce00078e0052 */
[----:B------:R-:W-:Y:S05]  /*12ba0*/  WARPSYNC.COLLECTIVE R94, `(.L_x_12371) ;  /* 0x000000005e087348 */ /* 0x000fea0003c00000 */
[----:B------:R0:W1:Y:S02]  /*12bb0*/  SHFL.BFLY P2, R93, R95, R99, R116 ;  /* 0x0c0000635f5d7389 */ /* 0x0000640000040074 */
[----:B01----:R-:W-:Y:S01]  /*12bc0*/  ENDCOLLECTIVE ;  /* 0x000000000000791b */ /* 0x003fe20003800000 */
.L_x_12371:
        /* <DEDUP_REMOVED lines=8> */
.L_x_12372:
        /* <DEDUP_REMOVED lines=56> */
.L_x_12373:
[----:B------:R-:W-:Y:S02]  /*12fd0*/  IMAD.MOV.U32 R99, RZ, RZ, 0x2 ;  /* 0x00000002ff637424 */ /* 0x000fe400078e00ff */
[----:B------:R-:W-:-:S04]  /*12fe0*/  IMAD.MOV.U32 R75, RZ, RZ, R93 ;  /* 0x000000ffff4b7224 */ /* 0x000fc800078e005d */
[----:B------:R-:W-:-:S05]  /*12ff0*/  FADD.FTZ R75, R72, R75 ;  /* 0x0000004b484b7221 */ /* 0x000fca0000010000 */
[----:B------:R-:W-:-:S07]  /*13000*/  MOV R95, R75 ;  /* 0x0000004b005f7202 */ /* 0x000fce0000000f00 */
[----:B------:R-:W-:Y:S05]  /*13010*/  WARPSYNC.COLLECTIVE R94, `(.L_x_12374) ;  /* 0x000000005e087348 */ /* 0x000fea0003c00000 */
[----:B------:R0:W1:Y:S02]  /*13020*/  SHFL.BFLY P2, R93, R95, R99, R116 ;  /* 0x0c0000635f5d7389 */ /* 0x0000640000040074 */
[----:B01----:R-:W-:Y:S01]  /*13030*/  ENDCOLLECTIVE ;  /* 0x000000000000791b */ /* 0x003fe20003800000 */
.L_x_12374:
[----:B------:R-:W-:Y:S01]  /*13040*/  HFMA2.MMA R99, -RZ, RZ, 0, 2.384185791015625e-07 ;  /* 0x00000004ff637435 */ /* 0x000fe200000001ff */
[----:B------:R-:W-:-:S05]  /*13050*/  MOV R74, R93 ;  /* 0x0000005d004a7202 */ /* 0x000fca0000000f00 */
[----:B------:R-:W-:-:S04]  /*13060*/  FADD.FTZ R74, R75, R74 ;  /* 0x0000004a4b4a7221 */ /* 0x000fc80000010000 */
[----:B------:R-:W-:-:S07]  /*13070*/  IMAD.MOV.U32 R95, RZ, RZ, R74 ;  /* 0x000000ffff5f7224 */ /* 0x000fce00078e004a */
[----:B------:R-:W-:Y:S05]  /*13080*/  WARPSYNC.COLLECTIVE R94, `(.L_x_12375) ;  /* 0x000000005e087348 */ /* 0x000fea0003c00000 */
[----:B------:R0:W1:Y:S02]  /*13090*/  SHFL.BFLY P2, R93, R95, R99, R116 ;  /* 0x0c0000635f5d7389 */ /* 0x0000640000040074 */
[----:B01----:R-:W-:Y:S01]  /*130a0*/  ENDCOLLECTIVE ;  /* 0x000000000000791b */ /* 0x003fe20003800000 */
.L_x_12375:
[----:B------:R-:W-:Y:S02]  /*130b0*/  IMAD.MOV.U32 R99, RZ, RZ, 0x8 ;  /* 0x00000008ff637424 */ /* 0x000fe400078e00ff */
[----:B------:R-:W-:-:S04]  /*130c0*/  IMAD.MOV.U32 R91, RZ, RZ, R93 ;  /* 0x000000ffff5b7224 */ /* 0x000fc800078e005d */
[----:B------:R-:W-:-:S05]  /*130d0*/  FADD.FTZ R91, R74, R91 ;  /* 0x0000005b4a5b7221 */ /* 0x000fca0000010000 */
[----:B------:R-:W-:-:S07]  /*130e0*/  MOV R95, R91 ;  /* 0x0000005b005f7202 */ /* 0x000fce0000000f00 */
[----:B------:R-:W-:Y:S05]  /*130f0*/  WARPSYNC.COLLECTIVE R94, `(.L_x_12376) ;  /* 0x000000005e087348 */ /* 0x000fea0003c00000 */
[----:B------:R0:W1:Y:S02]  /*13100*/  SHFL.BFLY P2, R93, R95, R99, R116 ;  /* 0x0c0000635f5d7389 */ /* 0x0000640000040074 */
[----:B01----:R-:W-:Y:S01]  /*13110*/  ENDCOLLECTIVE ;  /* 0x000000000000791b */ /* 0x003fe20003800000 */
.L_x_12376:
[----:B------:R-:W-:Y:S01]  /*13120*/  HFMA2.MMA R99, -RZ, RZ, 0, 9.5367431640625e-07 ;  /* 0x00000010ff637435 */ /* 0x000fe200000001ff */
[----:B------:R-:W-:-:S05]  /*13130*/  MOV R82, R93 ;  /* 0x0000005d00527202 */ /* 0x000fca0000000f00 */
[----:B------:R-:W-:-:S04]  /*13140*/  FADD.FTZ R82, R91, R82 ;  /* 0x000000525b527221 */ /* 0x000fc80000010000 */
[----:B------:R-:W-:-:S07]  /*13150*/  IMAD.MOV.U32 R95, RZ, RZ, R82 ;  /* 0x000000ffff5f7224 */ /* 0x000fce00078e0052 */
[----:B------:R-:W-:Y:S05]  /*13160*/  WARPSYNC.COLLECTIVE R94, `(.L_x_12377) ;  /* 0x000000005e087348 */ /* 0x000fea0003c00000 */
[----:B------:R0:W1:Y:S02]  /*13170*/  SHFL.BFLY P2, R93, R95, R99, R116 ;  /* 0x0c0000635f5d7389 */ /* 0x0000640000040074 */
[----:B01----:R-:W-:Y:S01]  /*13180*/  ENDCOLLECTIVE ;  /* 0x000000000000791b */ /* 0x003fe20003800000 */
.L_x_12377:
[----:B------:R-:W-:Y:S05]  /*13190*/  BRA `(.L_x_12378) ;  /* 0xfffffff000447947 */ /* 0x000fea000383ffff */
.L_x_12379:
        /* <DEDUP_REMOVED lines=14> */
.L_x_20720:


//--------------------- .text._ZN10layer_norm31ln_parallel_residual_fwd_kernelINS_13Kernel_traitsI6__halfS2_fS2_fjLj768ELj1ELj4ELj1ELj16ENS_18Kernel_traits_baseILj768ES2_S2_fS2_fjLj128EEEEELb0ELb0ELb0EEEvNS_9FwdParamsE --------------------------
	.section	.text._ZN10layer_norm31ln_parallel_residual_fwd_kernelINS_13Kernel_traitsI6__halfS2_fS2_fjLj768ELj1ELj4ELj1ELj16ENS_18Kernel_traits_baseILj768ES2_S2_fS2_fjLj128EEEEELb0ELb0ELb0EEEvNS_9FwdParamsE,"ax",@progbits
	.align	128
        .global         _ZN10layer_norm31ln_parallel_residual_fwd_kernelINS_13Kernel_traitsI6__halfS2_fS2_fjLj768ELj1ELj4ELj1ELj16ENS_18Kernel_traits_baseILj768ES2_S2_fS2_fjLj128EEEEELb0ELb0ELb0EEEvNS_9FwdParamsE
        .type           _ZN10layer_norm31ln_parallel_residual_fwd_kernelINS_13Kernel_traitsI6__halfS2_fS2_fjLj768ELj1ELj4ELj1ELj16ENS_18Kernel_traits_baseILj768ES2_S2_fS2_fjLj128EEEEELb0ELb0ELb0EEEvNS_9FwdParamsE,@function
        .size           _ZN10layer_norm31ln_parallel_residual_fwd_kernelINS_13Kernel_traitsI6__halfS2_fS2_fjLj768ELj1ELj4ELj1ELj16ENS_18Kernel_traits_baseILj768ES2_S2_fS2_fjLj128EEEEELb0ELb0ELb0EEEvNS_9FwdParamsE,(.L_x_20721 - _ZN10layer_norm31ln_parallel_residual_fwd_kernelINS_13Kernel_traitsI6__halfS2_fS2_fjLj768ELj1ELj4ELj1ELj16ENS_18Kernel_traits_baseILj768ES2_S2_fS2_fjLj128EEEEELb0ELb0ELb0EEEvNS_9FwdParamsE)
        .other          _ZN10layer_norm31ln_parallel_residual_fwd_kernelINS_13Kernel_traitsI6__halfS2_fS2_fjLj768ELj1ELj4ELj1ELj16ENS_18Kernel_traits_baseILj768ES2_S2_fS2_fjLj128EEEEELb0ELb0ELb0EEEvNS_9FwdParamsE,@"STO_CUDA_ENTRY STV_DEFAULT"
_ZN10layer_norm31ln_parallel_residual_fwd_kernelINS_13Kernel_traitsI6__halfS2_fS2_fjLj768ELj1ELj4ELj1ELj16ENS_18Kernel_traits_baseILj768ES2_S2_fS2_fjLj128EEEEELb0ELb0ELb0EEEvNS_9FwdParamsE:
.text._ZN10layer_norm31ln_parallel_residual_fwd_kernelINS_13Kernel_traitsI6__halfS2_fS2_fjLj768ELj1ELj4ELj1ELj16ENS_18Kernel_traits_baseILj768ES2_S2_fS2_fjLj128EEEEELb0ELb0ELb0EEEvNS_9FwdParamsE:
        /* <DEDUP_REMOVED lines=44> */
.L_x_12381:
[----:B------:R-:W-:Y:S05]  /*02c0*/  BSYNC B0 ;  /* 0x0000000000007941 */ /* 0x000fea0003800000 */
.L_x_12380:
        /* <DEDUP_REMOVED lines=28> */
.L_x_12383:
[----:B------:R-:W-:Y:S05]  /*0490*/  BSYNC B0 ;  /* 0x0000000000007941 */ /* 0x000fea0003800000 */
.L_x_12382:
        /* <DEDUP_REMOVED lines=27> */
.L_x_12385:
[----:B------:R-:W-:Y:S05]  /*0650*/  BSYNC B0 ;  /* 0x0000000000007941 */ /* 0x000fea0003800000 */
.L_x_12384:
[----:B------:R-:W-:Y:S02]  /*0660*/  ULDC UR6, c[0x0][0x214] ;  /* 0x0000850000067ab9 */ /* 0x000fe40000000800 */
[----:B------:R-:W-:-:S13]  /*0670*/  ISETP.GE.AND P3, PT, R142, UR6, PT ;  /* 0x000000068e007c0c */ /* 0x000fda000bf66270 */
[----:B------:R-:W-:Y:S05]  /*0680*/  @P3 EXIT ;  /* 0x000000000000394d */ /* 0x000fea0003800000 */
        /* <DEDUP_REMOVED lines=103> */
[----:B------:R-:W-:-:S07]  /*0d00*/  HADD2.F32 R143, -RZ, R47.H1_H1 ;  /* 0x3000002fff8f7230 */ /* 0x000fce0000004100 */
.L_x_12447:
        /* <DEDUP_REMOVED lines=22> */
[----:B------:R-:W-:Y:S01]  /*0e70*/  ISETP.NE.AND.EX P4, PT, RZ, UR7, PT, P4 ;  /* 0x00000007ff007c0c */ /* 0x000fe2000bf85340 */
[----:B--2---:R-:W-:-:S12]  /*0e80*/  HADD2.F32 R44, -RZ, R48.H0_H0 ;  /* 0x20000030ff2c7230 */ /* 0x004fd80000004100 */
[----:B0-----:R-:W-:Y:S05]  /*0e90*/  @P4 BRA `(.L_x_12388) ;  /* 0x00000000000c4947 */ /* 0x001fea0003800000 */
[----:B------:R-:W-:Y:S05]  /*0ea0*/  @!P3 BRA `(.L_x_12389) ;  /* 0x000000000014b947 */ /* 0x000fea0003800000 */
[----:B-----5:R-:W-:Y:S01]  /*0eb0*/  FADD.FTZ R44, R36, R44 ;  /* 0x0000002c242c7221 */ /* 0x020fe20000010000 */
[----:B------:R-:W-:Y:S06]  /*0ec0*/  BRA `(.L_x_12389) ;  /* 0x00000000000c7947 */ /* 0x000fec0003800000 */
.L_x_12388:
[----:B-----5:R-:W-:-:S05]  /*0ed0*/  HADD2.F32 R45, -RZ, R32.H0_H0 ;  /* 0x20000020ff2d7230 */ /* 0x020fca0000004100 */
[----:B------:R-:W-:-:S04]  /*0ee0*/  FADD.FTZ R44, R45, R44 ;  /* 0x0000002c2d2c7221 */ /* 0x000fc80000010000 */
[----:B------:R-:W-:-:S07]  /*0ef0*/  @P3 FADD.FTZ R44, R36, R44 ;  /* 0x0000002c242c3221 */ /* 0x000fce0000010000 */
.L_x_12389:
[----:B------:R-:W-:Y:S01]  /*0f00*/  HADD2.F32 R45, -RZ, R48.H1_H1 ;  /* 0x30000030ff2d7230 */ /* 0x000fe20000004100 */
[----:B------:R-:W-:Y:S06]  /*0f10*/  @P4 BRA `(.L_x_12390) ;  /* 0x00000000000c4947 */ /* 0x000fec0003800000 */
[----:B------:R-:W-:Y:S05]  /*0f20*/  @!P3 BRA `(.L_x_12391) ;  /* 0x000000000014b947 */ /* 0x000fea0003800000 */
[----:B-----5:R-:W-:Y:S01]  /*0f30*/  FADD.FTZ R45, R37, R45 ;  /* 0x0000002d252d7221 */ /* 0x020fe20000010000 */
[----:B------:R-:W-:Y:S06]  /*0f40*/  BRA `(.L_x_12391) ;  /* 0x00000000000c7947 */ /* 0x000fec0003800000 */
.L_x_12390:
[----:B-----5:R-:W-:-:S05]  /*0f50*/  HADD2.F32 R46, -RZ, R32.H1_H1 ;  /* 0x30000020ff2e7230 */ /* 0x020fca0000004100 */
[----:B------:R-:W-:-:S04]  /*0f60*/  FADD.FTZ R45, R46, R45 ;  /* 0x0000002d2e2d7221 */ /* 0x000fc80000010000 */
[----:B------:R-:W-:-:S07]  /*0f70*/  @P3 FADD.FTZ R45, R37, R45 ;  /* 0x0000002d252d3221 */ /* 0x000fce0000010000 */
.L_x_12391:
[----:B------:R-:W-:Y:S01]  /*0f80*/  HADD2.F32 R46, -RZ, R49.H0_H0 ;  /* 0x20000031ff2e7230 */ /* 0x000fe20000004100 */
[----:B------:R-:W-:Y:S06]  /*0f90*/  @P4 BRA `(.L_x_12392) ;  /* 0x00000000000c4947 */ /* 0x000fec0003800000 */
[----:B------:R-:W-:Y:S05]  /*0fa0*/  @!P3 BRA `(.L_x_12393) ;  /* 0x000000000014b947 */ /* 0x000fea0003800000 */
[----:B-----5:R-:W-:Y:S01]  /*0fb0*/  FADD.FTZ R46, R38, R46 ;  /* 0x0000002e262e7221 */ /* 0x020fe20000010000 */
[----:B------:R-:W-:Y:S06]  /*0fc0*/  BRA `(.L_x_12393) ;  /* 0x00000000000c7947 */ /* 0x000fec0003800000 */
.L_x_12392:
[----:B-----5:R-:W-:-:S05]  /*0fd0*/  HADD2.F32 R47, -RZ, R33.H0_H0 ;  /* 0x20000021ff2f7230 */ /* 0x020fca0000004100 */
[----:B------:R-:W-:-:S04]  /*0fe0*/  FADD.FTZ R46, R47, R46 ;  /* 0x0000002e2f2e7221 */ /* 0x000fc80000010000 */
[----:B------:R-:W-:-:S07]  /*0ff0*/  @P3 FADD.FTZ R46, R38, R46 ;  /* 0x0000002e262e3221 */ /* 0x000fce0000010000 */
.L_x_12393:
[----:B------:R-:W-:Y:S01]  /*1000*/  HADD2.F32 R47, -RZ, R49.H1_H1 ;  /* 0x30000031ff2f7230 */ /* 0x000fe20000004100 */
[----:B------:R-:W-:Y:S06]  /*1010*/  @P4 BRA `(.L_x_12394) ;  /* 0x00000000000c4947 */ /* 0x000fec0003800000 */
[----:B------:R-:W-:Y:S05]  /*1020*/  @!P3 BRA `(.L_x_12395) ;  /* 0x000000000014b947 */ /* 0x000fea0003800000 */
[----:B-----5:R-:W-:Y:S01]  /*1030*/  FADD.FTZ R47, R39, R47 ;  /* 0x0000002f272f7221 */ /* 0x020fe20000010000 */
[----:B------:R-:W-:Y:S06]  /*1040*/  BRA `(.L_x_12395) ;  /* 0x00000000000c7947 */ /* 0x000fec0003800000 */
.L_x_12394:
[----:B-----5:R-:W-:-:S05]  /*1050*/  HADD2.F32 R48, -RZ, R33.H1_H1 ;  /* 0x30000021ff307230 */ /* 0x020fca0000004100 */
[----:B------:R-:W-:-:S04]  /*1060*/  FADD.FTZ R47, R48, R47 ;  /* 0x0000002f302f7221 */ /* 0x000fc80000010000 */
[----:B------:R-:W-:-:S07]  /*1070*/  @P3 FADD.FTZ R47, R39, R47 ;  /* 0x0000002f272f3221 */ /* 0x000fce0000010000 */
.L_x_12395:
[----:B------:R-:W-:Y:S01]  /*1080*/  HADD2.F32 R48, -RZ, R50.H0_H0 ;  /* 0x20000032ff307230 */ /* 0x000fe20000004100 */
[----:B------:R-:W-:Y:S06]  /*1090*/  @P4 BRA `(.L_x_12396) ;  /* 0x00000000000c4947 */ /* 0x000fec0003800000 */
[----:B------:R-:W-:Y:S05]  /*10a0*/  @!P3 BRA `(.L_x_12397) ;  /* 0x000000000014b947 */ /* 0x000fea0003800000 */
[----:B-----5:R-:W-:Y:S01]  /*10b0*/  FADD.FTZ R48, R40, R48 ;  /* 0x0000003028307221 */ /* 0x020fe20000010000 */
[----:B------:R-:W-:Y:S06]  /*10c0*/  BRA `(.L_x_12397) ;  /* 0x00000000000c7947 */ /* 0x000fec0003800000 */
.L_x_12396:
[----:B-----5:R-:W-:-:S05]  /*10d0*/  HADD2.F32 R49, -RZ, R34.H0_H0 ;  /* 0x20000022ff317230 */ /* 0x020fca0000004100 */
[----:B------:R-:W-:-:S04]  /*10e0*/  FADD.FTZ R48, R49, R48 ;  /* 0x0000003031307221 */ /* 0x000fc80000010000 */
[----:B------:R-:W-:-:S07]  /*10f0*/  @P3 FADD.FTZ R48, R40, R48 ;  /* 0x0000003028303221 */ /* 0x000fce0000010000 */
.L_x_12397:
[----:B------:R-:W-:Y:S01]  /*1100*/  HADD2.F32 R49, -RZ, R50.H1_H1 ;  /* 0x30000032ff317230 */ /* 0x000fe20000004100 */
[----:B------:R-:W-:Y:S06]  /*1110*/  @P4 BRA `(.L_x_12398) ;  /* 0x00000000000c4947 */ /* 0x000fec0003800000 */
[----:B------:R-:W-:Y:S05]  /*1120*/  @!P3 BRA `(.L_x_12399) ;  /* 0x000000000014b947 */ /* 0x000fea0003800000 */
[----:B-----5:R-:W-:Y:S01]  /*1130*/  FADD.FTZ R49, R41, R49 ;  /* 0x0000003129317221 */ /* 0x020fe20000010000 */
[----:B------:R-:W-:Y:S06]  /*1140*/  BRA `(.L_x_12399) ;  /* 0x00000000000c7947 */ /* 0x000fec0003800000 */
.L_x_12398:
[----:B-----5:R-:W-:-:S05]  /*1150*/  HADD2.F32 R50, -RZ, R34.H1_H1 ;  /* 0x30000022ff327230 */ /* 0x020fca0000004100 */
[----:B------:R-:W-:-:S04]  /*1160*/  FADD.FTZ R49, R50, R49 ;  /* 0x0000003132317221 */ /* 0x000fc80000010000 */
[----:B------:R-:W-:-:S07]  /*1170*/  @P3 FADD.FTZ R49, R41, R49 ;  /* 0x0000003129313221 */ /* 0x000fce0000010000 */
.L_x_12399:
[----:B------:R-:W-:Y:S01]  /*1180*/  HADD2.F32 R50, -RZ, R51.H0_H0 ;  /* 0x20000033ff327230 */ /* 0x000fe20000004100 */
[----:B------:R-:W-:Y:S06]  /*1190*/  @P4 BRA `(.L_x_12400) ;  /* 0x00000000000c4947 */ /* 0x000fec0003800000 */
[----:B------:R-:W-:Y:S05]  /*11a0*/  @!P3 BRA `(.L_x_12401) ;  /* 0x000000000014b947 */ /* 0x000fea0003800000 */
[----:B-----5:R-:W-:Y:S01]  /*11b0*/  FADD.FTZ R50, R42, R50 ;  /* 0x000000322a327221 */ /* 0x020fe20000010000 */
[----:B------:R-:W-:Y:S06]  /*11c0*/  BRA `(.L_x_12401) ;  /* 0x00000000000c7947 */ /* 0x000fec0003800000 */
.L_x_12400:
[----:B-----5:R-:W-:-:S05]  /*11d0*/  HADD2.F32 R69, -RZ, R35.H0_H0 ;  /* 0x20000023ff457230 */ /* 0x020fca0000004100 */
[----:B------:R-:W-:-:S04]  /*11e0*/  FADD.FTZ R50, R69, R50 ;  /* 0x0000003245327221 */ /* 0x000fc80000010000 */
[----:B------:R-:W-:-:S07]  /*11f0*/  @P3 FADD.FTZ R50, R42, R50 ;  /* 0x000000322a323221 */ /* 0x000fce0000010000 */
.L_x_12401:
[----:B------:R-:W-:Y:S01]  /*1200*/  HADD2.F32 R51, -RZ, R51.H1_H1 ;  /* 0x30000033ff337230 */ /* 0x000fe20000004100 */
[----:B------:R-:W-:Y:S06]  /*1210*/  @P4 BRA `(.L_x_12402) ;  /* 0x00000000000c4947 */ /* 0x000fec0003800000 */
[----:B------:R-:W-:Y:S05]  /*1220*/  @!P3 BRA `(.L_x_12403) ;  /* 0x000000000014b947 */ /* 0x000fea0003800000 */
[----:B-----5:R-:W-:Y:S01]  /*1230*/  FADD.FTZ R51, R43, R51 ;  /* 0x000000332b337221 */ /* 0x020fe20000010000 */
[----:B------:R-:W-:Y:S06]  /*1240*/  BRA `(.L_x_12403) ;  /* 0x00000000000c7947 */ /* 0x000fec0003800000 */
.L_x_12402:
[----:B-----5:R-:W-:-:S05]  /*1250*/  HADD2.F32 R68, -RZ, R35.H1_H1 ;  /* 0x30000023ff447230 */ /* 0x020fca0000004100 */
[----:B------:R-:W-:-:S04]  /*1260*/  FADD.FTZ R51, R68, R51 ;  /* 0x0000003344337221 */ /* 0x000fc80000010000 */
[----:B------:R-:W-:-:S07]  /*1270*/  @P3 FADD.FTZ R51, R43, R51 ;  /* 0x000000332b333221 */ /* 0x000fce0000010000 */
.L_x_12403:
[C---:B------:R-:W-:Y:S02]  /*1280*/  LEA R68, P3, R145.reuse, UR10, 0x5 ;  /* 0x0000000a91447c11 */ /* 0x040fe4000f8628ff */
[C---:B------:R-:W-:Y:S02]  /*1290*/  IADD3 R71, R145.reuse, 0x20, RZ ;  /* 0x0000002091477810 */ /* 0x040fe40007ffe0ff */
[----:B------:R-:W-:-:S05]  /*12a0*/  LEA.HI.X R69, R145, UR11, RZ, 0x5, P3 ;  /* 0x0000000b91457c11 */ /* 0x000fca00098f2cff */
[----:B------:R0:W-:Y:S04]  /*12b0*/  STG.E.128 desc[UR4][R68.64], R44 ;  /* 0x0000002c44007986 */ /* 0x0001e8000c101d04 */
[----:B------:R0:W-:Y:S02]  /*12c0*/  STG.E.128 desc[UR4][R68.64+0x10], R48 ;  /* 0x0000103044007986 */ /* 0x0001e4000c101d04 */
.L_x_12387:
[----:B------:R-:W-:Y:S05]  /*12d0*/  BSYNC B0 ;  /* 0x0000000000007941 */ /* 0x000fea0003800000 */
.L_x_12386:
        /* <DEDUP_REMOVED lines=23> */
.L_x_12406:
[----:B-----5:R-:W-:-:S05]  /*1450*/  HADD2.F32 R53, -RZ, R32.H0_H0 ;  /* 0x20000020ff357230 */ /* 0x020fca0000004100 */
[----:B------:R-:W-:-:S04]  /*1460*/  FADD.FTZ R52, R53, R52 ;  /* 0x0000003435347221 */ /* 0x000fc80000010000 */
[----:B------:R-:W-:-:S07]  /*1470*/  @P3 FADD.FTZ R52, R36, R52 ;  /* 0x0000003424343221 */ /* 0x000fce0000010000 */
.L_x_12407:
[----:B------:R-:W-:Y:S01]  /*1480*/  HADD2.F32 R53, -RZ, R56.H1_H1 ;  /* 0x30000038ff357230 */ /* 0x000fe20000004100 */
[----:B------:R-:W-:Y:S06]  /*1490*/  @P4 BRA `(.L_x_12408) ;  /* 0x00000000000c4947 */ /* 0x000fec0003800000 */
[----:B------:R-:W-:Y:S05]  /*14a0*/  @!P3 BRA `(.L_x_12409) ;  /* 0x000000000014b947 */ /* 0x000fea0003800000 */
[----:B-----5:R-:W-:Y:S01]  /*14b0*/  FADD.FTZ R53, R37, R53 ;  /* 0x0000003525357221 */ /* 0x020fe20000010000 */
[----:B------:R-:W-:Y:S06]  /*14c0*/  BRA `(.L_x_12409) ;  /* 0x00000000000c7947 */ /* 0x000fec0003800000 */
.L_x_12408:
[----:B-----5:R-:W-:-:S05]  /*14d0*/  HADD2.F32 R54, -RZ, R32.H1_H1 ;  /* 0x30000020ff367230 */ /* 0x020fca0000004100 */
[----:B------:R-:W-:-:S04]  /*14e0*/  FADD.FTZ R53, R54, R53 ;  /* 0x0000003536357221 */ /* 0x000fc80000010000 */
[----:B------:R-:W-:-:S07]  /*14f0*/  @P3 FADD.FTZ R53, R37, R53 ;  /* 0x0000003525353221 */ /* 0x000fce0000010000 */
.L_x_12409:
[----:B------:R-:W-:Y:S01]  /*1500*/  HADD2.F32 R54, -RZ, R57.H0_H0 ;  /* 0x20000039ff367230 */ /* 0x000fe20000004100 */
[----:B------:R-:W-:Y:S06]  /*1510*/  @P4 BRA `(.L_x_12410) ;  /* 0x00000000000c4947 */ /* 0x000fec0003800000 */
[----:B------:R-:W-:Y:S05]  /*1520*/  @!P3 BRA `(.L_x_12411) ;  /* 0x000000000014b947 */ /* 0x000fea0003800000 */
[----:B-----5:R-:W-:Y:S01]  /*1530*/  FADD.FTZ R54, R38, R54 ;  /* 0x0000003626367221 */ /* 0x020fe20000010000 */
[----:B------:R-:W-:Y:S06]  /*1540*/  BRA `(.L_x_12411) ;  /* 0x00000000000c7947 */ /* 0x000fec0003800000 */
.L_x_12410:
[----:B-----5:R-:W-:-:S05]  /*1550*/  HADD2.F32 R55, -RZ, R33.H0_H0 ;  /* 0x20000021ff377230 */ /* 0x020fca0000004100 */
[----:B------:R-:W-:-:S04]  /*1560*/  FADD.FTZ R54, R55, R54 ;  /* 0x0000003637367221 */ /* 0x000fc80000010000 */
[----:B------:R-:W-:-:S07]  /*1570*/  @P3 FADD.FTZ R54, R38, R54 ;  /* 0x0000003626363221 */ /* 0x000fce0000010000 */
.L_x_12411:
[----:B------:R-:W-:Y:S01]  /*1580*/  HADD2.F32 R55, -RZ, R57.H1_H1 ;  /* 0x30000039ff377230 */ /* 0x000fe20000004100 */
[----:B------:R-:W-:Y:S06]  /*1590*/  @P4 BRA `(.L_x_12412) ;  /* 0x00000000000c4947 */ /* 0x000fec0003800000 */
[----:B------:R-:W-:Y:S05]  /*15a0*/  @!P3 BRA `(.L_x_12413) ;  /* 0x000000000014b947 */ /* 0x000fea0003800000 */
[----:B-----5:R-:W-:Y:S01]  /*15b0*/  FADD.FTZ R55, R39, R55 ;  /* 0x0000003727377221 */ /* 0x020fe20000010000 */
[----:B------:R-:W-:Y:S06]  /*15c0*/  BRA `(.L_x_12413) ;  /* 0x00000000000c7947 */ /* 0x000fec0003800000 */
.L_x_12412:
[----:B-----5:R-:W-:-:S05]  /*15d0*/  HADD2.F32 R56, -RZ, R33.H1_H1 ;  /* 0x30000021ff387230 */ /* 0x020fca0000004100 */
[----:B------:R-:W-:-:S04]  /*15e0*/  FADD.FTZ R55, R56, R55 ;  /* 0x0000003738377221 */ /* 0x000fc80000010000 */
[----:B------:R-:W-:-:S07]  /*15f0*/  @P3 FADD.FTZ R55, R39, R55 ;  /* 0x0000003727373221 */ /* 0x000fce0000010000 */
.L_x_12413:
[----:B------:R-:W-:Y:S01]  /*1600*/  HADD2.F32 R56, -RZ, R58.H0_H0 ;  /* 0x2000003aff387230 */ /* 0x000fe20000004100 */
[----:B------:R-:W-:Y:S06]  /*1610*/  @P4 BRA `(.L_x_12414) ;  /* 0x00000000000c4947 */ /* 0x000fec0003800000 */
[----:B------:R-:W-:Y:S05]  /*1620*/  @!P3 BRA `(.L_x_12415) ;  /* 0x000000000014b947 */ /* 0x000fea0003800000 */
[----:B-----5:R-:W-:Y:S01]  /*1630*/  FADD.FTZ R56, R40, R56 ;  /* 0x0000003828387221 */ /* 0x020fe20000010000 */
[----:B------:R-:W-:Y:S06]  /*1640*/  BRA `(.L_x_12415) ;  /* 0x00000000000c7947 */ /* 0x000fec0003800000 */
.L_x_12414:
[----:B-----5:R-:W-:-:S05]  /*1650*/  HADD2.F32 R57, -RZ, R34.H0_H0 ;  /* 0x20000022ff397230 */ /* 0x020fca0000004100 */
[----:B------:R-:W-:-:S04]  /*1660*/  FADD.FTZ R56, R57, R56 ;  /* 0x0000003839387221 */ /* 0x000fc80000010000 */
[----:B------:R-:W-:-:S07]  /*1670*/  @P3 FADD.FTZ R56, R40, R56 ;  /* 0x0000003828383221 */ /* 0x000fce0000010000 */
.L_x_12415:
[----:B------:R-:W-:Y:S01]  /*1680*/  HADD2.F32 R57, -RZ, R58.H1_H1 ;  /* 0x3000003aff397230 */ /* 0x000fe20000004100 */
[----:B------:R-:W-:Y:S06]  /*1690*/  @P4 BRA `(.L_x_12416) ;  /* 0x00000000000c4947 */ /* 0x000fec0003800000 */
[----:B------:R-:W-:Y:S05]  /*16a0*/  @!P3 BRA `(.L_x_12417) ;  /* 0x000000000014b947 */ /* 0x000fea0003800000 */
[----:B-----5:R-:W-:Y:S01]  /*16b0*/  FADD.FTZ R57, R41, R57 ;  /* 0x0000003929397221 */ /* 0x020fe20000010000 */
[----:B------:R-:W-:Y:S06]  /*16c0*/  BRA `(.L_x_12417) ;  /* 0x00000000000c7947 */ /* 0x000fec0003800000 */
.L_x_12416:
[----:B-----5:R-:W-:-:S05]  /*16d0*/  HADD2.F32 R58, -RZ, R34.H1_H1 ;  /* 0x30000022ff3a7230 */ /* 0x020fca0000004100 */
[----:B------:R-:W-:-:S04]  /*16e0*/  FADD.FTZ R57, R58, R57 ;  /* 0x000000393a397221 */ /* 0x000fc80000010000 */
[----:B------:R-:W-:-:S07]  /*16f0*/  @P3 FADD.FTZ R57, R41, R57 ;  /* 0x0000003929393221 */ /* 0x000fce0000010000 */
.L_x_12417:
[----:B------:R-:W-:Y:S01]  /*1700*/  HADD2.F32 R58, -RZ, R59.H0_H0 ;  /* 0x2000003bff3a7230 */ /* 0x000fe20000004100 */
[----:B------:R-:W-:Y:S06]  /*1710*/  @P4 BRA `(.L_x_12418) ;  /* 0x00000000000c4947 */ /* 0x000fec0003800000 */
[----:B------:R-:W-:Y:S05]  /*1720*/  @!P3 BRA `(.L_x_12419) ;  /* 0x000000000014b947 */ /* 0x000fea0003800000 */
[----:B-----5:R-:W-:Y:S01]  /*1730*/  FADD.FTZ R58, R42, R58 ;  /* 0x0000003a2a3a7221 */ /* 0x020fe20000010000 */
[----:B------:R-:W-:Y:S06]  /*1740*/  BRA `(.L_x_12419) ;  /* 0x00000000000c7947 */ /* 0x000fec0003800000 */
.L_x_12418:
[----:B-----5:R-:W-:-:S05]  /*1750*/  HADD2.F32 R69, -RZ, R35.H0_H0 ;  /* 0x20000023ff457230 */ /* 0x020fca0000004100 */
[----:B------:R-:W-:-:S04]  /*1760*/  FADD.FTZ R58, R69, R58 ;  /* 0x0000003a453a7221 */ /* 0x000fc80000010000 */
[----:B------:R-:W-:-:S07]  /*1770*/  @P3 FADD.FTZ R58, R42, R58 ;  /* 0x0000003a2a3a3221 */ /* 0x000fce0000010000 */
.L_x_12419:
[----:B------:R-:W-:Y:S01]  /*1780*/  HADD2.F32 R59, -RZ, R59.H1_H1 ;  /* 0x3000003bff3b7230 */ /* 0x000fe20000004100 */
[----:B------:R-:W-:Y:S06]  /*1790*/  @P4 BRA `(.L_x_12420) ;  /* 0x00000000000c4947 */ /* 0x000fec0003800000 */
[----:B------:R-:W-:Y:S05]  /*17a0*/  @!P3 BRA `(.L_x_12421) ;  /* 0x000000000014b947 */ /* 0x000fea0003800000 */
[----:B-----5:R-:W-:Y:S01]  /*17b0*/  FADD.FTZ R59, R43, R59 ;  /* 0x0000003b2b3b7221 */ /* 0x020fe20000010000 */
[----:B------:R-:W-:Y:S06]  /*17c0*/  BRA `(.L_x_12421) ;  /* 0x00000000000c7947 */ /* 0x000fec0003800000 */
.L_x_12420:
[----:B-----5:R-:W-:-:S05]  /*17d0*/  HADD2.F32 R68, -RZ, R35.H1_H1 ;  /* 0x30000023ff447230 */ /* 0x020fca0000004100 */
[----:B------:R-:W-:-:S04]  /*17e0*/  FADD.FTZ R59, R68, R59 ;  /* 0x0000003b443b7221 */ /* 0x000fc80000010000 */
[----:B------:R-:W-:-:S07]  /*17f0*/  @P3 FADD.FTZ R59, R43, R59 ;  /* 0x0000003b2b3b3221 */ /* 0x000fce0000010000 */
.L_x_12421:
[----:B------:R-:W-:-:S04]  /*1800*/  LEA R68, P3, R71, UR10, 0x5 ;  /* 0x0000000a47447c11 */ /* 0x000fc8000f8628ff */
[C---:B------:R-:W-:Y:S02]  /*1810*/  LEA.HI.X R69, R71.reuse, UR11, RZ, 0x5, P3 ;  /* 0x0000000b47457c11 */ /* 0x040fe400098f2cff */
[----:B------:R-:W-:-:S03]  /*1820*/  IADD3 R71, R71, 0x20, RZ ;  /* 0x0000002047477810 */ /* 0x000fc60007ffe0ff */
[----:B------:R1:W-:Y:S04]  /*1830*/  STG.E.128 desc[UR4][R68.64], R52 ;  /* 0x0000003444007986 */ /* 0x0003e8000c101d04 */
[----:B------:R1:W-:Y:S02]  /*1840*/  STG.E.128 desc[UR4][R68.64+0x10], R56 ;  /* 0x0000103844007986 */ /* 0x0003e4000c101d04 */
.L_x_12405:
[----:B------:R-:W-:Y:S05]  /*1850*/  BSYNC B0 ;  /* 0x0000000000007941 */ /* 0x000fea0003800000 */
.L_x_12404:
        /* <DEDUP_REMOVED lines=23> */
.L_x_12424:
[----:B-----5:R-:W-:-:S05]  /*19d0*/  HADD2.F32 R61, -RZ, R32.H0_H0 ;  /* 0x20000020ff3d7230 */ /* 0x020fca0000004100 */
[----:B------:R-:W-:-:S04]  /*19e0*/  FADD.FTZ R60, R61, R60 ;  /* 0x0000003c3d3c7221 */ /* 0x000fc80000010000 */
[----:B------:R-:W-:-:S07]  /*19f0*/  @P3 FADD.FTZ R60, R36, R60 ;  /* 0x0000003c243c3221 */ /* 0x000fce0000010000 */
.L_x_12425:
[----:B------:R-:W-:Y:S01]  /*1a00*/  HADD2.F32 R61, -RZ, R64.H1_H1 ;  /* 0x30000040ff3d7230 */ /* 0x000fe20000004100 */
[----:B------:R-:W-:Y:S06]  /*1a10*/  @P4 BRA `(.L_x_12426) ;  /* 0x00000000000c4947 */ /* 0x000fec0003800000 */
[----:B------:R-:W-:Y:S05]  /*1a20*/  @!P3 BRA `(.L_x_12427) ;  /* 0x000000000014b947 */ /* 0x000fea0003800000 */
[----:B-----5:R-:W-:Y:S01]  /*1a30*/  FADD.FTZ R61, R37, R61 ;  /* 0x0000003d253d7221 */ /* 0x020fe20000010000 */
[----:B------:R-:W-:Y:S06]  /*1a40*/  BRA `(.L_x_12427) ;  /* 0x00000000000c7947 */ /* 0x000fec0003800000 */
.L_x_12426:
[----:B-----5:R-:W-:-:S05]  /*1a50*/  HADD2.F32 R62, -RZ, R32.H1_H1 ;  /* 0x30000020ff3e7230 */ /* 0x020fca0000004100 */
[----:B------:R-:W-:-:S04]  /*1a60*/  FADD.FTZ R61, R62, R61 ;  /* 0x0000003d3e3d7221 */ /* 0x000fc80000010000 */
[----:B------:R-:W-:-:S07]  /*1a70*/  @P3 FADD.FTZ R61, R37, R61 ;  /* 0x0000003d253d3221 */ /* 0x000fce0000010000 */
.L_x_12427:
[----:B------:R-:W-:Y:S01]  /*1a80*/  HADD2.F32 R62, -RZ, R65.H0_H0 ;  /* 0x20000041ff3e7230 */ /* 0x000fe20000004100 */
[----:B------:R-:W-:Y:S06]  /*1a90*/  @P4 BRA `(.L_x_12428) ;  /* 0x00000000000c4947 */ /* 0x000fec0003800000 */
[----:B------:R-:W-:Y:S05]  /*1aa0*/  @!P3 BRA `(.L_x_12429) ;  /* 0x000000000014b947 */ /* 0x000fea0003800000 */
[----:B-----5:R-:W-:Y:S01]  /*1ab0*/  FADD.FTZ R62, R38, R62 ;  /* 0x0000003e263e7221 */ /* 0x020fe20000010000 */
[----:B------:R-:W-:Y:S06]  /*1ac0*/  BRA `(.L_x_12429) ;  /* 0x00000000000c7947 */ /* 0x000fec0003800000 */
.L_x_12428:
[----:B-----5:R-:W-:-:S05]  /*1ad0*/  HADD2.F32 R63, -RZ, R33.H0_H0 ;  /* 0x20000021ff3f7230 */ /* 0x020fca0000004100 */
[----:B------:R-:W-:-:S04]  /*1ae0*/  FADD.FTZ R62, R63, R62 ;  /* 0x0000003e3f3e7221 */ /* 0x000fc80000010000 */
[----:B------:R-:W-:-:S07]  /*1af0*/  @P3 FADD.FTZ R62, R38, R62 ;  /* 0x0000003e263e3221 */ /* 0x000fce0000010000 */
.L_x_12429:
[----:B------:R-:W-:Y:S01]  /*1b00*/  HADD2.F32 R63, -RZ, R65.H1_H1 ;  /* 0x30000041ff3f7230 */ /* 0x000fe20000004100 */
[----:B------:R-:W-:Y:S06]  /*1b10*/  @P4 BRA `(.L_x_12430) ;  /* 0x00000000000c4947 */ /* 0x000fec0003800000 */
[----:B------:R-:W-:Y:S05]  /*1b20*/  @!P3 BRA `(.L_x_12431) ;  /* 0x000000000014b947 */ /* 0x000fea0003800000 */
[----:B-----5:R-:W-:Y:S01]  /*1b30*/  FADD.FTZ R63, R39, R63 ;  /* 0x0000003f273f7221 */ /* 0x020fe20000010000 */
[----:B------:R-:W-:Y:S06]  /*1b40*/  BRA `(.L_x_12431) ;  /* 0x00000000000c7947 */ /* 0x000fec0003800000 */
.L_x_12430:
[----:B-----5:R-:W-:-:S05]  /*1b50*/  HADD2.F32 R64, -RZ, R33.H1_H1 ;  /* 0x30000021ff407230 */ /* 0x020fca0000004100 */
[----:B------:R-:W-:-:S04]  /*1b60*/  FADD.FTZ R63, R64, R63 ;  /* 0x0000003f403f7221 */ /* 0x000fc80000010000 */
[----:B------:R-:W-:-:S07]  /*1b70*/  @P3 FADD.FTZ R63, R39, R63 ;  /* 0x0000003f273f3221 */ /* 0x000fce0000010000 */
.L_x_12431:
[----:B------:R-:W-:Y:S01]  /*1b80*/  HADD2.F32 R64, -RZ, R66.H0_H0 ;  /* 0x20000042ff407230 */ /* 0x000fe20000004100 */
[----:B------:R-:W-:Y:S06]  /*1b90*/  @P4 BRA `(.L_x_12432) ;  /* 0x00000000000c4947 */ /* 0x000fec0003800000 */
[----:B------:R-:W-:Y:S05]  /*1ba0*/  @!P3 BRA `(.L_x_12433) ;  /* 0x000000000014b947 */ /* 0x000fea0003800000 */
[----:B-----5:R-:W-:Y:S01]  /*1bb0*/  FADD.FTZ R64, R40, R64 ;  /* 0x0000004028407221 */ /* 0x020fe20000010000 */
[----:B------:R-:W-:Y:S06]  /*1bc0*/  BRA `(.L_x_12433) ;  /* 0x00000000000c7947 */ /* 0x000fec0003800000 */
.L_x_12432:
[----:B-----5:R-:W-:-:S05]  /*1bd0*/  HADD2.F32 R65, -RZ, R34.H0_H0 ;  /* 0x20000022ff417230 */ /* 0x020fca0000004100 */
[----:B------:R-:W-:-:S04]  /*1be0*/  FADD.FTZ R64, R65, R64 ;  /* 0x0000004041407221 */ /* 0x000fc80000010000 */
[----:B------:R-:W-:-:S07]  /*1bf0*/  @P3 FADD.FTZ R64, R40, R64 ;  /* 0x0000004028403221 */ /* 0x000fce0000010000 */
.L_x_12433:
[----:B------:R-:W-:Y:S01]  /*1c00*/  HADD2.F32 R65, -RZ, R66.H1_H1 ;  /* 0x30000042ff417230 */ /* 0x000fe20000004100 */
[----:B------:R-:W-:Y:S06]  /*1c10*/  @P4 BRA `(.L_x_12434) ;  /* 0x00000000000c4947 */ /* 0x000fec0003800000 */
[----:B------:R-:W-:Y:S05]  /*1c20*/  @!P3 BRA `(.L_x_12435) ;  /* 0x000000000014b947 */ /* 0x000fea0003800000 */
[----:B-----5:R-:W-:Y:S01]  /*1c30*/  FADD.FTZ R65, R41, R65 ;  /* 0x0000004129417221 */ /* 0x020fe20000010000 */
[----:B------:R-:W-:Y:S06]  /*1c40*/  BRA `(.L_x_12435) ;  /* 0x00000000000c7947 */ /* 0x000fec0003800000 */
.L_x_12434:
[----:B-----5:R-:W-:-:S05]  /*1c50*/  HADD2.F32 R66, -RZ, R34.H1_H1 ;  /* 0x30000022ff427230 */ /* 0x020fca0000004100 */
[----:B------:R-:W-:-:S04]  /*1c60*/  FADD.FTZ R65, R66, R65 ;  /* 0x0000004142417221 */ /* 0x000fc80000010000 */
[----:B------:R-:W-:-:S07]  /*1c70*/  @P3 FADD.FTZ R65, R41, R65 ;  /* 0x0000004129413221 */ /* 0x000fce0000010000 */
.L_x_12435:
[----:B------:R-:W-:Y:S01]  /*1c80*/  HADD2.F32 R66, -RZ, R67.H0_H0 ;  /* 0x20000043ff427230 */ /* 0x000fe20000004100 */
[----:B------:R-:W-:Y:S06]  /*1c90*/  @P4 BRA `(.L_x_12436) ;  /* 0x00000000000c4947 */ /* 0x000fec0003800000 */
[----:B------:R-:W-:Y:S05]  /*1ca0*/  @!P3 BRA `(.L_x_12437) ;  /* 0x000000000014b947 */ /* 0x000fea0003800000 */
[----:B-----5:R-:W-:Y:S01]  /*1cb0*/  FADD.FTZ R66, R42, R66 ;  /* 0x000000422a427221 */ /* 0x020fe20000010000 */
[----:B------:R-:W-:Y:S06]  /*1cc0*/  BRA `(.L_x_12437) ;  /* 0x00000000000c7947 */ /* 0x000fec0003800000 */
.L_x_12436:
[----:B-----5:R-:W-:-:S05]  /*1cd0*/  HADD2.F32 R69, -RZ, R35.H0_H0 ;  /* 0x20000023ff457230 */ /* 0x020fca0000004100 */
[----:B------:R-:W-:-:S04]  /*1ce0*/  FADD.FTZ R66, R69, R66 ;  /* 0x0000004245427221 */ /* 0x000fc80000010000 */
[----:B------:R-:W-:-:S07]  /*1cf0*/  @P3 FADD.FTZ R66, R42, R66 ;  /* 0x000000422a423221 */ /* 0x000fce0000010000 */
.L_x_12437:
[----:B------:R-:W-:Y:S01]  /*1d00*/  HADD2.F32 R67, -RZ, R67.H1_H1 ;  /* 0x30000043ff437230 */ /* 0x000fe20000004100 */
[----:B------:R-:W-:Y:S06]  /*1d10*/  @P4 BRA `(.L_x_12438) ;  /* 0x00000000000c4947 */ /* 0x000fec0003800000 */
[----:B------:R-:W-:Y:S05]  /*1d20*/  @!P3 BRA `(.L_x_12439) ;  /* 0x000000000014b947 */ /* 0x000fea0003800000 */
[----:B-----5:R-:W-:Y:S01]  /*1d30*/  FADD.FTZ R67, R43, R67 ;  /* 0x000000432b437221 */ /* 0x020fe20000010000 */
[----:B------:R-:W-:Y:S06]  /*1d40*/  BRA `(.L_x_12439) ;  /* 0x00000000000c7947 */ /* 0x000fec0003800000 */
.L_x_12438:
[----:B-----5:R-:W-:-:S05]  /*1d50*/  HADD2.F32 R68, -RZ, R35.H1_H1 ;  /* 0x30000023ff447230 */ /* 0x020fca0000004100 */
[----:B------:R-:W-:-:S04]  /*1d60*/  FADD.FTZ R67, R68, R67 ;  /* 0x0000004344437221 */ /* 0x000fc80000010000 */
[----:B------:R-:W-:-:S07]  /*1d70*/  @P3 FADD.FTZ R67, R43, R67 ;  /* 0x000000432b433221 */ /* 0x000fce0000010000 */
.L_x_12439:
[----:B------:R-:W-:-:S04]  /*1d80*/  LEA R68, P3, R71, UR10, 0x5 ;  /* 0x0000000a47447c11 */ /* 0x000fc8000f8628ff */
[----:B------:R-:W-:-:S05]  /*1d90*/  LEA.HI.X R69, R71, UR11, RZ, 0x5, P3 ;  /* 0x0000000b47457c11 */ /* 0x000fca00098f2cff */
[----:B------:R2:W-:Y:S04]  /*1da0*/  STG.E.128 desc[UR4][R68.64], R60 ;  /* 0x0000003c44007986 */ /* 0x0005e8000c101d04 */
[----:B------:R2:W-:Y:S02]  /*1db0*/  STG.E.128 desc[UR4][R68.64+0x10], R64 ;  /* 0x0000104044007986 */ /* 0x0005e4000c101d04 */
.L_x_12423:
[----:B------:R-:W-:Y:S05]  /*1dc0*/  BSYNC B0 ;  /* 0x0000000000007941 */ /* 0x000fea0003800000 */
.L_x_12422:
        /* <DEDUP_REMOVED lines=100> */
.L_x_12459:
        /* <DEDUP_REMOVED lines=31> */
[----:B------:R-:W-:Y:S01]  /*2600*/  F2FP.F16.F32.PACK_AB R71, R70, R71 ;  /* 0x000000474647723e */ /* 0x000fe200000000ff */
[--C-:B------:R-:W-:Y:S01]  /*2610*/  FADD.FTZ R70, R46, -R150.reuse ;  /* 0x800000962e467221 */ /* 0x100fe20000010000 */
[--C-:B------:R-:W-:Y:S01]  /*2620*/  FADD.FTZ R152, R48, -R150.reuse ;  /* 0x8000009630987221 */ /* 0x100fe20000010000 */
[----:B------:R-:W-:Y:S01]  /*2630*/  FADD.FTZ R156, R49, -R150 ;  /* 0x80000096319c7221 */ /* 0x000fe20000010000 */
[----:B------:R-:W-:Y:S01]  /*2640*/  FFMA.FTZ R68, R24, R73, R17 ;  /* 0x0000004918447223 */ /* 0x000fe20000010011 */
[----:B------:R-:W-:Y:S01]  /*2650*/  FFMA.FTZ R69, R25, R72, R16 ;  /* 0x0000004819457223 */ /* 0x000fe20000010010 */
[----:B------:R-:W1:Y:S01]  /*2660*/  LDC.64 R146, c[0x0][0x2c0] ;  /* 0x0000b000ff927b82 */ /* 0x000e620000000a00 */
[----:B------:R-:W-:Y:S01]  /*2670*/  F2FP.F16.F32.PACK_AB R75, R74, R75 ;  /* 0x0000004b4a4b723e */ /* 0x000fe200000000ff */
[C---:B------:R-:W-:Y:S01]  /*2680*/  FMUL.FTZ R74, R151.reuse, R70 ;  /* 0x00000046974a7220 */ /* 0x040fe20000410000 */
[C---:B------:R-:W-:Y:S01]  /*2690*/  FMUL.FTZ R154, R151.reuse, R152 ;  /* 0x00000098979a7220 */ /* 0x040fe20000410000 */
[----:B------:R-:W-:Y:S01]  /*26a0*/  FMUL.FTZ R156, R151, R156 ;  /* 0x0000009c979c7220 */ /* 0x000fe20000410000 */
[----:B------:R-:W-:Y:S01]  /*26b0*/  F2FP.F16.F32.PACK_AB R68, R69, R68 ;  /* 0x000000444544723e */ /* 0x000fe200000000ff */
[----:B------:R-:W-:Y:S01]  /*26c0*/  FFMA.FTZ R69, R22, R74, R15 ;  /* 0x0000004a16457223 */ /* 0x000fe2000001000f */
[----:B------:R-:W-:Y:S01]  /*26d0*/  FFMA.FTZ R70, R23, R153, R14 ;  /* 0x0000009917467223 */ /* 0x000fe2000001000e */
[----:B------:R-:W-:Y:S01]  /*26e0*/  FFMA.FTZ R152, R20, R154, R13 ;  /* 0x0000009a14987223 */ /* 0x000fe2000001000d */
[----:B------:R-:W-:-:S03]  /*26f0*/  FFMA.FTZ R155, R21, R156, R12 ;  /* 0x0000009c159b7223 */ /* 0x000fc6000001000c */
[----:B------:R-:W-:Y:S02]  /*2700*/  F2FP.F16.F32.PACK_AB R69, R70, R69 ;  /* 0x000000454645723e */ /* 0x000fe400000000ff */
[----:B------:R-:W-:Y:S01]  /*2710*/  F2FP.F16.F32.PACK_AB R70, R155, R152 ;  /* 0x000000989b46723e */ /* 0x000fe200000000ff */
[----:B------:R-:W-:Y:S01]  /*2720*/  FFMA.FTZ R152, R9, R73, R0 ;  /* 0x0000004909987223 */ /* 0x000fe20000010000 */
[----:B------:R-:W-:Y:S01]  /*2730*/  FFMA.FTZ R73, R7, R74, R28 ;  /* 0x0000004a07497223 */ /* 0x000fe2000001001c */
[----:B------:R-:W-:Y:S01]  /*2740*/  FFMA.FTZ R74, R5, R154, R30 ;  /* 0x0000009a054a7223 */ /* 0x000fe2000001001e */
[----:B------:R-:W-:Y:S01]  /*2750*/  FFMA.FTZ R154, R6, R153, R31 ;  /* 0x00000099069a7223 */ /* 0x000fe2000001001f */
[----:B------:R-:W-:Y:S01]  /*2760*/  FFMA.FTZ R155, R4, R156, R77 ;  /* 0x0000009c049b7223 */ /* 0x000fe2000001004d */
[----:B------:R-:W-:Y:S01]  /*2770*/  FFMA.FTZ R153, R8, R72, R29 ;  /* 0x0000004808997223 */ /* 0x000fe2000001001d */
[----:B0-----:R-:W-:Y:S02]  /*2780*/  IMAD.WIDE.U32 R148, R145, 0x10, R148 ;  /* 0x0000001091947825 */ /* 0x001fe400078e0094 */
[----:B------:R-:W-:-:S02]  /*2790*/  F2FP.F16.F32.PACK_AB R73, R154, R73 ;  /* 0x000000499a49723e */ /* 0x000fc400000000ff */
[----:B------:R-:W-:Y:S01]  /*27a0*/  F2FP.F16.F32.PACK_AB R74, R155, R74 ;  /* 0x0000004a9b4a723e */ /* 0x000fe200000000ff */
[----:B-1----:R-:W-:Y:S01]  /*27b0*/  IMAD.WIDE.U32 R146, R145, 0x10, R146 ;  /* 0x0000001091927825 */ /* 0x002fe200078e0092 */
[----:B------:R-:W-:Y:S01]  /*27c0*/  F2FP.F16.F32.PACK_AB R72, R153, R152 ;  /* 0x000000989948723e */ /* 0x000fe200000000ff */
[----:B------:R1:W-:Y:S01]  /*27d0*/  STG.E.128 desc[UR4][R148.64], R68 ;  /* 0x0000004494007986 */ /* 0x0003e2000c101d04 */
[----:B------:R-:W-:-:S03]  /*27e0*/  IADD3 R145, R145, 0x20, RZ ;  /* 0x0000002091917810 */ /* 0x000fc60007ffe0ff */
[----:B------:R1:W-:Y:S04]  /*27f0*/  STG.E.128 desc[UR4][R146.64], R72 ;  /* 0x0000004892007986 */ /* 0x0003e8000c101d04 */
.L_x_12442:
[----:B------:R-:W-:Y:S05]  /*2800*/  BSYNC B0 ;  /* 0x0000000000007941 */ /* 0x000fea0003800000 */
.L_x_12441:
        /* <DEDUP_REMOVED lines=49> */
.L_x_12444:
[----:B------:R-:W-:Y:S05]  /*2b20*/  BSYNC B0 ;  /* 0x0000000000007941 */ /* 0x000fea0003800000 */
.L_x_12443:
        /* <DEDUP_REMOVED lines=17> */
[----:B------:R-:W-:Y:S01]  /*2c40*/  F2FP.F16.F32.PACK_AB R70, R71, R68 ;  /* 0x000000444746723e */ /* 0x000fe200000000ff */
[----:B------:R-:W-:Y:S01]  /*2c50*/  FFMA.FTZ R74, R130, R72, R139 ;  /* 0x00000048824a7223 */ /* 0x000fe2000001008b */
[-C--:B------:R-:W-:Y:S01]  /*2c60*/  FFMA.FTZ R71, R116, R73.reuse, R125 ;  /* 0x0000004974477223 */ /* 0x080fe2000001007d */
[----:B------:R-:W-:Y:S01]  /*2c70*/  FFMA.FTZ R75, R132, R73, R141 ;  /* 0x00000049844b7223 */ /* 0x000fe2000001008d */
[----:B------:R-:W0:Y:S01]  /*2c80*/  LDC.64 R146, c[0x0][0x2b8] ;  /* 0x0000ae00ff927b82 */ /* 0x000e220000000a00 */
[----:B------:R-:W-:Y:S01]  /*2c90*/  FMUL.FTZ R154, R151, R154 ;  /* 0x0000009a979a7220 */ /* 0x000fe20000410000 */
[----:B------:R-:W-:Y:S01]  /*2ca0*/  FFMA.FTZ R69, R133, R69, R140 ;  /* 0x0000004585457223 */ /* 0x000fe2000001008c */
[C---:B------:R-:W-:Y:S01]  /*2cb0*/  FMUL.FTZ R148, R151.reuse, R148 ;  /* 0x0000009497947220 */ /* 0x040fe20000410000 */
[----:B------:R-:W-:Y:S01]  /*2cc0*/  FMUL.FTZ R152, R151, R152 ;  /* 0x0000009897987220 */ /* 0x000fe20000410000 */
[-C--:B------:R-:W-:Y:S01]  /*2cd0*/  FFMA.FTZ R68, R118, R154.reuse, R127 ;  /* 0x0000009a76447223 */ /* 0x080fe2000001007f */
[----:B------:R-:W-:Y:S01]  /*2ce0*/  FFMA.FTZ R154, R134, R154, R143 ;  /* 0x0000009a869a7223 */ /* 0x000fe2000001008f */
[----:B------:R-:W-:Y:S01]  /*2cf0*/  F2FP.F16.F32.PACK_AB R74, R69, R74 ;  /* 0x0000004a454a723e */ /* 0x000fe200000000ff */
[----:B------:R-:W1:Y:S01]  /*2d00*/  LDC.64 R72, c[0x0][0x2c0] ;  /* 0x0000b000ff487b82 */ /* 0x000e620000000a00 */
[----:B------:R-:W-:Y:S01]  /*2d10*/  FFMA.FTZ R69, R113, R148, R120 ;  /* 0x0000009471457223 */ /* 0x000fe20000010078 */
[----:B------:R-:W-:Y:S01]  /*2d20*/  F2FP.F16.F32.PACK_AB R71, R68, R71 ;  /* 0x000000474447723e */ /* 0x000fe200000000ff */
[----:B------:R-:W-:Y:S01]  /*2d30*/  FFMA.FTZ R68, R110, R149, R119 ;  /* 0x000000956e447223 */ /* 0x000fe20000010077 */
[----:B------:R-:W-:Y:S01]  /*2d40*/  F2FP.F16.F32.PACK_AB R75, R154, R75 ;  /* 0x0000004b9a4b723e */ /* 0x000fe200000000ff */
[----:B------:R-:W-:Y:S01]  /*2d50*/  FFMA.FTZ R151, R112, R152, R121 ;  /* 0x0000009870977223 */ /* 0x000fe20000010079 */
[-C--:B------:R-:W-:Y:S01]  /*2d60*/  FFMA.FTZ R154, R115, R150.reuse, R122 ;  /* 0x00000096739a7223 */ /* 0x080fe2000001007a */
[----:B------:R-:W-:Y:S01]  /*2d70*/  FFMA.FTZ R153, R131, R150, R138 ;  /* 0x0000009683997223 */ /* 0x000fe2000001008a */
[----:B------:R-:W-:Y:S01]  /*2d80*/  F2FP.F16.F32.PACK_AB R68, R69, R68 ;  /* 0x000000444544723e */ /* 0x000fe200000000ff */
[----:B------:R-:W-:Y:S01]  /*2d90*/  FFMA.FTZ R152, R128, R152, R137 ;  /* 0x0000009880987223 */ /* 0x000fe20000010089 */
[----:B------:R-:W-:Y:S01]  /*2da0*/  FFMA.FTZ R150, R129, R148, R136 ;  /* 0x0000009481967223 */ /* 0x000fe20000010088 */
[----:B------:R-:W-:Y:S01]  /*2db0*/  F2FP.F16.F32.PACK_AB R69, R154, R151 ;  /* 0x000000979a45723e */ /* 0x000fe200000000ff */
[----:B------:R-:W-:Y:S01]  /*2dc0*/  FFMA.FTZ R151, R126, R149, R135 ;  /* 0x000000957e977223 */ /* 0x000fe20000010087 */
[----:B0-----:R-:W-:-:S05]  /*2dd0*/  IMAD.WIDE.U32 R146, R145, 0x10, R146 ;  /* 0x0000001091927825 */ /* 0x001fca00078e0092 */
[----:B------:R3:W-:Y:S01]  /*2de0*/  STG.E.128 desc[UR4][R146.64], R68 ;  /* 0x0000004492007986 */ /* 0x0007e2000c101d04 */
[----:B-1----:R-:W-:Y:S01]  /*2df0*/  IMAD.WIDE.U32 R148, R145, 0x10, R72 ;  /* 0x0000001091947825 */ /* 0x002fe200078e0048 */
[----:B------:R-:W-:Y:S02]  /*2e00*/  F2FP.F16.F32.PACK_AB R73, R153, R152 ;  /* 0x000000989949723e */ /* 0x000fe400000000ff */
[----:B------:R-:W-:-:S05]  /*2e10*/  F2FP.F16.F32.PACK_AB R72, R150, R151 ;  /* 0x000000979648723e */ /* 0x000fca00000000ff */
[----:B------:R3:W-:Y:S02]  /*2e20*/  STG.E.128 desc[UR4][R148.64], R72 ;  /* 0x0000004894007986 */ /* 0x0007e4000c101d04 */
.L_x_12446:
[----:B------:R-:W-:Y:S05]  /*2e30*/  BSYNC B0 ;  /* 0x0000000000007941 */ /* 0x000fea0003800000 */
.L_x_12445:
[----:B0123--:R-:W0:Y:S02]  /*2e40*/  LDC.64 R68, c[0x0][0x210] ;  /* 0x00008400ff447b82 */ /* 0x00fe240000000a00 */
[----:B0-----:R-:W-:-:S04]  /*2e50*/  LEA R142, R68, R142, 0x2 ;  /* 0x0000008e448e7211 */ /* 0x001fc800078e10ff */
[----:B------:R-:W-:-:S13]  /*2e60*/  ISETP.GE.AND P3, PT, R142, R69, PT ;  /* 0x000000458e00720c */ /* 0x000fda0003f66270 */
[----:B------:R-:W-:Y:S05]  /*2e70*/  @!P3 BRA `(.L_x_12447) ;  /* 0xffffffdc00a4b947 */ /* 0x000fea000383ffff */
[----:B------:R-:W-:Y:S05]  /*2e80*/  EXIT ;  /* 0x000000000000794d */ /* 0x000fea0003800000 */
.L_x_12440:
        /* <DEDUP_REMOVED lines=8> */
.L_x_12449:
[----:B------:R-:W-:Y:S05]  /*2f10*/  BSYNC B0 ;  /* 0x0000000000007941 */ /* 0x000fea0003800000 */
.L_x_12448:
        /* <DEDUP_REMOVED lines=10> */
.L_x_12450:
[----:B------:R-:W-:Y:S01]  /*2fc0*/  HFMA2.MMA R148, -RZ, RZ, 0, 2.384185791015625e-07 ;  /* 0x00000004ff947435 */ /* 0x000fe200000001ff */
[----:B------:R-:W-:-:S05]  /*2fd0*/  MOV R71, R147 ;  /* 0x0000009300477202 */ /* 0x000fca0000000f00 */
[----:B------:R-:W-:-:S05]  /*2fe0*/  FADD.FTZ R71, R70, R71 ;  /* 0x0000004746477221 */ /* 0x000fca0000010000 */
[----:B------:R-:W-:-:S07]  /*2ff0*/  MOV R149, R71 ;  /* 0x0000004700957202 */ /* 0x000fce0000000f00 */
[----:B------:R-:W-:Y:S05]  /*3000*/  WARPSYNC.COLLECTIVE R146, `(.L_x_12451) ;  /* 0x0000000092087348 */ /* 0x000fea0003c00000 */
[----:B------:R0:W1:Y:S02]  /*3010*/  SHFL.BFLY P6, R147, R149, R148, R151 ;  /* 0x0c00009495937389 */ /* 0x00006400000c0097 */
[----:B01----:R-:W-:Y:S01]  /*3020*/  ENDCOLLECTIVE ;  /* 0x000000000000791b */ /* 0x003fe20003800000 */
.L_x_12451:
[----:B------:R-:W-:Y:S01]  /*3030*/  HFMA2.MMA R148, -RZ, RZ, 0, 4.76837158203125e-07 ;  /* 0x00000008ff947435 */ /* 0x000fe200000001ff */
[----:B------:R-:W-:-:S05]  /*3040*/  MOV R68, R147 ;  /* 0x0000009300447202 */ /* 0x000fca0000000f00 */
[----:B------:R-:W-:-:S05]  /*3050*/  FADD.FTZ R74, R71, R68 ;  /* 0x00000044474a7221 */ /* 0x000fca0000010000 */
[----:B------:R-:W-:-:S07]  /*3060*/  MOV R149, R74 ;  /* 0x0000004a00957202 */ /* 0x000fce0000000f00 */
[----:B------:R-:W-:Y:S05]  /*3070*/  WARPSYNC.COLLECTIVE R146, `(.L_x_12452) ;  /* 0x0000000092087348 */ /* 0x000fea0003c00000 */
[----:B------:R0:W1:Y:S02]  /*3080*/  SHFL.BFLY P6, R147, R149, R148, R151 ;  /* 0x0c00009495937389 */ /* 0x00006400000c0097 */
[----:B01----:R-:W-:Y:S01]  /*3090*/  ENDCOLLECTIVE ;  /* 0x000000000000791b */ /* 0x003fe20003800000 */
.L_x_12452:
[----:B------:R-:W-:Y:S01]  /*30a0*/  HFMA2.MMA R148, -RZ, RZ, 0, 9.5367431640625e-07 ;  /* 0x00000010ff947435 */ /* 0x000fe200000001ff */
[----:B------:R-:W-:-:S05]  /*30b0*/  MOV R73, R147 ;  /* 0x0000009300497202 */ /* 0x000fca0000000f00 */
[----:B------:R-:W-:-:S05]  /*30c0*/  FADD.FTZ R75, R74, R73 ;  /* 0x000000494a4b7221 */ /* 0x000fca0000010000 */
[----:B------:R-:W-:-:S07]  /*30d0*/  MOV R149, R75 ;  /* 0x0000004b00957202 */ /* 0x000fce0000000f00 */
[----:B------:R-:W-:Y:S05]  /*30e0*/  WARPSYNC.COLLECTIVE R146, `(.L_x_12453) ;  /* 0x0000000092087348 */ /* 0x000fea0003c00000 */
[----:B------:R0:W1:Y:S02]  /*30f0*/  SHFL.BFLY P6, R147, R149, R148, R151 ;  /* 0x0c00009495937389 */ /* 0x00006400000c0097 */
[----:B01----:R-:W-:Y:S01]  /*3100*/  ENDCOLLECTIVE ;  /* 0x000000000000791b */ /* 0x003fe20003800000 */
.L_x_12453:
        /* <DEDUP_REMOVED lines=57> */
.L_x_12454:
[----:B------:R-:W-:Y:S01]  /*34a0*/  HFMA2.MMA R148, -RZ, RZ, 0, 1.1920928955078125e-07 ;  /* 0x00000002ff947435 */ /* 0x000fe200000001ff */
[----:B------:R-:W-:-:S05]  /*34b0*/  MOV R69, R147 ;  /* 0x0000009300457202 */ /* 0x000fca0000000f00 */
[----:B------:R-:W-:-:S05]  /*34c0*/  FADD.FTZ R69, R68, R69 ;  /* 0x0000004544457221 */ /* 0x000fca0000010000 */
[----:B------:R-:W-:-:S07]  /*34d0*/  MOV R149, R69 ;  /* 0x0000004500957202 */ /* 0x000fce0000000f00 */
[----:B------:R-:W-:Y:S05]  /*34e0*/  WARPSYNC.COLLECTIVE R146, `(.L_x_12455) ;  /* 0x0000000092087348 */ /* 0x000fea0003c00000 */
[----:B------:R0:W1:Y:S02]  /*34f0*/  SHFL.BFLY P6, R147, R149, R148, R151 ;  /* 0x0c00009495937389 */ /* 0x00006400000c0097 */
[----:B01----:R-:W-:Y:S01]  /*3500*/  ENDCOLLECTIVE ;  /* 0x000000000000791b */ /* 0x003fe20003800000 */
.L_x_12455:
[----:B------:R-:W-:Y:S01]  /*3510*/  HFMA2.MMA R148, -RZ, RZ, 0, 2.384185791015625e-07 ;  /* 0x00000004ff947435 */ /* 0x000fe200000001ff */
[----:B------:R-:W-:-:S05]  /*3520*/  MOV R70, R147 ;  /* 0x0000009300467202 */ /* 0x000fca0000000f00 */
[----:B------:R-:W-:-:S05]  /*3530*/  FADD.FTZ R70, R69, R70 ;  /* 0x0000004645467221 */ /* 0x000fca0000010000 */
[----:B------:R-:W-:-:S07]  /*3540*/  MOV R149, R70 ;  /* 0x0000004600957202 */ /* 0x000fce0000000f00 */
[----:B------:R-:W-:Y:S05]  /*3550*/  WARPSYNC.COLLECTIVE R146, `(.L_x_12456) ;  /* 0x0000000092087348 */ /* 0x000fea0003c00000 */
[----:B------:R0:W1:Y:S02]  /*3560*/  SHFL.BFLY P6, R147, R149, R148, R151 ;  /* 0x0c00009495937389 */ /* 0x00006400000c0097 */
[----:B01----:R-:W-:Y:S01]  /*3570*/  ENDCOLLECTIVE ;  /* 0x000000000000791b */ /* 0x003fe20003800000 */
.L_x_12456:
[----:B------:R-:W-:Y:S01]  /*3580*/  HFMA2.MMA R148, -RZ, RZ, 0, 4.76837158203125e-07 ;  /* 0x00000008ff947435 */ /* 0x000fe200000001ff */
[----:B------:R-:W-:-:S05]  /*3590*/  MOV R71, R147 ;  /* 0x0000009300477202 */ /* 0x000fca0000000f00 */
[----:B------:R-:W-:-:S05]  /*35a0*/  FADD.FTZ R71, R70, R71 ;  /* 0x0000004746477221 */ /* 0x000fca0000010000 */
[----:B------:R-:W-:-:S07]  /*35b0*/  MOV R149, R71 ;  /* 0x0000004700957202 */ /* 0x000fce0000000f00 */
[----:B------:R-:W-:Y:S05]  /*35c0*/  WARPSYNC.COLLECTIVE R146, `(.L_x_12457) ;  /* 0x0000000092087348 */ /* 0x000fea0003c00000 */
[----:B------:R0:W1:Y:S02]  /*35d0*/  SHFL.BFLY P6, R147, R149, R148, R151 ;  /* 0x0c00009495937389 */ /* 0x00006400000c0097 */
[----:B01----:R-:W-:Y:S01]  /*35e0*/  ENDCOLLECTIVE ;  /* 0x000000000000791b */ /* 0x003fe20003800000 */
.L_x_12457:
[----:B------:R-:W-:Y:S01]  /*35f0*/  HFMA2.MMA R148, -RZ, RZ, 0, 9.5367431640625e-07 ;  /* 0x00000010ff947435 */ /* 0x000fe200000001ff */
[----:B------:R-:W-:-:S05]  /*3600*/  MOV R74, R147 ;  /* 0x00000093004a7202 */ /* 0x000fca0000000f00 */
[----:B------:R-:W-:-:S05]  /*3610*/  FADD.FTZ R74, R71, R74 ;  /* 0x0000004a474a7221 */ /* 0x000fca0000010000 */
[----:B------:R-:W-:-:S07]  /*3620*/  MOV R149, R74 ;  /* 0x0000004a00957202 */ /* 0x000fce0000000f00 */
[----:B------:R-:W-:Y:S05]  /*3630*/  WARPSYNC.COLLECTIVE R146, `(.L_x_12458) ;  /* 0x0000000092087348 */ /* 0x000fea0003c00000 */
[----:B------:R0:W1:Y:S02]  /*3640*/  SHFL.BFLY P6, R147, R149, R148, R151 ;  /* 0x0c00009495937389 */ /* 0x00006400000c0097 */
[----:B01----:R-:W-:Y:S01]  /*3650*/  ENDCOLLECTIVE ;  /* 0x000000000000791b */ /* 0x003fe20003800000 */
.L_x_12458:
[----:B------:R-:W-:Y:S01]  /*3660*/  MOV R75, R147 ;  /* 0x00000093004b7202 */ /* 0x000fe20000000f00 */
[----:B------:R-:W-:Y:S06]  /*3670*/  BRA `(.L_x_12459) ;  /* 0xffffffec00647947 */ /* 0x000fec000383ffff */
.L_x_12460:
        /* <DEDUP_REMOVED lines=16> */
.L_x_20721:


//--------------------- .text._ZN10layer_norm31ln_parallel_residual_fwd_kernelINS_13Kernel_traitsI6__halfS2_fS2_fjLj768ELj1ELj4ELj1ELj16ENS_18Kernel_traits_baseILj768ES2_S2_fS2_fjLj128EEEEELb0ELb0ELb1EEEvNS_9FwdParamsE --------------------------
	.section	.text._ZN10layer_norm31ln_parallel_residual_fwd_kernelINS_13Kernel_traitsI6__halfS2_fS2_fjLj768ELj1ELj4ELj1ELj16ENS_18Kernel_traits_baseILj768ES2_S2_fS2_fjLj128EEEEELb0ELb0ELb1EEEvNS_9FwdParamsE,"ax",@progbits
	.align	128
        .global         _ZN10layer_norm31ln_parallel_residual_fwd_kernelINS_13Kernel_traitsI6__halfS2_fS2_fjLj768ELj1ELj4ELj1ELj16ENS_18Kernel_traits_baseILj768ES2_S2_fS2_fjLj128EEEEELb0ELb0ELb1EEEvNS_9FwdParamsE
        .type           _ZN10layer_norm31ln_parallel_residual_fwd_kernelINS_13Kernel_traitsI6__halfS2_fS2_fjLj768ELj1ELj4ELj1ELj16ENS_18Kernel_traits_baseILj768ES2_S2_fS2_fjLj128EEEEELb0ELb0ELb1EEEvNS_9FwdParamsE,@function
        .size           _ZN10layer_norm31ln_parallel_residual_fwd_kernelINS_13Kernel_traitsI6__halfS2_fS2_fjLj768ELj1ELj4ELj1ELj16ENS_18Kernel_traits_baseILj768ES2_S2_fS2_fjLj128EEEEELb0ELb0ELb1EEEvNS_9FwdParamsE,(.L_x_20722 - _ZN10layer_norm31ln_parallel_residual_fwd_kernelINS_13Kernel_traitsI6__halfS2_fS2_fjLj768ELj1ELj4ELj1ELj16ENS_18Kernel_traits_baseILj768ES2_S2_fS2_fjLj128EEEEELb0ELb0ELb1EEEvNS_9FwdParamsE)
        .other          _ZN10layer_norm31ln_parallel_residual_fwd_kernelINS_13Kernel_traitsI6__halfS2_fS2_fjLj768ELj1ELj4ELj1ELj16ENS_18Kernel_traits_baseILj768ES2_S2_fS2_fjLj128EEEEELb0ELb0ELb1EEEvNS_9FwdParamsE,@"STO_CUDA_ENTRY STV_DEFAULT"
_ZN10layer_norm31ln_parallel_residual_fwd_kernelINS_13Kernel_traitsI6__halfS2_fS2_fjLj768ELj1ELj4ELj1ELj16ENS_18Kernel_traits_baseILj768ES2_S2_fS2_fjLj128EEEEELb0ELb0ELb1EEEvNS_9FwdParamsE:
.text._ZN10layer_norm31ln_parallel_residual_fwd_kernelINS_13Kernel_traitsI6__halfS2_fS2_fjLj768ELj1ELj4ELj1ELj16ENS_18Kernel_traits_baseILj768ES2_S2_fS2_fjLj128EEEEELb0ELb0ELb1EEEvNS_9FwdParamsE:
[----:B------:R-:W-:Y:S01]  /*0000*/  LDC R1, c[0x0][0x28] ;  /* 0x00000a00ff017b82 */ /* 0x000fe20000000800 */
[----:B------:R-:W0:Y:S01]  /*0010*/  S2R R2, SR_TID.X ;  /* 0x0000000000027919 */ /* 0x000e220000002100 */
[----:B------:R-:W-:Y:S01]  /*0020*/  ULDC.64 UR4, c[0x0][0x2c8] ;  /* 0x0000b20000047ab9 */ /* 0x000fe20000000a00 */
[----:B------:R-:W-:Y:S01]  /*0030*/  ULDC.64 UR6, c[0x0][0x2d0] ;  /* 0x0000b40000067ab9 */ /* 0x000fe20000000a00 */
[----:B------:R-:W-:Y:S01]  /*0040*/  ISETP.NE.U32.AND P0, PT, RZ, UR4, PT ;  /* 0x00000004ff007c0c */ /* 0x000fe2000bf05070 */
[----:B------:R-:W1:Y:S01]  /*0050*/  S2R R3, SR_CTAID.X ;  /* 0x0000000000037919 */ /* 0x000e620000002500 */
[----:B------:R-:W-:Y:S02]  /*0060*/  ULDC UR8, c[0x0][0x214] ;  /* 0x0000850000087ab9 */ /* 0x000fe40000000800 */
        /* <DEDUP_REMOVED lines=9> */
[----:B------:R-:W5:Y:S01]  /*0100*/  @P0 LDG.E.128 R8, desc[UR4][R4.64] ;  /* 0x0000000404080981 */ /* 0x000f62000c1e1d00 */
[----:B------:R-:W-:-:S02]  /*0110*/  ISETP.NE.AND.EX P1, PT, RZ, UR7, PT, P1 ;  /* 0x00000007ff007c0c */ /* 0x000fc4000bf25310 */
[----:B------:R-:W-:Y:S01]  /*0120*/  IADD3 R6, P2, R12, UR6, RZ ;  /* 0x000000060c067c10 */ /* 0x000fe2000ff5e0ff */
[----:B------:R-:W5:Y:S03]  /*0130*/  @P0 LDG.E.128 R68, desc[UR4][R4.64+0x200] ;  /* 0x0002000404440981 */ /* 0x000f66000c1e1d00 */
[----:B------:R-:W-:Y:S01]  /*0140*/  IADD3.X R7, RZ, UR7, RZ, P2, !PT ;  /* 0x00000007ff077c10 */ /* 0x000fe200097fe4ff */
[----:B------:R-:W-:Y:S01]  /*0150*/  ULDC.64 UR6, c[0x0][0x260] ;  /* 0x0000980000067ab9 */ /* 0x000fe20000000a00 */
[----:B------:R-:W-:Y:S01]  /*0160*/  SHF.R.U32.HI R0, RZ, 0x5, R2 ;  /* 0x00000005ff007819 */ /* 0x000fe20000011602 */
[----:B------:R0:W5:Y:S04]  /*0170*/  @P0 LDG.E.128 R28, desc[UR4][R4.64+0x400] ;  /* 0x00040004041c0981 */ /* 0x000168000c1e1d00 */
[----:B------:R2:W5:Y:S04]  /*0180*/  @P1 LDG.E.128 R40, desc[UR4][R6.64] ;  /* 0x0000000406281981 */ /* 0x000568000c1e1d00 */
[----:B------:R2:W5:Y:S01]  /*0190*/  @P1 LDG.E.128 R36, desc[UR4][R6.64+0x200] ;  /* 0x0002000406241981 */ /* 0x000562000c1e1d00 */
[----:B-1----:R-:W-:-:S03]  /*01a0*/  LEA R134, R3, R0, 0x2 ;  /* 0x0000000003867211 */ /* 0x002fc600078e10ff */
[----:B------:R2:W5:Y:S01]  /*01b0*/  @P1 LDG.E.128 R32, desc[UR4][R6.64+0x400] ;  /* 0x0004000406201981 */ /* 0x000562000c1e1d00 */
[----:B------:R-:W-:Y:S01]  /*01c0*/  ISETP.GE.AND P2, PT, R134, UR8, PT ;  /* 0x0000000886007c0c */ /* 0x000fe2000bf46270 */
[----:B------:R-:W-:Y:S01]  /*01d0*/  ULDC.64 UR8, c[0x0][0x268] ;  /* 0x00009a0000087ab9 */ /* 0x000fe20000000a00 */
[----:B------:R-:W-:-:S04]  /*01e0*/  IADD3 R2, P3, R13, UR6, RZ ;  /* 0x000000060d027c10 */ /* 0x000fc8000ff7e0ff */
[----:B------:R-:W-:Y:S02]  /*01f0*/  IADD3.X R3, RZ, UR7, RZ, P3, !PT ;  /* 0x00000007ff037c10 */ /* 0x000fe40009ffe4ff */
[----:B0-----:R-:W-:-:S04]  /*0200*/  IADD3 R4, P3, R12, UR8, RZ ;  /* 0x000000080c047c10 */ /* 0x001fc8000ff7e0ff */
[----:B------:R-:W-:Y:S01]  /*0210*/  IADD3.X R5, RZ, UR9, RZ, P3, !PT ;  /* 0x00000009ff057c10 */ /* 0x000fe20009ffe4ff */
[----:B--2---:R-:W-:Y:S08]  /*0220*/  @P2 EXIT ;  /* 0x000000000000294d */ /* 0x004ff00003800000 */
        /* <DEDUP_REMOVED lines=17> */
[----:B------:R-:W-:Y:S01]  /*0340*/  @!P1 CS2R R34, SRZ ;  /* 0x0000000000229805 */ /* 0x000fe2000001ff00 */
[----:B------:R-:W-:Y:S01]  /*0350*/  ULDC.64 UR6, c[0x0][0x228] ;  /* 0x00008a0000067ab9 */ /* 0x000fe20000000a00 */
[--C-:B------:R-:W-:Y:S01]  /*0360*/  HADD2.F32 R25, -RZ, R8.reuse.H0_H0 ;  /* 0x20000008ff197230 */ /* 0x100fe20000004100 */
[----:B------:R-:W-:Y:S01]  /*0370*/  ISETP.NE.U32.AND P0, PT, RZ, UR6, PT ;  /* 0x00000006ff007c0c */ /* 0x000fe2000bf05070 */
[----:B------:R-:W-:Y:S01]  /*0380*/  HADD2.F32 R24, -RZ, R8.H1_H1 ;  /* 0x30000008ff187230 */ /* 0x000fe20000004100 */
[----:B------:R-:W-:Y:S01]  /*0390*/  BSSY B0, `(.L_x_12461) ;  /* 0x000025c000007945 */ /* 0x000fe20003800000 */
[--C-:B------:R-:W-:Y:S01]  /*03a0*/  HADD2.F32 R23, -RZ, R9.reuse.H0_H0 ;  /* 0x20000009ff177230 */ /* 0x100fe20000004100 */
[----:B------:R-:W-:Y:S01]  /*03b0*/  ULDC.U8 UR6, c[0x0][0x2a0] ;  /* 0x0000a80000067ab9 */ /* 0x000fe20000000000 */
[----:B------:R-:W-:Y:S01]  /*03c0*/  HADD2.F32 R22, -RZ, R9.H1_H1 ;  /* 0x30000009ff167230 */ /* 0x000fe20000004100 */
[----:B------:R-:W-:Y:S01]  /*03d0*/  ISETP.NE.AND.EX P0, PT, RZ, UR7, PT, P0 ;  /* 0x00000007ff007c0c */ /* 0x000fe2000bf05300 */
        /* <DEDUP_REMOVED lines=52> */
[----:B--2---:R-:W-:-:S02]  /*0720*/  HADD2.F32 R86, -RZ, R44.H0_H0 ;  /* 0x2000002cff567230 */ /* 0x004fc40000004100 */
[----:B------:R-:W-:Y:S02]  /*0730*/  HADD2.F32 R87, -RZ, R44.H1_H1 ;  /* 0x3000002cff577230 */ /* 0x000fe40000004100 */
[--C-:B------:R-:W-:Y:S02]  /*0740*/  HADD2.F32 R88, -RZ, R45.reuse.H0_H0 ;  /* 0x2000002dff587230 */ /* 0x100fe40000004100 */
[----:B------:R-:W-:Y:S02]  /*0750*/  HADD2.F32 R89, -RZ, R45.H1_H1 ;  /* 0x3000002dff597230 */ /* 0x000fe40000004100 */
[--C-:B------:R-:W-:Y:S02]  /*0760*/  HADD2.F32 R90, -RZ, R46.reuse.H0_H0 ;  /* 0x2000002eff5a7230 */ /* 0x100fe40000004100 */
[----:B------:R-:W-:Y:S02]  /*0770*/  HADD2.F32 R91, -RZ, R46.H1_H1 ;  /* 0x3000002eff5b7230 */ /* 0x000fe40000004100 */
[----:B------:R-:W-:-:S02]  /*0780*/  HADD2.F32 R92, -RZ, R47.H0_H0 ;  /* 0x2000002fff5c7230 */ /* 0x000fc40000004100 */
[----:B------:R-:W-:Y:S02]  /*0790*/  HADD2.F32 R95, -RZ, R47.H1_H1 ;  /* 0x3000002fff5f7230 */ /* 0x000fe40000004100 */
[--C-:B---3--:R-:W-:Y:S02]  /*07a0*/  HADD2.F32 R93, -RZ, R48.reuse.H0_H0 ;  /* 0x20000030ff5d7230 */ /* 0x108fe40000004100 */
[----:B------:R-:W-:Y:S02]  /*07b0*/  HADD2.F32 R97, -RZ, R48.H1_H1 ;  /* 0x30000030ff617230 */ /* 0x000fe40000004100 */
[--C-:B------:R-:W-:Y:S02]  /*07c0*/  HADD2.F32 R94, -RZ, R49.reuse.H0_H0 ;  /* 0x20000031ff5e7230 */ /* 0x100fe40000004100 */
[----:B------:R-:W-:Y:S02]  /*07d0*/  HADD2.F32 R99, -RZ, R49.H1_H1 ;  /* 0x30000031ff637230 */ /* 0x000fe40000004100 */
[----:B------:R-:W-:-:S02]  /*07e0*/  HADD2.F32 R96, -RZ, R50.H0_H0 ;  /* 0x20000032ff607230 */ /* 0x000fc40000004100 */
[----:B------:R-:W-:Y:S02]  /*07f0*/  HADD2.F32 R101, -RZ, R50.H1_H1 ;  /* 0x30000032ff657230 */ /* 0x000fe40000004100 */
[--C-:B------:R-:W-:Y:S02]  /*0800*/  HADD2.F32 R98, -RZ, R51.reuse.H0_H0 ;  /* 0x20000033ff627230 */ /* 0x100fe40000004100 */
[----:B------:R-:W-:Y:S02]  /*0810*/  HADD2.F32 R103, -RZ, R51.H1_H1 ;  /* 0x30000033ff677230 */ /* 0x000fe40000004100 */
[--C-:B----4-:R-:W-:Y:S02]  /*0820*/  HADD2.F32 R100, -RZ, R52.reuse.H0_H0 ;  /* 0x20000034ff647230 */ /* 0x110fe40000004100 */
        /* <DEDUP_REMOVED lines=31> */
.L_x_12511:
        /* <DEDUP_REMOVED lines=23> */
.L_x_12462:
[----:B-----5:R-:W-:-:S05]  /*0b90*/  HADD2.F32 R35, -RZ, R60.H0_H0 ;  /* 0x2000003cff237230 */ /* 0x020fca0000004100 */
[----:B------:R-:W-:-:S04]  /*0ba0*/  FADD.FTZ R48, R48, R35 ;  /* 0x0000002330307221 */ /* 0x000fc80000010000 */
[----:B------:R-:W-:-:S07]  /*0bb0*/  @P1 FADD.FTZ R48, R56, R48 ;  /* 0x0000003038301221 */ /* 0x000fce0000010000 */
.L_x_12463:
[----:B------:R-:W-:Y:S01]  /*0bc0*/  HADD2.F32 R49, -RZ, R44.H1_H1 ;  /* 0x3000002cff317230 */ /* 0x000fe20000004100 */
[----:B------:R-:W-:Y:S06]  /*0bd0*/  @P2 BRA `(.L_x_12464) ;  /* 0x00000000000c2947 */ /* 0x000fec0003800000 */
[----:B------:R-:W-:Y:S05]  /*0be0*/  @!P1 BRA `(.L_x_12465) ;  /* 0x0000000000149947 */ /* 0x000fea0003800000 */
[----:B-----5:R-:W-:Y:S01]  /*0bf0*/  FADD.FTZ R49, R57, R49 ;  /* 0x0000003139317221 */ /* 0x020fe20000010000 */
[----:B------:R-:W-:Y:S06]  /*0c00*/  BRA `(.L_x_12465) ;  /* 0x00000000000c7947 */ /* 0x000fec0003800000 */
.L_x_12464:
[----:B-----5:R-:W-:-:S05]  /*0c10*/  HADD2.F32 R34, -RZ, R60.H1_H1 ;  /* 0x3000003cff227230 */ /* 0x020fca0000004100 */
[----:B------:R-:W-:-:S04]  /*0c20*/  FADD.FTZ R49, R49, R34 ;  /* 0x0000002231317221 */ /* 0x000fc80000010000 */
[----:B------:R-:W-:-:S07]  /*0c30*/  @P1 FADD.FTZ R49, R57, R49 ;  /* 0x0000003139311221 */ /* 0x000fce0000010000 */
.L_x_12465:
[----:B------:R-:W-:Y:S01]  /*0c40*/  HADD2.F32 R50, -RZ, R45.H0_H0 ;  /* 0x2000002dff327230 */ /* 0x000fe20000004100 */
[----:B------:R-:W-:Y:S06]  /*0c50*/  @P2 BRA `(.L_x_12466) ;  /* 0x00000000000c2947 */ /* 0x000fec0003800000 */
[----:B------:R-:W-:Y:S05]  /*0c60*/  @!P1 BRA `(.L_x_12467) ;  /* 0x0000000000149947 */ /* 0x000fea0003800000 */
[----:B-----5:R-:W-:Y:S01]  /*0c70*/  FADD.FTZ R50, R58, R50 ;  /* 0x000000323a327221 */ /* 0x020fe20000010000 */
[----:B------:R-:W-:Y:S06]  /*0c80*/  BRA `(.L_x_12467) ;  /* 0x00000000000c7947 */ /* 0x000fec0003800000 */
.L_x_12466:
[----:B-----5:R-:W-:-:S05]  /*0c90*/  HADD2.F32 R35, -RZ, R61.H0_H0 ;  /* 0x2000003dff237230 */ /* 0x020fca0000004100 */
[----:B------:R-:W-:-:S04]  /*0ca0*/  FADD.FTZ R50, R50, R35 ;  /* 0x0000002332327221 */ /* 0x000fc80000010000 */
[----:B------:R-:W-:-:S07]  /*0cb0*/  @P1 FADD.FTZ R50, R58, R50 ;  /* 0x000000323a321221 */ /* 0x000fce0000010000 */
.L_x_12467:
[----:B------:R-:W-:Y:S01]  /*0cc0*/  HADD2.F32 R51, -RZ, R45.H1_H1 ;  /* 0x3000002dff337230 */ /* 0x000fe20000004100 */
[----:B------:R-:W-:Y:S06]  /*0cd0*/  @P2 BRA `(.L_x_12468) ;  /* 0x00000000000c2947 */ /* 0x000fec0003800000 */
[----:B------:R-:W-:Y:S05]  /*0ce0*/  @!P1 BRA `(.L_x_12469) ;  /* 0x0000000000149947 */ /* 0x000fea0003800000 */
[----:B-----5:R-:W-:Y:S01]  /*0cf0*/  FADD.FTZ R51, R59, R51 ;  /* 0x000000333b337221 */ /* 0x020fe20000010000 */
[----:B------:R-:W-:Y:S06]  /*0d00*/  BRA `(.L_x_12469) ;  /* 0x00000000000c7947 */ /* 0x000fec0003800000 */
.L_x_12468:
[----:B-----5:R-:W-:-:S05]  /*0d10*/  HADD2.F32 R34, -RZ, R61.H1_H1 ;  /* 0x3000003dff227230 */ /* 0x020fca0000004100 */
[----:B------:R-:W-:-:S04]  /*0d20*/  FADD.FTZ R51, R51, R34 ;  /* 0x0000002233337221 */ /* 0x000fc80000010000 */
[----:B------:R-:W-:-:S07]  /*0d30*/  @P1 FADD.FTZ R51, R59, R51 ;  /* 0x000000333b331221 */ /* 0x000fce0000010000 */
.L_x_12469:
[----:B------:R-:W-:Y:S01]  /*0d40*/  HADD2.F32 R44, -RZ, R46.H0_H0 ;  /* 0x2000002eff2c7230 */ /* 0x000fe20000004100 */
[----:B------:R-:W-:Y:S06]  /*0d50*/  @P2 BRA `(.L_x_12470) ;  /* 0x00000000000c2947 */ /* 0x000fec0003800000 */
[----:B------:R-:W-:Y:S05]  /*0d60*/  @!P1 BRA `(.L_x_12471) ;  /* 0x0000000000149947 */ /* 0x000fea0003800000 */
[----:B-----5:R-:W-:Y:S01]  /*0d70*/  FADD.FTZ R44, R52, R44 ;  /* 0x0000002c342c7221 */ /* 0x020fe20000010000 */
[----:B------:R-:W-:Y:S06]  /*0d80*/  BRA `(.L_x_12471) ;  /* 0x00000000000c7947 */ /* 0x000fec0003800000 */
.L_x_12470:
[----:B-----5:R-:W-:-:S05]  /*0d90*/  HADD2.F32 R35, -RZ, R62.H0_H0 ;  /* 0x2000003eff237230 */ /* 0x020fca0000004100 */
[----:B------:R-:W-:-:S04]  /*0da0*/  FADD.FTZ R44, R44, R35 ;  /* 0x000000232c2c7221 */ /* 0x000fc80000010000 */
[----:B------:R-:W-:-:S07]  /*0db0*/  @P1 FADD.FTZ R44, R52, R44 ;  /* 0x0000002c342c1221 */ /* 0x000fce0000010000 */
.L_x_12471:
[----:B------:R-:W-:Y:S01]  /*0dc0*/  HADD2.F32 R45, -RZ, R46.H1_H1 ;  /* 0x3000002eff2d7230 */ /* 0x000fe20000004100 */
[----:B------:R-:W-:Y:S06]  /*0dd0*/  @P2 BRA `(.L_x_12472) ;  /* 0x00000000000c2947 */ /* 0x000fec0003800000 */
[----:B------:R-:W-:Y:S05]  /*0de0*/  @!P1 BRA `(.L_x_12473) ;  /* 0x0000000000149947 */ /* 0x000fea0003800000 */
[----:B-----5:R-:W-:Y:S01]  /*0df0*/  FADD.FTZ R45, R53, R45 ;  /* 0x0000002d352d7221 */ /* 0x020fe20000010000 */
[----:B------:R-:W-:Y:S06]  /*0e00*/  BRA `(.L_x_12473) ;  /* 0x00000000000c7947 */ /* 0x000fec0003800000 */
.L_x_12472:
[----:B-----5:R-:W-:-:S05]  /*0e10*/  HADD2.F32 R34, -RZ, R62.H1_H1 ;  /* 0x3000003eff227230 */ /* 0x020fca0000004100 */
[----:B------:R-:W-:-:S04]  /*0e20*/  FADD.FTZ R45, R45, R34 ;  /* 0x000000222d2d7221 */ /* 0x000fc80000010000 */
[----:B------:R-:W-:-:S07]  /*0e30*/  @P1 FADD.FTZ R45, R53, R45 ;  /* 0x0000002d352d1221 */ /* 0x000fce0000010000 */
.L_x_12473:
[----:B------:R-:W-:Y:S01]  /*0e40*/  HADD2.F32 R46, -RZ, R47.H0_H0 ;  /* 0x2000002fff2e7230 */ /* 0x000fe20000004100 */
[----:B------:R-:W-:Y:S06]  /*0e50*/  @P2 BRA `(.L_x_12474) ;  /* 0x00000000000c2947 */ /* 0x000fec0003800000 */
[----:B------:R-:W-:Y:S05]  /*0e60*/  @!P1 BRA `(.L_x_12475) ;  /* 0x0000000000149947 */ /* 0x000fea0003800000 */
[----:B-----5:R-:W-:Y:S01]  /*0e70*/  FADD.FTZ R46, R54, R46 ;  /* 0x0000002e362e7221 */ /* 0x020fe20000010000 */
[----:B------:R-:W-:Y:S06]  /*0e80*/  BRA `(.L_x_12475) ;  /* 0x00000000000c7947 */ /* 0x000fec0003800000 */
.L_x_12474:
[----:B-----5:R-:W-:-:S05]  /*0e90*/  HADD2.F32 R35, -RZ, R63.H0_H0 ;  /* 0x2000003fff237230 */ /* 0x020fca0000004100 */
[----:B------:R-:W-:-:S04]  /*0ea0*/  FADD.FTZ R46, R46, R35 ;  /* 0x000000232e2e7221 */ /* 0x000fc80000010000 */
[----:B------:R-:W-:-:S07]  /*0eb0*/  @P1 FADD.FTZ R46, R54, R46 ;  /* 0x0000002e362e1221 */ /* 0x000fce0000010000 */
.L_x_12475:
[----:B------:R-:W-:Y:S01]  /*0ec0*/  HADD2.F32 R47, -RZ, R47.H1_H1 ;  /* 0x3000002fff2f7230 */ /* 0x000fe20000004100 */
[----:B------:R-:W-:Y:S06]  /*0ed0*/  @P2 BRA `(.L_x_12476) ;  /* 0x00000000000c2947 */ /* 0x000fec0003800000 */
[----:B------:R-:W-:Y:S05]  /*0ee0*/  @!P1 BRA `(.L_x_12477) ;  /* 0x0000000000149947 */ /* 0x000fea0003800000 */
[----:B-----5:R-:W-:Y:S01]  /*0ef0*/  FADD.FTZ R47, R55, R47 ;  /* 0x0000002f372f7221 */ /* 0x020fe20000010000 */
[----:B------:R-:W-:Y:S06]  /*0f00*/  BRA `(.L_x_12477) ;  /* 0x00000000000c7947 */ /* 0x000fec0003800000 */
.L_x_12476:
[----:B-----5:R-:W-:-:S05]  /*0f10*/  HADD2.F32 R34, -RZ, R63.H1_H1 ;  /* 0x3000003fff227230 */ /* 0x020fca0000004100 */
[----:B------:R-:W-:-:S04]  /*0f20*/  FADD.FTZ R47, R47, R34 ;  /* 0x000000222f2f7221 */ /* 0x000fc80000010000 */
[----:B------:R-:W-:-:S07]  /*0f30*/  @P1 FADD.FTZ R47, R55, R47 ;  /* 0x0000002f372f1221 */ /* 0x000fce0000010000 */
.L_x_12477:
        /* <DEDUP_REMOVED lines=14> */
[----:B--2---:R-:W-:Y:S01]  /*1020*/  HADD2.F32 R40, -RZ, R36.H0_H0 ;  /* 0x20000024ff287230 */ /* 0x004fe20000004100 */
[----:B0-----:R-:W-:Y:S06]  /*1030*/  @P2 BRA `(.L_x_12478) ;  /* 0x00000000000c2947 */ /* 0x001fec0003800000 */
[----:B------:R-:W-:Y:S05]  /*1040*/  @!P1 BRA `(.L_x_12479) ;  /* 0x0000000000149947 */ /* 0x000fea0003800000 */
[----:B-----5:R-:W-:Y:S01]  /*1050*/  FADD.FTZ R40, R56, R40 ;  /* 0x0000002838287221 */ /* 0x020fe20000010000 */
[----:B------:R-:W-:Y:S06]  /*1060*/  BRA `(.L_x_12479) ;  /* 0x00000000000c7947 */ /* 0x000fec0003800000 */
.L_x_12478:
[----:B-----5:R-:W-:-:S05]  /*1070*/  HADD2.F32 R35, -RZ, R60.H0_H0 ;  /* 0x2000003cff237230 */ /* 0x020fca0000004100 */
[----:B------:R-:W-:-:S04]  /*1080*/  FADD.FTZ R40, R35, R40 ;  /* 0x0000002823287221 */ /* 0x000fc80000010000 */
[----:B------:R-:W-:-:S07]  /*1090*/  @P1 FADD.FTZ R40, R56, R40 ;  /* 0x0000002838281221 */ /* 0x000fce0000010000 */
.L_x_12479:
[----:B------:R-:W-:Y:S01]  /*10a0*/  HADD2.F32 R41, -RZ, R36.H1_H1 ;  /* 0x30000024ff297230 */ /* 0x000fe20000004100 */
[----:B------:R-:W-:Y:S06]  /*10b0*/  @P2 BRA `(.L_x_12480) ;  /* 0x00000000000c2947 */ /* 0x000fec0003800000 */
[----:B------:R-:W-:Y:S05]  /*10c0*/  @!P1 BRA `(.L_x_12481) ;  /* 0x0000000000149947 */ /* 0x000fea0003800000 */
[----:B-----5:R-:W-:Y:S01]  /*10d0*/  FADD.FTZ R41, R57, R41 ;  /* 0x0000002939297221 */ /* 0x020fe20000010000 */
[----:B------:R-:W-:Y:S06]  /*10e0*/  BRA `(.L_x_12481) ;  /* 0x00000000000c7947 */ /* 0x000fec0003800000 */
.L_x_12480:
[----:B-----5:R-:W-:-:S05]  /*10f0*/  HADD2.F32 R34, -RZ, R60.H1_H1 ;  /* 0x3000003cff227230 */ /* 0x020fca0000004100 */
[----:B------:R-:W-:-:S04]  /*1100*/  FADD.FTZ R41, R34, R41 ;  /* 0x0000002922297221 */ /* 0x000fc80000010000 */
[----:B------:R-:W-:-:S07]  /*1110*/  @P1 FADD.FTZ R41, R57, R41 ;  /* 0x0000002939291221 */ /* 0x000fce0000010000 */
.L_x_12481:
[----:B------:R-:W-:Y:S01]  /*1120*/  HADD2.F32 R42, -RZ, R37.H0_H0 ;  /* 0x20000025ff2a7230 */ /* 0x000fe20000004100 */
[----:B------:R-:W-:Y:S06]  /*1130*/  @P2 BRA `(.L_x_12482) ;  /* 0x00000000000c2947 */ /* 0x000fec0003800000 */
[----:B------:R-:W-:Y:S05]  /*1140*/  @!P1 BRA `(.L_x_12483) ;  /* 0x0000000000149947 */ /* 0x000fea0003800000 */
[----:B-----5:R-:W-:Y:S01]  /*1150*/  FADD.FTZ R42, R58, R42 ;  /* 0x0000002a3a2a7221 */ /* 0x020fe20000010000 */
[----:B------:R-:W-:Y:S06]  /*1160*/  BRA `(.L_x_12483) ;  /* 0x00000000000c7947 */ /* 0x000fec0003800000 */
.L_x_12482:
[----:B-----5:R-:W-:-:S05]  /*1170*/  HADD2.F32 R35, -RZ, R61.H0_H0 ;  /* 0x2000003dff237230 */ /* 0x020fca0000004100 */
[----:B------:R-:W-:-:S04]  /*1180*/  FADD.FTZ R42, R35, R42 ;  /* 0x0000002a232a7221 */ /* 0x000fc80000010000 */
[----:B------:R-:W-:-:S07]  /*1190*/  @P1 FADD.FTZ R42, R58, R42 ;  /* 0x0000002a3a2a1221 */ /* 0x000fce0000010000 */
.L_x_12483:
[----:B------:R-:W-:Y:S01]  /*11a0*/  HADD2.F32 R43, -RZ, R37.H1_H1 ;  /* 0x30000025ff2b7230 */ /* 0x000fe20000004100 */
[----:B------:R-:W-:Y:S06]  /*11b0*/  @P2 BRA `(.L_x_12484) ;  /* 0x00000000000c2947 */ /* 0x000fec0003800000 */
[----:B------:R-:W-:Y:S05]  /*11c0*/  @!P1 BRA `(.L_x_12485) ;  /* 0x0000000000149947 */ /* 0x000fea0003800000 */
[----:B-----5:R-:W-:Y:S01]  /*11d0*/  FADD.FTZ R43, R59, R43 ;  /* 0x0000002b3b2b7221 */ /* 0x020fe20000010000 */
[----:B------:R-:W-:Y:S06]  /*11e0*/  BRA `(.L_x_12485) ;  /* 0x00000000000c7947 */ /* 0x000fec0003800000 */
.L_x_12484:
[----:B-----5:R-:W-:-:S05]  /*11f0*/  HADD2.F32 R34, -RZ, R61.H1_H1 ;  /* 0x3000003dff227230 */ /* 0x020fca0000004100 */
[----:B------:R-:W-:-:S04]  /*1200*/  FADD.FTZ R43, R34, R43 ;  /* 0x0000002b222b7221 */ /* 0x000fc80000010000 */
[----:B------:R-:W-:-:S07]  /*1210*/  @P1 FADD.FTZ R43, R59, R43 ;  /* 0x0000002b3b2b1221 */ /* 0x000fce0000010000 */
.L_x_12485:
[----:B------:R-:W-:Y:S01]  /*1220*/  HADD2.F32 R36, -RZ, R38.H0_H0 ;  /* 0x20000026ff247230 */ /* 0x000fe20000004100 */
[----:B------:R-:W-:Y:S06]  /*1230*/  @P2 BRA `(.L_x_12486) ;  /* 0x00000000000c2947 */ /* 0x000fec0003800000 */
[----:B------:R-:W-:Y:S05]  /*1240*/  @!P1 BRA `(.L_x_12487) ;  /* 0x0000000000149947 */ /* 0x000fea0003800000 */
[----:B-----5:R-:W-:Y:S01]  /*1250*/  FADD.FTZ R36, R52, R36 ;  /* 0x0000002434247221 */ /* 0x020fe20000010000 */
[----:B------:R-:W-:Y:S06]  /*1260*/  BRA `(.L_x_12487) ;  /* 0x00000000000c7947 */ /* 0x000fec0003800000 */
.L_x_12486:
[----:B-----5:R-:W-:-:S05]  /*1270*/  HADD2.F32 R35, -RZ, R62.H0_H0 ;  /* 0x2000003eff237230 */ /* 0x020fca0000004100 */
[----:B------:R-:W-:-:S04]  /*1280*/  FADD.FTZ R36, R35, R36 ;  /* 0x0000002423247221 */ /* 0x000fc80000010000 */
[----:B------:R-:W-:-:S07]  /*1290*/  @P1 FADD.FTZ R36, R52, R36 ;  /* 0x0000002434241221 */ /* 0x000fce0000010000 */
.L_x_12487:
[----:B------:R-:W-:Y:S01]  /*12a0*/  HADD2.F32 R37, -RZ, R38.H1_H1 ;  /* 0x30000026ff257230 */ /* 0x000fe20000004100 */
[----:B------:R-:W-:Y:S06]  /*12b0*/  @P2 BRA `(.L_x_12488) ;  /* 0x00000000000c2947 */ /* 0x000fec0003800000 */
[----:B------:R-:W-:Y:S05]  /*12c0*/  @!P1 BRA `(.L_x_12489) ;  /* 0x0000000000149947 */ /* 0x000fea0003800000 */
[----:B-----5:R-:W-:Y:S01]  /*12d0*/  FADD.FTZ R37, R53, R37 ;  /* 0x0000002535257221 */ /* 0x020fe20000010000 */
[----:B------:R-:W-:Y:S06]  /*12e0*/  BRA `(.L_x_12489) ;  /* 0x00000000000c7947 */ /* 0x000fec0003800000 */
.L_x_12488:
[----:B-----5:R-:W-:-:S05]  /*12f0*/  HADD2.F32 R34, -RZ, R62.H1_H1 ;  /* 0x3000003eff227230 */ /* 0x020fca0000004100 */
[----:B------:R-:W-:-:S04]  /*1300*/  FADD.FTZ R37, R34, R37 ;  /* 0x0000002522257221 */ /* 0x000fc80000010000 */
[----:B------:R-:W-:-:S07]  /*1310*/  @P1 FADD.FTZ R37, R53, R37 ;  /* 0x0000002535251221 */ /* 0x000fce0000010000 */
.L_x_12489:
[----:B------:R-:W-:Y:S01]  /*1320*/  HADD2.F32 R38, -RZ, R39.H0_H0 ;  /* 0x20000027ff267230 */ /* 0x000fe20000004100 */
[----:B------:R-:W-:Y:S06]  /*1330*/  @P2 BRA `(.L_x_12490) ;  /* 0x00000000000c2947 */ /* 0x000fec0003800000 */
[----:B------:R-:W-:Y:S05]  /*1340*/  @!P1 BRA `(.L_x_12491) ;  /* 0x0000000000149947 */ /* 0x000fea0003800000 */
[----:B-----5:R-:W-:Y:S01]  /*1350*/  FADD.FTZ R38, R54, R38 ;  /* 0x0000002636267221 */ /* 0x020fe20000010000 */
[----:B------:R-:W-:Y:S06]  /*1360*/  BRA `(.L_x_12491) ;  /* 0x00000000000c7947 */ /* 0x000fec0003800000 */
.L_x_12490:
[----:B-----5:R-:W-:-:S05]  /*1370*/  HADD2.F32 R35, -RZ, R63.H0_H0 ;  /* 0x2000003fff237230 */ /* 0x020fca0000004100 */
[----:B------:R-:W-:-:S04]  /*1380*/  FADD.FTZ R38, R35, R38 ;  /* 0x0000002623267221 */ /* 0x000fc80000010000 */
[----:B------:R-:W-:-:S07]  /*1390*/  @P1 FADD.FTZ R38, R54, R38 ;  /* 0x0000002636261221 */ /* 0x000fce0000010000 */
.L_x_12491:
[----:B------:R-:W-:Y:S01]  /*13a0*/  HADD2.F32 R39, -RZ, R39.H1_H1 ;  /* 0x30000027ff277230 */ /* 0x000fe20000004100 */
[----:B------:R-:W-:Y:S06]  /*13b0*/  @P2 BRA `(.L_x_12492) ;  /* 0x00000000000c2947 */ /* 0x000fec0003800000 */
[----:B------:R-:W-:Y:S05]  /*13c0*/  @!P1 BRA `(.L_x_12493) ;  /* 0x0000000000149947 */ /* 0x000fea0003800000 */
[----:B-----5:R-:W-:Y:S01]  /*13d0*/  FADD.FTZ R39, R55, R39 ;  /* 0x0000002737277221 */ /* 0x020fe20000010000 */
[----:B------:R-:W-:Y:S06]  /*13e0*/  BRA `(.L_x_12493) ;  /* 0x00000000000c7947 */ /* 0x000fec0003800000 */
.L_x_12492:
[----:B-----5:R-:W-:-:S05]  /*13f0*/  HADD2.F32 R34, -RZ, R63.H1_H1 ;  /* 0x3000003fff227230 */ /* 0x020fca0000004100 */
[----:B------:R-:W-:-:S04]  /*1400*/  FADD.FTZ R39, R34, R39 ;  /* 0x0000002722277221 */ /* 0x000fc80000010000 */
[----:B------:R-:W-:-:S07]  /*1410*/  @P1 FADD.FTZ R39, R55, R39 ;  /* 0x0000002737271221 */ /* 0x000fce0000010000 */
.L_x_12493:
        /* <DEDUP_REMOVED lines=19> */
.L_x_12494:
[----:B-----5:R-:W-:-:S05]  /*1550*/  HADD2.F32 R33, -RZ, R60.H0_H0 ;  /* 0x2000003cff217230 */ /* 0x020fca0000004100 */
[----:B------:R-:W-:-:S04]  /*1560*/  FADD.FTZ R32, R33, R32 ;  /* 0x0000002021207221 */ /* 0x000fc80000010000 */
[----:B------:R-:W-:-:S07]  /*1570*/  @P1 FADD.FTZ R32, R56, R32 ;  /* 0x0000002038201221 */ /* 0x000fce0000010000 */
.L_x_12495:
[----:B------:R-:W-:Y:S01]  /*1580*/  HADD2.F32 R33, -RZ, R64.H1_H1 ;  /* 0x30000040ff217230 */ /* 0x000fe20000004100 */
[----:B------:R-:W-:Y:S06]  /*1590*/  @P2 BRA `(.L_x_12496) ;  /* 0x00000000000c2947 */ /* 0x000fec0003800000 */
[----:B------:R-:W-:Y:S05]  /*15a0*/  @!P1 BRA `(.L_x_12497) ;  /* 0x0000000000149947 */ /* 0x000fea0003800000 */
[----:B-----5:R-:W-:Y:S01]  /*15b0*/  FADD.FTZ R33, R57, R33 ;  /* 0x0000002139217221 */ /* 0x020fe20000010000 */
[----:B------:R-:W-:Y:S06]  /*15c0*/  BRA `(.L_x_12497) ;  /* 0x00000000000c7947 */ /* 0x000fec0003800000 */
.L_x_12496:
[----:B-----5:R-:W-:-:S05]  /*15d0*/  HADD2.F32 R34, -RZ, R60.H1_H1 ;  /* 0x3000003cff227230 */ /* 0x020fca0000004100 */
[----:B------:R-:W-:-:S04]  /*15e0*/  FADD.FTZ R33, R34, R33 ;  /* 0x0000002122217221 */ /* 0x000fc80000010000 */
[----:B------:R-:W-:-:S07]  /*15f0*/  @P1 FADD.FTZ R33, R57, R33 ;  /* 0x0000002139211221 */ /* 0x000fce0000010000 */
.L_x_12497:
[----:B------:R-:W-:Y:S01]  /*1600*/  HADD2.F32 R34, -RZ, R65.H0_H0 ;  /* 0x20000041ff227230 */ /* 0x000fe20000004100 */
[----:B------:R-:W-:Y:S06]  /*1610*/  @P2 BRA `(.L_x_12498) ;  /* 0x00000000000c2947 */ /* 0x000fec0003800000 */
[----:B------:R-:W-:Y:S05]  /*1620*/  @!P1 BRA `(.L_x_12499) ;  /* 0x0000000000149947 */ /* 0x000fea0003800000 */
[----:B-----5:R-:W-:Y:S01]  /*1630*/  FADD.FTZ R34, R58, R34 ;  /* 0x000000223a227221 */ /* 0x020fe20000010000 */
[----:B------:R-:W-:Y:S06]  /*1640*/  BRA `(.L_x_12499) ;  /* 0x00000000000c7947 */ /* 0x000fec0003800000 */
.L_x_12498:
[----:B-----5:R-:W-:-:S05]  /*1650*/  HADD2.F32 R35, -RZ, R61.H0_H0 ;  /* 0x2000003dff237230 */ /* 0x020fca0000004100 */
[----:B------:R-:W-:-:S04]  /*1660*/  FADD.FTZ R34, R35, R34 ;  /* 0x0000002223227221 */ /* 0x000fc80000010000 */
[----:B------:R-:W-:-:S07]  /*1670*/  @P1 FADD.FTZ R34, R58, R34 ;  /* 0x000000223a221221 */ /* 0x000fce0000010000 */
.L_x_12499:
[----:B------:R-:W-:Y:S01]  /*1680*/  HADD2.F32 R35, -RZ, R65.H1_H1 ;  /* 0x30000041ff237230 */ /* 0x000fe20000004100 */
[----:B------:R-:W-:Y:S06]  /*1690*/  @P2 BRA `(.L_x_12500) ;  /* 0x00000000000c2947 */ /* 0x000fec0003800000 */
[----:B------:R-:W-:Y:S05]  /*16a0*/  @!P1 BRA `(.L_x_12501) ;  /* 0x0000000000149947 */ /* 0x000fea0003800000 */
[----:B-----5:R-:W-:Y:S01]  /*16b0*/  FADD.FTZ R35, R59, R35 ;  /* 0x000000233b237221 */ /* 0x020fe20000010000 */
[----:B------:R-:W-:Y:S06]  /*16c0*/  BRA `(.L_x_12501) ;  /* 0x00000000000c7947 */ /* 0x000fec0003800000 */
.L_x_12500:
[----:B-----5:R-:W-:-:S05]  /*16d0*/  HADD2.F32 R64, -RZ, R61.H1_H1 ;  /* 0x3000003dff407230 */ /* 0x020fca0000004100 */
[----:B------:R-:W-:-:S04]  /*16e0*/  FADD.FTZ R35, R64, R35 ;  /* 0x0000002340237221 */ /* 0x000fc80000010000 */
[----:B------:R-:W-:-:S07]  /*16f0*/  @P1 FADD.FTZ R35, R59, R35 ;  /* 0x000000233b231221 */ /* 0x000fce0000010000 */
.L_x_12501:
[----:B------:R-:W-:Y:S01]  /*1700*/  HADD2.F32 R64, -RZ, R66.H0_H0 ;  /* 0x20000042ff407230 */ /* 0x000fe20000004100 */
[----:B------:R-:W-:Y:S06]  /*1710*/  @P2 BRA `(.L_x_12502) ;  /* 0x00000000000c2947 */ /* 0x000fec0003800000 */
[----:B------:R-:W-:Y:S05]  /*1720*/  @!P1 BRA `(.L_x_12503) ;  /* 0x0000000000149947 */ /* 0x000fea0003800000 */
[----:B-----5:R-:W-:Y:S01]  /*1730*/  FADD.FTZ R64, R52, R64 ;  /* 0x0000004034407221 */ /* 0x020fe20000010000 */
[----:B------:R-:W-:Y:S06]  /*1740*/  BRA `(.L_x_12503) ;  /* 0x00000000000c7947 */ /* 0x000fec0003800000 */
.L_x_12502:
[----:B-----5:R-:W-:-:S05]  /*1750*/  HADD2.F32 R65, -RZ, R62.H0_H0 ;  /* 0x2000003eff417230 */ /* 0x020fca0000004100 */
[----:B------:R-:W-:-:S04]  /*1760*/  FADD.FTZ R64, R65, R64 ;  /* 0x0000004041407221 */ /* 0x000fc80000010000 */
[----:B------:R-:W-:-:S07]  /*1770*/  @P1 FADD.FTZ R64, R52, R64 ;  /* 0x0000004034401221 */ /* 0x000fce0000010000 */
.L_x_12503:
[----:B------:R-:W-:Y:S01]  /*1780*/  HADD2.F32 R65, -RZ, R66.H1_H1 ;  /* 0x30000042ff417230 */ /* 0x000fe20000004100 */
[----:B------:R-:W-:Y:S06]  /*1790*/  @P2 BRA `(.L_x_12504) ;  /* 0x00000000000c2947 */ /* 0x000fec0003800000 */
[----:B------:R-:W-:Y:S05]  /*17a0*/  @!P1 BRA `(.L_x_12505) ;  /* 0x0000000000149947 */ /* 0x000fea0003800000 */
[----:B-----5:R-:W-:Y:S01]  /*17b0*/  FADD.FTZ R65, R53, R65 ;  /* 0x0000004135417221 */ /* 0x020fe20000010000 */
[----:B------:R-:W-:Y:S06]  /*17c0*/  BRA `(.L_x_12505) ;  /* 0x00000000000c7947 */ /* 0x000fec0003800000 */
.L_x_12504:
[----:B-----5:R-:W-:-:S05]  /*17d0*/  HADD2.F32 R66, -RZ, R62.H1_H1 ;  /* 0x3000003eff427230 */ /* 0x020fca0000004100 */
[----:B------:R-:W-:-:S04]  /*17e0*/  FADD.FTZ R65, R66, R65 ;  /* 0x0000004142417221 */ /* 0x000fc80000010000 */
[----:B------:R-:W-:-:S07]  /*17f0*/  @P1 FADD.FTZ R65, R53, R65 ;  /* 0x0000004135411221 */ /* 0x000fce0000010000 */
.L_x_12505:
[----:B------:R-:W-:Y:S01]  /*1800*/  HADD2.F32 R66, -RZ, R67.H0_H0 ;  /* 0x20000043ff427230 */ /* 0x000fe20000004100 */
[----:B------:R-:W-:Y:S06]  /*1810*/  @P2 BRA `(.L_x_12506) ;  /* 0x00000000000c2947 */ /* 0x000fec0003800000 */
[----:B------:R-:W-:Y:S05]  /*1820*/  @!P1 BRA `(.L_x_12507) ;  /* 0x0000000000149947 */ /* 0x000fea0003800000 */
[----:B-----5:R-:W-:Y:S01]  /*1830*/  FADD.FTZ R66, R54, R66 ;  /* 0x0000004236427221 */ /* 0x020fe20000010000 */
[----:B------:R-:W-:Y:S06]  /*1840*/  BRA `(.L_x_12507) ;  /* 0x00000000000c7947 */ /* 0x000fec0003800000 */
.L_x_12506:
[----:B-----5:R-:W-:-:S05]  /*1850*/  HADD2.F32 R137, -RZ, R63.H0_H0 ;  /* 0x2000003fff897230 */ /* 0x020fca0000004100 */
[----:B------:R-:W-:-:S04]  /*1860*/  FADD.FTZ R66, R137, R66 ;  /* 0x0000004289427221 */ /* 0x000fc80000010000 */
[----:B------:R-:W-:-:S07]  /*1870*/  @P1 FADD.FTZ R66, R54, R66 ;  /* 0x0000004236421221 */ /* 0x000fce0000010000 */
.L_x_12507:
[----:B------:R-:W-:Y:S01]  /*1880*/  HADD2.F32 R67, -RZ, R67.H1_H1 ;  /* 0x30000043ff437230 */ /* 0x000fe20000004100 */
[----:B------:R-:W-:Y:S06]  /*1890*/  @P2 BRA `(.L_x_12508) ;  /* 0x00000000000c2947 */ /* 0x000fec0003800000 */
[----:B------:R-:W-:Y:S05]  /*18a0*/  @!P1 BRA `(.L_x_12509) ;  /* 0x0000000000149947 */ /* 0x000fea0003800000 */
[----:B-----5:R-:W-:Y:S01]  /*18b0*/  FADD.FTZ R67, R55, R67 ;  /* 0x0000004337437221 */ /* 0x020fe20000010000 */
[----:B------:R-:W-:Y:S06]  /*18c0*/  BRA `(.L_x_12509) ;  /* 0x00000000000c7947 */ /* 0x000fec0003800000 */
.L_x_12508:
[----:B-----5:R-:W-:-:S05]  /*18d0*/  HADD2.F32 R136, -RZ, R63.H1_H1 ;  /* 0x3000003fff887230 */ /* 0x020fca0000004100 */
[----:B------:R-:W-:-:S04]  /*18e0*/  FADD.FTZ R67, R136, R67 ;  /* 0x0000004388437221 */ /* 0x000fc80000010000 */
[----:B------:R-:W-:-:S07]  /*18f0*/  @P1 FADD.FTZ R67, R55, R67 ;  /* 0x0000004337431221 */ /* 0x000fce0000010000 */
.L_x_12509:
        /* <DEDUP_REMOVED lines=100> */
.L_x_12523:
[----:B01----:R-:W-:Y:S01]  /*1f40*/  FADD.FTZ R140, R140, R149 ;  /* 0x000000958c8c7221 */ /* 0x003fe20000010000 */
[C---:B------:R-:W-:Y:S01]  /*1f50*/  FMUL.FTZ R146, R143.reuse, R143 ;  /* 0x0000008f8f927220 */ /* 0x040fe20000410000 */
[----:B------:R-:W-:Y:S02]  /*1f60*/  FSEL R142, R143, RZ, !P3 ;  /* 0x000000ff8f8e7208 */ /* 0x000fe40005800000 */
[----:B------:R-:W-:Y:S02]  /*1f70*/  FFMA.FTZ R145, R140, R137, UR7 ;  /* 0x000000078c917e23 */ /* 0x000fe40008010089 */
[----:B------:R-:W0:Y:S01]  /*1f80*/  @!P1 LDC.64 R136, c[0x0][0x250] ;  /* 0x00009400ff889b82 */ /* 0x000e220000000a00 */
[----:B------:R-:W-:Y:S01]  /*1f90*/  FSEL R150, R146, RZ, P3 ;  /* 0x000000ff92967208 */ /* 0x000fe20001800000 */
[C---:B------:R-:W-:Y:S01]  /*1fa0*/  FADD.FTZ R158, -R142.reuse, R41 ;  /* 0x000000298e9e7221 */ /* 0x040fe20000010100 */
[C---:B------:R-:W-:Y:S01]  /*1fb0*/  FADD.FTZ R138, -R142.reuse, R48 ;  /* 0x000000308e8a7221 */ /* 0x040fe20000010100 */
[C---:B------:R-:W-:Y:S01]  /*1fc0*/  FADD.FTZ R140, -R142.reuse, R49 ;  /* 0x000000318e8c7221 */ /* 0x040fe20000010100 */
[C---:B------:R-:W-:Y:S01]  /*1fd0*/  FADD.FTZ R50, -R142.reuse, R50 ;  /* 0x000000328e327221 */ /* 0x040fe20000010100 */
        /* <DEDUP_REMOVED lines=33> */
[----:B------:R-:W-:Y:S01]  /*21f0*/  FMUL.FTZ R66, R41, R38 ;  /* 0x0000002629427220 */ /* 0x000fe20000410000 */
[----:B------:R-:W-:Y:S01]  /*2200*/  FFMA.FTZ R34, R88, R37, R23 ;  /* 0x0000002558227223 */ /* 0x000fe20000010017 */
[----:B------:R-:W-:Y:S01]  /*2210*/  FFMA.FTZ R35, R89, R144, R22 ;  /* 0x0000009059237223 */ /* 0x000fe20000010016 */
[----:B------:R-:W-:Y:S01]  /*2220*/  FFMA.FTZ R38, R92, R46, R19 ;  /* 0x0000002e5c267223 */ /* 0x000fe20000010013 */
[----:B0-----:R-:W-:Y:S01]  /*2230*/  FMUL.FTZ R143, R41, R33 ;  /* 0x00000021298f7220 */ /* 0x001fe20000410000 */
[----:B------:R-:W-:Y:S01]  /*2240*/  FFMA.FTZ R33, R87, R140, R24 ;  /* 0x0000008c57217223 */ /* 0x000fe20000010018 */
[----:B------:R-:W-:Y:S01]  /*2250*/  FMUL.FTZ R136, R41, R36 ;  /* 0x0000002429887220 */ /* 0x000fe20000410000 */
[----:B------:R-:W-:Y:S01]  /*2260*/  FFMA.FTZ R36, R90, R44, R21 ;  /* 0x0000002c5a247223 */ /* 0x000fe20000010015 */
[----:B------:R-:W-:Y:S01]  /*2270*/  FFMA.FTZ R39, R91, R146, R20 ;  /* 0x000000925b277223 */ /* 0x000fe20000010014 */
[----:B------:R-:W-:Y:S01]  /*2280*/  FADD.FTZ R154, -R142, R42 ;  /* 0x0000002a8e9a7221 */ /* 0x000fe20000010100 */
[----:B------:R-:W-:Y:S01]  /*2290*/  FFMA.FTZ R46, R98, R46, R31 ;  /* 0x0000002e622e7223 */ /* 0x000fe2000001001f */
[----:B------:R-:W-:Y:S01]  /*22a0*/  FFMA.FTZ R45, R103, R148, R70 ;  /* 0x00000094672d7223 */ /* 0x000fe20000010046 */
[----:B------:R-:W-:Y:S01]  /*22b0*/  FADD.FTZ R42, -R142, R43 ;  /* 0x0000002b8e2a7221 */ /* 0x000fe20000010100 */
[----:B-1----:R-:W-:Y:S01]  /*22c0*/  @!P1 IMAD.WIDE R48, R134, 0x4, R48 ;  /* 0x0000000486309825 */ /* 0x002fe200078e0230 */
[----:B------:R-:W-:-:S03]  /*22d0*/  F2FP.F16.F32.PACK_AB R32, R33, R32 ;  /* 0x000000202120723e */ /* 0x000fc600000000ff */
[----:B------:R-:W-:Y:S01]  /*22e0*/  FADD.FTZ R142, -R142, R67 ;  /* 0x000000438e8e7221 */ /* 0x000fe20000010100 */
[----:B------:R-:W-:Y:S01]  /*22f0*/  FFMA.FTZ R43, R95, R148, R18 ;  /* 0x000000945f2b7223 */ /* 0x000fe20000010012 */
[----:B------:R-:W-:Y:S01]  /*2300*/  F2FP.F16.F32.PACK_AB R33, R35, R34 ;  /* 0x000000222321723e */ /* 0x000fe200000000ff */
[----:B------:R-:W-:Y:S01]  /*2310*/  FMUL.FTZ R154, R41, R154 ;  /* 0x0000009a299a7220 */ /* 0x000fe20000410000 */
[----:B------:R-:W-:Y:S01]  /*2320*/  F2FP.F16.F32.PACK_AB R34, R39, R36 ;  /* 0x000000242722723e */ /* 0x000fe200000000ff */
[----:B------:R-:W-:Y:S01]  /*2330*/  FMUL.FTZ R67, R41, R42 ;  /* 0x0000002a29437220 */ /* 0x000fe20000410000 */
[----:B------:R-:W-:Y:S01]  /*2340*/  F2FP.F16.F32.PACK_AB R39, R45, R46 ;  /* 0x0000002e2d27723e */ /* 0x000fe200000000ff */
[C---:B------:R-:W-:Y:S01]  /*2350*/  FMUL.FTZ R50, R41.reuse, R160 ;  /* 0x000000a029327220 */ /* 0x040fe20000410000 */
[----:B------:R-:W-:Y:S01]  /*2360*/  FMUL.FTZ R158, R41, R158 ;  /* 0x0000009e299e7220 */ /* 0x000fe20000410000 */
[----:B------:R-:W-:Y:S01]  /*2370*/  SHF.L.U32 R46, R139, 0x4, RZ ;  /* 0x000000048b2e7819 */ /* 0x000fe200000006ff */
        /* <DEDUP_REMOVED lines=19> */
[----:B0-----:R-:W-:Y:S01]  /*24b0*/  FFMA.FTZ R41, R97, R140, R28 ;  /* 0x0000008c61297223 */ /* 0x001fe2000001001c */
        /* <DEDUP_REMOVED lines=14> */
[----:B------:R-:W-:Y:S01]  /*25a0*/  F2FP.F16.F32.PACK_AB R37, R144, R37 ;  /* 0x000000259025723e */ /* 0x000fe200000000ff */
[----:B------:R-:W-:Y:S01]  /*25b0*/  FFMA.FTZ R67, R115, R67, R74 ;  /* 0x0000004373437223 */ /* 0x000fe2000001004a */
[----:B------:R-:W-:Y:S01]  /*25c0*/  F2FP.F16.F32.PACK_AB R40, R45, R40 ;  /* 0x000000282d28723e */ /* 0x000fe200000000ff */
[----:B------:R-:W-:Y:S01]  /*25d0*/  FFMA.FTZ R45, R106, R137, R11 ;  /* 0x000000896a2d7223 */ /* 0x000fe2000001000b */
[----:B------:R-:W-:Y:S01]  /*25e0*/  IADD3.X R47, R139, UR15, RZ, P2, !PT ;  /* 0x0000000f8b2f7c10 */ /* 0x000fe200097fe4ff */
[----:B------:R0:W-:Y:S01]  /*25f0*/  STG.E.128 desc[UR4][R48.64], R32 ;  /* 0x0000002030007986 */ /* 0x0001e2000c101d04 */
[----:B------:R-:W-:Y:S01]  /*2600*/  SHF.R.U32.HI R141, RZ, 0x1c, R141 ;  /* 0x0000001cff8d7819 */ /* 0x000fe2000001168d */
[----:B------:R-:W-:Y:S01]  /*2610*/  FFMA.FTZ R139, R113, R158, R72 ;  /* 0x0000009e718b7223 */ /* 0x000fe20000010048 */
[----:B------:R-:W-:Y:S01]  /*2620*/  IADD3 R44, P4, R138, UR12, RZ ;  /* 0x0000000c8a2c7c10 */ /* 0x000fe2000ff9e0ff */
[----:B------:R1:W-:Y:S01]  /*2630*/  STG.E.128 desc[UR4][R46.64], R36 ;  /* 0x000000242e007986 */ /* 0x0003e2000c101d04 */
[----:B------:R-:W-:-:S02]  /*2640*/  F2FP.F16.F32.PACK_AB R42, R43, R42 ;  /* 0x0000002a2b2a723e */ /* 0x000fc400000000ff */
[----:B------:R-:W-:Y:S01]  /*2650*/  F2FP.F16.F32.PACK_AB R43, R140, R45 ;  /* 0x0000002d8c2b723e */ /* 0x000fe200000000ff */
[----:B------:R-:W-:Y:S01]  /*2660*/  FFMA.FTZ R140, R114, R137, R75 ;  /* 0x00000089728c7223 */ /* 0x000fe2000001004b */
[----:B------:R-:W-:Y:S01]  /*2670*/  IADD3.X R45, R141, UR13, RZ, P4, !PT ;  /* 0x0000000d8d2d7c10 */ /* 0x000fe2000a7fe4ff */
[----:B------:R-:W-:-:S04]  /*2680*/  FFMA.FTZ R137, R117, R156, R76 ;  /* 0x0000009c75897223 */ /* 0x000fc8000001004c */
[----:B------:R2:W-:Y:S01]  /*2690*/  STG.E.128 desc[UR4][R44.64], R40 ;  /* 0x000000282c007986 */ /* 0x0005e2000c101d04 */
[----:B0-----:R-:W-:Y:S01]  /*26a0*/  FFMA.FTZ R48, R116, R51, R9 ;  /* 0x0000003374307223 */ /* 0x001fe20000010009 */
[----:B------:R-:W-:Y:S02]  /*26b0*/  F2FP.F16.F32.PACK_AB R32, R139, R50 ;  /* 0x000000328b20723e */ /* 0x000fe400000000ff */
[----:B------:R-:W-:Y:S01]  /*26c0*/  IADD3 R50, P1, R138, UR14, RZ ;  /* 0x0000000e8a327c10 */ /* 0x000fe2000ff3e0ff */
[----:B-1----:R-:W-:Y:S01]  /*26d0*/  FFMA.FTZ R37, R121, R64, R8 ;  /* 0x0000004079257223 */ /* 0x002fe20000010008 */
[----:B------:R-:W-:Y:S01]  /*26e0*/  FFMA.FTZ R38, R123, R66, R6 ;  /* 0x000000427b267223 */ /* 0x000fe20000010006 */
[----:B------:R-:W-:Y:S01]  /*26f0*/  FFMA.FTZ R39, R120, R162, R5 ;  /* 0x000000a278277223 */ /* 0x000fe20000010005 */
[----:B------:R-:W-:Y:S01]  /*2700*/  SHF.L.U32 R46, R135, 0x4, RZ ;  /* 0x00000004872e7819 */ /* 0x000fe200000006ff */
[----:B------:R-:W-:Y:S01]  /*2710*/  FFMA.FTZ R47, R129, R64, R80 ;  /* 0x00000040812f7223 */ /* 0x000fe20000010050 */
[----:B------:R-:W-:Y:S01]  /*2720*/  F2FP.F16.F32.PACK_AB R36, R37, R48 ;  /* 0x000000302524723e */ /* 0x000fe200000000ff */
[----:B------:R-:W-:Y:S01]  /*2730*/  FFMA.FTZ R37, R118, R65, R7 ;  /* 0x0000004176257223 */ /* 0x000fe20000010007 */
[----:B------:R-:W-:Y:S01]  /*2740*/  SHF.R.U32.HI R135, RZ, 0x1c, R135 ;  /* 0x0000001cff877819 */ /* 0x000fe20000011687 */
[----:B------:R-:W-:Y:S01]  /*2750*/  FFMA.FTZ R66, R131, R66, R82 ;  /* 0x0000004283427223 */ /* 0x000fe20000010052 */
[----:B------:R-:W-:Y:S01]  /*2760*/  IADD3 R48, P2, R46, UR12, RZ ;  /* 0x0000000c2e307c10 */ /* 0x000fe2000ff5e0ff */
[----:B--2---:R-:W-:Y:S01]  /*2770*/  FFMA.FTZ R40, R125, R164, R4 ;  /* 0x000000a47d287223 */ /* 0x004fe20000010004 */
        /* <DEDUP_REMOVED lines=8> */
[----:B------:R-:W0:Y:S01]  /*2800*/  LDC.64 R44, c[0x0][0x210] ;  /* 0x00008400ff2c7b82 */ /* 0x000e220000000a00 */
[----:B------:R-:W-:Y:S01]  /*2810*/  FFMA.FTZ R143, R130, R143, R83 ;  /* 0x0000008f828f7223 */ /* 0x000fe20000010053 */
[----:B------:R-:W-:Y:S01]  /*2820*/  F2FP.F16.F32.PACK_AB R42, R41, R42 ;  /* 0x0000002a292a723e */ /* 0x000fe200000000ff */
[----:B------:R-:W-:Y:S01]  /*2830*/  FFMA.FTZ R142, R132, R142, R85 ;  /* 0x0000008e848e7223 */ /* 0x000fe20000010055 */
[----:B------:R-:W-:Y:S01]  /*2840*/  FFMA.FTZ R41, R126, R65, R79 ;  /* 0x000000417e297223 */ /* 0x000fe2000001004f */
[----:B------:R-:W-:-:S02]  /*2850*/  IADD3 R46, P4, R46, UR14, RZ ;  /* 0x0000000e2e2e7c10 */ /* 0x000fc4000ff9e0ff */
[----:B------:R-:W-:Y:S02]  /*2860*/  F2FP.F16.F32.PACK_AB R35, R145, R140 ;  /* 0x0000008c9123723e */ /* 0x000fe400000000ff */
        /* <DEDUP_REMOVED lines=15> */
.L_x_12461:
[----:B------:R-:W-:Y:S05]  /*2960*/  EXIT ;  /* 0x000000000000794d */ /* 0x000fea0003800000 */
.L_x_12510:
        /* <DEDUP_REMOVED lines=8> */
.L_x_12513:
[----:B------:R-:W-:Y:S05]  /*29f0*/  BSYNC B1 ;  /* 0x0000000000017941 */ /* 0x000fea0003800000 */
.L_x_12512:
        /* <DEDUP_REMOVED lines=9> */
.L_x_12514:
[----:B------:R-:W-:Y:S01]  /*2a90*/  HFMA2.MMA R148, -RZ, RZ, 0, 2.384185791015625e-07 ;  /* 0x00000004ff947435 */ /* 0x000fe200000001ff */
[----:B------:R-:W-:-:S05]  /*2aa0*/  MOV R137, R149 ;  /* 0x0000009500897202 */ /* 0x000fca0000000f00 */
[----:B------:R-:W-:-:S05]  /*2ab0*/  FADD.FTZ R142, R140, R137 ;  /* 0x000000898c8e7221 */ /* 0x000fca0000010000 */
[----:B------:R-:W-:-:S07]  /*2ac0*/  MOV R151, R142 ;  /* 0x0000008e00977202 */ /* 0x000fce0000000f00 */
[----:B------:R-:W-:Y:S05]  /*2ad0*/  WARPSYNC.COLLECTIVE R146, `(.L_x_12515) ;  /* 0x0000000092087348 */ /* 0x000fea0003c00000 */
[----:B------:R0:W1:Y:S02]  /*2ae0*/  SHFL.BFLY P2, R149, R151, R148, R153 ;  /* 0x0c00009497957389 */ /* 0x0000640000040099 */
[----:B01----:R-:W-:Y:S01]  /*2af0*/  ENDCOLLECTIVE ;  /* 0x000000000000791b */ /* 0x003fe20003800000 */
.L_x_12515:
[----:B------:R-:W-:Y:S01]  /*2b00*/  HFMA2.MMA R148, -RZ, RZ, 0, 4.76837158203125e-07 ;  /* 0x00000008ff947435 */ /* 0x000fe200000001ff */
[----:B------:R-:W-:-:S05]  /*2b10*/  MOV R137, R149 ;  /* 0x0000009500897202 */ /* 0x000fca0000000f00 */
[----:B------:R-:W-:-:S05]  /*2b20*/  FADD.FTZ R144, R142, R137 ;  /* 0x000000898e907221 */ /* 0x000fca0000010000 */
[----:B------:R-:W-:-:S07]  /*2b30*/  MOV R151, R144 ;  /* 0x0000009000977202 */ /* 0x000fce0000000f00 */
[----:B------:R-:W-:Y:S05]  /*2b40*/  WARPSYNC.COLLECTIVE R146, `(.L_x_12516) ;  /* 0x0000000092087348 */ /* 0x000fea0003c00000 */
[----:B------:R0:W1:Y:S02]  /*2b50*/  SHFL.BFLY P2, R149, R151, R148, R153 ;  /* 0x0c00009497957389 */ /* 0x0000640000040099 */
[----:B01----:R-:W-:Y:S01]  /*2b60*/  ENDCOLLECTIVE ;  /* 0x000000000000791b */ /* 0x003fe20003800000 */
.L_x_12516:
        /* <DEDUP_REMOVED lines=8> */
.L_x_12517:
        /* <DEDUP_REMOVED lines=56> */
.L_x_12518:
[----:B------:R-:W-:Y:S01]  /*2f70*/  HFMA2.MMA R148, -RZ, RZ, 0, 1.1920928955078125e-07 ;  /* 0x00000002ff947435 */ /* 0x000fe200000001ff */
[----:B------:R-:W-:-:S05]  /*2f80*/  MOV R145, R149 ;  /* 0x0000009500917202 */ /* 0x000fca0000000f00 */
[----:B------:R-:W-:-:S05]  /*2f90*/  FADD.FTZ R145, R136, R145 ;  /* 0x0000009188917221 */ /* 0x000fca0000010000 */
[----:B------:R-:W-:-:S07]  /*2fa0*/  MOV R151, R145 ;  /* 0x0000009100977202 */ /* 0x000fce0000000f00 */
[----:B------:R-:W-:Y:S05]  /*2fb0*/  WARPSYNC.COLLECTIVE R146, `(.L_x_12519) ;  /* 0x0000000092087348 */ /* 0x000fea0003c00000 */
[----:B------:R0:W1:Y:S02]  /*2fc0*/  SHFL.BFLY P2, R149, R151, R148, R153 ;  /* 0x0c00009497957389 */ /* 0x0000640000040099 */
[----:B01----:R-:W-:Y:S01]  /*2fd0*/  ENDCOLLECTIVE ;  /* 0x000000000000791b */ /* 0x003fe20003800000 */
.L_x_12519:
[----:B------:R-:W-:Y:S01]  /*2fe0*/  HFMA2.MMA R148, -RZ, RZ, 0, 2.384185791015625e-07 ;  /* 0x00000004ff947435 */ /* 0x000fe200000001ff */
[----:B------:R-:W-:-:S05]  /*2ff0*/  MOV R138, R149 ;  /* 0x00000095008a7202 */ /* 0x000fca0000000f00 */
[----:B------:R-:W-:-:S05]  /*3000*/  FADD.FTZ R138, R145, R138 ;  /* 0x0000008a918a7221 */ /* 0x000fca0000010000 */
[----:B------:R-:W-:-:S07]  /*3010*/  MOV R151, R138 ;  /* 0x0000008a00977202 */ /* 0x000fce0000000f00 */
[----:B------:R-:W-:Y:S05]  /*3020*/  WARPSYNC.COLLECTIVE R146, `(.L_x_12520) ;  /* 0x0000000092087348 */ /* 0x000fea0003c00000 */
[----:B------:R0:W1:Y:S02]  /*3030*/  SHFL.BFLY P2, R149, R151, R148, R153 ;  /* 0x0c00009497957389 */ /* 0x0000640000040099 */
[----:B01----:R-:W-:Y:S01]  /*3040*/  ENDCOLLECTIVE ;  /* 0x000000000000791b */ /* 0x003fe20003800000 */
.L_x_12520:
[----:B------:R-:W-:Y:S01]  /*3050*/  HFMA2.MMA R148, -RZ, RZ, 0, 4.76837158203125e-07 ;  /* 0x00000008ff947435 */ /* 0x000fe200000001ff */
[----:B------:R-:W-:-:S05]  /*3060*/  MOV R147, R149 ;  /* 0x0000009500937202 */ /* 0x000fca0000000f00 */
[----:B------:R-:W-:-:S05]  /*3070*/  FADD.FTZ R147, R138, R147 ;  /* 0x000000938a937221 */ /* 0x000fca0000010000 */
[----:B------:R-:W-:-:S07]  /*3080*/  MOV R151, R147 ;  /* 0x0000009300977202 */ /* 0x000fce0000000f00 */
[----:B------:R-:W-:Y:S05]  /*3090*/  WARPSYNC.COLLECTIVE R146, `(.L_x_12521) ;  /* 0x0000000092087348 */ /* 0x000fea0003c00000 */
[----:B------:R0:W1:Y:S02]  /*30a0*/  SHFL.BFLY P2, R149, R151, R148, R153 ;  /* 0x0c00009497957389 */ /* 0x0000640000040099 */
[----:B01----:R-:W-:Y:S01]  /*30b0*/  ENDCOLLECTIVE ;  /* 0x000000000000791b */ /* 0x003fe20003800000 */
.L_x_12521:
[----:B------:R-:W-:Y:S01]  /*30c0*/  HFMA2.MMA R148, -RZ, RZ, 0, 9.5367431640625e-07 ;  /* 0x00000010ff947435 */ /* 0x000fe200000001ff */
[----:B------:R-:W-:-:S05]  /*30d0*/  MOV R140, R149 ;  /* 0x00000095008c7202 */ /* 0x000fca0000000f00 */
[----:B------:R-:W-:-:S05]  /*30e0*/  FADD.FTZ R140, R147, R140 ;  /* 0x0000008c938c7221 */ /* 0x000fca0000010000 */
[----:B------:R-:W-:-:S07]  /*30f0*/  MOV R151, R140 ;  /* 0x0000008c00977202 */ /* 0x000fce0000000f00 */
[----:B------:R-:W-:Y:S05]  /*3100*/  WARPSYNC.COLLECTIVE R146, `(.L_x_12522) ;  /* 0x0000000092087348 */ /* 0x000fea0003c00000 */
[----:B------:R0:W1:Y:S02]  /*3110*/  SHFL.BFLY P2, R149, R151, R148, R153 ;  /* 0x0c00009497957389 */ /* 0x0000640000040099 */
[----:B01----:R-:W-:Y:S01]  /*3120*/  ENDCOLLECTIVE ;  /* 0x000000000000791b */ /* 0x003fe20003800000 */
.L_x_12522:
[----:B------:R-:W-:Y:S05]  /*3130*/  BRA `(.L_x_12523) ;  /* 0xffffffec00807947 */ /* 0x000fea000383ffff */
.L_x_12524:
        /* <DEDUP_REMOVED lines=12> */
.L_x_20722:


//--------------------- .text._ZN10layer_norm31ln_parallel_residual_fwd_kernelINS_13Kernel_traitsI6__halfS2_fS2_fjLj768ELj1ELj4ELj1ELj16ENS_18Kernel_traits_baseILj768ES2_S2_fS2_fjLj128EEEEELb0ELb1ELb0EEEvNS_9FwdParamsE --------------------------
	.section	.text._ZN10layer_norm31ln_parallel_residual_fwd_kernelINS_13Kernel_traitsI6__halfS2_fS2_fjLj768ELj1ELj4ELj1ELj16ENS_18Kernel_traits_baseILj768ES2_S2_fS2_fjLj128EEEEELb0ELb1ELb0EEEvNS_9FwdParamsE,"ax",@progbits
	.align	128
        .global         _ZN10layer_norm31ln_parallel_residual_fwd_kernelINS_13Kernel_traitsI6__halfS2_fS2_fjLj768ELj1ELj4ELj1ELj16ENS_18Kernel_traits_baseILj768ES2_S2_fS2_fjLj128EEEEELb0ELb1ELb0EEEvNS_9FwdParamsE
        .type           _ZN10layer_norm31ln_parallel_residual_fwd_kernelINS_13Kernel_traitsI6__halfS2_fS2_fjLj768ELj1ELj4ELj1ELj16ENS_18Kernel_traits_baseILj768ES2_S2_fS2_fjLj128EEEEELb0ELb1ELb0EEEvNS_9FwdParamsE,@function
        .size           _ZN10layer_norm31ln_parallel_residual_fwd_kernelINS_13Kernel_traitsI6__halfS2_fS2_fjLj768ELj1ELj4ELj1ELj16ENS_18Kernel_traits_baseILj768ES2_S2_fS2_fjLj128EEEEELb0ELb1ELb0EEEvNS_9FwdParamsE,(.L_x_20723 - _ZN10layer_norm31ln_parallel_residual_fwd_kernelINS_13Kernel_traitsI6__halfS2_fS2_fjLj768ELj1ELj4ELj1ELj16ENS_18Kernel_traits_baseILj768ES2_S2_fS2_fjLj128EEEEELb0ELb1ELb0EEEvNS_9FwdParamsE)
        .other          _ZN10layer_norm31ln_parallel_residual_fwd_kernelINS_13Kernel_traitsI6__halfS2_fS2_fjLj768ELj1ELj4ELj1ELj16ENS_18Kernel_traits_baseILj768ES2_S2_fS2_fjLj128EEEEELb0ELb1ELb0EEEvNS_9FwdParamsE,@"STO_CUDA_ENTRY STV_DEFAULT"
_ZN10layer_norm31ln_parallel_residual_fwd_kernelINS_13Kernel_traitsI6__halfS2_fS2_fjLj768ELj1ELj4ELj1ELj16ENS_18Kernel_traits_baseILj768ES2_S2_fS2_fjLj128EEEEELb0ELb1ELb0EEEvNS_9FwdParamsE:
.text._ZN10layer_norm31ln_parallel_residual_fwd_kernelINS_13Kernel_traitsI6__halfS2_fS2_fjLj768ELj1ELj4ELj1ELj16ENS_18Kernel_traits_baseILj768ES2_S2_fS2_fjLj128EEEEELb0ELb1ELb0EEEvNS_9FwdParamsE:
        /* <DEDUP_REMOVED lines=30> */
.L_x_12526:
[----:B------:R-:W-:Y:S05]  /*01e0*/  BSYNC B0 ;  /* 0x0000000000007941 */ /* 0x000fea0003800000 */
.L_x_12525:
        /* <DEDUP_REMOVED lines=14> */
.L_x_12528:
[----:B------:R-:W-:Y:S05]  /*02d0*/  BSYNC B0 ;  /* 0x0000000000007941 */ /* 0x000fea0003800000 */
.L_x_12527:
        /* <DEDUP_REMOVED lines=13> */
.L_x_12530:
[----:B------:R-:W-:Y:S05]  /*03b0*/  BSYNC B0 ;  /* 0x0000000000007941 */ /* 0x000fea0003800000 */
.L_x_12529:
[----:B------:R-:W-:Y:S02]  /*03c0*/  ULDC UR6, c[0x0][0x214] ;  /* 0x0000850000067ab9 */ /* 0x000fe40000000800 */
[----:B------:R-:W-:-:S13]  /*03d0*/  ISETP.GE.AND P3, PT, R93, UR6, PT ;  /* 0x000000065d007c0c */ /* 0x000fda000bf66270 */
[----:B------:R-:W-:Y:S05]  /*03e0*/  @P3 EXIT ;  /* 0x000000000000394d */ /* 0x000fea0003800000 */
[--C-:B-----5:R-:W-:Y:S01]  /*03f0*/  HADD2.F32 R3, -RZ, R8.reuse.H0_H0 ;  /* 0x20000008ff037230 */ /* 0x120fe20000004100 */
[----:B------:R-:W-:Y:S01]  /*0400*/  ULDC.U8 UR6, c[0x0][0x2a0] ;  /* 0x0000a80000067ab9 */ /* 0x000fe20000000000 */
[----:B------:R-:W-:Y:S01]  /*0410*/  HADD2.F32 R4, -RZ, R8.H1_H1 ;  /* 0x30000008ff047230 */ /* 0x000fe20000004100 */
[----:B------:R-:W-:Y:S01]  /*0420*/  ISETP.NE.AND P3, PT, RZ, UR6, PT ;  /* 0x00000006ff007c0c */ /* 0x000fe2000bf65270 */
[--C-:B------:R-:W-:Y:S01]  /*0430*/  HADD2.F32 R5, -RZ, R9.reuse.H0_H0 ;  /* 0x20000009ff057230 */ /* 0x100fe20000004100 */
[----:B------:R-:W-:Y:S01]  /*0440*/  ULDC UR13, c[0x0][0x218] ;  /* 0x00008600000d7ab9 */ /* 0x000fe20000000800 */
[----:B------:R-:W-:Y:S01]  /*0450*/  HADD2.F32 R6, -RZ, R9.H1_H1 ;  /* 0x30000009ff067230 */ /* 0x000fe20000004100 */
[----:B------:R-:W-:Y:S01]  /*0460*/  P2R R94, PR, RZ, 0x8 ;  /* 0x00000008ff5e7803 */ /* 0x000fe20000000000 */
        /* <DEDUP_REMOVED lines=47> */
[----:B------:R-:W-:-:S07]  /*0760*/  HADD2.F32 R92, -RZ, R31.H1_H1 ;  /* 0x3000001fff5c7230 */ /* 0x000fce0000004100 */
.L_x_12592:
        /* <DEDUP_REMOVED lines=28> */
.L_x_12533:
[----:B-----5:R-:W-:-:S05]  /*0930*/  HADD2.F32 R37, -RZ, R24.H0_H0 ;  /* 0x20000018ff257230 */ /* 0x020fca0000004100 */
[----:B------:R-:W-:-:S04]  /*0940*/  FADD.FTZ R36, R37, R36 ;  /* 0x0000002425247221 */ /* 0x000fc80000010000 */
[----:B------:R-:W-:-:S07]  /*0950*/  @P3 FADD.FTZ R36, R28, R36 ;  /* 0x000000241c243221 */ /* 0x000fce0000010000 */
.L_x_12534:
[----:B------:R-:W-:Y:S01]  /*0960*/  HADD2.F32 R37, -RZ, R40.H1_H1 ;  /* 0x30000028ff257230 */ /* 0x000fe20000004100 */
[----:B------:R-:W-:Y:S06]  /*0970*/  @P4 BRA `(.L_x_12535) ;  /* 0x00000000000c4947 */ /* 0x000fec0003800000 */
[----:B------:R-:W-:Y:S05]  /*0980*/  @!P3 BRA `(.L_x_12536) ;  /* 0x000000000014b947 */ /* 0x000fea0003800000 */
[----:B-----5:R-:W-:Y:S01]  /*0990*/  FADD.FTZ R37, R29, R37 ;  /* 0x000000251d257221 */ /* 0x020fe20000010000 */
[----:B------:R-:W-:Y:S06]  /*09a0*/  BRA `(.L_x_12536) ;  /* 0x00000000000c7947 */ /* 0x000fec0003800000 */
.L_x_12535:
[----:B-----5:R-:W-:-:S05]  /*09b0*/  HADD2.F32 R38, -RZ, R24.H1_H1 ;  /* 0x30000018ff267230 */ /* 0x020fca0000004100 */
[----:B------:R-:W-:-:S04]  /*09c0*/  FADD.FTZ R37, R38, R37 ;  /* 0x0000002526257221 */ /* 0x000fc80000010000 */
[----:B------:R-:W-:-:S07]  /*09d0*/  @P3 FADD.FTZ R37, R29, R37 ;  /* 0x000000251d253221 */ /* 0x000fce0000010000 */
.L_x_12536:
[----:B------:R-:W-:Y:S01]  /*09e0*/  HADD2.F32 R38, -RZ, R41.H0_H0 ;  /* 0x20000029ff267230 */ /* 0x000fe20000004100 */
[----:B------:R-:W-:Y:S06]  /*09f0*/  @P4 BRA `(.L_x_12537) ;  /* 0x00000000000c4947 */ /* 0x000fec0003800000 */
[----:B------:R-:W-:Y:S05]  /*0a00*/  @!P3 BRA `(.L_x_12538) ;  /* 0x000000000014b947 */ /* 0x000fea0003800000 */
[----:B-----5:R-:W-:Y:S01]  /*0a10*/  FADD.FTZ R38, R30, R38 ;  /* 0x000000261e267221 */ /* 0x020fe20000010000 */
[----:B------:R-:W-:Y:S06]  /*0a20*/  BRA `(.L_x_12538) ;  /* 0x00000000000c7947 */ /* 0x000fec0003800000 */
.L_x_12537:
[----:B-----5:R-:W-:-:S05]  /*0a30*/  HADD2.F32 R39, -RZ, R25.H0_H0 ;  /* 0x20000019ff277230 */ /* 0x020fca0000004100 */
[----:B------:R-:W-:-:S04]  /*0a40*/  FADD.FTZ R38, R39, R38 ;  /* 0x0000002627267221 */ /* 0x000fc80000010000 */
[----:B------:R-:W-:-:S07]  /*0a50*/  @P3 FADD.FTZ R38, R30, R38 ;  /* 0x000000261e263221 */ /* 0x000fce0000010000 */
.L_x_12538:
[----:B------:R-:W-:Y:S01]  /*0a60*/  HADD2.F32 R39, -RZ, R41.H1_H1 ;  /* 0x30000029ff277230 */ /* 0x000fe20000004100 */
[----:B------:R-:W-:Y:S06]  /*0a70*/  @P4 BRA `(.L_x_12539) ;  /* 0x00000000000c4947 */ /* 0x000fec0003800000 */
[----:B------:R-:W-:Y:S05]  /*0a80*/  @!P3 BRA `(.L_x_12540) ;  /* 0x000000000014b947 */ /* 0x000fea0003800000 */
[----:B-----5:R-:W-:Y:S01]  /*0a90*/  FADD.FTZ R39, R31, R39 ;  /* 0x000000271f277221 */ /* 0x020fe20000010000 */
[----:B------:R-:W-:Y:S06]  /*0aa0*/  BRA `(.L_x_12540) ;  /* 0x00000000000c7947 */ /* 0x000fec0003800000 */
.L_x_12539:
[----:B-----5:R-:W-:-:S05]  /*0ab0*/  HADD2.F32 R40, -RZ, R25.H1_H1 ;  /* 0x30000019ff287230 */ /* 0x020fca0000004100 */
[----:B------:R-:W-:-:S04]  /*0ac0*/  FADD.FTZ R39, R40, R39 ;  /* 0x0000002728277221 */ /* 0x000fc80000010000 */
[----:B------:R-:W-:-:S07]  /*0ad0*/  @P3 FADD.FTZ R39, R31, R39 ;  /* 0x000000271f273221 */ /* 0x000fce0000010000 */
.L_x_12540:
[----:B------:R-:W-:Y:S01]  /*0ae0*/  HADD2.F32 R40, -RZ, R42.H0_H0 ;  /* 0x2000002aff287230 */ /* 0x000fe20000004100 */
[----:B------:R-:W-:Y:S06]  /*0af0*/  @P4 BRA `(.L_x_12541) ;  /* 0x00000000000c4947 */ /* 0x000fec0003800000 */
[----:B------:R-:W-:Y:S05]  /*0b00*/  @!P3 BRA `(.L_x_12542) ;  /* 0x000000000014b947 */ /* 0x000fea0003800000 */
[----:B-----5:R-:W-:Y:S01]  /*0b10*/  FADD.FTZ R40, R32, R40 ;  /* 0x0000002820287221 */ /* 0x020fe20000010000 */
[----:B------:R-:W-:Y:S06]  /*0b20*/  BRA `(.L_x_12542) ;  /* 0x00000000000c7947 */ /* 0x000fec0003800000 */
.L_x_12541:
[----:B-----5:R-:W-:-:S05]  /*0b30*/  HADD2.F32 R41, -RZ, R26.H0_H0 ;  /* 0x2000001aff297230 */ /* 0x020fca0000004100 */
[----:B------:R-:W-:-:S04]  /*0b40*/  FADD.FTZ R40, R41, R40 ;  /* 0x0000002829287221 */ /* 0x000fc80000010000 */
[----:B------:R-:W-:-:S07]  /*0b50*/  @P3 FADD.FTZ R40, R32, R40 ;  /* 0x0000002820283221 */ /* 0x000fce0000010000 */
.L_x_12542:
[----:B------:R-:W-:Y:S01]  /*0b60*/  HADD2.F32 R41, -RZ, R42.H1_H1 ;  /* 0x3000002aff297230 */ /* 0x000fe20000004100 */
[----:B------:R-:W-:Y:S06]  /*0b70*/  @P4 BRA `(.L_x_12543) ;  /* 0x00000000000c4947 */ /* 0x000fec0003800000 */
[----:B------:R-:W-:Y:S05]  /*0b80*/  @!P3 BRA `(.L_x_12544) ;  /* 0x000000000014b947 */ /* 0x000fea0003800000 */
[----:B-----5:R-:W-:Y:S01]  /*0b90*/  FADD.FTZ R41, R33, R41 ;  /* 0x0000002921297221 */ /* 0x020fe20000010000 */
[----:B------:R-:W-:Y:S06]  /*0ba0*/  BRA `(.L_x_12544) ;  /* 0x00000000000c7947 */ /* 0x000fec0003800000 */
.L_x_12543:
[----:B-----5:R-:W-:-:S05]  /*0bb0*/  HADD2.F32 R42, -RZ, R26.H1_H1 ;  /* 0x3000001aff2a7230 */ /* 0x020fca0000004100 */
[----:B------:R-:W-:-:S04]  /*0bc0*/  FADD.FTZ R41, R42, R41 ;  /* 0x000000292a297221 */ /* 0x000fc80000010000 */
[----:B------:R-:W-:-:S07]  /*0bd0*/  @P3 FADD.FTZ R41, R33, R41 ;  /* 0x0000002921293221 */ /* 0x000fce0000010000 */
.L_x_12544:
[----:B------:R-:W-:Y:S01]  /*0be0*/  HADD2.F32 R42, -RZ, R43.H0_H0 ;  /* 0x2000002bff2a7230 */ /* 0x000fe20000004100 */
[----:B------:R-:W-:Y:S06]  /*0bf0*/  @P4 BRA `(.L_x_12545) ;  /* 0x00000000000c4947 */ /* 0x000fec0003800000 */
[----:B------:R-:W-:Y:S05]  /*0c00*/  @!P3 BRA `(.L_x_12546) ;  /* 0x000000000014b947 */ /* 0x000fea0003800000 */
[----:B-----5:R-:W-:Y:S01]  /*0c10*/  FADD.FTZ R42, R34, R42 ;  /* 0x0000002a222a7221 */ /* 0x020fe20000010000 */
[----:B------:R-:W-:Y:S06]  /*0c20*/  BRA `(.L_x_12546) ;  /* 0x00000000000c7947 */ /* 0x000fec0003800000 */
.L_x_12545:
[----:B-----5:R-:W-:-:S05]  /*0c30*/  HADD2.F32 R61, -RZ, R27.H0_H0 ;  /* 0x2000001bff3d7230 */ /* 0x020fca0000004100 */
[----:B------:R-:W-:-:S04]  /*0c40*/  FADD.FTZ R42, R61, R42 ;  /* 0x0000002a3d2a7221 */ /* 0x000fc80000010000 */
[----:B------:R-:W-:-:S07]  /*0c50*/  @P3 FADD.FTZ R42, R34, R42 ;  /* 0x0000002a222a3221 */ /* 0x000fce0000010000 */
.L_x_12546:
[----:B------:R-:W-:Y:S01]  /*0c60*/  HADD2.F32 R43, -RZ, R43.H1_H1 ;  /* 0x3000002bff2b7230 */ /* 0x000fe20000004100 */
[----:B------:R-:W-:Y:S06]  /*0c70*/  @P4 BRA `(.L_x_12547) ;  /* 0x00000000000c4947 */ /* 0x000fec0003800000 */
[----:B------:R-:W-:Y:S05]  /*0c80*/  @!P3 BRA `(.L_x_12548) ;  /* 0x000000000014b947 */ /* 0x000fea0003800000 */
[----:B-----5:R-:W-:Y:S01]  /*0c90*/  FADD.FTZ R43, R35, R43 ;  /* 0x0000002b232b7221 */ /* 0x020fe20000010000 */
[----:B------:R-:W-:Y:S06]  /*0ca0*/  BRA `(.L_x_12548) ;  /* 0x00000000000c7947 */ /* 0x000fec0003800000 */
.L_x_12547:
[----:B-----5:R-:W-:-:S05]  /*0cb0*/  HADD2.F32 R60, -RZ, R27.H1_H1 ;  /* 0x3000001bff3c7230 */ /* 0x020fca0000004100 */
[----:B------:R-:W-:-:S04]  /*0cc0*/  FADD.FTZ R43, R60, R43 ;  /* 0x0000002b3c2b7221 */ /* 0x000fc80000010000 */
[----:B------:R-:W-:-:S07]  /*0cd0*/  @P3 FADD.FTZ R43, R35, R43 ;  /* 0x0000002b232b3221 */ /* 0x000fce0000010000 */
.L_x_12548:
[C---:B------:R-:W-:Y:S02]  /*0ce0*/  LEA R60, P3, R95.reuse, UR10, 0x5 ;  /* 0x0000000a5f3c7c11 */ /* 0x040fe4000f8628ff */
[C---:B------:R-:W-:Y:S02]  /*0cf0*/  IADD3 R63, R95.reuse, 0x20, RZ ;  /* 0x000000205f3f7810 */ /* 0x040fe40007ffe0ff */
[----:B------:R-:W-:-:S05]  /*0d00*/  LEA.HI.X R61, R95, UR11, RZ, 0x5, P3 ;  /* 0x0000000b5f3d7c11 */ /* 0x000fca00098f2cff */
[----:B------:R0:W-:Y:S04]  /*0d10*/  STG.E.128 desc[UR4][R60.64], R36 ;  /* 0x000000243c007986 */ /* 0x0001e8000c101d04 */
[----:B------:R0:W-:Y:S02]  /*0d20*/  STG.E.128 desc[UR4][R60.64+0x10], R40 ;  /* 0x000010283c007986 */ /* 0x0001e4000c101d04 */
.L_x_12532:
[----:B------:R-:W-:Y:S05]  /*0d30*/  BSYNC B0 ;  /* 0x0000000000007941 */ /* 0x000fea0003800000 */
.L_x_12531:
        /* <DEDUP_REMOVED lines=23> */
.L_x_12551:
[----:B-----5:R-:W-:-:S05]  /*0eb0*/  HADD2.F32 R45, -RZ, R24.H0_H0 ;  /* 0x20000018ff2d7230 */ /* 0x020fca0000004100 */
[----:B------:R-:W-:-:S04]  /*0ec0*/  FADD.FTZ R44, R45, R44 ;  /* 0x0000002c2d2c7221 */ /* 0x000fc80000010000 */
[----:B------:R-:W-:-:S07]  /*0ed0*/  @P3 FADD.FTZ R44, R28, R44 ;  /* 0x0000002c1c2c3221 */ /* 0x000fce0000010000 */
.L_x_12552:
[----:B------:R-:W-:Y:S01]  /*0ee0*/  HADD2.F32 R45, -RZ, R48.H1_H1 ;  /* 0x30000030ff2d7230 */ /* 0x000fe20000004100 */
[----:B------:R-:W-:Y:S06]  /*0ef0*/  @P4 BRA `(.L_x_12553) ;  /* 0x00000000000c4947 */ /* 0x000fec0003800000 */
[----:B------:R-:W-:Y:S05]  /*0f00*/  @!P3 BRA `(.L_x_12554) ;  /* 0x000000000014b947 */ /* 0x000fea0003800000 */
[----:B-----5:R-:W-:Y:S01]  /*0f10*/  FADD.FTZ R45, R29, R45 ;  /* 0x0000002d1d2d7221 */ /* 0x020fe20000010000 */
[----:B------:R-:W-:Y:S06]  /*0f20*/  BRA `(.L_x_12554) ;  /* 0x00000000000c7947 */ /* 0x000fec0003800000 */
.L_x_12553:
[----:B-----5:R-:W-:-:S05]  /*0f30*/  HADD2.F32 R46, -RZ, R24.H1_H1 ;  /* 0x30000018ff2e7230 */ /* 0x020fca0000004100 */
[----:B------:R-:W-:-:S04]  /*0f40*/  FADD.FTZ R45, R46, R45 ;  /* 0x0000002d2e2d7221 */ /* 0x000fc80000010000 */
[----:B------:R-:W-:-:S07]  /*0f50*/  @P3 FADD.FTZ R45, R29, R45 ;  /* 0x0000002d1d2d3221 */ /* 0x000fce0000010000 */
.L_x_12554:
[----:B------:R-:W-:Y:S01]  /*0f60*/  HADD2.F32 R46, -RZ, R49.H0_H0 ;  /* 0x20000031ff2e7230 */ /* 0x000fe20000004100 */
[----:B------:R-:W-:Y:S06]  /*0f70*/  @P4 BRA `(.L_x_12555) ;  /* 0x00000000000c4947 */ /* 0x000fec0003800000 */
[----:B------:R-:W-:Y:S05]  /*0f80*/  @!P3 BRA `(.L_x_12556) ;  /* 0x000000000014b947 */ /* 0x000fea0003800000 */
[----:B-----5:R-:W-:Y:S01]  /*0f90*/  FADD.FTZ R46, R30, R46 ;  /* 0x0000002e1e2e7221 */ /* 0x020fe20000010000 */
[----:B------:R-:W-:Y:S06]  /*0fa0*/  BRA `(.L_x_12556) ;  /* 0x00000000000c7947 */ /* 0x000fec0003800000 */
.L_x_12555:
[----:B-----5:R-:W-:-:S05]  /*0fb0*/  HADD2.F32 R47, -RZ, R25.H0_H0 ;  /* 0x20000019ff2f7230 */ /* 0x020fca0000004100 */
[----:B------:R-:W-:-:S04]  /*0fc0*/  FADD.FTZ R46, R47, R46 ;  /* 0x0000002e2f2e7221 */ /* 0x000fc80000010000 */
[----:B------:R-:W-:-:S07]  /*0fd0*/  @P3 FADD.FTZ R46, R30, R46 ;  /* 0x0000002e1e2e3221 */ /* 0x000fce0000010000 */
.L_x_12556:
[----:B------:R-:W-:Y:S01]  /*0fe0*/  HADD2.F32 R47, -RZ, R49.H1_H1 ;  /* 0x30000031ff2f7230 */ /* 0x000fe20000004100 */
[----:B------:R-:W-:Y:S06]  /*0ff0*/  @P4 BRA `(.L_x_12557) ;  /* 0x00000000000c4947 */ /* 0x000fec0003800000 */
[----:B------:R-:W-:Y:S05]  /*1000*/  @!P3 BRA `(.L_x_12558) ;  /* 0x000000000014b947 */ /* 0x000fea0003800000 */
[----:B-----5:R-:W-:Y:S01]  /*1010*/  FADD.FTZ R47, R31, R47 ;  /* 0x0000002f1f2f7221 */ /* 0x020fe20000010000 */
[----:B------:R-:W-:Y:S06]  /*1020*/  BRA `(.L_x_12558) ;  /* 0x00000000000c7947 */ /* 0x000fec0003800000 */
.L_x_12557:
[----:B-----5:R-:W-:-:S05]  /*1030*/  HADD2.F32 R48, -RZ, R25.H1_H1 ;  /* 0x30000019ff307230 */ /* 0x020fca0000004100 */
[----:B------:R-:W-:-:S04]  /*1040*/  FADD.FTZ R47, R48, R47 ;  /* 0x0000002f302f7221 */ /* 0x000fc80000010000 */
[----:B------:R-:W-:-:S07]  /*1050*/  @P3 FADD.FTZ R47, R31, R47 ;  /* 0x0000002f1f2f3221 */ /* 0x000fce0000010000 */
.L_x_12558:
[----:B------:R-:W-:Y:S01]  /*1060*/  HADD2.F32 R48, -RZ, R50.H0_H0 ;  /* 0x20000032ff307230 */ /* 0x000fe20000004100 */
[----:B------:R-:W-:Y:S06]  /*1070*/  @P4 BRA `(.L_x_12559) ;  /* 0x00000000000c4947 */ /* 0x000fec0003800000 */
[----:B------:R-:W-:Y:S05]  /*1080*/  @!P3 BRA `(.L_x_12560) ;  /* 0x000000000014b947 */ /* 0x000fea0003800000 */
[----:B-----5:R-:W-:Y:S01]  /*1090*/  FADD.FTZ R48, R32, R48 ;  /* 0x0000003020307221 */ /* 0x020fe20000010000 */
[----:B------:R-:W-:Y:S06]  /*10a0*/  BRA `(.L_x_12560) ;  /* 0x00000000000c7947 */ /* 0x000fec0003800000 */
.L_x_12559:
[----:B-----5:R-:W-:-:S05]  /*10b0*/  HADD2.F32 R49, -RZ, R26.H0_H0 ;  /* 0x2000001aff317230 */ /* 0x020fca0000004100 */
[----:B------:R-:W-:-:S04]  /*10c0*/  FADD.FTZ R48, R49, R48 ;  /* 0x0000003031307221 */ /* 0x000fc80000010000 */
[----:B------:R-:W-:-:S07]  /*10d0*/  @P3 FADD.FTZ R48, R32, R48 ;  /* 0x0000003020303221 */ /* 0x000fce0000010000 */
.L_x_12560:
[----:B------:R-:W-:Y:S01]  /*10e0*/  HADD2.F32 R49, -RZ, R50.H1_H1 ;  /* 0x30000032ff317230 */ /* 0x000fe20000004100 */
[----:B------:R-:W-:Y:S06]  /*10f0*/  @P4 BRA `(.L_x_12561) ;  /* 0x00000000000c4947 */ /* 0x000fec0003800000 */
[----:B------:R-:W-:Y:S05]  /*1100*/  @!P3 BRA `(.L_x_12562) ;  /* 0x000000000014b947 */ /* 0x000fea0003800000 */
[----:B-----5:R-:W-:Y:S01]  /*1110*/  FADD.FTZ R49, R33, R49 ;  /* 0x0000003121317221 */ /* 0x020fe20000010000 */
[----:B------:R-:W-:Y:S06]  /*1120*/  BRA `(.L_x_12562) ;  /* 0x00000000000c7947 */ /* 0x000fec0003800000 */
.L_x_12561:
[----:B-----5:R-:W-:-:S05]  /*1130*/  HADD2.F32 R50, -RZ, R26.H1_H1 ;  /* 0x3000001aff327230 */ /* 0x020fca0000004100 */
[----:B------:R-:W-:-:S04]  /*1140*/  FADD.FTZ R49, R50, R49 ;  /* 0x0000003132317221 */ /* 0x000fc80000010000 */
[----:B------:R-:W-:-:S07]  /*1150*/  @P3 FADD.FTZ R49, R33, R49 ;  /* 0x0000003121313221 */ /* 0x000fce0000010000 */
.L_x_12562:
[----:B------:R-:W-:Y:S01]  /*1160*/  HADD2.F32 R50, -RZ, R51.H0_H0 ;  /* 0x20000033ff327230 */ /* 0x000fe20000004100 */
[----:B------:R-:W-:Y:S06]  /*1170*/  @P4 BRA `(.L_x_12563) ;  /* 0x00000000000c4947 */ /* 0x000fec0003800000 */
[----:B------:R-:W-:Y:S05]  /*1180*/  @!P3 BRA `(.L_x_12564) ;  /* 0x000000000014b947 */ /* 0x000fea0003800000 */
[----:B-----5:R-:W-:Y:S01]  /*1190*/  FADD.FTZ R50, R34, R50 ;  /* 0x0000003222327221 */ /* 0x020fe20000010000 */
[----:B------:R-:W-:Y:S06]  /*11a0*/  BRA `(.L_x_12564) ;  /* 0x00000000000c7947 */ /* 0x000fec0003800000 */
.L_x_12563:
[----:B-----5:R-:W-:-:S05]  /*11b0*/  HADD2.F32 R61, -RZ, R27.H0_H0 ;  /* 0x2000001bff3d7230 */ /* 0x020fca0000004100 */
[----:B------:R-:W-:-:S04]  /*11c0*/  FADD.FTZ R50, R61, R50 ;  /* 0x000000323d327221 */ /* 0x000fc80000010000 */
[----:B------:R-:W-:-:S07]  /*11d0*/  @P3 FADD.FTZ R50, R34, R50 ;  /* 0x0000003222323221 */ /* 0x000fce0000010000 */
.L_x_12564:
[----:B------:R-:W-:Y:S01]  /*11e0*/  HADD2.F32 R51, -RZ, R51.H1_H1 ;  /* 0x30000033ff337230 */ /* 0x000fe20000004100 */
[----:B------:R-:W-:Y:S06]  /*11f0*/  @P4 BRA `(.L_x_12565) ;  /* 0x00000000000c4947 */ /* 0x000fec0003800000 */
[----:B------:R-:W-:Y:S05]  /*1200*/  @!P3 BRA `(.L_x_12566) ;  /* 0x000000000014b947 */ /* 0x000fea0003800000 */
[----:B-----5:R-:W-:Y:S01]  /*1210*/  FADD.FTZ R51, R35, R51 ;  /* 0x0000003323337221 */ /* 0x020fe20000010000 */
[----:B------:R-:W-:Y:S06]  /*1220*/  BRA `(.L_x_12566) ;  /* 0x00000000000c7947 */ /* 0x000fec0003800000 */
.L_x_12565:
[----:B-----5:R-:W-:-:S05]  /*1230*/  HADD2.F32 R60, -RZ, R27.H1_H1 ;  /* 0x3000001bff3c7230 */ /* 0x020fca0000004100 */
[----:B------:R-:W-:-:S04]  /*1240*/  FADD.FTZ R51, R60, R51 ;  /* 0x000000333c337221 */ /* 0x000fc80000010000 */
[----:B------:R-:W-:-:S07]  /*1250*/  @P3 FADD.FTZ R51, R35, R51 ;  /* 0x0000003323333221 */ /* 0x000fce0000010000 */
.L_x_12566:
[----:B------:R-:W-:-:S04]  /*1260*/  LEA R60, P3, R63, UR10, 0x5 ;  /* 0x0000000a3f3c7c11 */ /* 0x000fc8000f8628ff */
[C---:B------:R-:W-:Y:S02]  /*1270*/  LEA.HI.X R61, R63.reuse, UR11, RZ, 0x5, P3 ;  /* 0x0000000b3f3d7c11 */ /* 0x040fe400098f2cff */
[----:B------:R-:W-:-:S03]  /*1280*/  IADD3 R63, R63, 0x20, RZ ;  /* 0x000000203f3f7810 */ /* 0x000fc60007ffe0ff */
[----:B------:R1:W-:Y:S04]  /*1290*/  STG.E.128 desc[UR4][R60.64], R44 ;  /* 0x0000002c3c007986 */ /* 0x0003e8000c101d04 */
[----:B------:R1:W-:Y:S02]  /*12a0*/  STG.E.128 desc[UR4][R60.64+0x10], R48 ;  /* 0x000010303c007986 */ /* 0x0003e4000c101d04 */
.L_x_12550:
[----:B------:R-:W-:Y:S05]  /*12b0*/  BSYNC B0 ;  /* 0x0000000000007941 */ /* 0x000fea0003800000 */
.L_x_12549:
        /* <DEDUP_REMOVED lines=23> */
.L_x_12569:
[----:B-----5:R-:W-:-:S05]  /*1430*/  HADD2.F32 R53, -RZ, R24.H0_H0 ;  /* 0x20000018ff357230 */ /* 0x020fca0000004100 */
[----:B------:R-:W-:-:S04]  /*1440*/  FADD.FTZ R52, R53, R52 ;  /* 0x0000003435347221 */ /* 0x000fc80000010000 */
[----:B------:R-:W-:-:S07]  /*1450*/  @P3 FADD.FTZ R52, R28, R52 ;  /* 0x000000341c343221 */ /* 0x000fce0000010000 */
.L_x_12570:
[----:B------:R-:W-:Y:S01]  /*1460*/  HADD2.F32 R53, -RZ, R56.H1_H1 ;  /* 0x30000038ff357230 */ /* 0x000fe20000004100 */
[----:B------:R-:W-:Y:S06]  /*1470*/  @P4 BRA `(.L_x_12571) ;  /* 0x00000000000c4947 */ /* 0x000fec0003800000 */
[----:B------:R-:W-:Y:S05]  /*1480*/  @!P3 BRA `(.L_x_12572) ;  /* 0x000000000014b947 */ /* 0x000fea0003800000 */
[----:B-----5:R-:W-:Y:S01]  /*1490*/  FADD.FTZ R53, R29, R53 ;  /* 0x000000351d357221 */ /* 0x020fe20000010000 */
[----:B------:R-:W-:Y:S06]  /*14a0*/  BRA `(.L_x_12572) ;  /* 0x00000000000c7947 */ /* 0x000fec0003800000 */
.L_x_12571:
[----:B-----5:R-:W-:-:S05]  /*14b0*/  HADD2.F32 R54, -RZ, R24.H1_H1 ;  /* 0x30000018ff367230 */ /* 0x020fca0000004100 */
[----:B------:R-:W-:-:S04]  /*14c0*/  FADD.FTZ R53, R54, R53 ;  /* 0x0000003536357221 */ /* 0x000fc80000010000 */
[----:B------:R-:W-:-:S07]  /*14d0*/  @P3 FADD.FTZ R53, R29, R53 ;  /* 0x000000351d353221 */ /* 0x000fce0000010000 */
.L_x_12572:
[----:B------:R-:W-:Y:S01]  /*14e0*/  HADD2.F32 R54, -RZ, R57.H0_H0 ;  /* 0x20000039ff367230 */ /* 0x000fe20000004100 */
[----:B------:R-:W-:Y:S06]  /*14f0*/  @P4 BRA `(.L_x_12573) ;  /* 0x00000000000c4947 */ /* 0x000fec0003800000 */
[----:B------:R-:W-:Y:S05]  /*1500*/  @!P3 BRA `(.L_x_12574) ;  /* 0x000000000014b947 */ /* 0x000fea0003800000 */
[----:B-----5:R-:W-:Y:S01]  /*1510*/  FADD.FTZ R54, R30, R54 ;  /* 0x000000361e367221 */ /* 0x020fe20000010000 */
[----:B------:R-:W-:Y:S06]  /*1520*/  BRA `(.L_x_12574) ;  /* 0x00000000000c7947 */ /* 0x000fec0003800000 */
.L_x_12573:
[----:B-----5:R-:W-:-:S05]  /*1530*/  HADD2.F32 R55, -RZ, R25.H0_H0 ;  /* 0x20000019ff377230 */ /* 0x020fca0000004100 */
[----:B------:R-:W-:-:S04]  /*1540*/  FADD.FTZ R54, R55, R54 ;  /* 0x0000003637367221 */ /* 0x000fc80000010000 */
[----:B------:R-:W-:-:S07]  /*1550*/  @P3 FADD.FTZ R54, R30, R54 ;  /* 0x000000361e363221 */ /* 0x000fce0000010000 */
.L_x_12574:
[----:B------:R-:W-:Y:S01]  /*1560*/  HADD2.F32 R55, -RZ, R57.H1_H1 ;  /* 0x30000039ff377230 */ /* 0x000fe20000004100 */
[----:B------:R-:W-:Y:S06]  /*1570*/  @P4 BRA `(.L_x_12575) ;  /* 0x00000000000c4947 */ /* 0x000fec0003800000 */
[----:B------:R-:W-:Y:S05]  /*1580*/  @!P3 BRA `(.L_x_12576) ;  /* 0x000000000014b947 */ /* 0x000fea0003800000 */
[----:B-----5:R-:W-:Y:S01]  /*1590*/  FADD.FTZ R55, R31, R55 ;  /* 0x000000371f377221 */ /* 0x020fe20000010000 */
[----:B------:R-:W-:Y:S06]  /*15a0*/  BRA `(.L_x_12576) ;  /* 0x00000000000c7947 */ /* 0x000fec0003800000 */
.L_x_12575:
[----:B-----5:R-:W-:-:S05]  /*15b0*/  HADD2.F32 R56, -RZ, R25.H1_H1 ;  /* 0x30000019ff387230 */ /* 0x020fca0000004100 */
[----:B------:R-:W-:-:S04]  /*15c0*/  FADD.FTZ R55, R56, R55 ;  /* 0x0000003738377221 */ /* 0x000fc80000010000 */
[----:B------:R-:W-:-:S07]  /*15d0*/  @P3 FADD.FTZ R55, R31, R55 ;  /* 0x000000371f373221 */ /* 0x000fce0000010000 */
.L_x_12576:
[----:B------:R-:W-:Y:S01]  /*15e0*/  HADD2.F32 R56, -RZ, R58.H0_H0 ;  /* 0x2000003aff387230 */ /* 0x000fe20000004100 */
[----:B------:R-:W-:Y:S06]  /*15f0*/  @P4 BRA `(.L_x_12577) ;  /* 0x00000000000c4947 */ /* 0x000fec0003800000 */
[----:B------:R-:W-:Y:S05]  /*1600*/  @!P3 BRA `(.L_x_12578) ;  /* 0x000000000014b947 */ /* 0x000fea0003800000 */
[----:B-----5:R-:W-:Y:S01]  /*1610*/  FADD.FTZ R56, R32, R56 ;  /* 0x0000003820387221 */ /* 0x020fe20000010000 */
[----:B------:R-:W-:Y:S06]  /*1620*/  BRA `(.L_x_12578) ;  /* 0x00000000000c7947 */ /* 0x000fec0003800000 */
.L_x_12577:
[----:B-----5:R-:W-:-:S05]  /*1630*/  HADD2.F32 R57, -RZ, R26.H0_H0 ;  /* 0x2000001aff397230 */ /* 0x020fca0000004100 */
[----:B------:R-:W-:-:S04]  /*1640*/  FADD.FTZ R56, R57, R56 ;  /* 0x0000003839387221 */ /* 0x000fc80000010000 */
[----:B------:R-:W-:-:S07]  /*1650*/  @P3 FADD.FTZ R56, R32, R56 ;  /* 0x0000003820383221 */ /* 0x000fce0000010000 */
.L_x_12578:
[----:B------:R-:W-:Y:S01]  /*1660*/  HADD2.F32 R57, -RZ, R58.H1_H1 ;  /* 0x3000003aff397230 */ /* 0x000fe20000004100 */
[----:B------:R-:W-:Y:S06]  /*1670*/  @P4 BRA `(.L_x_12579) ;  /* 0x00000000000c4947 */ /* 0x000fec0003800000 */
[----:B------:R-:W-:Y:S05]  /*1680*/  @!P3 BRA `(.L_x_12580) ;  /* 0x000000000014b947 */ /* 0x000fea0003800000 */
[----:B-----5:R-:W-:Y:S01]  /*1690*/  FADD.FTZ R57, R33, R57 ;  /* 0x0000003921397221 */ /* 0x020fe20000010000 */
[----:B------:R-:W-:Y:S06]  /*16a0*/  BRA `(.L_x_12580) ;  /* 0x00000000000c7947 */ /* 0x000fec0003800000 */
.L_x_12579:
[----:B-----5:R-:W-:-:S05]  /*16b0*/  HADD2.F32 R58, -RZ, R26.H1_H1 ;  /* 0x3000001aff3a7230 */ /* 0x020fca0000004100 */
[----:B------:R-:W-:-:S04]  /*16c0*/  FADD.FTZ R57, R58, R57 ;  /* 0x000000393a397221 */ /* 0x000fc80000010000 */
[----:B------:R-:W-:-:S07]  /*16d0*/  @P3 FADD.FTZ R57, R33, R57 ;  /* 0x0000003921393221 */ /* 0x000fce0000010000 */
.L_x_12580:
[----:B------:R-:W-:Y:S01]  /*16e0*/  HADD2.F32 R58, -RZ, R59.H0_H0 ;  /* 0x2000003bff3a7230 */ /* 0x000fe20000004100 */
[----:B------:R-:W-:Y:S06]  /*16f0*/  @P4 BRA `(.L_x_12581) ;  /* 0x00000000000c4947 */ /* 0x000fec0003800000 */
[----:B------:R-:W-:Y:S05]  /*1700*/  @!P3 BRA `(.L_x_12582) ;  /* 0x000000000014b947 */ /* 0x000fea0003800000 */
[----:B-----5:R-:W-:Y:S01]  /*1710*/  FADD.FTZ R58, R34, R58 ;  /* 0x0000003a223a7221 */ /* 0x020fe20000010000 */
[----:B------:R-:W-:Y:S06]  /*1720*/  BRA `(.L_x_12582) ;  /* 0x00000000000c7947 */ /* 0x000fec0003800000 */
.L_x_12581:
[----:B-----5:R-:W-:-:S05]  /*1730*/  HADD2.F32 R61, -RZ, R27.H0_H0 ;  /* 0x2000001bff3d7230 */ /* 0x020fca0000004100 */
[----:B------:R-:W-:-:S04]  /*1740*/  FADD.FTZ R58, R61, R58 ;  /* 0x0000003a3d3a7221 */ /* 0x000fc80000010000 */
[----:B------:R-:W-:-:S07]  /*1750*/  @P3 FADD.FTZ R58, R34, R58 ;  /* 0x0000003a223a3221 */ /* 0x000fce0000010000 */
.L_x_12582:
[----:B------:R-:W-:Y:S01]  /*1760*/  HADD2.F32 R59, -RZ, R59.H1_H1 ;  /* 0x3000003bff3b7230 */ /* 0x000fe20000004100 */
[----:B------:R-:W-:Y:S06]  /*1770*/  @P4 BRA `(.L_x_12583) ;  /* 0x00000000000c4947 */ /* 0x000fec0003800000 */
[----:B------:R-:W-:Y:S05]  /*1780*/  @!P3 BRA `(.L_x_12584) ;  /* 0x000000000014b947 */ /* 0x000fea0003800000 */
[----:B-----5:R-:W-:Y:S01]  /*1790*/  FADD.FTZ R59, R35, R59 ;  /* 0x0000003b233b7221 */ /* 0x020fe20000010000 */
[----:B------:R-:W-:Y:S06]  /*17a0*/  BRA `(.L_x_12584) ;  /* 0x00000000000c7947 */ /* 0x000fec0003800000 */
.L_x_12583:
[----:B-----5:R-:W-:-:S05]  /*17b0*/  HADD2.F32 R60, -RZ, R27.H1_H1 ;  /* 0x3000001bff3c7230 */ /* 0x020fca0000004100 */
[----:B------:R-:W-:-:S04]  /*17c0*/  FADD.FTZ R59, R60, R59 ;  /* 0x0000003b3c3b7221 */ /* 0x000fc80000010000 */
[----:B------:R-:W-:-:S07]  /*17d0*/  @P3 FADD.FTZ R59, R35, R59 ;  /* 0x0000003b233b3221 */ /* 0x000fce0000010000 */
.L_x_12584:
[----:B------:R-:W-:-:S04]  /*17e0*/  LEA R60, P3, R63, UR10, 0x5 ;  /* 0x0000000a3f3c7c11 */ /* 0x000fc8000f8628ff */
[----:B------:R-:W-:-:S05]  /*17f0*/  LEA.HI.X R61, R63, UR11, RZ, 0x5, P3 ;  /* 0x0000000b3f3d7c11 */ /* 0x000fca00098f2cff */
[----:B------:R2:W-:Y:S04]  /*1800*/  STG.E.128 desc[UR4][R60.64], R52 ;  /* 0x000000343c007986 */ /* 0x0005e8000c101d04 */
[----:B------:R2:W-:Y:S02]  /*1810*/  STG.E.128 desc[UR4][R60.64+0x10], R56 ;  /* 0x000010383c007986 */ /* 0x0005e4000c101d04 */
.L_x_12568:
[----:B------:R-:W-:Y:S05]  /*1820*/  BSYNC B0 ;  /* 0x0000000000007941 */ /* 0x000fea0003800000 */
.L_x_12567:
        /* <DEDUP_REMOVED lines=100> */
.L_x_12604:
        /* <DEDUP_REMOVED lines=48> */
.L_x_12587:
[----:B------:R-:W-:Y:S05]  /*2170*/  BSYNC B0 ;  /* 0x0000000000007941 */ /* 0x000fea0003800000 */
.L_x_12586:
        /* <DEDUP_REMOVED lines=34> */
.L_x_12589:
[----:B------:R-:W-:Y:S05]  /*23a0*/  BSYNC B0 ;  /* 0x0000000000007941 */ /* 0x000fea0003800000 */
.L_x_12588:
        /* <DEDUP_REMOVED lines=33> */
.L_x_12591:
[----:B------:R-:W-:Y:S05]  /*25c0*/  BSYNC B0 ;  /* 0x0000000000007941 */ /* 0x000fea0003800000 */
.L_x_12590:
[----:B0123--:R-:W0:Y:S02]  /*25d0*/  LDC.64 R60, c[0x0][0x210] ;  /* 0x00008400ff3c7b82 */ /* 0x00fe240000000a00 */
[----:B0-----:R-:W-:-:S04]  /*25e0*/  LEA R93, R60, R93, 0x2 ;  /* 0x0000005d3c5d7211 */ /* 0x001fc800078e10ff */
[----:B------:R-:W-:-:S13]  /*25f0*/  ISETP.GE.AND P3, PT, R93, R61, PT ;  /* 0x0000003d5d00720c */ /* 0x000fda0003f66270 */
[----:B------:R-:W-:Y:S05]  /*2600*/  @!P3 BRA `(.L_x_12592) ;  /* 0xffffffe00058b947 */ /* 0x000fea000383ffff */
[----:B------:R-:W-:Y:S05]  /*2610*/  EXIT ;  /* 0x000000000000794d */ /* 0x000fea0003800000 */
.L_x_12585:
        /* <DEDUP_REMOVED lines=8> */
.L_x_12594:
[----:B------:R-:W-:Y:S05]  /*26a0*/  BSYNC B0 ;  /* 0x0000000000007941 */ /* 0x000fea0003800000 */
.L_x_12593:
        /* <DEDUP_REMOVED lines=10> */
.L_x_12595:
[----:B------:R-:W-:Y:S01]  /*2750*/  HFMA2.MMA R100, -RZ, RZ, 0, 2.384185791015625e-07 ;  /* 0x00000004ff647435 */ /* 0x000fe200000001ff */
[----:B------:R-:W-:-:S05]  /*2760*/  MOV R63, R99 ;  /* 0x00000063003f7202 */ /* 0x000fca0000000f00 */
[----:B------:R-:W-:-:S05]  /*2770*/  FADD.FTZ R63, R62, R63 ;  /* 0x0000003f3e3f7221 */ /* 0x000fca0000010000 */
[----:B------:R-:W-:-:S07]  /*2780*/  MOV R101, R63 ;  /* 0x0000003f00657202 */ /* 0x000fce0000000f00 */
[----:B------:R-:W-:Y:S05]  /*2790*/  WARPSYNC.COLLECTIVE R98, `(.L_x_12596) ;  /* 0x0000000062087348 */ /* 0x000fea0003c00000 */
[----:B------:R0:W1:Y:S02]  /*27a0*/  SHFL.BFLY P6, R99, R101, R100, R103 ;  /* 0x0c00006465637389 */ /* 0x00006400000c0067 */
[----:B01----:R-:W-:Y:S01]  /*27b0*/  ENDCOLLECTIVE ;  /* 0x000000000000791b */ /* 0x003fe20003800000 */
.L_x_12596:
[----:B------:R-:W-:Y:S01]  /*27c0*/  HFMA2.MMA R100, -RZ, RZ, 0, 4.76837158203125e-07 ;  /* 0x00000008ff647435 */ /* 0x000fe200000001ff */
[----:B------:R-:W-:-:S05]  /*27d0*/  MOV R60, R99 ;  /* 0x00000063003c7202 */ /* 0x000fca0000000f00 */
[----:B------:R-:W-:-:S05]  /*27e0*/  FADD.FTZ R96, R63, R60 ;  /* 0x0000003c3f607221 */ /* 0x000fca0000010000 */
[----:B------:R-:W-:-:S07]  /*27f0*/  MOV R101, R96 ;  /* 0x0000006000657202 */ /* 0x000fce0000000f00 */
[----:B------:R-:W-:Y:S05]  /*2800*/  WARPSYNC.COLLECTIVE R98, `(.L_x_12597) ;  /* 0x0000000062087348 */ /* 0x000fea0003c00000 */
[----:B------:R0:W1:Y:S02]  /*2810*/  SHFL.BFLY P6, R99, R101, R100, R103 ;  /* 0x0c00006465637389 */ /* 0x00006400000c0067 */
[----:B01----:R-:W-:Y:S01]  /*2820*/  ENDCOLLECTIVE ;  /* 0x000000000000791b */ /* 0x003fe20003800000 */
.L_x_12597:
[----:B------:R-:W-:Y:S01]  /*2830*/  HFMA2.MMA R100, -RZ, RZ, 0, 9.5367431640625e-07 ;  /* 0x00000010ff647435 */ /* 0x000fe200000001ff */
[----:B------:R-:W-:-:S05]  /*2840*/  MOV R83, R99 ;  /* 0x0000006300537202 */ /* 0x000fca0000000f00 */
[----:B------:R-:W-:-:S05]  /*2850*/  FADD.FTZ R97, R96, R83 ;  /* 0x0000005360617221 */ /* 0x000fca0000010000 */
[----:B------:R-:W-:-:S07]  /*2860*/  MOV R101, R97 ;  /* 0x0000006100657202 */ /* 0x000fce0000000f00 */
[----:B------:R-:W-:Y:S05]  /*2870*/  WARPSYNC.COLLECTIVE R98, `(.L_x_12598) ;  /* 0x0000000062087348 */ /* 0x000fea0003c00000 */
[----:B------:R0:W1:Y:S02]  /*2880*/  SHFL.BFLY P6, R99, R101, R100, R103 ;  /* 0x0c00006465637389 */ /* 0x00006400000c0067 */
[----:B01----:R-:W-:Y:S01]  /*2890*/  ENDCOLLECTIVE ;  /* 0x000000000000791b */ /* 0x003fe20003800000 */
.L_x_12598:
        /* <DEDUP_REMOVED lines=57> */
.L_x_12599:
[----:B------:R-:W-:Y:S01]  /*2c30*/  HFMA2.MMA R100, -RZ, RZ, 0, 1.1920928955078125e-07 ;  /* 0x00000002ff647435 */ /* 0x000fe200000001ff */
[----:B------:R-:W-:-:S05]  /*2c40*/  MOV R61, R99 ;  /* 0x00000063003d7202 */ /* 0x000fca0000000f00 */
[----:B------:R-:W-:-:S05]  /*2c50*/  FADD.FTZ R61, R60, R61 ;  /* 0x0000003d3c3d7221 */ /* 0x000fca0000010000 */
[----:B------:R-:W-:-:S07]  /*2c60*/  MOV R101, R61 ;  /* 0x0000003d00657202 */ /* 0x000fce0000000f00 */
[----:B------:R-:W-:Y:S05]  /*2c70*/  WARPSYNC.COLLECTIVE R98, `(.L_x_12600) ;  /* 0x0000000062087348 */ /* 0x000fea0003c00000 */
[----:B------:R0:W1:Y:S02]  /*2c80*/  SHFL.BFLY P6, R99, R101, R100, R103 ;  /* 0x0c00006465637389 */ /* 0x00006400000c0067 */
[----:B01----:R-:W-:Y:S01]  /*2c90*/  ENDCOLLECTIVE ;  /* 0x000000000000791b */ /* 0x003fe20003800000 */
.L_x_12600:
[----:B------:R-:W-:Y:S01]  /*2ca0*/  HFMA2.MMA R100, -RZ, RZ, 0, 2.384185791015625e-07 ;  /* 0x00000004ff647435 */ /* 0x000fe200000001ff */
[----:B------:R-:W-:-:S05]  /*2cb0*/  MOV R62, R99 ;  /* 0x00000063003e7202 */ /* 0x000fca0000000f00 */
[----:B------:R-:W-:-:S05]  /*2cc0*/  FADD.FTZ R62, R61, R62 ;  /* 0x0000003e3d3e7221 */ /* 0x000fca0000010000 */
[----:B------:R-:W-:-:S07]  /*2cd0*/  MOV R101, R62 ;  /* 0x0000003e00657202 */ /* 0x000fce0000000f00 */
[----:B------:R-:W-:Y:S05]  /*2ce0*/  WARPSYNC.COLLECTIVE R98, `(.L_x_12601) ;  /* 0x0000000062087348 */ /* 0x000fea0003c00000 */
[----:B------:R0:W1:Y:S02]  /*2cf0*/  SHFL.BFLY P6, R99, R101, R100, R103 ;  /* 0x0c00006465637389 */ /* 0x00006400000c0067 */
[----:B01----:R-:W-:Y:S01]  /*2d00*/  ENDCOLLECTIVE ;  /* 0x000000000000791b */ /* 0x003fe20003800000 */
.L_x_12601:
[----:B------:R-:W-:Y:S01]  /*2d10*/  HFMA2.MMA R100, -RZ, RZ, 0, 4.76837158203125e-07 ;  /* 0x00000008ff647435 */ /* 0x000fe200000001ff */
[----:B------:R-:W-:-:S05]  /*2d20*/  MOV R63, R99 ;  /* 0x00000063003f7202 */ /* 0x000fca0000000f00 */
[----:B------:R-:W-:-:S05]  /*2d30*/  FADD.FTZ R63, R62, R63 ;  /* 0x0000003f3e3f7221 */ /* 0x000fca0000010000 */
[----:B------:R-:W-:-:S07]  /*2d40*/  MOV R101, R63 ;  /* 0x0000003f00657202 */ /* 0x000fce0000000f00 */
[----:B------:R-:W-:Y:S05]  /*2d50*/  WARPSYNC.COLLECTIVE R98, `(.L_x_12602) ;  /* 0x0000000062087348 */ /* 0x000fea0003c00000 */
[----:B------:R0:W1:Y:S02]  /*2d60*/  SHFL.BFLY P6, R99, R101, R100, R103 ;  /* 0x0c00006465637389 */ /* 0x00006400000c0067 */
[----:B01----:R-:W-:Y:S01]  /*2d70*/  ENDCOLLECTIVE ;  /* 0x000000000000791b */ /* 0x003fe20003800000 */
.L_x_12602:
[----:B------:R-:W-:Y:S01]  /*2d80*/  HFMA2.MMA R100, -RZ, RZ, 0, 9.5367431640625e-07 ;  /* 0x00000010ff647435 */ /* 0x000fe200000001ff */
[----:B------:R-:W-:-:S05]  /*2d90*/  MOV R96, R99 ;  /* 0x0000006300607202 */ /* 0x000fca0000000f00 */
[----:B------:R-:W-:-:S05]  /*2da0*/  FADD.FTZ R96, R63, R96 ;  /* 0x000000603f607221 */ /* 0x000fca0000010000 */
[----:B------:R-:W-:-:S07]  /*2db0*/  MOV R101, R96 ;  /* 0x0000006000657202 */ /* 0x000fce0000000f00 */
[----:B------:R-:W-:Y:S05]  /*2dc0*/  WARPSYNC.COLLECTIVE R98, `(.L_x_12603) ;  /* 0x0000000062087348 */ /* 0x000fea0003c00000 */
[----:B------:R0:W1:Y:S02]  /*2dd0*/  SHFL.BFLY P6, R99, R101, R100, R103 ;  /* 0x0c00006465637389 */ /* 0x00006400000c0067 */
[----:B01----:R-:W-:Y:S01]  /*2de0*/  ENDCOLLECTIVE ;  /* 0x000000000000791b */ /* 0x003fe20003800000 */
.L_x_12603:
[----:B------:R-:W-:Y:S01]  /*2df0*/  MOV R97, R99 ;  /* 0x0000006300617202 */ /* 0x000fe20000000f00 */
[----:B------:R-:W-:Y:S06]  /*2e00*/  BRA `(.L_x_12604) ;  /* 0xfffffff000187947 */ /* 0x000fec000383ffff */
.L_x_12605:
        /* <DEDUP_REMOVED lines=15> */
.L_x_20723:


//--------------------- .text._ZN10layer_norm31ln_parallel_residual_fwd_kernelINS_13Kernel_traitsI6__halfS2_fS2_fjLj768ELj1ELj4ELj1ELj16ENS_18Kernel_traits_baseILj768ES2_S2_fS2_fjLj128EEEEELb0ELb1ELb1EEEvNS_9FwdParamsE --------------------------
	.section	.text._ZN10layer_norm31ln_parallel_residual_fwd_kernelINS_13Kernel_traitsI6__halfS2_fS2_fjLj768ELj1ELj4ELj1ELj16ENS_18Kernel_traits_baseILj768ES2_S2_fS2_fjLj128EEEEELb0ELb1ELb1EEEvNS_9FwdParamsE,"ax",@progbits
	.align	128
        .global         _ZN10layer_norm31ln_parallel_residual_fwd_kernelINS_13Kernel_traitsI6__halfS2_fS2_fjLj768ELj1ELj4ELj1ELj16ENS_18Kernel_traits_baseILj768ES2_S2_fS2_fjLj128EEEEELb0ELb1ELb1EEEvNS_9FwdParamsE
        .type           _ZN10layer_norm31ln_parallel_residual_fwd_kernelINS_13Kernel_traitsI6__halfS2_fS2_fjLj768ELj1ELj4ELj1ELj16ENS_18Kernel_traits_baseILj768ES2_S2_fS2_fjLj128EEEEELb0ELb1ELb1EEEvNS_9FwdParamsE,@function
        .size           _ZN10layer_norm31ln_parallel_residual_fwd_kernelINS_13Kernel_traitsI6__halfS2_fS2_fjLj768ELj1ELj4ELj1ELj16ENS_18Kernel_traits_baseILj768ES2_S2_fS2_fjLj128EEEEELb0ELb1ELb1EEEvNS_9FwdParamsE,(.L_x_20724 - _ZN10layer_norm31ln_parallel_residual_fwd_kernelINS_13Kernel_traitsI6__halfS2_fS2_fjLj768ELj1ELj4ELj1ELj16ENS_18Kernel_traits_baseILj768ES2_S2_fS2_fjLj128EEEEELb0ELb1ELb1EEEvNS_9FwdParamsE)
        .other          _ZN10layer_norm31ln_parallel_residual_fwd_kernelINS_13Kernel_traitsI6__halfS2_fS2_fjLj768ELj1ELj4ELj1ELj16ENS_18Kernel_traits_baseILj768ES2_S2_fS2_fjLj128EEEEELb0ELb1ELb1EEEvNS_9FwdParamsE,@"STO_CUDA_ENTRY STV_DEFAULT"
_ZN10layer_norm31ln_parallel_residual_fwd_kernelINS_13Kernel_traitsI6__halfS2_fS2_fjLj768ELj1ELj4ELj1ELj16ENS_18Kernel_traits_baseILj768ES2_S2_fS2_fjLj128EEEEELb0ELb1ELb1EEEvNS_9FwdParamsE:
.text._ZN10layer_norm31ln_parallel_residual_fwd_kernelINS_13Kernel_traitsI6__halfS2_fS2_fjLj768ELj1ELj4ELj1ELj16ENS_18Kernel_traits_baseILj768ES2_S2_fS2_fjLj128EEEEELb0ELb1ELb1EEEvNS_9FwdParamsE:
        /* <DEDUP_REMOVED lines=17> */
[----:B-1----:R-:W-:Y:S02]  /*0110*/  LEA R62, R3, R0, 0x2 ;  /* 0x00000000033e7211 */ /* 0x002fe400078e10ff */
[----:B------:R-:W-:Y:S02]  /*0120*/  IADD3 R2, P2, R2, UR6, RZ ;  /* 0x0000000602027c10 */ /* 0x000fe4000ff5e0ff */
        /* <DEDUP_REMOVED lines=12> */
[--C-:B------:R-:W-:Y:S01]  /*01f0*/  HADD2.F32 R81, -RZ, R4.reuse.H0_H0 ;  /* 0x20000004ff517230 */ /* 0x100fe20000004100 */
[----:B------:R-:W-:Y:S01]  /*0200*/  ULDC.64 UR6, c[0x0][0x228] ;  /* 0x00008a0000067ab9 */ /* 0x000fe20000000a00 */
[----:B------:R-:W-:Y:S01]  /*0210*/  HADD2.F32 R80, -RZ, R4.H1_H1 ;  /* 0x30000004ff507230 */ /* 0x000fe20000004100 */
[----:B------:R-:W-:Y:S01]  /*0220*/  ULDC.64 UR14, c[0x0][0x228] ;  /* 0x00008a00000e7ab9 */ /* 0x000fe20000000a00 */
[--C-:B------:R-:W-:Y:S01]  /*0230*/  HADD2.F32 R79, -RZ, R5.reuse.H0_H0 ;  /* 0x20000005ff4f7230 */ /* 0x100fe20000004100 */
[----:B------:R-:W-:Y:S01]  /*0240*/  ULDC.64 UR8, c[0x0][0x230] ;  /* 0x00008c0000087ab9 */ /* 0x000fe20000000a00 */
[----:B------:R-:W-:Y:S01]  /*0250*/  HADD2.F32 R0, -RZ, R5.H1_H1 ;  /* 0x30000005ff007230 */ /* 0x000fe20000004100 */
[----:B------:R-:W-:Y:S01]  /*0260*/  ISETP.NE.U32.AND P0, PT, RZ, UR6, PT ;  /* 0x00000006ff007c0c */ /* 0x000fe2000bf05070 */
[--C-:B0-----:R-:W-:Y:S01]  /*0270*/  HADD2.F32 R2, -RZ, R6.reuse.H0_H0 ;  /* 0x20000006ff027230 */ /* 0x101fe20000004100 */
[----:B------:R-:W-:Y:S01]  /*0280*/  BSSY B0, `(.L_x_12606) ;  /* 0x00001f6000007945 */ /* 0x000fe20003800000 */
[----:B------:R-:W-:Y:S01]  /*0290*/  HADD2.F32 R3, -RZ, R6.H1_H1 ;  /* 0x30000006ff037230 */ /* 0x000fe20000004100 */
[----:B------:R-:W-:Y:S01]  /*02a0*/  ULDC.U8 UR6, c[0x0][0x2a0] ;  /* 0x0000a80000067ab9 */ /* 0x000fe20000000000 */
        /* <DEDUP_REMOVED lines=19> */
[----:B------:R-:W-:Y:S01]  /*03e0*/  HADD2.F32 R82, -RZ, R27.H1_H1 ;  /* 0x3000001bff527230 */ /* 0x000fe20000004100 */
[----:B------:R-:W-:Y:S01]  /*03f0*/  ISETP.NE.AND.EX P0, PT, RZ, UR7, PT, P0 ;  /* 0x00000007ff007c0c */ /* 0x000fe2000bf05300 */
[----:B------:R-:W-:Y:S01]  /*0400*/  ULDC UR7, c[0x0][0x2d8] ;  /* 0x0000b60000077ab9 */ /* 0x000fe20000000800 */
[----:B------:R-:W-:Y:S01]  /*0410*/  ISETP.NE.AND P3, PT, RZ, UR6, PT ;  /* 0x00000006ff007c0c */ /* 0x000fe2000bf65270 */
[----:B------:R-:W-:Y:S01]  /*0420*/  ULDC UR6, c[0x0][0x218] ;  /* 0x0000860000067ab9 */ /* 0x000fe20000000800 */
[--C-:B--2---:R-:W-:Y:S02]  /*0430*/  HADD2.F32 R54, -RZ, R56.reuse.H0_H0 ;  /* 0x20000038ff367230 */ /* 0x104fe40000004100 */
[----:B------:R-:W-:-:S02]  /*0440*/  HADD2.F32 R55, -RZ, R56.H1_H1 ;  /* 0x30000038ff377230 */ /* 0x000fc40000004100 */
[----:B------:R-:W-:Y:S02]  /*0450*/  HADD2.F32 R56, -RZ, R57.H0_H0 ;  /* 0x20000039ff387230 */ /* 0x000fe40000004100 */
[----:B------:R-:W-:Y:S02]  /*0460*/  HADD2.F32 R60, -RZ, R58.H0_H0 ;  /* 0x2000003aff3c7230 */ /* 0x000fe40000004100 */
[----:B------:R-:W-:Y:S02]  /*0470*/  HADD2.F32 R61, -RZ, R59.H0_H0 ;  /* 0x2000003bff3d7230 */ /* 0x000fe40000004100 */
        /* <DEDUP_REMOVED lines=16> */
[----:B------:R-:W-:Y:S02]  /*0580*/  HADD2.F32 R57, -RZ, R57.H1_H1 ;  /* 0x30000039ff397230 */ /* 0x000fe40000004100 */
[----:B------:R-:W-:Y:S02]  /*0590*/  HADD2.F32 R58, -RZ, R58.H1_H1 ;  /* 0x3000003aff3a7230 */ /* 0x000fe40000004100 */
[----:B------:R-:W-:-:S07]  /*05a0*/  HADD2.F32 R59, -RZ, R59.H1_H1 ;  /* 0x3000003bff3b7230 */ /* 0x000fce0000004100 */
.L_x_12656:
        /* <DEDUP_REMOVED lines=8> */
[----:B------:R-:W-:-:S04]  /*0630*/  LEA.HI.SX32 R63, R17, R89, 0x1d ;  /* 0x00000059113f7211 */ /* 0x000fc800078feaff */
[C---:B------:R-:W-:Y:S01]  /*0640*/  @P0 LEA R16, P2, R63.reuse, UR14, 0x4 ;  /* 0x0000000e3f100c11 */ /* 0x040fe2000f8420ff */
[C---:B-1----:R-:W-:Y:S01]  /*0650*/  IMAD.WIDE.U32 R28, R63.reuse, 0x10, R48 ;  /* 0x000000103f1c7825 */ /* 0x042fe200078e0030 */
[C---:B------:R-:W-:Y:S02]  /*0660*/  @P1 LEA R18, P4, R63.reuse, UR8, 0x5 ;  /* 0x000000083f121c11 */ /* 0x040fe4000f8828ff */
[C---:B------:R-:W-:Y:S02]  /*0670*/  @P0 LEA.HI.X R17, R63.reuse, UR15, RZ, 0x4, P2 ;  /* 0x0000000f3f110c11 */ /* 0x040fe400090f24ff */
[----:B------:R-:W-:Y:S01]  /*0680*/  @P1 LEA.HI.X R19, R63, UR9, RZ, 0x5, P4 ;  /* 0x000000093f131c11 */ /* 0x000fe2000a0f2cff */
[----:B------:R-:W2:Y:S04]  /*0690*/  LDG.E.128 R28, desc[UR4][R28.64] ;  /* 0x000000041c1c7981 */ /* 0x000ea8000c1e1d00 */
[----:B-----5:R0:W5:Y:S04]  /*06a0*/  @P0 LDG.E.128 R44, desc[UR4][R16.64] ;  /* 0x00000004102c0981 */ /* 0x020168000c1e1d00 */
        /* <DEDUP_REMOVED lines=9> */
.L_x_12607:
[----:B-----5:R-:W-:-:S05]  /*0740*/  HADD2.F32 R17, -RZ, R44.H0_H0 ;  /* 0x2000002cff117230 */ /* 0x020fca0000004100 */
[----:B------:R-:W-:-:S04]  /*0750*/  FADD.FTZ R32, R32, R17 ;  /* 0x0000001120207221 */ /* 0x000fc80000010000 */
[----:B------:R-:W-:-:S07]  /*0760*/  @P1 FADD.FTZ R32, R40, R32 ;  /* 0x0000002028201221 */ /* 0x000fce0000010000 */
.L_x_12608:
[----:B------:R-:W-:Y:S01]  /*0770*/  HADD2.F32 R33, -RZ, R28.H1_H1 ;  /* 0x3000001cff217230 */ /* 0x000fe20000004100 */
[----:B------:R-:W-:Y:S06]  /*0780*/  @P2 BRA `(.L_x_12609) ;  /* 0x00000000000c2947 */ /* 0x000fec0003800000 */
[----:B------:R-:W-:Y:S05]  /*0790*/  @!P1 BRA `(.L_x_12610) ;  /* 0x0000000000149947 */ /* 0x000fea0003800000 */
[----:B-----5:R-:W-:Y:S01]  /*07a0*/  FADD.FTZ R33, R41, R33 ;  /* 0x0000002129217221 */ /* 0x020fe20000010000 */
[----:B------:R-:W-:Y:S06]  /*07b0*/  BRA `(.L_x_12610) ;  /* 0x00000000000c7947 */ /* 0x000fec0003800000 */
.L_x_12609:
[----:B-----5:R-:W-:-:S05]  /*07c0*/  HADD2.F32 R16, -RZ, R44.H1_H1 ;  /* 0x3000002cff107230 */ /* 0x020fca0000004100 */
[----:B------:R-:W-:-:S04]  /*07d0*/  FADD.FTZ R33, R33, R16 ;  /* 0x0000001021217221 */ /* 0x000fc80000010000 */
[----:B------:R-:W-:-:S07]  /*07e0*/  @P1 FADD.FTZ R33, R41, R33 ;  /* 0x0000002129211221 */ /* 0x000fce0000010000 */
.L_x_12610:
[----:B------:R-:W-:Y:S01]  /*07f0*/  HADD2.F32 R34, -RZ, R29.H0_H0 ;  /* 0x2000001dff227230 */ /* 0x000fe20000004100 */
[----:B------:R-:W-:Y:S06]  /*0800*/  @P2 BRA `(.L_x_12611) ;  /* 0x00000000000c2947 */ /* 0x000fec0003800000 */
[----:B------:R-:W-:Y:S05]  /*0810*/  @!P1 BRA `(.L_x_12612) ;  /* 0x0000000000149947 */ /* 0x000fea0003800000 */
[----:B-----5:R-:W-:Y:S01]  /*0820*/  FADD.FTZ R34, R42, R34 ;  /* 0x000000222a227221 */ /* 0x020fe20000010000 */
[----:B------:R-:W-:Y:S06]  /*0830*/  BRA `(.L_x_12612) ;  /* 0x00000000000c7947 */ /* 0x000fec0003800000 */
.L_x_12611:
[----:B-----5:R-:W-:-:S05]  /*0840*/  HADD2.F32 R17, -RZ, R45.H0_H0 ;  /* 0x2000002dff117230 */ /* 0x020fca0000004100 */
[----:B------:R-:W-:-:S04]  /*0850*/  FADD.FTZ R34, R34, R17 ;  /* 0x0000001122227221 */ /* 0x000fc80000010000 */
[----:B------:R-:W-:-:S07]  /*0860*/  @P1 FADD.FTZ R34, R42, R34 ;  /* 0x000000222a221221 */ /* 0x000fce0000010000 */
.L_x_12612:
[----:B------:R-:W-:Y:S01]  /*0870*/  HADD2.F32 R35, -RZ, R29.H1_H1 ;  /* 0x3000001dff237230 */ /* 0x000fe20000004100 */
[----:B------:R-:W-:Y:S06]  /*0880*/  @P2 BRA `(.L_x_12613) ;  /* 0x00000000000c2947 */ /* 0x000fec0003800000 */
[----:B------:R-:W-:Y:S05]  /*0890*/  @!P1 BRA `(.L_x_12614) ;  /* 0x0000000000149947 */ /* 0x000fea0003800000 */
[----:B-----5:R-:W-:Y:S01]  /*08a0*/  FADD.FTZ R35, R43, R35 ;  /* 0x000000232b237221 */ /* 0x020fe20000010000 */
[----:B------:R-:W-:Y:S06]  /*08b0*/  BRA `(.L_x_12614) ;  /* 0x00000000000c7947 */ /* 0x000fec0003800000 */
.L_x_12613:
[----:B-----5:R-:W-:-:S05]  /*08c0*/  HADD2.F32 R16, -RZ, R45.H1_H1 ;  /* 0x3000002dff107230 */ /* 0x020fca0000004100 */
[----:B------:R-:W-:-:S04]  /*08d0*/  FADD.FTZ R35, R35, R16 ;  /* 0x0000001023237221 */ /* 0x000fc80000010000 */
[----:B------:R-:W-:-:S07]  /*08e0*/  @P1 FADD.FTZ R35, R43, R35 ;  /* 0x000000232b231221 */ /* 0x000fce0000010000 */
.L_x_12614:
[----:B------:R-:W-:Y:S01]  /*08f0*/  HADD2.F32 R28, -RZ, R30.H0_H0 ;  /* 0x2000001eff1c7230 */ /* 0x000fe20000004100 */
[----:B------:R-:W-:Y:S06]  /*0900*/  @P2 BRA `(.L_x_12615) ;  /* 0x00000000000c2947 */ /* 0x000fec0003800000 */
[----:B------:R-:W-:Y:S05]  /*0910*/  @!P1 BRA `(.L_x_12616) ;  /* 0x0000000000149947 */ /* 0x000fea0003800000 */
[----:B-----5:R-:W-:Y:S01]  /*0920*/  FADD.FTZ R28, R36, R28 ;  /* 0x0000001c241c7221 */ /* 0x020fe20000010000 */
[----:B------:R-:W-:Y:S06]  /*0930*/  BRA `(.L_x_12616) ;  /* 0x00000000000c7947 */ /* 0x000fec0003800000 */
.L_x_12615:
[----:B-----5:R-:W-:-:S05]  /*0940*/  HADD2.F32 R17, -RZ, R46.H0_H0 ;  /* 0x2000002eff117230 */ /* 0x020fca0000004100 */
[----:B------:R-:W-:-:S04]  /*0950*/  FADD.FTZ R28, R28, R17 ;  /* 0x000000111c1c7221 */ /* 0x000fc80000010000 */
[----:B------:R-:W-:-:S07]  /*0960*/  @P1 FADD.FTZ R28, R36, R28 ;  /* 0x0000001c241c1221 */ /* 0x000fce0000010000 */
.L_x_12616:
[----:B------:R-:W-:Y:S01]  /*0970*/  HADD2.F32 R29, -RZ, R30.H1_H1 ;  /* 0x3000001eff1d7230 */ /* 0x000fe20000004100 */
[----:B------:R-:W-:Y:S06]  /*0980*/  @P2 BRA `(.L_x_12617) ;  /* 0x00000000000c2947 */ /* 0x000fec0003800000 */
[----:B------:R-:W-:Y:S05]  /*0990*/  @!P1 BRA `(.L_x_12618) ;  /* 0x0000000000149947 */ /* 0x000fea0003800000 */
[----:B-----5:R-:W-:Y:S01]  /*09a0*/  FADD.FTZ R29, R37, R29 ;  /* 0x0000001d251d7221 */ /* 0x020fe20000010000 */
[----:B------:R-:W-:Y:S06]  /*09b0*/  BRA `(.L_x_12618) ;  /* 0x00000000000c7947 */ /* 0x000fec0003800000 */
.L_x_12617:
[----:B-----5:R-:W-:-:S05]  /*09c0*/  HADD2.F32 R16, -RZ, R46.H1_H1 ;  /* 0x3000002eff107230 */ /* 0x020fca0000004100 */
[----:B------:R-:W-:-:S04]  /*09d0*/  FADD.FTZ R29, R29, R16 ;  /* 0x000000101d1d7221 */ /* 0x000fc80000010000 */
[----:B------:R-:W-:-:S07]  /*09e0*/  @P1 FADD.FTZ R29, R37, R29 ;  /* 0x0000001d251d1221 */ /* 0x000fce0000010000 */
.L_x_12618:
[----:B------:R-:W-:Y:S01]  /*09f0*/  HADD2.F32 R30, -RZ, R31.H0_H0 ;  /* 0x2000001fff1e7230 */ /* 0x000fe20000004100 */
[----:B------:R-:W-:Y:S06]  /*0a00*/  @P2 BRA `(.L_x_12619) ;  /* 0x00000000000c2947 */ /* 0x000fec0003800000 */
[----:B------:R-:W-:Y:S05]  /*0a10*/  @!P1 BRA `(.L_x_12620) ;  /* 0x0000000000149947 */ /* 0x000fea0003800000 */
[----:B-----5:R-:W-:Y:S01]  /*0a20*/  FADD.FTZ R30, R38, R30 ;  /* 0x0000001e261e7221 */ /* 0x020fe20000010000 */
[----:B------:R-:W-:Y:S06]  /*0a30*/  BRA `(.L_x_12620) ;  /* 0x00000000000c7947 */ /* 0x000fec0003800000 */
.L_x_12619:
[----:B-----5:R-:W-:-:S05]  /*0a40*/  HADD2.F32 R17, -RZ, R47.H0_H0 ;  /* 0x2000002fff117230 */ /* 0x020fca0000004100 */
[----:B------:R-:W-:-:S04]  /*0a50*/  FADD.FTZ R30, R30, R17 ;  /* 0x000000111e1e7221 */ /* 0x000fc80000010000 */
[----:B------:R-:W-:-:S07]  /*0a60*/  @P1 FADD.FTZ R30, R38, R30 ;  /* 0x0000001e261e1221 */ /* 0x000fce0000010000 */
.L_x_12620:
[----:B------:R-:W-:Y:S01]  /*0a70*/  HADD2.F32 R31, -RZ, R31.H1_H1 ;  /* 0x3000001fff1f7230 */ /* 0x000fe20000004100 */
[----:B------:R-:W-:Y:S06]  /*0a80*/  @P2 BRA `(.L_x_12621) ;  /* 0x00000000000c2947 */ /* 0x000fec0003800000 */
[----:B------:R-:W-:Y:S05]  /*0a90*/  @!P1 BRA `(.L_x_12622) ;  /* 0x0000000000149947 */ /* 0x000fea0003800000 */
[----:B-----5:R-:W-:Y:S01]  /*0aa0*/  FADD.FTZ R31, R39, R31 ;  /* 0x0000001f271f7221 */ /* 0x020fe20000010000 */
[----:B------:R-:W-:Y:S06]  /*0ab0*/  BRA `(.L_x_12622) ;  /* 0x00000000000c7947 */ /* 0x000fec0003800000 */
.L_x_12621:
[----:B-----5:R-:W-:-:S05]  /*0ac0*/  HADD2.F32 R16, -RZ, R47.H1_H1 ;  /* 0x3000002fff107230 */ /* 0x020fca0000004100 */
[----:B------:R-:W-:-:S04]  /*0ad0*/  FADD.FTZ R31, R31, R16 ;  /* 0x000000101f1f7221 */ /* 0x000fc80000010000 */
[----:B------:R-:W-:-:S07]  /*0ae0*/  @P1 FADD.FTZ R31, R39, R31 ;  /* 0x0000001f271f1221 */ /* 0x000fce0000010000 */
.L_x_12622:
[C---:B------:R-:W-:Y:S02]  /*0af0*/  IADD3 R66, R63.reuse, 0x20, RZ ;  /* 0x000000203f427810 */ /* 0x040fe40007ffe0ff */
[C---:B------:R-:W-:Y:S02]  /*0b00*/  LEA R20, P4, R63.reuse, UR10, 0x5 ;  /* 0x0000000a3f147c11 */ /* 0x040fe4000f8828ff */
[C---:B------:R-:W-:Y:S01]  /*0b10*/  @P1 LEA R18, P5, R66.reuse, UR8, 0x5 ;  /* 0x0000000842121c11 */ /* 0x040fe2000f8a28ff */
[C---:B------:R-:W-:Y:S01]  /*0b20*/  IMAD.WIDE.U32 R22, R66.reuse, 0x10, R48 ;  /* 0x0000001042167825 */ /* 0x040fe200078e0030 */
[----:B------:R-:W-:Y:S02]  /*0b30*/  LEA.HI.X R21, R63, UR11, RZ, 0x5, P4 ;  /* 0x0000000b3f157c11 */ /* 0x000fe4000a0f2cff */
[C---:B------:R-:W-:Y:S02]  /*0b40*/  @P0 LEA R16, P4, R66.reuse, UR14, 0x4 ;  /* 0x0000000e42100c11 */ /* 0x040fe4000f8820ff */
[C---:B------:R-:W-:Y:S01]  /*0b50*/  @P1 LEA.HI.X R19, R66.reuse, UR9, RZ, 0x5, P5 ;  /* 0x0000000942131c11 */ /* 0x040fe2000a8f2cff */
[----:B------:R-:W-:Y:S01]  /*0b60*/  STG.E.128 desc[UR4][R20.64], R32 ;  /* 0x0000002014007986 */ /* 0x000fe2000c101d04 */
[----:B------:R-:W-:-:S03]  /*0b70*/  @P0 LEA.HI.X R17, R66, UR15, RZ, 0x4, P4 ;  /* 0x0000000f42110c11 */ /* 0x000fc6000a0f24ff */
[----:B------:R0:W-:Y:S04]  /*0b80*/  STG.E.128 desc[UR4][R20.64+0x10], R28 ;  /* 0x0000101c14007986 */ /* 0x0001e8000c101d04 */
[----:B-----5:R1:W5:Y:S04]  /*0b90*/  @P0 LDG.E.128 R44, desc[UR4][R16.64] ;  /* 0x00000004102c0981 */ /* 0x020368000c1e1d00 */
[----:B------:R1:W5:Y:S04]  /*0ba0*/  @P1 LDG.E.128 R40, desc[UR4][R18.64] ;  /* 0x0000000412281981 */ /* 0x000368000c1e1d00 */
[----:B------:R1:W5:Y:S04]  /*0bb0*/  @P1 LDG.E.128 R36, desc[UR4][R18.64+0x10] ;  /* 0x0000100412241981 */ /* 0x000368000c1e1d00 */
[----:B0-----:R-:W2:Y:S02]  /*0bc0*/  LDG.E.128 R20, desc[UR4][R22.64] ;  /* 0x0000000416147981 */ /* 0x001ea4000c1e1d00 */
[----:B--2---:R-:W-:Y:S01]  /*0bd0*/  HADD2.F32 R24, -RZ, R20.H0_H0 ;  /* 0x20000014ff187230 */ /* 0x004fe20000004100 */
[----:B-1----:R-:W-:Y:S06]  /*0be0*/  @P2 BRA `(.L_x_12623) ;  /* 0x00000000000c2947 */ /* 0x002fec0003800000 */
[----:B------:R-:W-:Y:S05]  /*0bf0*/  @!P1 BRA `(.L_x_12624) ;  /* 0x0000000000149947 */ /* 0x000fea0003800000 */
[----:B-----5:R-:W-:Y:S01]  /*0c00*/  FADD.FTZ R24, R40, R24 ;  /* 0x0000001828187221 */ /* 0x020fe20000010000 */
[----:B------:R-:W-:Y:S06]  /*0c10*/  BRA `(.L_x_12624) ;  /* 0x00000000000c7947 */ /* 0x000fec0003800000 */
.L_x_12623:
[----:B-----5:R-:W-:-:S05]  /*0c20*/  HADD2.F32 R17, -RZ, R44.H0_H0 ;  /* 0x2000002cff117230 */ /* 0x020fca0000004100 */
[----:B------:R-:W-:-:S04]  /*0c30*/  FADD.FTZ R24, R17, R24 ;  /* 0x0000001811187221 */ /* 0x000fc80000010000 */
[----:B------:R-:W-:-:S07]  /*0c40*/  @P1 FADD.FTZ R24, R40, R24 ;  /* 0x0000001828181221 */ /* 0x000fce0000010000 */
.L_x_12624:
[----:B------:R-:W-:Y:S01]  /*0c50*/  HADD2.F32 R25, -RZ, R20.H1_H1 ;  /* 0x30000014ff197230 */ /* 0x000fe20000004100 */
[----:B------:R-:W-:Y:S06]  /*0c60*/  @P2 BRA `(.L_x_12625) ;  /* 0x00000000000c2947 */ /* 0x000fec0003800000 */
[----:B------:R-:W-:Y:S05]  /*0c70*/  @!P1 BRA `(.L_x_12626) ;  /* 0x0000000000149947 */ /* 0x000fea0003800000 */
[----:B-----5:R-:W-:Y:S01]  /*0c80*/  FADD.FTZ R25, R41, R25 ;  /* 0x0000001929197221 */ /* 0x020fe20000010000 */
[----:B------:R-:W-:Y:S06]  /*0c90*/  BRA `(.L_x_12626) ;  /* 0x00000000000c7947 */ /* 0x000fec0003800000 */
.L_x_12625:
[----:B-----5:R-:W-:-:S05]  /*0ca0*/  HADD2.F32 R16, -RZ, R44.H1_H1 ;  /* 0x3000002cff107230 */ /* 0x020fca0000004100 */
[----:B------:R-:W-:-:S04]  /*0cb0*/  FADD.FTZ R25, R16, R25 ;  /* 0x0000001910197221 */ /* 0x000fc80000010000 */
[----:B------:R-:W-:-:S07]  /*0cc0*/  @P1 FADD.FTZ R25, R41, R25 ;  /* 0x0000001929191221 */ /* 0x000fce0000010000 */
.L_x_12626:
[----:B------:R-:W-:Y:S01]  /*0cd0*/  HADD2.F32 R26, -RZ, R21.H0_H0 ;  /* 0x20000015ff1a7230 */ /* 0x000fe20000004100 */
[----:B------:R-:W-:Y:S06]  /*0ce0*/  @P2 BRA `(.L_x_12627) ;  /* 0x00000000000c2947 */ /* 0x000fec0003800000 */
[----:B------:R-:W-:Y:S05]  /*0cf0*/  @!P1 BRA `(.L_x_12628) ;  /* 0x0000000000149947 */ /* 0x000fea0003800000 */
[----:B-----5:R-:W-:Y:S01]  /*0d00*/  FADD.FTZ R26, R42, R26 ;  /* 0x0000001a2a1a7221 */ /* 0x020fe20000010000 */
[----:B------:R-:W-:Y:S06]  /*0d10*/  BRA `(.L_x_12628) ;  /* 0x00000000000c7947 */ /* 0x000fec0003800000 */
.L_x_12627:
[----:B-----5:R-:W-:-:S05]  /*0d20*/  HADD2.F32 R17, -RZ, R45.H0_H0 ;  /* 0x2000002dff117230 */ /* 0x020fca0000004100 */
[----:B------:R-:W-:-:S04]  /*0d30*/  FADD.FTZ R26, R17, R26 ;  /* 0x0000001a111a7221 */ /* 0x000fc80000010000 */
[----:B------:R-:W-:-:S07]  /*0d40*/  @P1 FADD.FTZ R26, R42, R26 ;  /* 0x0000001a2a1a1221 */ /* 0x000fce0000010000 */
.L_x_12628:
[----:B------:R-:W-:Y:S01]  /*0d50*/  HADD2.F32 R27, -RZ, R21.H1_H1 ;  /* 0x30000015ff1b7230 */ /* 0x000fe20000004100 */
[----:B------:R-:W-:Y:S06]  /*0d60*/  @P2 BRA `(.L_x_12629) ;  /* 0x00000000000c2947 */ /* 0x000fec0003800000 */
[----:B------:R-:W-:Y:S05]  /*0d70*/  @!P1 BRA `(.L_x_12630) ;  /* 0x0000000000149947 */ /* 0x000fea0003800000 */
[----:B-----5:R-:W-:Y:S01]  /*0d80*/  FADD.FTZ R27, R43, R27 ;  /* 0x0000001b2b1b7221 */ /* 0x020fe20000010000 */
[----:B------:R-:W-:Y:S06]  /*0d90*/  BRA `(.L_x_12630) ;  /* 0x00000000000c7947 */ /* 0x000fec0003800000 */
.L_x_12629:
[----:B-----5:R-:W-:-:S05]  /*0da0*/  HADD2.F32 R16, -RZ, R45.H1_H1 ;  /* 0x3000002dff107230 */ /* 0x020fca0000004100 */
[----:B------:R-:W-:-:S04]  /*0db0*/  FADD.FTZ R27, R16, R27 ;  /* 0x0000001b101b7221 */ /* 0x000fc80000010000 */
[----:B------:R-:W-:-:S07]  /*0dc0*/  @P1 FADD.FTZ R27, R43, R27 ;  /* 0x0000001b2b1b1221 */ /* 0x000fce0000010000 */
.L_x_12630:
[----:B------:R-:W-:Y:S01]  /*0dd0*/  HADD2.F32 R20, -RZ, R22.H0_H0 ;  /* 0x20000016ff147230 */ /* 0x000fe20000004100 */
[----:B------:R-:W-:Y:S06]  /*0de0*/  @P2 BRA `(.L_x_12631) ;  /* 0x00000000000c2947 */ /* 0x000fec0003800000 */
[----:B------:R-:W-:Y:S05]  /*0df0*/  @!P1 BRA `(.L_x_12632) ;  /* 0x0000000000149947 */ /* 0x000fea0003800000 */
[----:B-----5:R-:W-:Y:S01]  /*0e00*/  FADD.FTZ R20, R36, R20 ;  /* 0x0000001424147221 */ /* 0x020fe20000010000 */
[----:B------:R-:W-:Y:S06]  /*0e10*/  BRA `(.L_x_12632) ;  /* 0x00000000000c7947 */ /* 0x000fec0003800000 */
.L_x_12631:
[----:B-----5:R-:W-:-:S05]  /*0e20*/  HADD2.F32 R17, -RZ, R46.H0_H0 ;  /* 0x2000002eff117230 */ /* 0x020fca0000004100 */
[----:B------:R-:W-:-:S04]  /*0e30*/  FADD.FTZ R20, R17, R20 ;  /* 0x0000001411147221 */ /* 0x000fc80000010000 */
[----:B------:R-:W-:-:S07]  /*0e40*/  @P1 FADD.FTZ R20, R36, R20 ;  /* 0x0000001424141221 */ /* 0x000fce0000010000 */
.L_x_12632:
[----:B------:R-:W-:Y:S01]  /*0e50*/  HADD2.F32 R21, -RZ, R22.H1_H1 ;  /* 0x30000016ff157230 */ /* 0x000fe20000004100 */
[----:B------:R-:W-:Y:S06]  /*0e60*/  @P2 BRA `(.L_x_12633) ;  /* 0x00000000000c2947 */ /* 0x000fec0003800000 */
[----:B------:R-:W-:Y:S05]  /*0e70*/  @!P1 BRA `(.L_x_12634) ;  /* 0x0000000000149947 */ /* 0x000fea0003800000 */
[----:B-----5:R-:W-:Y:S01]  /*0e80*/  FADD.FTZ R21, R37, R21 ;  /* 0x0000001525157221 */ /* 0x020fe20000010000 */
[----:B------:R-:W-:Y:S06]  /*0e90*/  BRA `(.L_x_12634) ;  /* 0x00000000000c7947 */ /* 0x000fec0003800000 */
.L_x_12633:
[----:B-----5:R-:W-:-:S05]  /*0ea0*/  HADD2.F32 R16, -RZ, R46.H1_H1 ;  /* 0x3000002eff107230 */ /* 0x020fca0000004100 */
[----:B------:R-:W-:-:S04]  /*0eb0*/  FADD.FTZ R21, R16, R21 ;  /* 0x0000001510157221 */ /* 0x000fc80000010000 */
[----:B------:R-:W-:-:S07]  /*0ec0*/  @P1 FADD.FTZ R21, R37, R21 ;  /* 0x0000001525151221 */ /* 0x000fce0000010000 */
.L_x_12634:
[----:B------:R-:W-:Y:S01]  /*0ed0*/  HADD2.F32 R22, -RZ, R23.H0_H0 ;  /* 0x20000017ff167230 */ /* 0x000fe20000004100 */
[----:B------:R-:W-:Y:S06]  /*0ee0*/  @P2 BRA `(.L_x_12635) ;  /* 0x00000000000c2947 */ /* 0x000fec0003800000 */
[----:B------:R-:W-:Y:S05]  /*0ef0*/  @!P1 BRA `(.L_x_12636) ;  /* 0x0000000000149947 */ /* 0x000fea0003800000 */
[----:B-----5:R-:W-:Y:S01]  /*0f00*/  FADD.FTZ R22, R38, R22 ;  /* 0x0000001626167221 */ /* 0x020fe20000010000 */
[----:B------:R-:W-:Y:S06]  /*0f10*/  BRA `(.L_x_12636) ;  /* 0x00000000000c7947 */ /* 0x000fec0003800000 */
.L_x_12635:
[----:B-----5:R-:W-:-:S05]  /*0f20*/  HADD2.F32 R17, -RZ, R47.H0_H0 ;  /* 0x2000002fff117230 */ /* 0x020fca0000004100 */
[----:B------:R-:W-:-:S04]  /*0f30*/  FADD.FTZ R22, R17, R22 ;  /* 0x0000001611167221 */ /* 0x000fc80000010000 */
[----:B------:R-:W-:-:S07]  /*0f40*/  @P1 FADD.FTZ R22, R38, R22 ;  /* 0x0000001626161221 */ /* 0x000fce0000010000 */
.L_x_12636:
[----:B------:R-:W-:Y:S01]  /*0f50*/  HADD2.F32 R23, -RZ, R23.H1_H1 ;  /* 0x30000017ff177230 */ /* 0x000fe20000004100 */
[----:B------:R-:W-:Y:S06]  /*0f60*/  @P2 BRA `(.L_x_12637) ;  /* 0x00000000000c2947 */ /* 0x000fec0003800000 */
[----:B------:R-:W-:Y:S05]  /*0f70*/  @!P1 BRA `(.L_x_12638) ;  /* 0x0000000000149947 */ /* 0x000fea0003800000 */
[----:B-----5:R-:W-:Y:S01]  /*0f80*/  FADD.FTZ R23, R39, R23 ;  /* 0x0000001727177221 */ /* 0x020fe20000010000 */
[----:B------:R-:W-:Y:S06]  /*0f90*/  BRA `(.L_x_12638) ;  /* 0x00000000000c7947 */ /* 0x000fec0003800000 */
.L_x_12637:
[----:B-----5:R-:W-:-:S05]  /*0fa0*/  HADD2.F32 R16, -RZ, R47.H1_H1 ;  /* 0x3000002fff107230 */ /* 0x020fca0000004100 */
[----:B------:R-:W-:-:S04]  /*0fb0*/  FADD.FTZ R23, R16, R23 ;  /* 0x0000001710177221 */ /* 0x000fc80000010000 */
[----:B------:R-:W-:-:S07]  /*0fc0*/  @P1 FADD.FTZ R23, R39, R23 ;  /* 0x0000001727171221 */ /* 0x000fce0000010000 */
.L_x_12638:
[----:B------:R-:W-:Y:S02]  /*0fd0*/  IADD3 R68, R63, 0x40, RZ ;  /* 0x000000403f447810 */ /* 0x000fe40007ffe0ff */
[----:B------:R-:W-:-:S03]  /*0fe0*/  LEA R18, P4, R66, UR10, 0x5 ;  /* 0x0000000a42127c11 */ /* 0x000fc6000f8828ff */
[----:B------:R-:W-:Y:S01]  /*0ff0*/  IMAD.WIDE.U32 R48, R68, 0x10, R48 ;  /* 0x0000001044307825 */ /* 0x000fe200078e0030 */
[----:B------:R-:W-:Y:S02]  /*1000*/  LEA.HI.X R19, R66, UR11, RZ, 0x5, P4 ;  /* 0x0000000b42137c11 */ /* 0x000fe4000a0f2cff */
[----:B------:R-:W-:-:S03]  /*1010*/  @P0 LEA R16, P4, R68, UR14, 0x4 ;  /* 0x0000000e44100c11 */ /* 0x000fc6000f8820ff */
[----:B------:R0:W-:Y:S01]  /*1020*/  STG.E.128 desc[UR4][R18.64], R24 ;  /* 0x0000001812007986 */ /* 0x0001e2000c101d04 */
[----:B------:R-:W-:-:S03]  /*1030*/  @P0 LEA.HI.X R17, R68, UR15, RZ, 0x4, P4 ;  /* 0x0000000f44110c11 */ /* 0x000fc6000a0f24ff */
[----:B------:R0:W-:Y:S04]  /*1040*/  STG.E.128 desc[UR4][R18.64+0x10], R20 ;  /* 0x0000101412007986 */ /* 0x0001e8000c101d04 */
[----:B------:R-:W2:Y:S04]  /*1050*/  LDG.E.128 R48, desc[UR4][R48.64] ;  /* 0x0000000430307981 */ /* 0x000ea8000c1e1d00 */
[----:B-----5:R1:W5:Y:S02]  /*1060*/  @P0 LDG.E.128 R44, desc[UR4][R16.64] ;  /* 0x00000004102c0981 */ /* 0x020364000c1e1d00 */
[----:B-1----:R-:W-:-:S04]  /*1070*/  @P1 LEA R16, P4, R68, UR8, 0x5 ;  /* 0x0000000844101c11 */ /* 0x002fc8000f8828ff */
[----:B------:R-:W-:-:S05]  /*1080*/  @P1 LEA.HI.X R17, R68, UR9, RZ, 0x5, P4 ;  /* 0x0000000944111c11 */ /* 0x000fca000a0f2cff */
[----:B------:R-:W5:Y:S04]  /*1090*/  @P1 LDG.E.128 R40, desc[UR4][R16.64] ;  /* 0x0000000410281981 */ /* 0x000f68000c1e1d00 */
[----:B------:R2:W5:Y:S02]  /*10a0*/  @P1 LDG.E.128 R36, desc[UR4][R16.64+0x10] ;  /* 0x0000100410241981 */ /* 0x000564000c1e1d00 */
[----:B--2---:R-:W-:Y:S01]  /*10b0*/  HADD2.F32 R16, -RZ, R48.H0_H0 ;  /* 0x20000030ff107230 */ /* 0x004fe20000004100 */
[----:B0-----:R-:W-:Y:S06]  /*10c0*/  @P2 BRA `(.L_x_12639) ;  /* 0x00000000000c2947 */ /* 0x001fec0003800000 */
[----:B------:R-:W-:Y:S05]  /*10d0*/  @!P1 BRA `(.L_x_12640) ;  /* 0x0000000000149947 */ /* 0x000fea0003800000 */
[----:B-----5:R-:W-:Y:S01]  /*10e0*/  FADD.FTZ R16, R40, R16 ;  /* 0x0000001028107221 */ /* 0x020fe20000010000 */
[----:B------:R-:W-:Y:S06]  /*10f0*/  BRA `(.L_x_12640) ;  /* 0x00000000000c7947 */ /* 0x000fec0003800000 */
.L_x_12639:
[----:B-----5:R-:W-:-:S05]  /*1100*/  HADD2.F32 R17, -RZ, R44.H0_H0 ;  /* 0x2000002cff117230 */ /* 0x020fca0000004100 */
[----:B------:R-:W-:-:S04]  /*1110*/  FADD.FTZ R16, R17, R16 ;  /* 0x0000001011107221 */ /* 0x000fc80000010000 */
[----:B------:R-:W-:-:S07]  /*1120*/  @P1 FADD.FTZ R16, R40, R16 ;  /* 0x0000001028101221 */ /* 0x000fce0000010000 */
.L_x_12640:
[----:B------:R-:W-:Y:S01]  /*1130*/  HADD2.F32 R17, -RZ, R48.H1_H1 ;  /* 0x30000030ff117230 */ /* 0x000fe20000004100 */
[----:B------:R-:W-:Y:S06]  /*1140*/  @P2 BRA `(.L_x_12641) ;  /* 0x00000000000c2947 */ /* 0x000fec0003800000 */
[----:B------:R-:W-:Y:S05]  /*1150*/  @!P1 BRA `(.L_x_12642) ;  /* 0x0000000000149947 */ /* 0x000fea0003800000 */
[----:B-----5:R-:W-:Y:S01]  /*1160*/  FADD.FTZ R17, R41, R17 ;  /* 0x0000001129117221 */ /* 0x020fe20000010000 */
[----:B------:R-:W-:Y:S06]  /*1170*/  BRA `(.L_x_12642) ;  /* 0x00000000000c7947 */ /* 0x000fec0003800000 */
.L_x_12641:
[----:B-----5:R-:W-:-:S05]  /*1180*/  HADD2.F32 R18, -RZ, R44.H1_H1 ;  /* 0x3000002cff127230 */ /* 0x020fca0000004100 */
[----:B------:R-:W-:-:S04]  /*1190*/  FADD.FTZ R17, R18, R17 ;  /* 0x0000001112117221 */ /* 0x000fc80000010000 */
[----:B------:R-:W-:-:S07]  /*11a0*/  @P1 FADD.FTZ R17, R41, R17 ;  /* 0x0000001129111221 */ /* 0x000fce0000010000 */
.L_x_12642:
[----:B------:R-:W-:Y:S01]  /*11b0*/  HADD2.F32 R18, -RZ, R49.H0_H0 ;  /* 0x20000031ff127230 */ /* 0x000fe20000004100 */
[----:B------:R-:W-:Y:S06]  /*11c0*/  @P2 BRA `(.L_x_12643) ;  /* 0x00000000000c2947 */ /* 0x000fec0003800000 */
[----:B------:R-:W-:Y:S05]  /*11d0*/  @!P1 BRA `(.L_x_12644) ;  /* 0x0000000000149947 */ /* 0x000fea0003800000 */
[----:B-----5:R-:W-:Y:S01]  /*11e0*/  FADD.FTZ R18, R42, R18 ;  /* 0x000000122a127221 */ /* 0x020fe20000010000 */
[----:B------:R-:W-:Y:S06]  /*11f0*/  BRA `(.L_x_12644) ;  /* 0x00000000000c7947 */ /* 0x000fec0003800000 */
.L_x_12643:
[----:B-----5:R-:W-:-:S05]  /*1200*/  HADD2.F32 R19, -RZ, R45.H0_H0 ;  /* 0x2000002dff137230 */ /* 0x020fca0000004100 */
[----:B------:R-:W-:-:S04]  /*1210*/  FADD.FTZ R18, R19, R18 ;  /* 0x0000001213127221 */ /* 0x000fc80000010000 */
[----:B------:R-:W-:-:S07]  /*1220*/  @P1 FADD.FTZ R18, R42, R18 ;  /* 0x000000122a121221 */ /* 0x000fce0000010000 */
.L_x_12644:
[----:B------:R-:W-:Y:S01]  /*1230*/  HADD2.F32 R19, -RZ, R49.H1_H1 ;  /* 0x30000031ff137230 */ /* 0x000fe20000004100 */
[----:B------:R-:W-:Y:S06]  /*1240*/  @P2 BRA `(.L_x_12645) ;  /* 0x00000000000c2947 */ /* 0x000fec0003800000 */
[----:B------:R-:W-:Y:S05]  /*1250*/  @!P1 BRA `(.L_x_12646) ;  /* 0x0000000000149947 */ /* 0x000fea0003800000 */
[----:B-----5:R-:W-:Y:S01]  /*1260*/  FADD.FTZ R19, R43, R19 ;  /* 0x000000132b137221 */ /* 0x020fe20000010000 */
[----:B------:R-:W-:Y:S06]  /*1270*/  BRA `(.L_x_12646) ;  /* 0x00000000000c7947 */ /* 0x000fec0003800000 */
.L_x_12645:
[----:B-----5:R-:W-:-:S05]  /*1280*/  HADD2.F32 R48, -RZ, R45.H1_H1 ;  /* 0x3000002dff307230 */ /* 0x020fca0000004100 */
[----:B------:R-:W-:-:S04]  /*1290*/  FADD.FTZ R19, R48, R19 ;  /* 0x0000001330137221 */ /* 0x000fc80000010000 */
[----:B------:R-:W-:-:S07]  /*12a0*/  @P1 FADD.FTZ R19, R43, R19 ;  /* 0x000000132b131221 */ /* 0x000fce0000010000 */
.L_x_12646:
[----:B------:R-:W-:Y:S01]  /*12b0*/  HADD2.F32 R48, -RZ, R50.H0_H0 ;  /* 0x20000032ff307230 */ /* 0x000fe20000004100 */
[----:B------:R-:W-:Y:S06]  /*12c0*/  @P2 BRA `(.L_x_12647) ;  /* 0x00000000000c2947 */ /* 0x000fec0003800000 */
[----:B------:R-:W-:Y:S05]  /*12d0*/  @!P1 BRA `(.L_x_12648) ;  /* 0x0000000000149947 */ /* 0x000fea0003800000 */
[----:B-----5:R-:W-:Y:S01]  /*12e0*/  FADD.FTZ R48, R36, R48 ;  /* 0x0000003024307221 */ /* 0x020fe20000010000 */
[----:B------:R-:W-:Y:S06]  /*12f0*/  BRA `(.L_x_12648) ;  /* 0x00000000000c7947 */ /* 0x000fec0003800000 */
.L_x_12647:
[----:B-----5:R-:W-:-:S05]  /*1300*/  HADD2.F32 R49, -RZ, R46.H0_H0 ;  /* 0x2000002eff317230 */ /* 0x020fca0000004100 */
[----:B------:R-:W-:-:S04]  /*1310*/  FADD.FTZ R48, R49, R48 ;  /* 0x0000003031307221 */ /* 0x000fc80000010000 */
[----:B------:R-:W-:-:S07]  /*1320*/  @P1 FADD.FTZ R48, R36, R48 ;  /* 0x0000003024301221 */ /* 0x000fce0000010000 */
.L_x_12648:
[----:B------:R-:W-:Y:S01]  /*1330*/  HADD2.F32 R49, -RZ, R50.H1_H1 ;  /* 0x30000032ff317230 */ /* 0x000fe20000004100 */
[----:B------:R-:W-:Y:S06]  /*1340*/  @P2 BRA `(.L_x_12649) ;  /* 0x00000000000c2947 */ /* 0x000fec0003800000 */
[----:B------:R-:W-:Y:S05]  /*1350*/  @!P1 BRA `(.L_x_12650) ;  /* 0x0000000000149947 */ /* 0x000fea0003800000 */
[----:B-----5:R-:W-:Y:S01]  /*1360*/  FADD.FTZ R49, R37, R49 ;  /* 0x0000003125317221 */ /* 0x020fe20000010000 */
[----:B------:R-:W-:Y:S06]  /*1370*/  BRA `(.L_x_12650) ;  /* 0x00000000000c7947 */ /* 0x000fec0003800000 */
.L_x_12649:
[----:B-----5:R-:W-:-:S05]  /*1380*/  HADD2.F32 R50, -RZ, R46.H1_H1 ;  /* 0x3000002eff327230 */ /* 0x020fca0000004100 */
[----:B------:R-:W-:-:S04]  /*1390*/  FADD.FTZ R49, R50, R49 ;  /* 0x0000003132317221 */ /* 0x000fc80000010000 */
[----:B------:R-:W-:-:S07]  /*13a0*/  @P1 FADD.FTZ R49, R37, R49 ;  /* 0x0000003125311221 */ /* 0x000fce0000010000 */
.L_x_12650:
[----:B------:R-:W-:Y:S01]  /*13b0*/  HADD2.F32 R50, -RZ, R51.H0_H0 ;  /* 0x20000033ff327230 */ /* 0x000fe20000004100 */
[----:B------:R-:W-:Y:S06]  /*13c0*/  @P2 BRA `(.L_x_12651) ;  /* 0x00000000000c2947 */ /* 0x000fec0003800000 */
[----:B------:R-:W-:Y:S05]  /*13d0*/  @!P1 BRA `(.L_x_12652) ;  /* 0x0000000000149947 */ /* 0x000fea0003800000 */
[----:B-----5:R-:W-:Y:S01]  /*13e0*/  FADD.FTZ R50, R38, R50 ;  /* 0x0000003226327221 */ /* 0x020fe20000010000 */
[----:B------:R-:W-:Y:S06]  /*13f0*/  BRA `(.L_x_12652) ;  /* 0x00000000000c7947 */ /* 0x000fec0003800000 */
.L_x_12651:
[----:B-----5:R-:W-:-:S05]  /*1400*/  HADD2.F32 R65, -RZ, R47.H0_H0 ;  /* 0x2000002fff417230 */ /* 0x020fca0000004100 */
[----:B------:R-:W-:-:S04]  /*1410*/  FADD.FTZ R50, R65, R50 ;  /* 0x0000003241327221 */ /* 0x000fc80000010000 */
[----:B------:R-:W-:-:S07]  /*1420*/  @P1 FADD.FTZ R50, R38, R50 ;  /* 0x0000003226321221 */ /* 0x000fce0000010000 */
.L_x_12652:
[----:B------:R-:W-:Y:S01]  /*1430*/  HADD2.F32 R51, -RZ, R51.H1_H1 ;  /* 0x30000033ff337230 */ /* 0x000fe20000004100 */
[----:B------:R-:W-:Y:S06]  /*1440*/  @P2 BRA `(.L_x_12653) ;  /* 0x00000000000c2947 */ /* 0x000fec0003800000 */
[----:B------:R-:W-:Y:S05]  /*1450*/  @!P1 BRA `(.L_x_12654) ;  /* 0x0000000000149947 */ /* 0x000fea0003800000 */
[----:B-----5:R-:W-:Y:S01]  /*1460*/  FADD.FTZ R51, R39, R51 ;  /* 0x0000003327337221 */ /* 0x020fe20000010000 */
[----:B------:R-:W-:Y:S06]  /*1470*/  BRA `(.L_x_12654) ;  /* 0x00000000000c7947 */ /* 0x000fec0003800000 */
.L_x_12653:
[----:B-----5:R-:W-:-:S05]  /*1480*/  HADD2.F32 R64, -RZ, R47.H1_H1 ;  /* 0x3000002fff407230 */ /* 0x020fca0000004100 */
[----:B------:R-:W-:-:S04]  /*1490*/  FADD.FTZ R51, R64, R51 ;  /* 0x0000003340337221 */ /* 0x000fc80000010000 */
[----:B------:R-:W-:-:S07]  /*14a0*/  @P1 FADD.FTZ R51, R39, R51 ;  /* 0x0000003327331221 */ /* 0x000fce0000010000 */
.L_x_12654:
[----:B------:R-:W-:Y:S01]  /*14b0*/  FADD.FTZ R90, RZ, R32 ;  /* 0x00000020ff5a7221 */ /* 0x000fe20000010000 */
[----:B------:R-:W-:Y:S01]  /*14c0*/  LEA R64, P1, R68, UR10, 0x5 ;  /* 0x0000000a44407c11 */ /* 0x000fe2000f8228ff */
        /* <DEDUP_REMOVED lines=98> */
.L_x_12668:
        /* <DEDUP_REMOVED lines=16> */
[----:B------:R-:W-:Y:S01]  /*1bf0*/  FADD.FTZ R23, -R87, R23 ;  /* 0x0000001757177221 */ /* 0x000fe20000010100 */
[----:B-1----:R-:W-:Y:S01]  /*1c00*/  FMUL.FTZ R29, R89, R29 ;  /* 0x0000001d591d7220 */ /* 0x002fe20000410000 */
        /* <DEDUP_REMOVED lines=20> */
[----:B------:R-:W-:Y:S01]  /*1d50*/  FADD.FTZ R51, -R87, R51 ;  /* 0x0000003357337221 */ /* 0x000fe20000010100 */
[C---:B------:R-:W-:Y:S01]  /*1d60*/  FMUL.FTZ R87, R89.reuse, R18 ;  /* 0x0000001259577220 */ /* 0x040fe20000410000 */
[----:B------:R-:W-:Y:S01]  /*1d70*/  FFMA.FTZ R29, R74, R29, R84 ;  /* 0x0000001d4a1d7223 */ /* 0x000fe20000010054 */
[C---:B------:R-:W-:Y:S01]  /*1d80*/  FMUL.FTZ R22, R89.reuse, R22 ;  /* 0x0000001659167220 */ /* 0x040fe20000410000 */
[C---:B------:R-:W-:Y:S01]  /*1d90*/  FMUL.FTZ R23, R89.reuse, R23 ;  /* 0x0000001759177220 */ /* 0x040fe20000410000 */
[C---:B------:R-:W-:Y:S01]  /*1da0*/  FMUL.FTZ R20, R89.reuse, R20 ;  /* 0x0000001459147220 */ /* 0x040fe20000410000 */
[----:B------:R-:W-:Y:S01]  /*1db0*/  FMUL.FTZ R21, R89, R21 ;  /* 0x0000001559157220 */ /* 0x000fe20000410000 */
[----:B------:R-:W-:Y:S01]  /*1dc0*/  FFMA.FTZ R22, R52, R22, R4 ;  /* 0x0000001634167223 */ /* 0x000fe20000010004 */
[----:B------:R-:W-:Y:S01]  /*1dd0*/  FFMA.FTZ R23, R53, R23, R5 ;  /* 0x0000001735177223 */ /* 0x000fe20000010005 */
[C---:B0-----:R-:W-:Y:S01]  /*1de0*/  FMUL.FTZ R64, R89.reuse, R28 ;  /* 0x0000001c59407220 */ /* 0x041fe20000410000 */
[----:B------:R-:W-:Y:S01]  /*1df0*/  FFMA.FTZ R20, R14, R20, R2 ;  /* 0x000000140e147223 */ /* 0x000fe20000010002 */
[C---:B------:R-:W-:Y:S01]  /*1e00*/  FMUL.FTZ R28, R89.reuse, R24 ;  /* 0x00000018591c7220 */ /* 0x040fe20000410000 */
[----:B------:R-:W-:Y:S01]  /*1e10*/  FMUL.FTZ R27, R89, R27 ;  /* 0x0000001b591b7220 */ /* 0x000fe20000410000 */
[----:B------:R-:W-:Y:S01]  /*1e20*/  FFMA.FTZ R18, R75, R64, R86 ;  /* 0x000000404b127223 */ /* 0x000fe20000010056 */
[C---:B------:R-:W-:Y:S01]  /*1e30*/  FMUL.FTZ R50, R89.reuse, R50 ;  /* 0x0000003259327220 */ /* 0x040fe20000410000 */
[----:B------:R-:W-:Y:S01]  /*1e40*/  FMUL.FTZ R51, R89, R51 ;  /* 0x0000003359337220 */ /* 0x000fe20000410000 */
[----:B------:R-:W-:Y:S01]  /*1e50*/  F2FP.F16.F32.PACK_AB R23, R23, R22 ;  /* 0x000000161717723e */ /* 0x000fe200000000ff */
[----:B------:R-:W-:Y:S01]  /*1e60*/  FMUL.FTZ R30, R89, R30 ;  /* 0x0000001e591e7220 */ /* 0x000fe20000410000 */
[----:B------:R-:W-:Y:S01]  /*1e70*/  F2FP.F16.F32.PACK_AB R18, R29, R18 ;  /* 0x000000121d12723e */ /* 0x000fe200000000ff */
[----:B------:R-:W-:Y:S01]  /*1e80*/  FFMA.FTZ R29, R15, R21, R3 ;  /* 0x000000150f1d7223 */ /* 0x000fe20000010003 */
[----:B------:R-:W-:Y:S01]  /*1e90*/  FFMA.FTZ R21, R67, R27, R0 ;  /* 0x0000001b43157223 */ /* 0x000fe20000010000 */
[----:B------:R-:W-:Y:S01]  /*1ea0*/  FFMA.FTZ R27, R61, R50, R12 ;  /* 0x000000323d1b7223 */ /* 0x000fe2000001000c */
[C---:B------:R-:W-:Y:S01]  /*1eb0*/  FMUL.FTZ R34, R89.reuse, R34 ;  /* 0x0000002259227220 */ /* 0x040fe20000410000 */
[----:B------:R-:W-:Y:S01]  /*1ec0*/  FMUL.FTZ R35, R89, R35 ;  /* 0x0000002359237220 */ /* 0x000fe20000410000 */
[----:B------:R-:W-:Y:S01]  /*1ed0*/  F2FP.F16.F32.PACK_AB R22, R29, R20 ;  /* 0x000000141d16723e */ /* 0x000fe200000000ff */
[----:B------:R-:W-:Y:S01]  /*1ee0*/  FFMA.FTZ R20, R71, R28, R81 ;  /* 0x0000001c47147223 */ /* 0x000fe20000010051 */
[----:B------:R-:W-:Y:S01]  /*1ef0*/  FFMA.FTZ R28, R59, R51, R13 ;  /* 0x000000333b1c7223 */ /* 0x000fe2000001000d */
[C---:B------:R-:W-:Y:S01]  /*1f00*/  FMUL.FTZ R26, R89.reuse, R26 ;  /* 0x0000001a591a7220 */ /* 0x040fe20000410000 */
[C---:B------:R-:W-:Y:S01]  /*1f10*/  FMUL.FTZ R65, R89.reuse, R31 ;  /* 0x0000001f59417220 */ /* 0x040fe20000410000 */
[C---:B------:R-:W-:Y:S01]  /*1f20*/  FMUL.FTZ R90, R89.reuse, R19 ;  /* 0x00000013595a7220 */ /* 0x040fe20000410000 */
[----:B------:R-:W-:Y:S01]  /*1f30*/  FMUL.FTZ R31, R89, R17 ;  /* 0x00000011591f7220 */ /* 0x000fe20000410000 */
[----:B------:R-:W-:Y:S01]  /*1f40*/  F2FP.F16.F32.PACK_AB R27, R28, R27 ;  /* 0x0000001b1c1b723e */ /* 0x000fe200000000ff */
[----:B------:R-:W-:Y:S01]  /*1f50*/  FFMA.FTZ R19, R73, R30, R83 ;  /* 0x0000001e49137223 */ /* 0x000fe20000010053 */
[----:B------:R-:W0:Y:S01]  /*1f60*/  LDC.64 R28, c[0x0][0x210] ;  /* 0x00008400ff1c7b82 */ /* 0x000e220000000a00 */
[----:B------:R-:W-:Y:S01]  /*1f70*/  FFMA.FTZ R17, R77, R34, R91 ;  /* 0x000000224d117223 */ /* 0x000fe2000001005b */
[----:B------:R-:W-:Y:S01]  /*1f80*/  FFMA.FTZ R30, R76, R35, R88 ;  /* 0x000000234c1e7223 */ /* 0x000fe20000010058 */
[C---:B------:R-:W-:Y:S01]  /*1f90*/  FMUL.FTZ R32, R89.reuse, R32 ;  /* 0x0000002059207220 */ /* 0x040fe20000410000 */
[----:B------:R-:W-:Y:S01]  /*1fa0*/  FMUL.FTZ R33, R89, R33 ;  /* 0x0000002159217220 */ /* 0x000fe20000410000 */
[----:B------:R-:W-:Y:S01]  /*1fb0*/  FFMA.FTZ R26, R69, R26, R79 ;  /* 0x0000001a451a7223 */ /* 0x000fe2000001004f */
[C---:B------:R-:W-:Y:S01]  /*1fc0*/  FMUL.FTZ R25, R89.reuse, R25 ;  /* 0x0000001959197220 */ /* 0x040fe20000410000 */
[C---:B------:R-:W-:Y:S01]  /*1fd0*/  FMUL.FTZ R24, R89.reuse, R16 ;  /* 0x0000001059187220 */ /* 0x040fe20000410000 */
[C---:B------:R-:W-:Y:S01]  /*1fe0*/  FMUL.FTZ R48, R89.reuse, R48 ;  /* 0x0000003059307220 */ /* 0x040fe20000410000 */
[----:B------:R-:W-:Y:S01]  /*1ff0*/  FMUL.FTZ R49, R89, R49 ;  /* 0x0000003159317220 */ /* 0x000fe20000410000 */
        /* <DEDUP_REMOVED lines=12> */
[----:B------:R-:W-:Y:S01]  /*20c0*/  FFMA.FTZ R90, R57, R90, R9 ;  /* 0x0000005a395a7223 */ /* 0x000fe20000010009 */
[----:B------:R-:W-:-:S02]  /*20d0*/  LEA R32, P2, R66, UR12, 0x4 ;  /* 0x0000000c42207c11 */ /* 0x000fc4000f8420ff */
[----:B------:R-:W-:Y:S02]  /*20e0*/  LEA R34, P4, R68, UR12, 0x4 ;  /* 0x0000000c44227c11 */ /* 0x000fe4000f8820ff */
[----:B------:R-:W-:Y:S02]  /*20f0*/  F2FP.F16.F32.PACK_AB R19, R65, R19 ;  /* 0x000000134113723e */ /* 0x000fe400000000ff */
[----:B------:R-:W-:Y:S02]  /*2100*/  F2FP.F16.F32.PACK_AB R16, R33, R16 ;  /* 0x000000102110723e */ /* 0x000fe400000000ff */
[----:B------:R-:W-:Y:S02]  /*2110*/  LEA.HI.X R31, R63, UR13, RZ, 0x4, P1 ;  /* 0x0000000d3f1f7c11 */ /* 0x000fe400088f24ff */
[----:B------:R-:W-:Y:S02]  /*2120*/  F2FP.F16.F32.PACK_AB R20, R25, R20 ;  /* 0x000000141914723e */ /* 0x000fe400000000ff */
[----:B------:R-:W-:Y:S01]  /*2130*/  LEA.HI.X R33, R66, UR13, RZ, 0x4, P2 ;  /* 0x0000000d42217c11 */ /* 0x000fe200090f24ff */
[----:B------:R1:W-:Y:S01]  /*2140*/  STG.E.128 desc[UR4][R30.64], R16 ;  /* 0x000000101e007986 */ /* 0x0003e2000c101d04 */
[----:B------:R-:W-:-:S02]  /*2150*/  F2FP.F16.F32.PACK_AB R24, R35, R24 ;  /* 0x000000182318723e */ /* 0x000fc400000000ff */
[----:B------:R-:W-:Y:S01]  /*2160*/  F2FP.F16.F32.PACK_AB R26, R49, R26 ;  /* 0x0000001a311a723e */ /* 0x000fe200000000ff */
[----:B------:R1:W-:Y:S01]  /*2170*/  STG.E.128 desc[UR4][R32.64], R20 ;  /* 0x0000001420007986 */ /* 0x0003e2000c101d04 */
[----:B------:R-:W-:Y:S02]  /*2180*/  F2FP.F16.F32.PACK_AB R25, R90, R87 ;  /* 0x000000575a19723e */ /* 0x000fe400000000ff */
[----:B------:R-:W-:Y:S02]  /*2190*/  LEA.HI.X R35, R68, UR13, RZ, 0x4, P4 ;  /* 0x0000000d44237c11 */ /* 0x000fe4000a0f24ff */
[----:B0-----:R-:W-:-:S03]  /*21a0*/  LEA R62, R28, R62, 0x2 ;  /* 0x0000003e1c3e7211 */ /* 0x001fc600078e10ff */
[----:B------:R1:W-:Y:S01]  /*21b0*/  STG.E.128 desc[UR4][R34.64], R24 ;  /* 0x0000001822007986 */ /* 0x0003e2000c101d04 */
[----:B------:R-:W-:-:S13]  /*21c0*/  ISETP.GE.AND P1, PT, R62, R29, PT ;  /* 0x0000001d3e00720c */ /* 0x000fda0003f26270 */
[----:B------:R-:W-:Y:S05]  /*21d0*/  @!P1 BRA `(.L_x_12656) ;  /* 0xffffffe000f49947 */ /* 0x000fea000383ffff */
[----:B------:R-:W-:Y:S05]  /*21e0*/  BSYNC B0 ;  /* 0x0000000000007941 */ /* 0x000fea0003800000 */
.L_x_12606:
[----:B------:R-:W-:Y:S05]  /*21f0*/  EXIT ;  /* 0x000000000000794d */ /* 0x000fea0003800000 */
.L_x_12655:
        /* <DEDUP_REMOVED lines=8> */
.L_x_12658:
[----:B------:R-:W-:Y:S05]  /*2280*/  BSYNC B1 ;  /* 0x0000000000017941 */ /* 0x000fea0003800000 */
.L_x_12657:
        /* <DEDUP_REMOVED lines=8> */
.L_x_12659:
[----:B------:R-:W-:Y:S01]  /*2310*/  HFMA2.MMA R89, -RZ, RZ, 0, 2.384185791015625e-07 ;  /* 0x00000004ff597435 */ /* 0x000fe200000001ff */
[----:B------:R-:W-:Y:S01]  /*2320*/  FADD.FTZ R87, R87, R64 ;  /* 0x0000004057577221 */ /* 0x000fe20000010000 */
[----:B------:R-:W-:-:S04]  /*2330*/  MOV R64, 0xffffffff ;  /* 0xffffffff00407802 */ /* 0x000fc80000000f00 */
[----:B------:R-:W-:-:S07]  /*2340*/  MOV R90, R87 ;  /* 0x00000057005a7202 */ /* 0x000fce0000000f00 */
[----:B------:R-:W-:Y:S05]  /*2350*/  WARPSYNC.COLLECTIVE R64, `(.L_x_12660) ;  /* 0x0000000040087348 */ /* 0x000fea0003c00000 */
[----:B------:R0:W1:Y:S02]  /*2360*/  SHFL.BFLY P2, R64, R90, R89, R65 ;  /* 0x0c0000595a407389 */ /* 0x0000640000040041 */
[----:B01----:R-:W-:Y:S01]  /*2370*/  ENDCOLLECTIVE ;  /* 0x000000000000791b */ /* 0x003fe20003800000 */
.L_x_12660:
[----:B------:R-:W-:Y:S01]  /*2380*/  HFMA2.MMA R89, -RZ, RZ, 0, 4.76837158203125e-07 ;  /* 0x00000008ff597435 */ /* 0x000fe200000001ff */
[----:B------:R-:W-:Y:S01]  /*2390*/  FADD.FTZ R87, R87, R64 ;  /* 0x0000004057577221 */ /* 0x000fe20000010000 */
[----:B------:R-:W-:-:S04]  /*23a0*/  MOV R64, 0xffffffff ;  /* 0xffffffff00407802 */ /* 0x000fc80000000f00 */
[----:B------:R-:W-:-:S07]  /*23b0*/  MOV R90, R87 ;  /* 0x00000057005a7202 */ /* 0x000fce0000000f00 */
[----:B------:R-:W-:Y:S05]  /*23c0*/  WARPSYNC.COLLECTIVE R64, `(.L_x_12661) ;  /* 0x0000000040087348 */ /* 0x000fea0003c00000 */
[----:B------:R0:W1:Y:S02]  /*23d0*/  SHFL.BFLY P2, R64, R90, R89, R65 ;  /* 0x0c0000595a407389 */ /* 0x0000640000040041 */
[----:B01----:R-:W-:Y:S01]  /*23e0*/  ENDCOLLECTIVE ;  /* 0x000000000000791b */ /* 0x003fe20003800000 */
.L_x_12661:
[----:B------:R-:W-:Y:S01]  /*23f0*/  HFMA2.MMA R89, -RZ, RZ, 0, 9.5367431640625e-07 ;  /* 0x00000010ff597435 */ /* 0x000fe200000001ff */
[----:B------:R-:W-:Y:S01]  /*2400*/  FADD.FTZ R87, R87, R64 ;  /* 0x0000004057577221 */ /* 0x000fe20000010000 */
[----:B------:R-:W-:-:S04]  /*2410*/  MOV R64, 0xffffffff ;  /* 0xffffffff00407802 */ /* 0x000fc80000000f00 */
[----:B------:R-:W-:-:S07]  /*2420*/  MOV R90, R87 ;  /* 0x00000057005a7202 */ /* 0x000fce0000000f00 */
[----:B------:R-:W-:Y:S05]  /*2430*/  WARPSYNC.COLLECTIVE R64, `(.L_x_12662) ;  /* 0x0000000040087348 */ /* 0x000fea0003c00000 */
[----:B------:R0:W1:Y:S02]  /*2440*/  SHFL.BFLY P2, R64, R90, R89, R65 ;  /* 0x0c0000595a407389 */ /* 0x0000640000040041 */
[----:B01----:R-:W-:Y:S01]  /*2450*/  ENDCOLLECTIVE ;  /* 0x000000000000791b */ /* 0x003fe20003800000 */
.L_x_12662:
        /* <DEDUP_REMOVED lines=57> */
.L_x_12663:
[----:B------:R-:W-:Y:S01]  /*27f0*/  HFMA2.MMA R89, -RZ, RZ, 0, 1.1920928955078125e-07 ;  /* 0x00000002ff597435 */ /* 0x000fe200000001ff */
[----:B------:R-:W-:Y:S01]  /*2800*/  FADD.FTZ R90, R90, R64 ;  /* 0x000000405a5a7221 */ /* 0x000fe20000010000 */
[----:B------:R-:W-:-:S09]  /*2810*/  MOV R64, 0xffffffff ;  /* 0xffffffff00407802 */ /* 0x000fd20000000f00 */
[----:B------:R-:W-:Y:S05]  /*2820*/  WARPSYNC.COLLECTIVE R64, `(.L_x_12664) ;  /* 0x0000000040087348 */ /* 0x000fea0003c00000 */
[----:B------:R0:W1:Y:S02]  /*2830*/  SHFL.BFLY P2, R64, R90, R89, R65 ;  /* 0x0c0000595a407389 */ /* 0x0000640000040041 */
[----:B01----:R-:W-:Y:S01]  /*2840*/  ENDCOLLECTIVE ;  /* 0x000000000000791b */ /* 0x003fe20003800000 */
.L_x_12664:
[----:B------:R-:W-:Y:S01]  /*2850*/  HFMA2.MMA R89, -RZ, RZ, 0, 2.384185791015625e-07 ;  /* 0x00000004ff597435 */ /* 0x000fe200000001ff */
[----:B------:R-:W-:Y:S01]  /*2860*/  FADD.FTZ R90, R90, R64 ;  /* 0x000000405a5a7221 */ /* 0x000fe20000010000 */
[----:B------:R-:W-:-:S09]  /*2870*/  MOV R64, 0xffffffff ;  /* 0xffffffff00407802 */ /* 0x000fd20000000f00 */
[----:B------:R-:W-:Y:S05]  /*2880*/  WARPSYNC.COLLECTIVE R64, `(.L_x_12665) ;  /* 0x0000000040087348 */ /* 0x000fea0003c00000 */
[----:B------:R0:W1:Y:S02]  /*2890*/  SHFL.BFLY P2, R64, R90, R89, R65 ;  /* 0x0c0000595a407389 */ /* 0x0000640000040041 */
[----:B01----:R-:W-:Y:S01]  /*28a0*/  ENDCOLLECTIVE ;  /* 0x000000000000791b */ /* 0x003fe20003800000 */
.L_x_12665:
[----:B------:R-:W-:Y:S01]  /*28b0*/  HFMA2.MMA R89, -RZ, RZ, 0, 4.76837158203125e-07 ;  /* 0x00000008ff597435 */ /* 0x000fe200000001ff */
[----:B------:R-:W-:Y:S01]  /*28c0*/  FADD.FTZ R90, R90, R64 ;  /* 0x000000405a5a7221 */ /* 0x000fe20000010000 */
[----:B------:R-:W-:-:S09]  /*28d0*/  MOV R64, 0xffffffff ;  /* 0xffffffff00407802 */ /* 0x000fd20000000f00 */
[----:B------:R-:W-:Y:S05]  /*28e0*/  WARPSYNC.COLLECTIVE R64, `(.L_x_12666) ;  /* 0x0000000040087348 */ /* 0x000fea0003c00000 */
[----:B------:R0:W1:Y:S02]  /*28f0*/  SHFL.BFLY P2, R64, R90, R89, R65 ;  /* 0x0c0000595a407389 */ /* 0x0000640000040041 */
[----:B01----:R-:W-:Y:S01]  /*2900*/  ENDCOLLECTIVE ;  /* 0x000000000000791b */ /* 0x003fe20003800000 */
.L_x_12666:
[----:B------:R-:W-:Y:S01]  /*2910*/  HFMA2.MMA R89, -RZ, RZ, 0, 9.5367431640625e-07 ;  /* 0x00000010ff597435 */ /* 0x000fe200000001ff */
[----:B------:R-:W-:Y:S01]  /*2920*/  FADD.FTZ R90, R90, R64 ;  /* 0x000000405a5a7221 */ /* 0x000fe20000010000 */
[----:B------:R-:W-:-:S09]  /*2930*/  MOV R64, 0xffffffff ;  /* 0xffffffff00407802 */ /* 0x000fd20000000f00 */
[----:B------:R-:W-:Y:S05]  /*2940*/  WARPSYNC.COLLECTIVE R64, `(.L_x_12667) ;  /* 0x0000000040087348 */ /* 0x000fea0003c00000 */
[----:B------:R0:W1:Y:S02]  /*2950*/  SHFL.BFLY P2, R64, R90, R89, R65 ;  /* 0x0c0000595a407389 */ /* 0x0000640000040041 */
[----:B01----:R-:W-:Y:S01]  /*2960*/  ENDCOLLECTIVE ;  /* 0x000000000000791b */ /* 0x003fe20003800000 */
.L_x_12667:
[----:B------:R-:W-:Y:S05]  /*2970*/  BRA `(.L_x_12668) ;  /* 0xfffffff0005c7947 */ /* 0x000fea000383ffff */
.L_x_12669:
        /* <DEDUP_REMOVED lines=16> */
.L_x_20724:


//--------------------- .text._ZN10layer_norm31ln_parallel_residual_fwd_kernelINS_13Kernel_traitsI6__halfS2_fS2_fjLj768ELj1ELj4ELj1ELj16ENS_18Kernel_traits_baseILj768ES2_S2_fS2_fjLj128EEEEELb1ELb0ELb0EEEvNS_9FwdParamsE --------------------------
	.section	.text._ZN10layer_norm31ln_parallel_residual_fwd_kernelINS_13Kernel_traitsI6__halfS2_fS2_fjLj768ELj1ELj4ELj1ELj16ENS_18Kernel_traits_baseILj768ES2_S2_fS2_fjLj128EEEEELb1ELb0ELb0EEEvNS_9FwdParamsE,"ax",@progbits
	.align	128
        .global         _ZN10layer_norm31ln_parallel_residual_fwd_kernelINS_13Kernel_traitsI6__halfS2_fS2_fjLj768ELj1ELj4ELj1ELj16ENS_18Kernel_traits_baseILj768ES2_S2_fS2_fjLj128EEEEELb1ELb0ELb0EEEvNS_9FwdParamsE
        .type           _ZN10layer_norm31ln_parallel_residual_fwd_kernelINS_13Kernel_traitsI6__halfS2_fS2_fjLj768ELj1ELj4ELj1ELj16ENS_18Kernel_traits_baseILj768ES2_S2_fS2_fjLj128EEEEELb1ELb0ELb0EEEvNS_9FwdParamsE,@function
        .size           _ZN10layer_norm31ln_parallel_residual_fwd_kernelINS_13Kernel_traitsI6__halfS2_fS2_fjLj768ELj1ELj4ELj1ELj16ENS_18Kernel_traits_baseILj768ES2_S2_fS2_fjLj128EEEEELb1ELb0ELb0EEEvNS_9FwdParamsE,(.L_x_20725 - _ZN10layer_norm31ln_parallel_residual_fwd_kernelINS_13Kernel_traitsI6__halfS2_fS2_fjLj768ELj1ELj4ELj1ELj16ENS_18Kernel_traits_baseILj768ES2_S2_fS2_fjLj128EEEEELb1ELb0ELb0EEEvNS_9FwdParamsE)
        .other          _ZN10layer_norm31ln_parallel_residual_fwd_kernelINS_13Kernel_traitsI6__halfS2_fS2_fjLj768ELj1ELj4ELj1ELj16ENS_18Kernel_traits_baseILj768ES2_S2_fS2_fjLj128EEEEELb1ELb0ELb0EEEvNS_9FwdParamsE,@"STO_CUDA_ENTRY STV_DEFAULT"
_ZN10layer_norm31ln_parallel_residual_fwd_kernelINS_13Kernel_traitsI6__halfS2_fS2_fjLj768ELj1ELj4ELj1ELj16ENS_18Kernel_traits_baseILj768ES2_S2_fS2_fjLj128EEEEELb1ELb0ELb0EEEvNS_9FwdParamsE:
.text._ZN10layer_norm31ln_parallel_residual_fwd_kernelINS_13Kernel_traitsI6__halfS2_fS2_fjLj768ELj1ELj4ELj1ELj16ENS_18Kernel_traits_baseILj768ES2_S2_fS2_fjLj128EEEEELb1ELb0ELb0EEEvNS_9FwdParamsE:
        /* <DEDUP_REMOVED lines=22> */
[----:B------:R-:W-:Y:S02]  /*0160*/  MOV R15, R36 ;  /* 0x00000024000f7202 */ /* 0x000fe40000000f00 */
[----:B------:R-:W-:Y:S02]  /*0170*/  LEA.HI R0, R0, R11, RZ, 0x3 ;  /* 0x0000000b00007211 */ /* 0x000fe400078f18ff */
[----:B------:R-:W-:-:S02]  /*0180*/  LOP3.LUT R48, R48, 0xffffffdf, RZ, 0xc0, !PT ;  /* 0xffffffdf30307812 */ /* 0x000fc400078ec0ff */
[----:B------:R-:W-:-:S05]  /*0190*/  SHF.R.U32.HI R29, RZ, 0x5, R29 ;  /* 0x00000005ff1d7819 */ /* 0x000fca000001161d */
[----:B------:R-:W-:Y:S01]  /*01a0*/  IMAD R29, R12, 0x4, R29 ;  /* 0x000000040c1d7824 */ /* 0x000fe200078e021d */
[----:B----4-:R-:W-:Y:S01]  /*01b0*/  @P0 IADD3 R92, P1, R2, R5, RZ ;  /* 0x00000005025c0210 */ /* 0x010fe20007f3e0ff */
[----:B------:R-:W-:-:S04]  /*01c0*/  IMAD.WIDE.U32 R4, R47, -0x326172a9, RZ ;  /* 0xcd9e8d572f047825 */ /* 0x000fc800078e00ff */
[----:B------:R-:W-:Y:S01]  /*01d0*/  @P0 IMAD.X R93, RZ, RZ, R3, P1 ;  /* 0x000000ffff5d0224 */ /* 0x000fe200008e0603 */
[----:B-----5:R-:W-:Y:S01]  /*01e0*/  IADD3 R44, R117, -0x4498517b, RZ ;  /* 0xbb67ae85752c7810 */ /* 0x020fe20007ffe0ff */
[----:B------:R-:W-:-:S03]  /*01f0*/  VIADD R43, R116, 0x9e3779b9 ;  /* 0x9e3779b9742b7836 */ /* 0x000fc60000000000 */
[--C-:B------:R-:W-:Y:S01]  /*0200*/  SHF.R.U64 R46, R92, 0x2, R93.reuse ;  /* 0x000000025c2e7819 */ /* 0x100fe2000000125d */
[----:B------:R-:W-:Y:S01]  /*0210*/  VIADD R42, R116, 0x3c6ef372 ;  /* 0x3c6ef372742a7836 */ /* 0x000fe20000000000 */
[----:B------:R-:W-:Y:S01]  /*0220*/  SHF.R.U32.HI R45, RZ, 0x2, R93 ;  /* 0x00000002ff2d7819 */ /* 0x000fe2000001165d */
[C---:B------:R-:W-:Y:S01]  /*0230*/  VIADD R40, R117.reuse, 0x32370b8f ;  /* 0x32370b8f75287836 */ /* 0x040fe20000000000 */
[----:B------:R-:W-:Y:S01]  /*0240*/  IADD3 R41, R117, 0x76cf5d0a, RZ ;  /* 0x76cf5d0a75297810 */ /* 0x000fe20007ffe0ff */
[----:B------:R-:W-:Y:S01]  /*0250*/  IMAD.WIDE.U32 R2, R46, -0x2daee0ad, RZ ;  /* 0xd2511f532e027825 */ /* 0x000fe200078e00ff */
[----:B------:R-:W-:Y:S02]  /*0260*/  LOP3.LUT R6, R5, R45, R116, 0x96, !PT ;  /* 0x0000002d05067212 */ /* 0x000fe400078e9674 */
[C---:B------:R-:W-:Y:S01]  /*0270*/  IADD3 R38, R116.reuse, 0x78dde6e4, RZ ;  /* 0x78dde6e474267810 */ /* 0x040fe20007ffe0ff */
[----:B------:R-:W-:Y:S01]  /*0280*/  VIADD R39, R116, 0xdaa66d2b ;  /* 0xdaa66d2b74277836 */ /* 0x000fe20000000000 */
[----:B------:R-:W-:Y:S01]  /*0290*/  LOP3.LUT R8, R3, R117, RZ, 0x3c, !PT ;  /* 0x0000007503087212 */ /* 0x000fe200078e3cff */
[----:B------:R-:W-:Y:S01]  /*02a0*/  IMAD.WIDE.U32 R6, R6, -0x2daee0ad, RZ ;  /* 0xd2511f5306067825 */ /* 0x000fe200078e00ff */
[----:B------:R-:W-:-:S03]  /*02b0*/  IADD3 R31, R117, 0x646e171e, RZ ;  /* 0x646e171e751f7810 */ /* 0x000fc60007ffe0ff */
        /* <DEDUP_REMOVED lines=17> */
[----:B------:R-:W-:Y:S01]  /*03d0*/  LOP3.LUT R5, R15, 0x1f, RZ, 0x3c, !PT ;  /* 0x0000001f0f057812 */ /* 0x000fe200078e3cff */
[----:B------:R-:W-:Y:S01]  /*03e0*/  VIADD R33, R116, 0xb54cda56 ;  /* 0xb54cda5674217836 */ /* 0x000fe20000000000 */
[----:B------:R-:W-:Y:S01]  /*03f0*/  LOP3.LUT R3, R3, R6, R37, 0x96, !PT ;  /* 0x0000000603037212 */ /* 0x000fe200078e9625 */
[----:B------:R-:W-:Y:S01]  /*0400*/  IMAD.WIDE.U32 R6, R7, -0x2daee0ad, RZ ;  /* 0xd2511f5307067825 */ /* 0x000fe200078e00ff */
[----:B------:R-:W-:-:S03]  /*0410*/  LEA.HI.SX32 R32, R0, R5, 0x1d ;  /* 0x0000000500207211 */ /* 0x000fc600078feaff */
[----:B------:R-:W-:Y:S01]  /*0420*/  VIADD R30, R117, 0x1fd5c5a3 ;  /* 0x1fd5c5a3751e7836 */ /* 0x000fe20000000000 */
[C---:B------:R-:W-:Y:S02]  /*0430*/  LOP3.LUT P2, RZ, R32.reuse, 0xffffffe0, RZ, 0xc0, !PT ;  /* 0xffffffe020ff7812 */ /* 0x040fe4000784c0ff */
[C---:B------:R-:W-:Y:S02]  /*0440*/  ISETP.GE.U32.AND P5, PT, R32.reuse, 0x40, PT ;  /* 0x000000402000780c */ /* 0x040fe40003fa6070 */
[----:B------:R-:W-:Y:S01]  /*0450*/  LOP3.LUT R8, R7, R2, R35, 0x96, !PT ;  /* 0x0000000207087212 */ /* 0x000fe200078e9623 */
[----:B------:R-:W-:Y:S01]  /*0460*/  IMAD.WIDE.U32 R2, R3, -0x326172a9, RZ ;  /* 0xcd9e8d5703027825 */ /* 0x000fe200078e00ff */
[----:B------:R-:W-:-:S03]  /*0470*/  ISETP.GE.U32.AND P4, PT, R32, 0x60, PT ;  /* 0x000000602000780c */ /* 0x000fc60003f86070 */
[----:B------:R-:W-:Y:S01]  /*0480*/  IMAD.WIDE.U32 R8, R8, -0x326172a9, RZ ;  /* 0xcd9e8d5708087825 */ /* 0x000fe200078e00ff */
[----:B------:R-:W-:-:S03]  /*0490*/  LOP3.LUT R3, R3, R4, R34, 0x96, !PT ;  /* 0x0000000403037212 */ /* 0x000fc600078e9622 */
[----:B------:R-:W-:Y:S02]  /*04a0*/  @P2 LOP3.LUT R48, R48, 0x20, RZ, 0xfc, !PT ;  /* 0x0000002030302812 */ /* 0x000fe400078efcff */
[----:B------:R-:W-:Y:S01]  /*04b0*/  LOP3.LUT R10, R9, R2, R33, 0x96, !PT ;  /* 0x00000002090a7212 */ /* 0x000fe200078e9621 */
[----:B------:R-:W-:Y:S01]  /*04c0*/  IMAD.WIDE.U32 R2, R3, -0x2daee0ad, RZ ;  /* 0xd2511f5303027825 */ /* 0x000fe200078e00ff */
[----:B------:R-:W-:-:S03]  /*04d0*/  LOP3.LUT R48, R48, 0xffffff7f, RZ, 0xc0, !PT ;  /* 0xffffff7f30307812 */ /* 0x000fc600078ec0ff */
[----:B------:R-:W-:Y:S01]  /*04e0*/  IMAD.WIDE.U32 R10, R10, -0x2daee0ad, RZ ;  /* 0xd2511f530a0a7825 */ /* 0x000fe200078e00ff */
[----:B------:R-:W-:Y:S02]  /*04f0*/  @P5 LOP3.LUT R48, R48, 0x80, RZ, 0xfc, !PT ;  /* 0x0000008030305812 */ /* 0x000fe400078efcff */
[----:B------:R-:W-:Y:S02]  /*0500*/  LOP3.LUT R0, R3, R6, R31, 0x96, !PT ;  /* 0x0000000603007212 */ /* 0x000fe400078e961f */
[----:B------:R-:W-:Y:S02]  /*0510*/  LOP3.LUT R48, R48, 0xffffffbf, RZ, 0xc0, !PT ;  /* 0xffffffbf30307812 */ /* 0x000fe400078ec0ff */
[----:B------:R-:W-:Y:S02]  /*0520*/  LOP3.LUT R93, R11, R2, R30, 0x96, !PT ;  /* 0x000000020b5d7212 */ /* 0x000fe400078e961e */
[----:B------:R-:W-:Y:S01]  /*0530*/  @P4 LOP3.LUT R48, R48, 0x40, RZ, 0xfc, !PT ;  /* 0x0000004030304812 */ /* 0x000fe200078efcff */
[----:B------:R-:W-:Y:S06]  /*0540*/  @!P2 BRA `(.L_x_12671) ;  /* 0x000000000068a947 */ /* 0x000fec0003800000 */
        /* <DEDUP_REMOVED lines=26> */
.L_x_12671:
[----:B------:R-:W-:Y:S05]  /*06f0*/  BSYNC B0 ;  /* 0x0000000000007941 */ /* 0x000fea0003800000 */
.L_x_12670:
[----:B------:R-:W-:Y:S04]  /*0700*/  BSSY B0, `(.L_x_12672) ;  /* 0x000001c000007945 */ /* 0x000fe80003800000 */
[----:B------:R-:W-:Y:S05]  /*0710*/  @!P5 BRA `(.L_x_12673) ;  /* 0x000000000068d947 */ /* 0x000fea0003800000 */
        /* <DEDUP_REMOVED lines=26> */
.L_x_12673:
[----:B------:R-:W-:Y:S05]  /*08c0*/  BSYNC B0 ;  /* 0x0000000000007941 */ /* 0x000fea0003800000 */
.L_x_12672:
        /* <DEDUP_REMOVED lines=27> */
.L_x_12675:
[----:B------:R-:W-:Y:S05]  /*0a80*/  BSYNC B0 ;  /* 0x0000000000007941 */ /* 0x000fea0003800000 */
.L_x_12674:
        /* <DEDUP_REMOVED lines=13> */
[--C-:B-----5:R-:W-:Y:S01]  /*0b60*/  HADD2.F32 R154, -RZ, R56.reuse.H0_H0 ;  /* 0x20000038ff9a7230 */ /* 0x120fe20000004100 */
[----:B------:R-:W-:Y:S01]  /*0b70*/  ISETP.NE.AND P0, PT, RZ, UR6, PT ;  /* 0x00000006ff007c0c */ /* 0x000fe2000bf05270 */
[----:B------:R-:W-:Y:S01]  /*0b80*/  HADD2.F32 R155, -RZ, R56.H1_H1 ;  /* 0x30000038ff9b7230 */ /* 0x000fe20000004100 */
[----:B------:R-:W-:Y:S01]  /*0b90*/  LOP3.LUT R48, R48, 0xfffffeff, RZ, 0xc0, !PT ;  /* 0xfffffeff30307812 */ /* 0x000fe200078ec0ff */
[----:B------:R-:W-:Y:S01]  /*0ba0*/  VIADD R163, R117, 0x96a522ad ;  /* 0x96a522ad75a37836 */ /* 0x000fe20000000000 */
[----:B------:R-:W-:Y:S01]  /*0bb0*/  HFMA2.MMA R177, -RZ, RZ, 0, 0 ;  /* 0x00000000ffb17435 */ /* 0x000fe200000001ff */
[----:B------:R-:W-:Y:S01]  /*0bc0*/  IMAD R172, R172, -0x2daee0ad, RZ ;  /* 0xd2511f53acac7824 */ /* 0x000fe200078e02ff */
[----:B------:R-:W-:Y:S01]  /*0bd0*/  BSSY B0, `(.L_x_12676) ;  /* 0x000128a000007945 */ /* 0x000fe20003800000 */
[----:B------:R-:W-:Y:S01]  /*0be0*/  IMAD.WIDE.U32 R174, R174, -0x2daee0ad, RZ ;  /* 0xd2511f53aeae7825 */ /* 0x000fe200078e00ff */
[----:B------:R-:W-:Y:S01]  /*0bf0*/  ULDC UR15, c[0x0][0x218] ;  /* 0x00008600000f7ab9 */ /* 0x000fe20000000800 */
[----:B------:R-:W-:Y:S01]  /*0c00*/  ULDC UR14, c[0x0][0x2d8] ;  /* 0x0000b600000e7ab9 */ /* 0x000fe20000000800 */
[----:B------:R-:W-:Y:S01]  /*0c10*/  ULDC.64 UR6, c[0x0][0x230] ;  /* 0x00008c0000067ab9 */ /* 0x000fe20000000a00 */
[----:B------:R-:W-:Y:S01]  /*0c20*/  VIADD R162, R116, 0x8ff34781 ;  /* 0x8ff3478174a27836 */ /* 0x000fe20000000000 */
[----:B------:R-:W-:Y:S01]  /*0c30*/  LOP3.LUT R172, R175, R172, R163, 0x96, !PT ;  /* 0x000000acafac7212 */ /* 0x000fe200078e96a3 */
[----:B------:R-:W-:Y:S01]  /*0c40*/  IMAD R56, R93, -0x326172a9, RZ ;  /* 0xcd9e8d575d387824 */ /* 0x000fe200078e02ff */
[----:B------:R-:W-:Y:S01]  /*0c50*/  LOP3.LUT R175, R92, 0x3, RZ, 0xc0, !PT ;  /* 0x000000035caf7812 */ /* 0x000fe200078ec0ff */
[----:B------:R-:W-:Y:S01]  /*0c60*/  IMAD.HI.U32 R173, R176, -0x326172a9, RZ ;  /* 0xcd9e8d57b0ad7827 */ /* 0x000fe200078e00ff */
[----:B------:R-:W-:Y:S01]  /*0c70*/  @P0 LOP3.LUT R48, R48, 0x100, RZ, 0xfc, !PT ;  /* 0x0000010030300812 */ /* 0x000fe200078efcff */
[----:B------:R-:W-:Y:S01]  /*0c80*/  ULDC.64 UR8, c[0x0][0x238] ;  /* 0x00008e0000087ab9 */ /* 0x000fe20000000a00 */
[----:B------:R-:W-:Y:S01]  /*0c90*/  ULDC.64 UR10, c[0x0][0x240] ;  /* 0x00009000000a7ab9 */ /* 0x000fe20000000a00 */
[--C-:B------:R-:W-:Y:S01]  /*0ca0*/  HADD2.F32 R0, -RZ, R52.reuse.H0_H0 ;  /* 0x20000034ff007230 */ /* 0x100fe20000004100 */
[----:B------:R-:W-:Y:S01]  /*0cb0*/  LOP3.LUT R173, R173, R56, R162, 0x96, !PT ;  /* 0x00000038adad7212 */ /* 0x000fe200078e96a2 */
        /* <DEDUP_REMOVED lines=12> */
[----:B------:R-:W-:Y:S02]  /*0d80*/  HADD2.F32 R18, -RZ, R19.H0_H0 ;  /* 0x20000013ff127230 */ /* 0x000fe40000004100 */
        /* <DEDUP_REMOVED lines=81> */
[----:B------:R-:W-:-:S07]  /*12a0*/  IMAD R176, R176, -0x326172a9, RZ ;  /* 0xcd9e8d57b0b07824 */ /* 0x000fce00078e02ff */
.L_x_13076:
        /* <DEDUP_REMOVED lines=35> */
.L_x_12680:
[----:B------:R-:W-:-:S07]  /*14e0*/  MOV R98, R176 ;  /* 0x000000b000627202 */ /* 0x000fce0000000f00 */
.L_x_12681:
[----:B------:R-:W-:Y:S05]  /*14f0*/  BSYNC B2 ;  /* 0x0000000000027941 */ /* 0x000fea0003800000 */
.L_x_12679:
        /* <DEDUP_REMOVED lines=16> */
.L_x_12685:
[----:B------:R-:W-:Y:S05]  /*1600*/  BSYNC B3 ;  /* 0x0000000000037941 */ /* 0x000fea0003800000 */
.L_x_12684:
        /* <DEDUP_REMOVED lines=43> */
.L_x_12683:
[----:B------:R-:W-:Y:S05]  /*18c0*/  BSYNC B2 ;  /* 0x0000000000027941 */ /* 0x000fea0003800000 */
.L_x_12682:
        /* <DEDUP_REMOVED lines=19> */
.L_x_12686:
        /* <DEDUP_REMOVED lines=12> */
.L_x_12689:
[----:B------:R-:W-:-:S07]  /*1ac0*/  IMAD.MOV.U32 R98, RZ, RZ, R176 ;  /* 0x000000ffff627224 */ /* 0x000fce00078e00b0 */
.L_x_12690:
[----:B------:R-:W-:Y:S05]  /*1ad0*/  BSYNC B2 ;  /* 0x0000000000027941 */ /* 0x000fea0003800000 */
.L_x_12688:
        /* <DEDUP_REMOVED lines=16> */
.L_x_12694:
[----:B------:R-:W-:Y:S05]  /*1be0*/  BSYNC B3 ;  /* 0x0000000000037941 */ /* 0x000fea0003800000 */
.L_x_12693:
        /* <DEDUP_REMOVED lines=43> */
.L_x_12692:
[----:B------:R-:W-:Y:S05]  /*1ea0*/  BSYNC B2 ;  /* 0x0000000000027941 */ /* 0x000fea0003800000 */
.L_x_12691:
[----:B------:R-:W-:Y:S01]  /*1eb0*/  I2FP.F32.U32 R71, R98 ;  /* 0x0000006200477245 */ /* 0x000fe20000201000 */
[----:B------:R-:W-:-:S04]  /*1ec0*/  HADD2.F32 R93, -RZ, R64.H0_H0 ;  /* 0x20000040ff5d7230 */ /* 0x000fc80000004100 */
[----:B------:R-:W-:Y:S01]  /*1ed0*/  FFMA.FTZ R70, R71, R150, 1.1641532182693481445e-10 ;  /* 0x2f00000047467423 */ /* 0x000fe20000010096 */
[----:B------:R-:W-:-:S04]  /*1ee0*/  FMUL.FTZ R93, R93, R148 ;  /* 0x000000945d5d7220 */ /* 0x000fc80000410000 */
[----:B------:R-:W-:-:S04]  /*1ef0*/  FSETP.GTU.FTZ.AND P3, PT, R70, R149, PT ;  /* 0x000000954600720b */ /* 0x000fc80003f7c000 */
[----:B------:R-:W-:Y:S02]  /*1f00*/  FSEL R93, R93, RZ, !P3 ;  /* 0x000000ff5d5d7208 */ /* 0x000fe40005800000 */
[----:B------:R-:W-:-:S03]  /*1f10*/  SEL R178, RZ, 0x1, P3 ;  /* 0x00000001ffb27807 */ /* 0x000fc60001800000 */
[----:B------:R-:W-:-:S04]  /*1f20*/  FADD.FTZ R68, R93, R68 ;  /* 0x000000445d447221 */ /* 0x000fc80000010000 */
[----:B------:R-:W-:-:S07]  /*1f30*/  @P1 FADD.FTZ R68, R56, R68 ;  /* 0x0000004438441221 */ /* 0x000fce0000010000 */
.L_x_12687:
        /* <DEDUP_REMOVED lines=12> */
.L_x_12696:
[----:B------:R-:W-:-:S07]  /*2000*/  IMAD.MOV.U32 R98, RZ, RZ, R176 ;  /* 0x000000ffff627224 */ /* 0x000fce00078e00b0 */
.L_x_12697:
[----:B------:R-:W-:Y:S05]  /*2010*/  BSYNC B2 ;  /* 0x0000000000027941 */ /* 0x000fea0003800000 */
.L_x_12695:
        /* <DEDUP_REMOVED lines=16> */
.L_x_12701:
[----:B------:R-:W-:Y:S05]  /*2120*/  BSYNC B3 ;  /* 0x0000000000037941 */ /* 0x000fea0003800000 */
.L_x_12700:
        /* <DEDUP_REMOVED lines=43> */
.L_x_12699:
[----:B------:R-:W-:Y:S05]  /*23e0*/  BSYNC B2 ;  /* 0x0000000000027941 */ /* 0x000fea0003800000 */
.L_x_12698:
        /* <DEDUP_REMOVED lines=14> */
.L_x_12702:
        /* <DEDUP_REMOVED lines=12> */
.L_x_12705:
[----:B------:R-:W-:-:S07]  /*2590*/  IMAD.MOV.U32 R72, RZ, RZ, R176 ;  /* 0x000000ffff487224 */ /* 0x000fce00078e00b0 */
.L_x_12706:
[----:B------:R-:W-:Y:S05]  /*25a0*/  BSYNC B2 ;  /* 0x0000000000027941 */ /* 0x000fea0003800000 */
.L_x_12704:
        /* <DEDUP_REMOVED lines=16> */
.L_x_12710:
[----:B------:R-:W-:Y:S05]  /*26b0*/  BSYNC B3 ;  /* 0x0000000000037941 */ /* 0x000fea0003800000 */
.L_x_12709:
        /* <DEDUP_REMOVED lines=43> */
.L_x_12708:
[----:B------:R-:W-:Y:S05]  /*2970*/  BSYNC B2 ;  /* 0x0000000000027941 */ /* 0x000fea0003800000 */
.L_x_12707:
[----:B------:R-:W-:Y:S01]  /*2980*/  I2FP.F32.U32 R93, R72 ;  /* 0x00000048005d7245 */ /* 0x000fe20000201000 */
[----:B------:R-:W-:-:S04]  /*2990*/  HADD2.F32 R95, -RZ, R64.H1_H1 ;  /* 0x30000040ff5f7230 */ /* 0x000fc80000004100 */
[----:B------:R-:W-:Y:S01]  /*29a0*/  FFMA.FTZ R70, R93, R150, 1.1641532182693481445e-10 ;  /* 0x2f0000005d467423 */ /* 0x000fe20000010096 */
[----:B------:R-:W-:-:S04]  /*29b0*/  FMUL.FTZ R95, R95, R148 ;  /* 0x000000945f5f7220 */ /* 0x000fc80000410000 */
[----:B------:R-:W-:-:S04]  /*29c0*/  FSETP.GTU.FTZ.AND P3, PT, R70, R149, PT ;  /* 0x000000954600720b */ /* 0x000fc80003f7c000 */
[----:B------:R-:W-:Y:S02]  /*29d0*/  FSEL R70, R95, RZ, !P3 ;  /* 0x000000ff5f467208 */ /* 0x000fe40005800000 */
[----:B------:R-:W-:-:S03]  /*29e0*/  SEL R179, RZ, 0x1, P3 ;  /* 0x00000001ffb37807 */ /* 0x000fc60001800000 */
[----:B------:R-:W-:-:S04]  /*29f0*/  FADD.FTZ R69, R70, R69 ;  /* 0x0000004546457221 */ /* 0x000fc80000010000 */
[----:B------:R-:W-:-:S07]  /*2a00*/  @P1 FADD.FTZ R69, R57, R69 ;  /* 0x0000004539451221 */ /* 0x000fce0000010000 */
.L_x_12703:
        /* <DEDUP_REMOVED lines=12> */
.L_x_12712:
[----:B------:R-:W-:-:S07]  /*2ad0*/  IMAD.MOV.U32 R98, RZ, RZ, R176 ;  /* 0x000000ffff627224 */ /* 0x000fce00078e00b0 */
.L_x_12713:
[----:B------:R-:W-:Y:S05]  /*2ae0*/  BSYNC B2 ;  /* 0x0000000000027941 */ /* 0x000fea0003800000 */
.L_x_12711:
        /* <DEDUP_REMOVED lines=16> */
.L_x_12717:
[----:B------:R-:W-:Y:S05]  /*2bf0*/  BSYNC B3 ;  /* 0x0000000000037941 */ /* 0x000fea0003800000 */
.L_x_12716:
        /* <DEDUP_REMOVED lines=43> */
.L_x_12715:
[----:B------:R-:W-:Y:S05]  /*2eb0*/  BSYNC B2 ;  /* 0x0000000000027941 */ /* 0x000fea0003800000 */
.L_x_12714:
        /* <DEDUP_REMOVED lines=14> */
.L_x_12718:
        /* <DEDUP_REMOVED lines=12> */
.L_x_12721:
[----:B------:R-:W-:-:S07]  /*3060*/  IMAD.MOV.U32 R151, RZ, RZ, R176 ;  /* 0x000000ffff977224 */ /* 0x000fce00078e00b0 */
.L_x_12722:
[----:B------:R-:W-:Y:S05]  /*3070*/  BSYNC B2 ;  /* 0x0000000000027941 */ /* 0x000fea0003800000 */
.L_x_12720:
        /* <DEDUP_REMOVED lines=16> */
.L_x_12726:
[----:B------:R-:W-:Y:S05]  /*3180*/  BSYNC B3 ;  /* 0x0000000000037941 */ /* 0x000fea0003800000 */
.L_x_12725:
        /* <DEDUP_REMOVED lines=43> */
.L_x_12724:
[----:B------:R-:W-:Y:S05]  /*3440*/  BSYNC B2 ;  /* 0x0000000000027941 */ /* 0x000fea0003800000 */
.L_x_12723:
        /* <DEDUP_REMOVED lines=9> */
.L_x_12719:
        /* <DEDUP_REMOVED lines=12> */
.L_x_12728:
[----:B------:R-:W-:-:S07]  /*35a0*/  IMAD.MOV.U32 R151, RZ, RZ, R176 ;  /* 0x000000ffff977224 */ /* 0x000fce00078e00b0 */
.L_x_12729:
[----:B------:R-:W-:Y:S05]  /*35b0*/  BSYNC B2 ;  /* 0x0000000000027941 */ /* 0x000fea0003800000 */
.L_x_12727:
        /* <DEDUP_REMOVED lines=16> */
.L_x_12733:
[----:B------:R-:W-:Y:S05]  /*36c0*/  BSYNC B3 ;  /* 0x0000000000037941 */ /* 0x000fea0003800000 */
.L_x_12732:
        /* <DEDUP_REMOVED lines=43> */
.L_x_12731:
[----:B------:R-:W-:Y:S05]  /*3980*/  BSYNC B2 ;  /* 0x0000000000027941 */ /* 0x000fea0003800000 */
.L_x_12730:
        /* <DEDUP_REMOVED lines=14> */
.L_x_12734:
        /* <DEDUP_REMOVED lines=12> */
.L_x_12737:
[----:B------:R-:W-:-:S07]  /*3b30*/  IMAD.MOV.U32 R98, RZ, RZ, R176 ;  /* 0x000000ffff627224 */ /* 0x000fce00078e00b0 */
.L_x_12738:
[----:B------:R-:W-:Y:S05]  /*3b40*/  BSYNC B2 ;  /* 0x0000000000027941 */ /* 0x000fea0003800000 */
.L_x_12736:
        /* <DEDUP_REMOVED lines=16> */
.L_x_12742:
[----:B------:R-:W-:Y:S05]  /*3c50*/  BSYNC B3 ;  /* 0x0000000000037941 */ /* 0x000fea0003800000 */
.L_x_12741:
        /* <DEDUP_REMOVED lines=43> */
.L_x_12740:
[----:B------:R-:W-:Y:S05]  /*3f10*/  BSYNC B2 ;  /* 0x0000000000027941 */ /* 0x000fea0003800000 */
.L_x_12739:
        /* <DEDUP_REMOVED lines=9> */
.L_x_12735:
        /* <DEDUP_REMOVED lines=12> */
.L_x_12744:
[----:B------:R-:W-:-:S07]  /*4070*/  IMAD.MOV.U32 R98, RZ, RZ, R176 ;  /* 0x000000ffff627224 */ /* 0x000fce00078e00b0 */
.L_x_12745:
[----:B------:R-:W-:Y:S05]  /*4080*/  BSYNC B2 ;  /* 0x0000000000027941 */ /* 0x000fea0003800000 */
.L_x_12743:
        /* <DEDUP_REMOVED lines=16> */
.L_x_12749:
[----:B------:R-:W-:Y:S05]  /*4190*/  BSYNC B3 ;  /* 0x0000000000037941 */ /* 0x000fea0003800000 */
.L_x_12748:
        /* <DEDUP_REMOVED lines=43> */
.L_x_12747:
[----:B------:R-:W-:Y:S05]  /*4450*/  BSYNC B2 ;  /* 0x0000000000027941 */ /* 0x000fea0003800000 */
.L_x_12746:
        /* <DEDUP_REMOVED lines=14> */
.L_x_12750:
        /* <DEDUP_REMOVED lines=12> */
.L_x_12753:
[----:B------:R-:W-:-:S07]  /*4600*/  IMAD.MOV.U32 R151, RZ, RZ, R176 ;  /* 0x000000ffff977224 */ /* 0x000fce00078e00b0 */
.L_x_12754:
[----:B------:R-:W-:Y:S05]  /*4610*/  BSYNC B2 ;  /* 0x0000000000027941 */ /* 0x000fea0003800000 */
.L_x_12752:
        /* <DEDUP_REMOVED lines=16> */
.L_x_12758:
[----:B------:R-:W-:Y:S05]  /*4720*/  BSYNC B3 ;  /* 0x0000000000037941 */ /* 0x000fea0003800000 */
.L_x_12757:
        /* <DEDUP_REMOVED lines=43> */
.L_x_12756:
[----:B------:R-:W-:Y:S05]  /*49e0*/  BSYNC B2 ;  /* 0x0000000000027941 */ /* 0x000fea0003800000 */
.L_x_12755:
        /* <DEDUP_REMOVED lines=9> */
.L_x_12751:
        /* <DEDUP_REMOVED lines=12> */
.L_x_12760:
[----:B------:R-:W-:-:S07]  /*4b40*/  IMAD.MOV.U32 R151, RZ, RZ, R176 ;  /* 0x000000ffff977224 */ /* 0x000fce00078e00b0 */
.L_x_12761:
[----:B------:R-:W-:Y:S05]  /*4b50*/  BSYNC B2 ;  /* 0x0000000000027941 */ /* 0x000fea0003800000 */
.L_x_12759:
        /* <DEDUP_REMOVED lines=16> */
.L_x_12765:
[----:B------:R-:W-:Y:S05]  /*4c60*/  BSYNC B3 ;  /* 0x0000000000037941 */ /* 0x000fea0003800000 */
.L_x_12764:
        /* <DEDUP_REMOVED lines=43> */
.L_x_12763:
[----:B------:R-:W-:Y:S05]  /*4f20*/  BSYNC B2 ;  /* 0x0000000000027941 */ /* 0x000fea0003800000 */
.L_x_12762:
        /* <DEDUP_REMOVED lines=12> */
.L_x_12766:
        /* <DEDUP_REMOVED lines=12> */
.L_x_12769:
[----:B------:R-:W-:-:S07]  /*50b0*/  IMAD.MOV.U32 R151, RZ, RZ, R176 ;  /* 0x000000ffff977224 */ /* 0x000fce00078e00b0 */
.L_x_12770:
[----:B------:R-:W-:Y:S05]  /*50c0*/  BSYNC B2 ;  /* 0x0000000000027941 */ /* 0x000fea0003800000 */
.L_x_12768:
        /* <DEDUP_REMOVED lines=16> */
.L_x_12774:
[----:B------:R-:W-:Y:S05]  /*51d0*/  BSYNC B3 ;  /* 0x0000000000037941 */ /* 0x000fea0003800000 */
.L_x_12773:
        /* <DEDUP_REMOVED lines=43> */
.L_x_12772:
[----:B------:R-:W-:Y:S05]  /*5490*/  BSYNC B2 ;  /* 0x0000000000027941 */ /* 0x000fea0003800000 */
.L_x_12771:
        /* <DEDUP_REMOVED lines=9> */
.L_x_12767:
        /* <DEDUP_REMOVED lines=12> */
.L_x_12776:
[----:B------:R-:W-:-:S07]  /*55f0*/  IMAD.MOV.U32 R151, RZ, RZ, R176 ;  /* 0x000000ffff977224 */ /* 0x000fce00078e00b0 */
.L_x_12777:
[----:B------:R-:W-:Y:S05]  /*5600*/  BSYNC B2 ;  /* 0x0000000000027941 */ /* 0x000fea0003800000 */
.L_x_12775:
        /* <DEDUP_REMOVED lines=16> */
.L_x_12781:
[----:B------:R-:W-:Y:S05]  /*5710*/  BSYNC B3 ;  /* 0x0000000000037941 */ /* 0x000fea0003800000 */
.L_x_12780:
        /* <DEDUP_REMOVED lines=43> */
.L_x_12779:
[----:B------:R-:W-:Y:S05]  /*59d0*/  BSYNC B2 ;  /* 0x0000000000027941 */ /* 0x000fea0003800000 */
.L_x_12778:
        /* <DEDUP_REMOVED lines=12> */
.L_x_12782:
        /* <DEDUP_REMOVED lines=12> */
.L_x_12785:
[----:B------:R-:W-:-:S07]  /*5b60*/  IMAD.MOV.U32 R151, RZ, RZ, R176 ;  /* 0x000000ffff977224 */ /* 0x000fce00078e00b0 */
.L_x_12786:
[----:B------:R-:W-:Y:S05]  /*5b70*/  BSYNC B2 ;  /* 0x0000000000027941 */ /* 0x000fea0003800000 */
.L_x_12784:
        /* <DEDUP_REMOVED lines=16> */
.L_x_12790:
[----:B------:R-:W-:Y:S05]  /*5c80*/  BSYNC B3 ;  /* 0x0000000000037941 */ /* 0x000fea0003800000 */
.L_x_12789:
        /* <DEDUP_REMOVED lines=43> */
.L_x_12788:
[----:B------:R-:W-:Y:S05]  /*5f40*/  BSYNC B2 ;  /* 0x0000000000027941 */ /* 0x000fea0003800000 */
.L_x_12787:
        /* <DEDUP_REMOVED lines=9> */
.L_x_12783:
        /* <DEDUP_REMOVED lines=12> */
.L_x_12792:
[----:B------:R-:W-:-:S07]  /*60a0*/  IMAD.MOV.U32 R151, RZ, RZ, R176 ;  /* 0x000000ffff977224 */ /* 0x000fce00078e00b0 */
.L_x_12793:
[----:B------:R-:W-:Y:S05]  /*60b0*/  BSYNC B2 ;  /* 0x0000000000027941 */ /* 0x000fea0003800000 */
.L_x_12791:
        /* <DEDUP_REMOVED lines=16> */
.L_x_12797:
[----:B------:R-:W-:Y:S05]  /*61c0*/  BSYNC B3 ;  /* 0x0000000000037941 */ /* 0x000fea0003800000 */
.L_x_12796:
        /* <DEDUP_REMOVED lines=43> */
.L_x_12795:
[----:B------:R-:W-:Y:S05]  /*6480*/  BSYNC B2 ;  /* 0x0000000000027941 */ /* 0x000fea0003800000 */
.L_x_12794:
        /* <DEDUP_REMOVED lines=12> */
.L_x_12798:
        /* <DEDUP_REMOVED lines=12> */
.L_x_12801:
[----:B------:R-:W-:-:S07]  /*6610*/  IMAD.MOV.U32 R151, RZ, RZ, R176 ;  /* 0x000000ffff977224 */ /* 0x000fce00078e00b0 */
.L_x_12802:
[----:B------:R-:W-:Y:S05]  /*6620*/  BSYNC B2 ;  /* 0x0000000000027941 */ /* 0x000fea0003800000 */
.L_x_12800:
        /* <DEDUP_REMOVED lines=16> */
.L_x_12806:
[----:B------:R-:W-:Y:S05]  /*6730*/  BSYNC B3 ;  /* 0x0000000000037941 */ /* 0x000fea0003800000 */
.L_x_12805:
        /* <DEDUP_REMOVED lines=43> */
.L_x_12804:
[----:B------:R-:W-:Y:S05]  /*69f0*/  BSYNC B2 ;  /* 0x0000000000027941 */ /* 0x000fea0003800000 */
.L_x_12803:
        /* <DEDUP_REMOVED lines=9> */
.L_x_12799:
        /* <DEDUP_REMOVED lines=18> */
[C---:B------:R-:W-:Y:S02]  /*6bb0*/  SHF.L.U32 R148, R187.reuse, 0x3, RZ ;  /* 0x00000003bb947819 */ /* 0x040fe400000006ff */
        /* <DEDUP_REMOVED lines=32> */
.L_x_12807:
[----:B------:R-:W-:-:S07]  /*6dc0*/  VIADD R148, R187, 0x20 ;  /* 0x00000020bb947836 */ /* 0x000fce0000000000 */
.L_x_12678:
[----:B------:R-:W-:Y:S05]  /*6dd0*/  BSYNC B1 ;  /* 0x0000000000017941 */ /* 0x000fea0003800000 */
.L_x_12677:
        /* <DEDUP_REMOVED lines=30> */
.L_x_12811:
[----:B------:R-:W-:-:S07]  /*6fc0*/  IMAD.MOV.U32 R98, RZ, RZ, R176 ;  /* 0x000000ffff627224 */ /* 0x000fce00078e00b0 */
.L_x_12812:
[----:B------:R-:W-:Y:S05]  /*6fd0*/  BSYNC B2 ;  /* 0x0000000000027941 */ /* 0x000fea0003800000 */
.L_x_12810:
        /* <DEDUP_REMOVED lines=16> */
.L_x_12816:
[----:B------:R-:W-:Y:S05]  /*70e0*/  BSYNC B3 ;  /* 0x0000000000037941 */ /* 0x000fea0003800000 */
.L_x_12815:
        /* <DEDUP_REMOVED lines=43> */
.L_x_12814:
[----:B------:R-:W-:Y:S05]  /*73a0*/  BSYNC B2 ;  /* 0x0000000000027941 */ /* 0x000fea0003800000 */
.L_x_12813:
        /* <DEDUP_REMOVED lines=19> */
.L_x_12817:
        /* <DEDUP_REMOVED lines=12> */
.L_x_12820:
[----:B------:R-:W-:-:S07]  /*75a0*/  MOV R98, R176 ;  /* 0x000000b000627202 */ /* 0x000fce0000000f00 */
.L_x_12821:
[----:B------:R-:W-:Y:S05]  /*75b0*/  BSYNC B2 ;  /* 0x0000000000027941 */ /* 0x000fea0003800000 */
.L_x_12819:
        /* <DEDUP_REMOVED lines=16> */
.L_x_12825:
[----:B------:R-:W-:Y:S05]  /*76c0*/  BSYNC B3 ;  /* 0x0000000000037941 */ /* 0x000fea0003800000 */
.L_x_12824:
        /* <DEDUP_REMOVED lines=43> */
.L_x_12823:
[----:B------:R-:W-:Y:S05]  /*7980*/  BSYNC B2 ;  /* 0x0000000000027941 */ /* 0x000fea0003800000 */
.L_x_12822:
        /* <DEDUP_REMOVED lines=9> */
.L_x_12818:
        /* <DEDUP_REMOVED lines=12> */
.L_x_12827:
[----:B------:R-:W-:-:S07]  /*7ae0*/  MOV R98, R176 ;  /* 0x000000b000627202 */ /* 0x000fce0000000f00 */
.L_x_12828:
[----:B------:R-:W-:Y:S05]  /*7af0*/  BSYNC B2 ;  /* 0x0000000000027941 */ /* 0x000fea0003800000 */
.L_x_12826:
        /* <DEDUP_REMOVED lines=16> */
.L_x_12832:
[----:B------:R-:W-:Y:S05]  /*7c00*/  BSYNC B3 ;  /* 0x0000000000037941 */ /* 0x000fea0003800000 */
.L_x_12831:
        /* <DEDUP_REMOVED lines=43> */
.L_x_12830:
[----:B------:R-:W-:Y:S05]  /*7ec0*/  BSYNC B2 ;  /* 0x0000000000027941 */ /* 0x000fea0003800000 */
.L_x_12829:
        /* <DEDUP_REMOVED lines=14> */
.L_x_12833:
        /* <DEDUP_REMOVED lines=12> */
.L_x_12836:
[----:B------:R-:W-:-:S07]  /*8070*/  MOV R80, R176 ;  /* 0x000000b000507202 */ /* 0x000fce0000000f00 */
.L_x_12837:
[----:B------:R-:W-:Y:S05]  /*8080*/  BSYNC B2 ;  /* 0x0000000000027941 */ /* 0x000fea0003800000 */
.L_x_12835:
        /* <DEDUP_REMOVED lines=16> */
.L_x_12841:
[----:B------:R-:W-:Y:S05]  /*8190*/  BSYNC B3 ;  /* 0x0000000000037941 */ /* 0x000fea0003800000 */
.L_x_12840:
        /* <DEDUP_REMOVED lines=43> */
.L_x_12839:
[----:B------:R-:W-:Y:S05]  /*8450*/  BSYNC B2 ;  /* 0x0000000000027941 */ /* 0x000fea0003800000 */
.L_x_12838:
        /* <DEDUP_REMOVED lines=9> */
.L_x_12834:
        /* <DEDUP_REMOVED lines=12> */
.L_x_12843:
[----:B------:R-:W-:-:S07]  /*85b0*/  MOV R98, R176 ;  /* 0x000000b000627202 */ /* 0x000fce0000000f00 */
.L_x_12844:
[----:B------:R-:W-:Y:S05]  /*85c0*/  BSYNC B2 ;  /* 0x0000000000027941 */ /* 0x000fea0003800000 */
.L_x_12842:
        /* <DEDUP_REMOVED lines=16> */
.L_x_12848:
[----:B------:R-:W-:Y:S05]  /*86d0*/  BSYNC B3 ;  /* 0x0000000000037941 */ /* 0x000fea0003800000 */
.L_x_12847:
        /* <DEDUP_REMOVED lines=43> */
.L_x_12846:
[----:B------:R-:W-:Y:S05]  /*8990*/  BSYNC B2 ;  /* 0x0000000000027941 */ /* 0x000fea0003800000 */
.L_x_12845:
        /* <DEDUP_REMOVED lines=14> */
.L_x_12849:
        /* <DEDUP_REMOVED lines=12> */
.L_x_12852:
[----:B------:R-:W-:-:S07]  /*8b40*/  MOV R180, R176 ;  /* 0x000000b000b47202 */ /* 0x000fce0000000f00 */
.L_x_12853:
[----:B------:R-:W-:Y:S05]  /*8b50*/  BSYNC B2 ;  /* 0x0000000000027941 */ /* 0x000fea0003800000 */
.L_x_12851:
        /* <DEDUP_REMOVED lines=16> */
.L_x_12857:
[----:B------:R-:W-:Y:S05]  /*8c60*/  BSYNC B3 ;  /* 0x0000000000037941 */ /* 0x000fea0003800000 */
.L_x_12856:
        /* <DEDUP_REMOVED lines=43> */
.L_x_12855:
[----:B------:R-:W-:Y:S05]  /*8f20*/  BSYNC B2 ;  /* 0x0000000000027941 */ /* 0x000fea0003800000 */
.L_x_12854:
        /* <DEDUP_REMOVED lines=9> */
.L_x_12850:
        /* <DEDUP_REMOVED lines=12> */
.L_x_12859:
[----:B------:R-:W-:-:S07]  /*9080*/  MOV R186, R176 ;  /* 0x000000b000ba7202 */ /* 0x000fce0000000f00 */
.L_x_12860:
[----:B------:R-:W-:Y:S05]  /*9090*/  BSYNC B2 ;  /* 0x0000000000027941 */ /* 0x000fea0003800000 */
.L_x_12858:
        /* <DEDUP_REMOVED lines=16> */
.L_x_12864:
[----:B------:R-:W-:Y:S05]  /*91a0*/  BSYNC B3 ;  /* 0x0000000000037941 */ /* 0x000fea0003800000 */
.L_x_12863:
        /* <DEDUP_REMOVED lines=43> */
.L_x_12862:
[----:B------:R-:W-:Y:S05]  /*9460*/  BSYNC B2 ;  /* 0x0000000000027941 */ /* 0x000fea0003800000 */
.L_x_12861:
        /* <DEDUP_REMOVED lines=14> */
.L_x_12865:
        /* <DEDUP_REMOVED lines=12> */
.L_x_12868:
[----:B------:R-:W-:-:S07]  /*9610*/  MOV R98, R176 ;  /* 0x000000b000627202 */ /* 0x000fce0000000f00 */
.L_x_12869:
[----:B------:R-:W-:Y:S05]  /*9620*/  BSYNC B2 ;  /* 0x0000000000027941 */ /* 0x000fea0003800000 */
.L_x_12867:
        /* <DEDUP_REMOVED lines=16> */
.L_x_12873:
[----:B------:R-:W-:Y:S05]  /*9730*/  BSYNC B3 ;  /* 0x0000000000037941 */ /* 0x000fea0003800000 */
.L_x_12872:
        /* <DEDUP_REMOVED lines=43> */
.L_x_12871:
[----:B------:R-:W-:Y:S05]  /*99f0*/  BSYNC B2 ;  /* 0x0000000000027941 */ /* 0x000fea0003800000 */
.L_x_12870:
        /* <DEDUP_REMOVED lines=9> */
.L_x_12866:
        /* <DEDUP_REMOVED lines=12> */
.L_x_12875:
[----:B------:R-:W-:-:S07]  /*9b50*/  MOV R98, R176 ;  /* 0x000000b000627202 */ /* 0x000fce0000000f00 */
.L_x_12876:
[----:B------:R-:W-:Y:S05]  /*9b60*/  BSYNC B2 ;  /* 0x0000000000027941 */ /* 0x000fea0003800000 */
.L_x_12874:
        /* <DEDUP_REMOVED lines=16> */
.L_x_12880:
[----:B------:R-:W-:Y:S05]  /*9c70*/  BSYNC B3 ;  /* 0x0000000000037941 */ /* 0x000fea0003800000 */
.L_x_12879:
        /* <DEDUP_REMOVED lines=43> */
.L_x_12878:
[----:B------:R-:W-:Y:S05]  /*9f30*/  BSYNC B2 ;  /* 0x0000000000027941 */ /* 0x000fea0003800000 */
.L_x_12877:
        /* <DEDUP_REMOVED lines=14> */
.L_x_12881:
        /* <DEDUP_REMOVED lines=12> */
.L_x_12884:
[----:B------:R-:W-:-:S07]  /*a0e0*/  MOV R182, R176 ;  /* 0x000000b000b67202 */ /* 0x000fce0000000f00 */
.L_x_12885:
[----:B------:R-:W-:Y:S05]  /*a0f0*/  BSYNC B2 ;  /* 0x0000000000027941 */ /* 0x000fea0003800000 */
.L_x_12883:
        /* <DEDUP_REMOVED lines=16> */
.L_x_12889:
[----:B------:R-:W-:Y:S05]  /*a200*/  BSYNC B3 ;  /* 0x0000000000037941 */ /* 0x000fea0003800000 */
.L_x_12888:
        /* <DEDUP_REMOVED lines=43> */
.L_x_12887:
[----:B------:R-:W-:Y:S05]  /*a4c0*/  BSYNC B2 ;  /* 0x0000000000027941 */ /* 0x000fea0003800000 */
.L_x_12886:
        /* <DEDUP_REMOVED lines=9> */
.L_x_12882:
        /* <DEDUP_REMOVED lines=12> */
.L_x_12891:
[----:B------:R-:W-:-:S07]  /*a620*/  MOV R186, R176 ;  /* 0x000000b000ba7202 */ /* 0x000fce0000000f00 */
.L_x_12892:
[----:B------:R-:W-:Y:S05]  /*a630*/  BSYNC B2 ;  /* 0x0000000000027941 */ /* 0x000fea0003800000 */
.L_x_12890:
        /* <DEDUP_REMOVED lines=16> */
.L_x_12896:
[----:B------:R-:W-:Y:S05]  /*a740*/  BSYNC B3 ;  /* 0x0000000000037941 */ /* 0x000fea0003800000 */
.L_x_12895:
        /* <DEDUP_REMOVED lines=43> */
.L_x_12894:
[----:B------:R-:W-:Y:S05]  /*aa00*/  BSYNC B2 ;  /* 0x0000000000027941 */ /* 0x000fea0003800000 */
.L_x_12893:
        /* <DEDUP_REMOVED lines=12> */
.L_x_12897:
        /* <DEDUP_REMOVED lines=12> */
.L_x_12900:
[----:B------:R-:W-:-:S07]  /*ab90*/  MOV R183, R176 ;  /* 0x000000b000b77202 */ /* 0x000fce0000000f00 */
.L_x_12901:
[----:B------:R-:W-:Y:S05]  /*aba0*/  BSYNC B2 ;  /* 0x0000000000027941 */ /* 0x000fea0003800000 */
.L_x_12899:
        /* <DEDUP_REMOVED lines=16> */
.L_x_12905:
[----:B------:R-:W-:Y:S05]  /*acb0*/  BSYNC B3 ;  /* 0x0000000000037941 */ /* 0x000fea0003800000 */
.L_x_12904:
        /* <DEDUP_REMOVED lines=43> */
.L_x_12903:
[----:B------:R-:W-:Y:S05]  /*af70*/  BSYNC B2 ;  /* 0x0000000000027941 */ /* 0x000fea0003800000 */
.L_x_12902:
        /* <DEDUP_REMOVED lines=9> */
.L_x_12898:
        /* <DEDUP_REMOVED lines=12> */
.L_x_12907:
[----:B------:R-:W-:-:S07]  /*b0d0*/  MOV R186, R176 ;  /* 0x000000b000ba7202 */ /* 0x000fce0000000f00 */
.L_x_12908:
[----:B------:R-:W-:Y:S05]  /*b0e0*/  BSYNC B2 ;  /* 0x0000000000027941 */ /* 0x000fea0003800000 */
.L_x_12906:
        /* <DEDUP_REMOVED lines=16> */
.L_x_12912:
[----:B------:R-:W-:Y:S05]  /*b1f0*/  BSYNC B3 ;  /* 0x0000000000037941 */ /* 0x000fea0003800000 */
.L_x_12911:
        /* <DEDUP_REMOVED lines=43> */
.L_x_12910:
[----:B------:R-:W-:Y:S05]  /*b4b0*/  BSYNC B2 ;  /* 0x0000000000027941 */ /* 0x000fea0003800000 */
.L_x_12909:
        /* <DEDUP_REMOVED lines=12> */
.L_x_12913:
        /* <DEDUP_REMOVED lines=12> */
.L_x_12916:
[----:B------:R-:W-:-:S07]  /*b640*/  MOV R184, R176 ;  /* 0x000000b000b87202 */ /* 0x000fce0000000f00 */
.L_x_12917:
[----:B------:R-:W-:Y:S05]  /*b650*/  BSYNC B2 ;  /* 0x0000000000027941 */ /* 0x000fea0003800000 */
.L_x_12915:
        /* <DEDUP_REMOVED lines=16> */
.L_x_12921:
[----:B------:R-:W-:Y:S05]  /*b760*/  BSYNC B3 ;  /* 0x0000000000037941 */ /* 0x000fea0003800000 */
.L_x_12920:
        /* <DEDUP_REMOVED lines=43> */
.L_x_12919:
[----:B------:R-:W-:Y:S05]  /*ba20*/  BSYNC B2 ;  /* 0x0000000000027941 */ /* 0x000fea0003800000 */
.L_x_12918:
        /* <DEDUP_REMOVED lines=9> */
.L_x_12914:
        /* <DEDUP_REMOVED lines=12> */
.L_x_12923:
[----:B------:R-:W-:-:S07]  /*bb80*/  MOV R186, R176 ;  /* 0x000000b000ba7202 */ /* 0x000fce0000000f00 */
.L_x_12924:
[----:B------:R-:W-:Y:S05]  /*bb90*/  BSYNC B2 ;  /* 0x0000000000027941 */ /* 0x000fea0003800000 */
.L_x_12922:
        /* <DEDUP_REMOVED lines=16> */
.L_x_12928:
[----:B------:R-:W-:Y:S05]  /*bca0*/  BSYNC B3 ;  /* 0x0000000000037941 */ /* 0x000fea0003800000 */
.L_x_12927:
        /* <DEDUP_REMOVED lines=43> */
.L_x_12926:
[----:B------:R-:W-:Y:S05]  /*bf60*/  BSYNC B2 ;  /* 0x0000000000027941 */ /* 0x000fea0003800000 */
.L_x_12925:
        /* <DEDUP_REMOVED lines=12> */
.L_x_12929:
        /* <DEDUP_REMOVED lines=12> */
.L_x_12932:
[----:B------:R-:W-:-:S07]  /*c0f0*/  MOV R185, R176 ;  /* 0x000000b000b97202 */ /* 0x000fce0000000f00 */
.L_x_12933:
[----:B------:R-:W-:Y:S05]  /*c100*/  BSYNC B2 ;  /* 0x0000000000027941 */ /* 0x000fea0003800000 */
.L_x_12931:
        /* <DEDUP_REMOVED lines=16> */
.L_x_12937:
[----:B------:R-:W-:Y:S05]  /*c210*/  BSYNC B3 ;  /* 0x0000000000037941 */ /* 0x000fea0003800000 */
.L_x_12936:
        /* <DEDUP_REMOVED lines=43> */
.L_x_12935:
[----:B------:R-:W-:Y:S05]  /*c4d0*/  BSYNC B2 ;  /* 0x0000000000027941 */ /* 0x000fea0003800000 */
.L_x_12934:
        /* <DEDUP_REMOVED lines=9> */
.L_x_12930:
        /* <DEDUP_REMOVED lines=51> */
.L_x_12938:
[----:B------:R-:W-:-:S07]  /*c8a0*/  IADD3 R148, R148, 0x20, RZ ;  /* 0x0000002094947810 */ /* 0x000fce0007ffe0ff */
.L_x_12809:
[----:B------:R-:W-:Y:S05]  /*c8b0*/  BSYNC B1 ;  /* 0x0000000000017941 */ /* 0x000fea0003800000 */
.L_x_12808:
        /* <DEDUP_REMOVED lines=30> */
.L_x_12942:
[----:B------:R-:W-:-:S07]  /*caa0*/  IMAD.MOV.U32 R98, RZ, RZ, R176 ;  /* 0x000000ffff627224 */ /* 0x000fce00078e00b0 */
.L_x_12943:
[----:B------:R-:W-:Y:S05]  /*cab0*/  BSYNC B2 ;  /* 0x0000000000027941 */ /* 0x000fea0003800000 */
.L_x_12941:
        /* <DEDUP_REMOVED lines=16> */
.L_x_12947:
[----:B------:R-:W-:Y:S05]  /*cbc0*/  BSYNC B3 ;  /* 0x0000000000037941 */ /* 0x000fea0003800000 */
.L_x_12946:
        /* <DEDUP_REMOVED lines=43> */
.L_x_12945:
[----:B------:R-:W-:Y:S05]  /*ce80*/  BSYNC B2 ;  /* 0x0000000000027941 */ /* 0x000fea0003800000 */
.L_x_12944:
        /* <DEDUP_REMOVED lines=19> */
.L_x_12948:
        /* <DEDUP_REMOVED lines=12> */
.L_x_12951:
[----:B------:R-:W-:-:S07]  /*d080*/  MOV R98, R176 ;  /* 0x000000b000627202 */ /* 0x000fce0000000f00 */
.L_x_12952:
[----:B------:R-:W-:Y:S05]  /*d090*/  BSYNC B2 ;  /* 0x0000000000027941 */ /* 0x000fea0003800000 */
.L_x_12950:
        /* <DEDUP_REMOVED lines=16> */
.L_x_12956:
[----:B------:R-:W-:Y:S05]  /*d1a0*/  BSYNC B3 ;  /* 0x0000000000037941 */ /* 0x000fea0003800000 */
.L_x_12955:
        /* <DEDUP_REMOVED lines=43> */
.L_x_12954:
[----:B------:R-:W-:Y:S05]  /*d460*/  BSYNC B2 ;  /* 0x0000000000027941 */ /* 0x000fea0003800000 */
.L_x_12953:
        /* <DEDUP_REMOVED lines=9> */
.L_x_12949:
        /* <DEDUP_REMOVED lines=12> */
.L_x_12958:
[----:B------:R-:W-:-:S07]  /*d5c0*/  MOV R98, R176 ;  /* 0x000000b000627202 */ /* 0x000fce0000000f00 */
.L_x_12959:
[----:B------:R-:W-:Y:S05]  /*d5d0*/  BSYNC B2 ;  /* 0x0000000000027941 */ /* 0x000fea0003800000 */
.L_x_12957:
        /* <DEDUP_REMOVED lines=16> */
.L_x_12963:
[----:B------:R-:W-:Y:S05]  /*d6e0*/  BSYNC B3 ;  /* 0x0000000000037941 */ /* 0x000fea0003800000 */
.L_x_12962:
        /* <DEDUP_REMOVED lines=43> */
.L_x_12961:
[----:B------:R-:W-:Y:S05]  /*d9a0*/  BSYNC B2 ;  /* 0x0000000000027941 */ /* 0x000fea0003800000 */
.L_x_12960:
        /* <DEDUP_REMOVED lines=14> */
.L_x_12964:
        /* <DEDUP_REMOVED lines=12> */
.L_x_12967:
[----:B------:R-:W-:-:S07]  /*db50*/  MOV R88, R176 ;  /* 0x000000b000587202 */ /* 0x000fce0000000f00 */
.L_x_12968:
[----:B------:R-:W-:Y:S05]  /*db60*/  BSYNC B2 ;  /* 0x0000000000027941 */ /* 0x000fea0003800000 */
.L_x_12966:
        /* <DEDUP_REMOVED lines=16> */
.L_x_12972:
[----:B------:R-:W-:Y:S05]  /*dc70*/  BSYNC B3 ;  /* 0x0000000000037941 */ /* 0x000fea0003800000 */
.L_x_12971:
        /* <DEDUP_REMOVED lines=43> */
.L_x_12970:
[----:B------:R-:W-:Y:S05]  /*df30*/  BSYNC B2 ;  /* 0x0000000000027941 */ /* 0x000fea0003800000 */
.L_x_12969:
        /* <DEDUP_REMOVED lines=9> */
.L_x_12965:
        /* <DEDUP_REMOVED lines=12> */
.L_x_12974:
[----:B------:R-:W-:-:S07]  /*e090*/  MOV R98, R176 ;  /* 0x000000b000627202 */ /* 0x000fce0000000f00 */
.L_x_12975:
[----:B------:R-:W-:Y:S05]  /*e0a0*/  BSYNC B2 ;  /* 0x0000000000027941 */ /* 0x000fea0003800000 */
.L_x_12973:
        /* <DEDUP_REMOVED lines=16> */
.L_x_12979:
[----:B------:R-:W-:Y:S05]  /*e1b0*/  BSYNC B3 ;  /* 0x0000000000037941 */ /* 0x000fea0003800000 */
.L_x_12978:
        /* <DEDUP_REMOVED lines=43> */
.L_x_12977:
[----:B------:R-:W-:Y:S05]  /*e470*/  BSYNC B2 ;  /* 0x0000000000027941 */ /* 0x000fea0003800000 */
.L_x_12976:
        /* <DEDUP_REMOVED lines=14> */
.L_x_12980:
        /* <DEDUP_REMOVED lines=12> */
.L_x_12983:
[----:B------:R-:W-:-:S07]  /*e620*/  MOV R180, R176 ;  /* 0x000000b000b47202 */ /* 0x000fce0000000f00 */
.L_x_12984:
[----:B------:R-:W-:Y:S05]  /*e630*/  BSYNC B2 ;  /* 0x0000000000027941 */ /* 0x000fea0003800000 */
.L_x_12982:
        /* <DEDUP_REMOVED lines=16> */
.L_x_12988:
[----:B------:R-:W-:Y:S05]  /*e740*/  BSYNC B3 ;  /* 0x0000000000037941 */ /* 0x000fea0003800000 */
.L_x_12987:
        /* <DEDUP_REMOVED lines=43> */
.L_x_12986:
[----:B------:R-:W-:Y:S05]  /*ea00*/  BSYNC B2 ;  /* 0x0000000000027941 */ /* 0x000fea0003800000 */
.L_x_12985:
        /* <DEDUP_REMOVED lines=9> */
.L_x_12981:
        /* <DEDUP_REMOVED lines=12> */
.L_x_12990:
[----:B------:R-:W-:-:S07]  /*eb60*/  MOV R186, R176 ;  /* 0x000000b000ba7202 */ /* 0x000fce0000000f00 */
.L_x_12991:
[----:B------:R-:W-:Y:S05]  /*eb70*/  BSYNC B2 ;  /* 0x0000000000027941 */ /* 0x000fea0003800000 */
.L_x_12989:
        /* <DEDUP_REMOVED lines=16> */
.L_x_12995:
[----:B------:R-:W-:Y:S05]  /*ec80*/  BSYNC B3 ;  /* 0x0000000000037941 */ /* 0x000fea0003800000 */
.L_x_12994:
        /* <DEDUP_REMOVED lines=43> */
.L_x_12993:
[----:B------:R-:W-:Y:S05]  /*ef40*/  BSYNC B2 ;  /* 0x0000000000027941 */ /* 0x000fea0003800000 */
.L_x_12992:
        /* <DEDUP_REMOVED lines=14> */
.L_x_12996:
        /* <DEDUP_REMOVED lines=12> */
.L_x_12999:
[----:B------:R-:W-:-:S07]  /*f0f0*/  MOV R98, R176 ;  /* 0x000000b000627202 */ /* 0x000fce0000000f00 */
.L_x_13000:
[----:B------:R-:W-:Y:S05]  /*f100*/  BSYNC B2 ;  /* 0x0000000000027941 */ /* 0x000fea0003800000 */
.L_x_12998:
        /* <DEDUP_REMOVED lines=16> */
.L_x_13004:
[----:B------:R-:W-:Y:S05]  /*f210*/  BSYNC B3 ;  /* 0x0000000000037941 */ /* 0x000fea0003800000 */
.L_x_13003:
        /* <DEDUP_REMOVED lines=43> */
.L_x_13002:
[----:B------:R-:W-:Y:S05]  /*f4d0*/  BSYNC B2 ;  /* 0x0000000000027941 */ /* 0x000fea0003800000 */
.L_x_13001:
        /* <DEDUP_REMOVED lines=9> */
.L_x_12997:
        /* <DEDUP_REMOVED lines=12> */
.L_x_13006:
[----:B------:R-:W-:-:S07]  /*f630*/  MOV R98, R176 ;  /* 0x000000b000627202 */ /* 0x000fce0000000f00 */
.L_x_13007:
[----:B------:R-:W-:Y:S05]  /*f640*/  BSYNC B2 ;  /* 0x0000000000027941 */ /* 0x000fea0003800000 */
.L_x_13005:
        /* <DEDUP_REMOVED lines=16> */
.L_x_13011:
[----:B------:R-:W-:Y:S05]  /*f750*/  BSYNC B3 ;  /* 0x0000000000037941 */ /* 0x000fea0003800000 */
.L_x_13010:
        /* <DEDUP_REMOVED lines=43> */
.L_x_13009:
[----:B------:R-:W-:Y:S05]  /*fa10*/  BSYNC B2 ;  /* 0x0000000000027941 */ /* 0x000fea0003800000 */
.L_x_13008:
        /* <DEDUP_REMOVED lines=14> */
.L_x_13012:
        /* <DEDUP_REMOVED lines=12> */
.L_x_13015:
[----:B------:R-:W-:-:S07]  /*fbc0*/  MOV R182, R176 ;  /* 0x000000b000b67202 */ /* 0x000fce0000000f00 */
.L_x_13016:
[----:B------:R-:W-:Y:S05]  /*fbd0*/  BSYNC B2 ;  /* 0x0000000000027941 */ /* 0x000fea0003800000 */
.L_x_13014:
        /* <DEDUP_REMOVED lines=16> */
.L_x_13020:
[----:B------:R-:W-:Y:S05]  /*fce0*/  BSYNC B3 ;  /* 0x0000000000037941 */ /* 0x000fea0003800000 */
.L_x_13019:
        /* <DEDUP_REMOVED lines=43> */
.L_x_13018:
[----:B------:R-:W-:Y:S05]  /*ffa0*/  BSYNC B2 ;  /* 0x0000000000027941 */ /* 0x000fea0003800000 */
.L_x_13017:
        /* <DEDUP_REMOVED lines=9> */
.L_x_13013:
        /* <DEDUP_REMOVED lines=12> */
.L_x_13022:
[----:B------:R-:W-:-:S07]  /*10100*/  MOV R186, R176 ;  /* 0x000000b000ba7202 */ /* 0x000fce0000000f00 */
.L_x_13023:
[----:B------:R-:W-:Y:S05]  /*10110*/  BSYNC B2 ;  /* 0x0000000000027941 */ /* 0x000fea0003800000 */
.L_x_13021:
        /* <DEDUP_REMOVED lines=16> */
.L_x_13027:
[----:B------:R-:W-:Y:S05]  /*10220*/  BSYNC B3 ;  /* 0x0000000000037941 */ /* 0x000fea0003800000 */
.L_x_13026:
        /* <DEDUP_REMOVED lines=43> */
.L_x_13025:
[----:B------:R-:W-:Y:S05]  /*104e0*/  BSYNC B2 ;  /* 0x0000000000027941 */ /* 0x000fea0003800000 */
.L_x_13024:
        /* <DEDUP_REMOVED lines=12> */
.L_x_13028:
        /* <DEDUP_REMOVED lines=12> */
.L_x_13031:
[----:B------:R-:W-:-:S07]  /*10670*/  MOV R183, R176 ;  /* 0x000000b000b77202 */ /* 0x000fce0000000f00 */
.L_x_13032:
[----:B------:R-:W-:Y:S05]  /*10680*/  BSYNC B2 ;  /* 0x0000000000027941 */ /* 0x000fea0003800000 */
.L_x_13030:
        /* <DEDUP_REMOVED lines=16> */
.L_x_13036:
[----:B------:R-:W-:Y:S05]  /*10790*/  BSYNC B3 ;  /* 0x0000000000037941 */ /* 0x000fea0003800000 */
.L_x_13035:
        /* <DEDUP_REMOVED lines=43> */
.L_x_13034:
[----:B------:R-:W-:Y:S05]  /*10a50*/  BSYNC B2 ;  /* 0x0000000000027941 */ /* 0x000fea0003800000 */
.L_x_13033:
        /* <DEDUP_REMOVED lines=9> */
.L_x_13029:
        /* <DEDUP_REMOVED lines=12> */
.L_x_13038:
[----:B------:R-:W-:-:S07]  /*10bb0*/  MOV R186, R176 ;  /* 0x000000b000ba7202 */ /* 0x000fce0000000f00 */
.L_x_13039:
[----:B------:R-:W-:Y:S05]  /*10bc0*/  BSYNC B2 ;  /* 0x0000000000027941 */ /* 0x000fea0003800000 */
.L_x_13037:
        /* <DEDUP_REMOVED lines=16> */
.L_x_13043:
[----:B------:R-:W-:Y:S05]  /*10cd0*/  BSYNC B3 ;  /* 0x0000000000037941 */ /* 0x000fea0003800000 */
.L_x_13042:
        /* <DEDUP_REMOVED lines=43> */
.L_x_13041:
[----:B------:R-:W-:Y:S05]  /*10f90*/  BSYNC B2 ;  /* 0x0000000000027941 */ /* 0x000fea0003800000 */
.L_x_13040:
        /* <DEDUP_REMOVED lines=12> */
.L_x_13044:
        /* <DEDUP_REMOVED lines=12> */
.L_x_13047:
[----:B------:R-:W-:-:S07]  /*11120*/  MOV R184, R176 ;  /* 0x000000b000b87202 */ /* 0x000fce0000000f00 */
.L_x_13048:
[----:B------:R-:W-:Y:S05]  /*11130*/  BSYNC B2 ;  /* 0x0000000000027941 */ /* 0x000fea0003800000 */
.L_x_13046:
        /* <DEDUP_REMOVED lines=16> */
.L_x_13052:
[----:B------:R-:W-:Y:S05]  /*11240*/  BSYNC B3 ;  /* 0x0000000000037941 */ /* 0x000fea0003800000 */
.L_x_13051:
        /* <DEDUP_REMOVED lines=43> */
.L_x_13050:
[----:B------:R-:W-:Y:S05]  /*11500*/  BSYNC B2 ;  /* 0x0000000000027941 */ /* 0x000fea0003800000 */
.L_x_13049:
        /* <DEDUP_REMOVED lines=9> */
.L_x_13045:
        /* <DEDUP_REMOVED lines=12> */
.L_x_13054:
[----:B------:R-:W-:-:S07]  /*11660*/  MOV R186, R176 ;  /* 0x000000b000ba7202 */ /* 0x000fce0000000f00 */
.L_x_13055:
[----:B------:R-:W-:Y:S05]  /*11670*/  BSYNC B2 ;  /* 0x0000000000027941 */ /* 0x000fea0003800000 */
.L_x_13053:
        /* <DEDUP_REMOVED lines=16> */
.L_x_13059:
[----:B------:R-:W-:Y:S05]  /*11780*/  BSYNC B3 ;  /* 0x0000000000037941 */ /* 0x000fea0003800000 */
.L_x_13058:
        /* <DEDUP_REMOVED lines=43> */
.L_x_13057:
[----:B------:R-:W-:Y:S05]  /*11a40*/  BSYNC B2 ;  /* 0x0000000000027941 */ /* 0x000fea0003800000 */
.L_x_13056:
        /* <DEDUP_REMOVED lines=12> */
.L_x_13060:
        /* <DEDUP_REMOVED lines=12> */
.L_x_13063:
[----:B------:R-:W-:-:S07]  /*11bd0*/  MOV R185, R176 ;  /* 0x000000b000b97202 */ /* 0x000fce0000000f00 */
.L_x_13064:
[----:B------:R-:W-:Y:S05]  /*11be0*/  BSYNC B2 ;  /* 0x0000000000027941 */ /* 0x000fea0003800000 */
.L_x_13062:
        /* <DEDUP_REMOVED lines=16> */
.L_x_13068:
[----:B------:R-:W-:Y:S05]  /*11cf0*/  BSYNC B3 ;  /* 0x0000000000037941 */ /* 0x000fea0003800000 */
.L_x_13067:
        /* <DEDUP_REMOVED lines=43> */
.L_x_13066:
[----:B------:R-:W-:Y:S05]  /*11fb0*/  BSYNC B2 ;  /* 0x0000000000027941 */ /* 0x000fea0003800000 */
.L_x_13065:
        /* <DEDUP_REMOVED lines=9> */
.L_x_13061:
        /* <DEDUP_REMOVED lines=51> */
.L_x_12940:
[----:B------:R-:W-:Y:S05]  /*12380*/  BSYNC B1 ;  /* 0x0000000000017941 */ /* 0x000fea0003800000 */
.L_x_12939:
        /* <DEDUP_REMOVED lines=101> */
.L_x_13088:
        /* <DEDUP_REMOVED lines=38> */
[----:B------:R-:W-:Y:S01]  /*12c40*/  F2FP.F16.F32.PACK_AB R92, R93, R92 ;  /* 0x0000005c5d5c723e */ /* 0x000fe200000000ff */
[----:B------:R-:W-:Y:S01]  /*12c50*/  FMUL.FTZ R194, R189, R194 ;  /* 0x000000c2bdc27220 */ /* 0x000fe20000410000 */
[----:B------:R-:W-:Y:S01]  /*12c60*/  F2FP.F16.F32.PACK_AB R93, R191, R94 ;  /* 0x0000005ebf5d723e */ /* 0x000fe200000000ff */
[----:B------:R-:W-:Y:S01]  /*12c70*/  FMUL.FTZ R191, R189, R188 ;  /* 0x000000bcbdbf7220 */ /* 0x000fe20000410000 */
[----:B------:R-:W-:Y:S01]  /*12c80*/  F2FP.F16.F32.PACK_AB R94, R193, R96 ;  /* 0x00000060c15e723e */ /* 0x000fe200000000ff */
        /* <DEDUP_REMOVED lines=14> */
[----:B-1----:R-:W-:Y:S01]  /*12d70*/  IMAD.WIDE.U32 R148, R187, 0x10, R148 ;  /* 0x00000010bb947825 */ /* 0x002fe200078e0094 */
[----:B------:R-:W-:Y:S01]  /*12d80*/  F2FP.F16.F32.PACK_AB R97, R193, R188 ;  /* 0x000000bcc161723e */ /* 0x000fe200000000ff */
[----:B------:R1:W-:Y:S01]  /*12d90*/  STG.E.128 desc[UR4][R150.64], R92 ;  /* 0x0000005c96007986 */ /* 0x0003e2000c101d04 */
[----:B------:R-:W-:Y:S02]  /*12da0*/  F2FP.F16.F32.PACK_AB R96, R191, R96 ;  /* 0x00000060bf60723e */ /* 0x000fe400000000ff */
[----:B------:R-:W-:-:S03]  /*12db0*/  IADD3 R187, R187, 0x20, RZ ;  /* 0x00000020bbbb7810 */ /* 0x000fc60007ffe0ff */
[----:B------:R1:W-:Y:S04]  /*12dc0*/  STG.E.128 desc[UR4][R148.64], R96 ;  /* 0x0000006094007986 */ /* 0x0003e8000c101d04 */
.L_x_13071:
[----:B------:R-:W-:Y:S05]  /*12dd0*/  BSYNC B1 ;  /* 0x0000000000017941 */ /* 0x000fea0003800000 */
.L_x_13070:
        /* <DEDUP_REMOVED lines=47> */
[----:B------:R-:W-:Y:S01]  /*130d0*/  F2FP.F16.F32.PACK_AB R96, R191, R96 ;  /* 0x00000060bf60723e */ /* 0x000fe200000000ff */
[----:B------:R-:W-:-:S04]  /*130e0*/  VIADD R187, R187, 0x20 ;  /* 0x00000020bbbb7836 */ /* 0x000fc80000000000 */
[----:B------:R2:W-:Y:S03]  /*130f0*/  STG.E.128 desc[UR4][R148.64], R96 ;  /* 0x0000006094007986 */ /* 0x0005e6000c101d04 */
.L_x_13073:
[----:B------:R-:W-:Y:S05]  /*13100*/  BSYNC B1 ;  /* 0x0000000000017941 */ /* 0x000fea0003800000 */
.L_x_13072:
        /* <DEDUP_REMOVED lines=18> */
[----:B------:R-:W-:Y:S01]  /*13230*/  FMUL.FTZ R192, R189, R192 ;  /* 0x000000c0bdc07220 */ /* 0x000fe20000410000 */
        /* <DEDUP_REMOVED lines=23> */
[----:B------:R-:W-:Y:S02]  /*133b0*/  F2FP.F16.F32.PACK_AB R95, R190, R95 ;  /* 0x0000005fbe5f723e */ /* 0x000fe400000000ff */
[----:B------:R-:W-:Y:S02]  /*133c0*/  F2FP.F16.F32.PACK_AB R99, R194, R99 ;  /* 0x00000063c263723e */ /* 0x000fe400000000ff */
[----:B------:R-:W-:Y:S01]  /*133d0*/  F2FP.F16.F32.PACK_AB R98, R191, R98 ;  /* 0x00000062bf62723e */ /* 0x000fe200000000ff */
[----:B------:R3:W-:Y:S01]  /*133e0*/  STG.E.128 desc[UR4][R148.64], R92 ;  /* 0x0000005c94007986 */ /* 0x0007e2000c101d04 */
[----:B------:R-:W-:Y:S02]  /*133f0*/  F2FP.F16.F32.PACK_AB R97, R189, R186 ;  /* 0x000000babd61723e */ /* 0x000fe400000000ff */
[----:B------:R-:W-:-:S05]  /*13400*/  F2FP.F16.F32.PACK_AB R96, R187, R96 ;  /* 0x00000060bb60723e */ /* 0x000fca00000000ff */
[----:B------:R3:W-:Y:S02]  /*13410*/  STG.E.128 desc[UR4][R150.64], R96 ;  /* 0x0000006096007986 */ /* 0x0007e4000c101d04 */
.L_x_13075:
[----:B------:R-:W-:Y:S05]  /*13420*/  BSYNC B1 ;  /* 0x0000000000017941 */ /* 0x000fea0003800000 */
.L_x_13074:
[----:B0123--:R-:W0:Y:S02]  /*13430*/  LDC.64 R92, c[0x0][0x210] ;  /* 0x00008400ff5c7b82 */ /* 0x00fe240000000a00 */
[----:B0-----:R-:W-:-:S04]  /*13440*/  LEA R29, R92, R29, 0x2 ;  /* 0x0000001d5c1d7211 */ /* 0x001fc800078e10ff */
[----:B------:R-:W-:-:S13]  /*13450*/  ISETP.GE.AND P0, PT, R29, R93, PT ;  /* 0x0000005d1d00720c */ /* 0x000fda0003f06270 */
[----:B------:R-:W-:Y:S05]  /*13460*/  @!P0 BRA `(.L_x_13076) ;  /* 0xfffffedc00908947 */ /* 0x000fea000383ffff */
[----:B------:R-:W-:Y:S05]  /*13470*/  BSYNC B0 ;  /* 0x0000000000007941 */ /* 0x000fea0003800000 */
.L_x_12676:
[----:B------:R-:W-:Y:S05]  /*13480*/  EXIT ;  /* 0x000000000000794d */ /* 0x000fea0003800000 */
.L_x_13069:
        /* <DEDUP_REMOVED lines=8> */
.L_x_13078:
[----:B------:R-:W-:Y:S05]  /*13510*/  BSYNC B1 ;  /* 0x0000000000017941 */ /* 0x000fea0003800000 */
.L_x_13077:
        /* <DEDUP_REMOVED lines=10> */
.L_x_13079:
[----:B------:R-:W-:Y:S01]  /*135c0*/  HFMA2.MMA R150, -RZ, RZ, 0, 2.384185791015625e-07 ;  /* 0x00000004ff967435 */ /* 0x000fe200000001ff */
[----:B------:R-:W-:-:S05]  /*135d0*/  MOV R95, R149 ;  /* 0x00000095005f7202 */ /* 0x000fca0000000f00 */
[----:B------:R-:W-:-:S04]  /*135e0*/  FADD.FTZ R95, R94, R95 ;  /* 0x0000005f5e5f7221 */ /* 0x000fc80000010000 */
[----:B------:R-:W-:-:S07]  /*135f0*/  IMAD.MOV.U32 R151, RZ, RZ, R95 ;  /* 0x000000ffff977224 */ /* 0x000fce00078e005f */
[----:B------:R-:W-:Y:S05]  /*13600*/  WARPSYNC.COLLECTIVE R148, `(.L_x_13080) ;  /* 0x0000000094087348 */ /* 0x000fea0003c00000 */
[----:B------:R0:W1:Y:S02]  /*13610*/  SHFL.BFLY P3, R149, R151, R150, R189 ;  /* 0x0c00009697957389 */ /* 0x00006400000600bd */
[----:B01----:R-:W-:Y:S01]  /*13620*/  ENDCOLLECTIVE ;  /* 0x000000000000791b */ /* 0x003fe20003800000 */
.L_x_13080:
[----:B------:R-:W-:Y:S02]  /*13630*/  IMAD.MOV.U32 R150, RZ, RZ, 0x8 ;  /* 0x00000008ff967424 */ /* 0x000fe400078e00ff */
[----:B------:R-:W-:-:S04]  /*13640*/  IMAD.MOV.U32 R92, RZ, RZ, R149 ;  /* 0x000000ffff5c7224 */ /* 0x000fc800078e0095 */
[----:B------:R-:W-:-:S05]  /*13650*/  FADD.FTZ R98, R95, R92 ;  /* 0x0000005c5f627221 */ /* 0x000fca0000010000 */
[----:B------:R-:W-:-:S07]  /*13660*/  MOV R151, R98 ;  /* 0x0000006200977202 */ /* 0x000fce0000000f00 */
[----:B------:R-:W-:Y:S05]  /*13670*/  WARPSYNC.COLLECTIVE R148, `(.L_x_13081) ;  /* 0x0000000094087348 */ /* 0x000fea0003c00000 */
[----:B------:R0:W1:Y:S02]  /*13680*/  SHFL.BFLY P3, R149, R151, R150, R189 ;  /* 0x0c00009697957389 */ /* 0x00006400000600bd */
[----:B01----:R-:W-:Y:S01]  /*13690*/  ENDCOLLECTIVE ;  /* 0x000000000000791b */ /* 0x003fe20003800000 */
.L_x_13081:
[----:B------:R-:W-:Y:S01]  /*136a0*/  HFMA2.MMA R150, -RZ, RZ, 0, 9.5367431640625e-07 ;  /* 0x00000010ff967435 */ /* 0x000fe200000001ff */
[----:B------:R-:W-:-:S05]  /*136b0*/  MOV R97, R149 ;  /* 0x0000009500617202 */ /* 0x000fca0000000f00 */
[----:B------:R-:W-:-:S04]  /*136c0*/  FADD.FTZ R99, R98, R97 ;  /* 0x0000006162637221 */ /* 0x000fc80000010000 */
[----:B------:R-:W-:-:S07]  /*136d0*/  IMAD.MOV.U32 R151, RZ, RZ, R99 ;  /* 0x000000ffff977224 */ /* 0x000fce00078e0063 */
[----:B------:R-:W-:Y:S05]  /*136e0*/  WARPSYNC.COLLECTIVE R148, `(.L_x_13082) ;  /* 0x0000000094087348 */ /* 0x000fea0003c00000 */
[----:B------:R0:W1:Y:S02]  /*136f0*/  SHFL.BFLY P3, R149, R151, R150, R189 ;  /* 0x0c00009697957389 */ /* 0x00006400000600bd */
[----:B01----:R-:W-:Y:S01]  /*13700*/  ENDCOLLECTIVE ;  /* 0x000000000000791b */ /* 0x003fe20003800000 */
.L_x_13082:
[----:B------:R-:W-:Y:S02]  /*13710*/  IMAD.MOV.U32 R150, RZ, RZ, 0x1 ;  /* 0x00000001ff967424 */ /* 0x000fe400078e00ff */
        /* <DEDUP_REMOVED lines=56> */
.L_x_13083:
[----:B------:R-:W-:Y:S01]  /*13aa0*/  HFMA2.MMA R150, -RZ, RZ, 0, 1.1920928955078125e-07 ;  /* 0x00000002ff967435 */ /* 0x000fe200000001ff */
[----:B------:R-:W-:-:S05]  /*13ab0*/  MOV R93, R149 ;  /* 0x00000095005d7202 */ /* 0x000fca0000000f00 */
[----:B------:R-:W-:-:S04]  /*13ac0*/  FADD.FTZ R93, R92, R93 ;  /* 0x0000005d5c5d7221 */ /* 0x000fc80000010000 */
[----:B------:R-:W-:-:S07]  /*13ad0*/  IMAD.MOV.U32 R151, RZ, RZ, R93 ;  /* 0x000000ffff977224 */ /* 0x000fce00078e005d */
[----:B------:R-:W-:Y:S05]  /*13ae0*/  WARPSYNC.COLLECTIVE R148, `(.L_x_13084) ;  /* 0x0000000094087348 */ /* 0x000fea0003c00000 */
[----:B------:R0:W1:Y:S02]  /*13af0*/  SHFL.BFLY P3, R149, R151, R150, R189 ;  /* 0x0c00009697957389 */ /* 0x00006400000600bd */
[----:B01----:R-:W-:Y:S01]  /*13b00*/  ENDCOLLECTIVE ;  /* 0x000000000000791b */ /* 0x003fe20003800000 */
.L_x_13084:
[----:B------:R-:W-:Y:S02]  /*13b10*/  IMAD.MOV.U32 R150, RZ, RZ, 0x4 ;  /* 0x00000004ff967424 */ /* 0x000fe400078e00ff */
[----:B------:R-:W-:-:S04]  /*13b20*/  IMAD.MOV.U32 R94, RZ, RZ, R149 ;  /* 0x000000ffff5e7224 */ /* 0x000fc800078e0095 */
[----:B------:R-:W-:-:S05]  /*13b30*/  FADD.FTZ R94, R93, R94 ;  /* 0x0000005e5d5e7221 */ /* 0x000fca0000010000 */
[----:B------:R-:W-:-:S07]  /*13b40*/  MOV R151, R94 ;  /* 0x0000005e00977202 */ /* 0x000fce0000000f00 */
[----:B------:R-:W-:Y:S05]  /*13b50*/  WARPSYNC.COLLECTIVE R148, `(.L_x_13085) ;  /* 0x0000000094087348 */ /* 0x000fea0003c00000 */
[----:B------:R0:W1:Y:S02]  /*13b60*/  SHFL.BFLY P3, R149, R151, R150, R189 ;  /* 0x0c00009697957389 */ /* 0x00006400000600bd */
[----:B01----:R-:W-:Y:S01]  /*13b70*/  ENDCOLLECTIVE ;  /* 0x000000000000791b */ /* 0x003fe20003800000 */
.L_x_13085:
[----:B------:R-:W-:Y:S01]  /*13b80*/  HFMA2.MMA R150, -RZ, RZ, 0, 4.76837158203125e-07 ;  /* 0x00000008ff967435 */ /* 0x000fe200000001ff */
[----:B------:R-:W-:-:S05]  /*13b90*/  MOV R95, R149 ;  /* 0x00000095005f7202 */ /* 0x000fca0000000f00 */
[----:B------:R-:W-:-:S04]  /*13ba0*/  FADD.FTZ R95, R94, R95 ;  /* 0x0000005f5e5f7221 */ /* 0x000fc80000010000 */
[----:B------:R-:W-:-:S07]  /*13bb0*/  IMAD.MOV.U32 R151, RZ, RZ, R95 ;  /* 0x000000ffff977224 */ /* 0x000fce00078e005f */
[----:B------:R-:W-:Y:S05]  /*13bc0*/  WARPSYNC.COLLECTIVE R148, `(.L_x_13086) ;  /* 0x0000000094087348 */ /* 0x000fea0003c00000 */
[----:B------:R0:W1:Y:S02]  /*13bd0*/  SHFL.BFLY P3, R149, R151, R150, R189 ;  /* 0x0c00009697957389 */ /* 0x00006400000600bd */
[----:B01----:R-:W-:Y:S01]  /*13be0*/  ENDCOLLECTIVE ;  /* 0x000000000000791b */ /* 0x003fe20003800000 */
.L_x_13086:
[----:B------:R-:W-:Y:S02]  /*13bf0*/  IMAD.MOV.U32 R150, RZ, RZ, 0x10 ;  /* 0x00000010ff967424 */ /* 0x000fe400078e00ff */
[----:B------:R-:W-:-:S04]  /*13c00*/  IMAD.MOV.U32 R98, RZ, RZ, R149 ;  /* 0x000000ffff627224 */ /* 0x000fc800078e0095 */
[----:B------:R-:W-:-:S05]  /*13c10*/  FADD.FTZ R98, R95, R98 ;  /* 0x000000625f627221 */ /* 0x000fca0000010000 */
[----:B------:R-:W-:-:S07]  /*13c20*/  MOV R151, R98 ;  /* 0x0000006200977202 */ /* 0x000fce0000000f00 */
[----:B------:R-:W-:Y:S05]  /*13c30*/  WARPSYNC.COLLECTIVE R148, `(.L_x_13087) ;  /* 0x0000000094087348 */ /* 0x000fea0003c00000 */
[----:B------:R0:W1:Y:S02]  /*13c40*/  SHFL.BFLY P3, R149, R151, R150, R189 ;  /* 0x0c00009697957389 */ /* 0x00006400000600bd */
[----:B01----:R-:W-:Y:S01]  /*13c50*/  ENDCOLLECTIVE ;  /* 0x000000000000791b */ /* 0x003fe20003800000 */
.L_x_13087:
[----:B------:R-:W-:Y:S01]  /*13c60*/  MOV R99, R149 ;  /* 0x0000009500637202 */ /* 0x000fe20000000f00 */
[----:B------:R-:W-:Y:S06]  /*13c70*/  BRA `(.L_x_13088) ;  /* 0xffffffec00587947 */ /* 0x000fec000383ffff */
.L_x_13089:
        /* <DEDUP_REMOVED lines=16> */
.L_x_20725:


//--------------------- .text._ZN10layer_norm31ln_parallel_residual_fwd_kernelINS_13Kernel_traitsI6__halfS2_fS2_fjLj768ELj1ELj4ELj1ELj16ENS_18Kernel_traits_baseILj768ES2_S2_fS2_fjLj128EEEEELb1ELb0ELb1EEEvNS_9FwdParamsE --------------------------
	.section	.text._ZN10layer_norm31ln_parallel_residual_fwd_kernelINS_13Kernel_traitsI6__halfS2_fS2_fjLj768ELj1ELj4ELj1ELj16ENS_18Kernel_traits_baseILj768ES2_S2_fS2_fjLj128EEEEELb1ELb0ELb1EEEvNS_9FwdParamsE,"ax",@progbits
	.align	128
        .global         _ZN10layer_norm31ln_parallel_residual_fwd_kernelINS_13Kernel_traitsI6__halfS2_fS2_fjLj768ELj1ELj4ELj1ELj16ENS_18Kernel_traits_baseILj768ES2_S2_fS2_fjLj128EEEEELb1ELb0ELb1EEEvNS_9FwdParamsE
        .type           _ZN10layer_norm31ln_parallel_residual_fwd_kernelINS_13Kernel_traitsI6__halfS2_fS2_fjLj768ELj1ELj4ELj1ELj16ENS_18Kernel_traits_baseILj768ES2_S2_fS2_fjLj128EEEEELb1ELb0ELb1EEEvNS_9FwdParamsE,@function
        .size           _ZN10layer_norm31ln_parallel_residual_fwd_kernelINS_13Kernel_traitsI6__halfS2_fS2_fjLj768ELj1ELj4ELj1ELj16ENS_18Kernel_traits_baseILj768ES2_S2_fS2_fjLj128EEEEELb1ELb0ELb1EEEvNS_9FwdParamsE,(.L_x_20726 - _ZN10layer_norm31ln_parallel_residual_fwd_kernelINS_13Kernel_traitsI6__halfS2_fS2_fjLj768ELj1ELj4ELj1ELj16ENS_18Kernel_traits_baseILj768ES2_S2_fS2_fjLj128EEEEELb1ELb0ELb1EEEvNS_9FwdParamsE)
        .other          _ZN10layer_norm31ln_parallel_residual_fwd_kernelINS_13Kernel_traitsI6__halfS2_fS2_fjLj768ELj1ELj4ELj1ELj16ENS_18Kernel_traits_baseILj768ES2_S2_fS2_fjLj128EEEEELb1ELb0ELb1EEEvNS_9FwdParamsE,@"STO_CUDA_ENTRY STV_DEFAULT"
_ZN10layer_norm31ln_parallel_residual_fwd_kernelINS_13Kernel_traitsI6__halfS2_fS2_fjLj768ELj1ELj4ELj1ELj16ENS_18Kernel_traits_baseILj768ES2_S2_fS2_fjLj128EEEEELb1ELb0ELb1EEEvNS_9FwdParamsE:
.text._ZN10layer_norm31ln_parallel_residual_fwd_kernelINS_13Kernel_traitsI6__halfS2_fS2_fjLj768ELj1ELj4ELj1ELj16ENS_18Kernel_traits_baseILj768ES2_S2_fS2_fjLj128EEEEELb1ELb0ELb1EEEvNS_9FwdParamsE:
        /* <DEDUP_REMOVED lines=10> */
[----:B------:R-:W-:Y:S01]  /*00a0*/  ULDC.64 UR10, c[0x0][0x2c8] ;  /* 0x0000b200000a7ab9 */ /* 0x000fe20000000a00 */
[----:B------:R-:W3:Y:S01]  /*00b0*/  S2R R23, SR_CTAID.X ;  /* 0x0000000000177919 */ /* 0x000ee20000002500 */
[----:B------:R-:W-:-:S03]  /*00c0*/  ULDC UR8, c[0x0][0x0] ;  /* 0x0000000000087ab9 */ /* 0x000fc60000000800 */
[----:B------:R-:W4:Y:S01]  /*00d0*/  @P1 LDC R7, c[0x0][0x2f0] ;  /* 0x0000bc00ff071b82 */ /* 0x000f220000000800 */
[----:B------:R-:W-:Y:S01]  /*00e0*/  ULDC UR12, c[0x0][0x214] ;  /* 0x00008500000c7ab9 */ /* 0x000fe20000000800 */
[----:B------:R-:W4:Y:S01]  /*00f0*/  @P1 LDG.E.64 R2, desc[UR4][R2.64] ;  /* 0x0000000402021981 */ /* 0x000f22000c1e1b00 */
[----:B0-----:R-:W-:Y:S01]  /*0100*/  @P1 MOV R4, R132 ;  /* 0x0000008400041202 */ /* 0x001fe20000000f00 */
[----:B-1----:R-:W-:-:S06]  /*0110*/  @P1 IMAD.MOV.U32 R5, RZ, RZ, R133 ;  /* 0x000000ffff051224 */ /* 0x002fcc00078e0085 */
[----:B------:R-:W4:Y:S01]  /*0120*/  @P1 LDG.E.64 R4, desc[UR4][R4.64] ;  /* 0x0000000404041981 */ /* 0x000f22000c1e1b00 */
[----:B------:R-:W-:Y:S02]  /*0130*/  ISETP.NE.U32.AND P0, PT, RZ, UR10, PT ;  /* 0x0000000aff007c0c */ /* 0x000fe4000bf05070 */
[----:B--2---:R-:W-:Y:S02]  /*0140*/  SHF.L.U32 R0, R22, 0x4, RZ ;  /* 0x0000000416007819 */ /* 0x004fe400000006ff */
[----:B------:R-:W-:Y:S02]  /*0150*/  ISETP.NE.AND.EX P0, PT, RZ, UR11, PT, P0 ;  /* 0x0000000bff007c0c */ /* 0x000fe4000bf05300 */
[----:B------:R-:W-:Y:S01]  /*0160*/  LOP3.LUT R40, R0, 0x1f0, RZ, 0xc0, !PT ;  /* 0x000001f000287812 */ /* 0x000fe200078ec0ff */
[----:B---3--:R-:W-:Y:S01]  /*0170*/  IMAD R123, R23, UR8, R22 ;  /* 0x00000008177b7c24 */ /* 0x008fe2000f8e0216 */
[----:B------:R-:W-:Y:S01]  /*0180*/  ULDC.64 UR8, c[0x0][0x2d0] ;  /* 0x0000b40000087ab9 */ /* 0x000fe20000000a00 */
[----:B----4-:R-:W-:-:S02]  /*0190*/  @P1 R2UR UR6, R2 ;  /* 0x00000000020612ca */ /* 0x010fc400000e0000 */
        /* <DEDUP_REMOVED lines=20> */
[----:B------:R-:W-:Y:S01]  /*02e0*/  UIADD3 UR28, UR7, -0x126145ec, URZ ;  /* 0xed9eba14071c7890 */ /* 0x000fe2000fffe03f */
[----:B------:R-:W-:Y:S01]  /*02f0*/  LOP3.LUT R2, R22, 0x1f, RZ, 0xc0, !PT ;  /* 0x0000001f16027812 */ /* 0x000fe200078ec0ff */
[----:B------:R-:W-:-:S02]  /*0300*/  UIADD3 UR30, UR7, -0x56f99767, URZ ;  /* 0xa9066899071e7890 */ /* 0x000fc4000fffe03f */
[----:B------:R-:W-:Y:S01]  /*0310*/  LOP3.LUT R14, R5, UR7, RZ, 0x3c, !PT ;  /* 0x00000007050e7c12 */ /* 0x000fe2000f8e3cff */
[----:B------:R-:W-:Y:S01]  /*0320*/  IMAD.WIDE.U32 R12, R12, -0x2daee0ad, RZ ;  /* 0xd2511f530c0c7825 */ /* 0x000fe200078e00ff */
[----:B------:R-:W-:Y:S02]  /*0330*/  UIADD3 UR29, UR6, 0x1715609d, URZ ;  /* 0x1715609d061d7890 */ /* 0x000fe4000fffe03f */
[----:B------:R-:W-:Y:S01]  /*0340*/  UIADD3 UR31, UR6, -0x4ab325aa, URZ ;  /* 0xb54cda56061f7890 */ /* 0x000fe2000fffe03f */
[----:B------:R-:W-:Y:S01]  /*0350*/  IMAD.WIDE.U32 R14, R14, -0x326172a9, RZ ;  /* 0xcd9e8d570e0e7825 */ /* 0x000fe200078e00ff */
[----:B------:R-:W-:Y:S01]  /*0360*/  LOP3.LUT R20, R13, UR22, R4, 0x96, !PT ;  /* 0x000000160d147c12 */ /* 0x000fe2000f8e9604 */
[----:B------:R-:W-:Y:S01]  /*0370*/  UIADD3 UR32, UR7, 0x646e171e, URZ ;  /* 0x646e171e07207890 */ /* 0x000fe2000fffe03f */
[----:B------:R-:W-:Y:S01]  /*0380*/  SHF.R.U32.HI R0, RZ, 0x5, R22 ;  /* 0x00000005ff007819 */ /* 0x000fe20000011616 */
        /* <DEDUP_REMOVED lines=20> */
[----:B------:R-:W-:Y:S01]  /*04d0*/  ISETP.NE.AND.EX P1, PT, RZ, UR9, PT, P1 ;  /* 0x00000009ff007c0c */ /* 0x000fe2000bf25310 */
[----:B------:R-:W-:Y:S01]  /*04e0*/  IMAD.SHL.U32 R3, R2, 0x10, RZ ;  /* 0x0000001002037824 */ /* 0x000fe200078e00ff */
[----:B------:R-:W-:Y:S01]  /*04f0*/  LOP3.LUT R6, R15, UR29, R20, 0x96, !PT ;  /* 0x0000001d0f067c12 */ /* 0x000fe2000f8e9614 */
[----:B------:R-:W-:-:S03]  /*0500*/  IMAD.WIDE.U32 R20, R21, -0x326172a9, RZ ;  /* 0xcd9e8d5715147825 */ /* 0x000fc600078e00ff */
[----:B------:R-:W-:Y:S01]  /*0510*/  IADD3 R4, P2, R3, UR8, RZ ;  /* 0x0000000803047c10 */ /* 0x000fe2000ff5e0ff */
[----:B------:R-:W-:Y:S01]  /*0520*/  IMAD.WIDE.U32 R6, R6, -0x2daee0ad, RZ ;  /* 0xd2511f5306067825 */ /* 0x000fe200078e00ff */
[----:B------:R-:W-:Y:S02]  /*0530*/  LOP3.LUT R14, R21, UR31, R14, 0x96, !PT ;  /* 0x0000001f150e7c12 */ /* 0x000fe4000f8e960e */
[----:B------:R-:W-:Y:S01]  /*0540*/  IADD3.X R5, RZ, UR9, RZ, P2, !PT ;  /* 0x00000009ff057c10 */ /* 0x000fe200097fe4ff */
[----:B------:R-:W-:Y:S01]  /*0550*/  IMAD R0, R23, 0x4, R0 ;  /* 0x0000000417007824 */ /* 0x000fe200078e0200 */
[----:B------:R-:W-:Y:S01]  /*0560*/  LOP3.LUT R15, R7, UR32, R12, 0x96, !PT ;  /* 0x00000020070f7c12 */ /* 0x000fe2000f8e960c */
[----:B------:R-:W-:Y:S02]  /*0570*/  ULDC.64 UR8, c[0x0][0x260] ;  /* 0x0000980000087ab9 */ /* 0x000fe40000000a00 */
[----:B------:R-:W5:Y:S01]  /*0580*/  @P1 LDG.E.128 R28, desc[UR4][R4.64] ;  /* 0x00000004041c1981 */ /* 0x000f62000c1e1d00 */
[----:B------:R-:W-:-:S03]  /*0590*/  ISETP.GE.AND P2, PT, R0, UR12, PT ;  /* 0x0000000c00007c0c */ /* 0x000fc6000bf46270 */
[----:B------:R-:W5:Y:S04]  /*05a0*/  @P1 LDG.E.128 R36, desc[UR4][R4.64+0x200] ;  /* 0x0002000404241981 */ /* 0x000f68000c1e1d00 */
[----:B------:R0:W5:Y:S01]  /*05b0*/  @P1 LDG.E.128 R32, desc[UR4][R4.64+0x400] ;  /* 0x0004000404201981 */ /* 0x000162000c1e1d00 */
[----:B------:R-:W-:Y:S01]  /*05c0*/  IADD3 R12, P4, R3, UR10, RZ ;  /* 0x0000000a030c7c10 */ /* 0x000fe2000ff9e0ff */
[----:B0-----:R-:W-:-:S04]  /*05d0*/  IMAD.WIDE.U32 R4, R14, -0x2daee0ad, RZ ;  /* 0xd2511f530e047825 */ /* 0x001fc800078e00ff */
        /* <DEDUP_REMOVED lines=16> */
[----:B------:R-:W-:Y:S01]  /*06e0*/  @!P0 CS2R R18, SRZ ;  /* 0x0000000000128805 */ /* 0x000fe2000001ff00 */
[----:B------:R-:W5:Y:S01]  /*06f0*/  LDG.E.128 R80, desc[UR4][R6.64] ;  /* 0x0000000406507981 */ /* 0x000f62000c1e1d00 */
[----:B------:R-:W-:Y:S01]  /*0700*/  @!P0 CS2R R24, SRZ ;  /* 0x0000000000188805 */ /* 0x000fe2000001ff00 */
[--C-:B------:R-:W-:Y:S01]  /*0710*/  HADD2.F32 R3, -RZ, R8.reuse.H0_H0 ;  /* 0x20000008ff037230 */ /* 0x100fe20000004100 */
[----:B------:R-:W-:Y:S01]  /*0720*/  @!P0 CS2R R26, SRZ ;  /* 0x00000000001a8805 */ /* 0x000fe2000001ff00 */
[----:B------:R-:W5:Y:S01]  /*0730*/  LDG.E.128 R76, desc[UR4][R6.64+0x200] ;  /* 0x00020004064c7981 */ /* 0x000f62000c1e1d00 */
[----:B------:R-:W-:-:S03]  /*0740*/  HADD2.F32 R4, -RZ, R8.H1_H1 ;  /* 0x30000008ff047230 */ /* 0x000fc60000004100 */
[----:B------:R0:W5:Y:S01]  /*0750*/  LDG.E.128 R72, desc[UR4][R6.64+0x400] ;  /* 0x0004000406487981 */ /* 0x000162000c1e1d00 */
[----:B------:R-:W-:Y:S01]  /*0760*/  HADD2.F32 R5, -RZ, R9.H0_H0 ;  /* 0x20000009ff057230 */ /* 0x000fe20000004100 */
[----:B------:R-:W-:Y:S01]  /*0770*/  @!P1 CS2R R28, SRZ ;  /* 0x00000000001c9805 */ /* 0x000fe2000001ff00 */
[----:B------:R-:W-:Y:S01]  /*0780*/  HADD2.F32 R8, -RZ, R10.H1_H1 ;  /* 0x3000000aff087230 */ /* 0x000fe20000004100 */
[----:B------:R-:W5:Y:S01]  /*0790*/  LDG.E.128 R68, desc[UR4][R12.64] ;  /* 0x000000040c447981 */ /* 0x000f62000c1e1d00 */
[----:B------:R-:W-:-:S03]  /*07a0*/  HADD2.F32 R14, -RZ, R17.H1_H1 ;  /* 0x30000011ff0e7230 */ /* 0x000fc60000004100 */
[----:B------:R-:W5:Y:S04]  /*07b0*/  LDG.E.128 R64, desc[UR4][R12.64+0x200] ;  /* 0x000200040c407981 */ /* 0x000f68000c1e1d00 */
[----:B------:R1:W5:Y:S01]  /*07c0*/  LDG.E.128 R60, desc[UR4][R12.64+0x400] ;  /* 0x000400040c3c7981 */ /* 0x000362000c1e1d00 */
[----:B0-----:R-:W-:Y:S01]  /*07d0*/  HADD2.F32 R6, -RZ, R9.H1_H1 ;  /* 0x30000009ff067230 */ /* 0x001fe20000004100 */
[----:B------:R-:W-:Y:S01]  /*07e0*/  @!P1 CS2R R30, SRZ ;  /* 0x00000000001e9805 */ /* 0x000fe2000001ff00 */
[----:B------:R-:W-:Y:S01]  /*07f0*/  HADD2.F32 R7, -RZ, R10.H0_H0 ;  /* 0x2000000aff077230 */ /* 0x000fe20000004100 */
[----:B------:R-:W-:Y:S01]  /*0800*/  @!P1 CS2R R36, SRZ ;  /* 0x0000000000249805 */ /* 0x000fe2000001ff00 */
[--C-:B------:R-:W-:Y:S01]  /*0810*/  HADD2.F32 R9, -RZ, R11.reuse.H0_H0 ;  /* 0x2000000bff097230 */ /* 0x100fe20000004100 */
[----:B------:R-:W-:Y:S01]  /*0820*/  @!P1 CS2R R38, SRZ ;  /* 0x0000000000269805 */ /* 0x000fe2000001ff00 */
[----:B------:R-:W-:Y:S01]  /*0830*/  HADD2.F32 R10, -RZ, R11.H1_H1 ;  /* 0x3000000bff0a7230 */ /* 0x000fe20000004100 */
[----:B------:R-:W-:Y:S01]  /*0840*/  @!P1 CS2R R32, SRZ ;  /* 0x0000000000209805 */ /* 0x000fe2000001ff00 */
[--C-:B------:R-:W-:Y:S01]  /*0850*/  HADD2.F32 R11, -RZ, R16.reuse.H0_H0 ;  /* 0x20000010ff0b7230 */ /* 0x100fe20000004100 */
[----:B------:R-:W-:Y:S01]  /*0860*/  @!P1 CS2R R34, SRZ ;  /* 0x0000000000229805 */ /* 0x000fe2000001ff00 */
[----:B-1----:R-:W-:Y:S01]  /*0870*/  HADD2.F32 R12, -RZ, R16.H1_H1 ;  /* 0x30000010ff0c7230 */ /* 0x002fe20000004100 */
[----:B------:R-:W-:Y:S01]  /*0880*/  UIADD3 UR37, UR6, -0x700cb87f, URZ ;  /* 0x8ff3478106257890 */ /* 0x000fe2000fffe03f */
[----:B------:R-:W-:Y:S01]  /*0890*/  HADD2.F32 R13, -RZ, R17.H0_H0 ;  /* 0x20000011ff0d7230 */ /* 0x000fe20000004100 */
[----:B------:R-:W-:Y:S01]  /*08a0*/  UIADD3 UR38, UR7, -0x695add53, URZ ;  /* 0x96a522ad07267890 */ /* 0x000fe2000fffe03f */
[--C-:B------:R-:W-:Y:S01]  /*08b0*/  HADD2.F32 R15, -RZ, R18.reuse.H0_H0 ;  /* 0x20000012ff0f7230 */ /* 0x100fe20000004100 */
[----:B------:R-:W-:Y:S01]  /*08c0*/  ULDC.64 UR8, c[0x0][0x228] ;  /* 0x00008a0000087ab9 */ /* 0x000fe20000000a00 */
[----:B------:R-:W-:Y:S01]  /*08d0*/  HADD2.F32 R16, -RZ, R18.H1_H1 ;  /* 0x30000012ff107230 */ /* 0x000fe20000004100 */
[----:B------:R-:W-:Y:S01]  /*08e0*/  UISETP.NE.U32.AND UP0, UPT, UR8, URZ, UPT ;  /* 0x0000003f0800728c */ /* 0x000fe2000bf05070 */
[--C-:B------:R-:W-:Y:S01]  /*08f0*/  HADD2.F32 R17, -RZ, R19.reuse.H0_H0 ;  /* 0x20000013ff117230 */ /* 0x100fe20000004100 */
        /* <DEDUP_REMOVED lines=8> */
[----:B------:R-:W-:Y:S01]  /*0980*/  UISETP.NE.AND.EX UP0, UPT, UR9, URZ, UPT, UP0 ;  /* 0x0000003f0900728c */ /* 0x000fe2000bf05300 */
        /* <DEDUP_REMOVED lines=17> */
[----:B------:R-:W-:Y:S02]  /*0aa0*/  IMAD R125, R125, -0x326172a9, RZ ;  /* 0xcd9e8d577d7d7824 */ /* 0x000fe400078e02ff */
[----:B------:R-:W-:-:S04]  /*0ab0*/  IMAD.HI.U32 R28, R122, -0x326172a9, RZ ;  /* 0xcd9e8d577a1c7827 */ /* 0x000fc800078e00ff */
        /* <DEDUP_REMOVED lines=23> */
[----:B------:R-:W-:Y:S02]  /*0c30*/  IMAD R122, R122, -0x326172a9, RZ ;  /* 0xcd9e8d577a7a7824 */ /* 0x000fe400078e02ff */
[----:B------:R-:W-:-:S07]  /*0c40*/  IMAD R120, R120, -0x2daee0ad, RZ ;  /* 0xd2511f5378787824 */ /* 0x000fce00078e02ff */
.L_x_13479:
[----:B------:R-:W-:Y:S01]  /*0c50*/  ISETP.NE.U32.AND P0, PT, RZ, UR10, PT ;  /* 0x0000000aff007c0c */ /* 0x000fe2000bf05070 */
[----:B------:R-:W0:Y:S01]  /*0c60*/  LDC.64 R136, c[0x0][0x220] ;  /* 0x00008800ff887b82 */ /* 0x000e220000000a00 */
[----:B-1----:R-:W-:Y:S01]  /*0c70*/  IMAD R28, R0, UR17, RZ ;  /* 0x00000011001c7c24 */ /* 0x002fe2000f8e02ff */
        /* <DEDUP_REMOVED lines=28> */
.L_x_13092:
[----:B------:R-:W-:-:S07]  /*0e40*/  MOV R40, R122 ;  /* 0x0000007a00287202 */ /* 0x000fce0000000f00 */
.L_x_13093:
[----:B------:R-:W-:Y:S05]  /*0e50*/  BSYNC B1 ;  /* 0x0000000000017941 */ /* 0x000fea0003800000 */
.L_x_13091:
        /* <DEDUP_REMOVED lines=16> */
.L_x_13097:
[----:B------:R-:W-:Y:S05]  /*0f60*/  BSYNC B2 ;  /* 0x0000000000027941 */ /* 0x000fea0003800000 */
.L_x_13096:
        /* <DEDUP_REMOVED lines=40> */
[----:B------:R-:W-:Y:S01]  /*11f0*/  HFMA2.MMA R36, -RZ, RZ, 0, 0 ;  /* 0x00000000ff247435 */ /* 0x000fe200000001ff */
[----:B------:R-:W-:Y:S01]  /*1200*/  MOV R122, R34 ;  /* 0x00000022007a7202 */ /* 0x000fe20000000f00 */
[----:B------:R-:W-:Y:S01]  /*1210*/  IMAD.MOV.U32 R120, RZ, RZ, R32 ;  /* 0x000000ffff787224 */ /* 0x000fe200078e0020 */
[----:B------:R-:W-:-:S08]  /*1220*/  LOP3.LUT R124, R33, UR38, R124, 0x96, !PT ;  /* 0x00000026217c7c12 */ /* 0x000fd0000f8e967c */
.L_x_13095:
[----:B------:R-:W-:Y:S05]  /*1230*/  BSYNC B1 ;  /* 0x0000000000017941 */ /* 0x000fea0003800000 */
.L_x_13094:
        /* <DEDUP_REMOVED lines=18> */
.L_x_13098:
        /* <DEDUP_REMOVED lines=12> */
.L_x_13101:
[----:B------:R-:W-:-:S07]  /*1420*/  MOV R39, R122 ;  /* 0x0000007a00277202 */ /* 0x000fce0000000f00 */
.L_x_13102:
[----:B------:R-:W-:Y:S05]  /*1430*/  BSYNC B1 ;  /* 0x0000000000017941 */ /* 0x000fea0003800000 */
.L_x_13100:
        /* <DEDUP_REMOVED lines=16> */
.L_x_13106:
[----:B------:R-:W-:Y:S05]  /*1540*/  BSYNC B2 ;  /* 0x0000000000027941 */ /* 0x000fea0003800000 */
.L_x_13105:
        /* <DEDUP_REMOVED lines=44> */
.L_x_13104:
[----:B------:R-:W-:Y:S05]  /*1810*/  BSYNC B1 ;  /* 0x0000000000017941 */ /* 0x000fea0003800000 */
.L_x_13103:
        /* <DEDUP_REMOVED lines=9> */
.L_x_13099:
        /* <DEDUP_REMOVED lines=12> */
.L_x_13108:
[----:B------:R-:W-:-:S07]  /*1970*/  IMAD.MOV.U32 R39, RZ, RZ, R122 ;  /* 0x000000ffff277224 */ /* 0x000fce00078e007a */
.L_x_13109:
[----:B------:R-:W-:Y:S05]  /*1980*/  BSYNC B1 ;  /* 0x0000000000017941 */ /* 0x000fea0003800000 */
.L_x_13107:
        /* <DEDUP_REMOVED lines=16> */
.L_x_13113:
[----:B------:R-:W-:Y:S05]  /*1a90*/  BSYNC B2 ;  /* 0x0000000000027941 */ /* 0x000fea0003800000 */
.L_x_13112:
        /* <DEDUP_REMOVED lines=44> */
.L_x_13111:
[----:B------:R-:W-:Y:S05]  /*1d60*/  BSYNC B1 ;  /* 0x0000000000017941 */ /* 0x000fea0003800000 */
.L_x_13110:
        /* <DEDUP_REMOVED lines=13> */
.L_x_13114:
        /* <DEDUP_REMOVED lines=12> */
.L_x_13117:
[----:B------:R-:W-:-:S07]  /*1f00*/  MOV R28, R122 ;  /* 0x0000007a001c7202 */ /* 0x000fce0000000f00 */
.L_x_13118:
[----:B------:R-:W-:Y:S05]  /*1f10*/  BSYNC B1 ;  /* 0x0000000000017941 */ /* 0x000fea0003800000 */
.L_x_13116:
        /* <DEDUP_REMOVED lines=16> */
.L_x_13122:
[----:B------:R-:W-:Y:S05]  /*2020*/  BSYNC B2 ;  /* 0x0000000000027941 */ /* 0x000fea0003800000 */
.L_x_13121:
        /* <DEDUP_REMOVED lines=44> */
.L_x_13120:
[----:B------:R-:W-:Y:S05]  /*22f0*/  BSYNC B1 ;  /* 0x0000000000017941 */ /* 0x000fea0003800000 */
.L_x_13119:
        /* <DEDUP_REMOVED lines=9> */
.L_x_13115:
        /* <DEDUP_REMOVED lines=12> */
.L_x_13124:
[----:B------:R-:W-:-:S07]  /*2450*/  IMAD.MOV.U32 R28, RZ, RZ, R122 ;  /* 0x000000ffff1c7224 */ /* 0x000fce00078e007a */
.L_x_13125:
[----:B------:R-:W-:Y:S05]  /*2460*/  BSYNC B1 ;  /* 0x0000000000017941 */ /* 0x000fea0003800000 */
.L_x_13123:
        /* <DEDUP_REMOVED lines=16> */
.L_x_13129:
[----:B------:R-:W-:Y:S05]  /*2570*/  BSYNC B2 ;  /* 0x0000000000027941 */ /* 0x000fea0003800000 */
.L_x_13128:
        /* <DEDUP_REMOVED lines=44> */
.L_x_13127:
[----:B------:R-:W-:Y:S05]  /*2840*/  BSYNC B1 ;  /* 0x0000000000017941 */ /* 0x000fea0003800000 */
.L_x_13126:
        /* <DEDUP_REMOVED lines=13> */
.L_x_13130:
        /* <DEDUP_REMOVED lines=12> */
.L_x_13133:
[----:B------:R-:W-:-:S07]  /*29e0*/  MOV R28, R122 ;  /* 0x0000007a001c7202 */ /* 0x000fce0000000f00 */
.L_x_13134:
[----:B------:R-:W-:Y:S05]  /*29f0*/  BSYNC B1 ;  /* 0x0000000000017941 */ /* 0x000fea0003800000 */
.L_x_13132:
        /* <DEDUP_REMOVED lines=16> */
.L_x_13138:
[----:B------:R-:W-:Y:S05]  /*2b00*/  BSYNC B2 ;  /* 0x0000000000027941 */ /* 0x000fea0003800000 */
.L_x_13137:
        /* <DEDUP_REMOVED lines=44> */
.L_x_13136:
[----:B------:R-:W-:Y:S05]  /*2dd0*/  BSYNC B1 ;  /* 0x0000000000017941 */ /* 0x000fea0003800000 */
.L_x_13135:
        /* <DEDUP_REMOVED lines=9> */
.L_x_13131:
        /* <DEDUP_REMOVED lines=12> */
.L_x_13140:
[----:B------:R-:W-:-:S07]  /*2f30*/  IMAD.MOV.U32 R28, RZ, RZ, R122 ;  /* 0x000000ffff1c7224 */ /* 0x000fce00078e007a */
.L_x_13141:
[----:B------:R-:W-:Y:S05]  /*2f40*/  BSYNC B1 ;  /* 0x0000000000017941 */ /* 0x000fea0003800000 */
.L_x_13139:
        /* <DEDUP_REMOVED lines=16> */
.L_x_13145:
[----:B------:R-:W-:Y:S05]  /*3050*/  BSYNC B2 ;  /* 0x0000000000027941 */ /* 0x000fea0003800000 */
.L_x_13144:
        /* <DEDUP_REMOVED lines=44> */
.L_x_13143:
[----:B------:R-:W-:Y:S05]  /*3320*/  BSYNC B1 ;  /* 0x0000000000017941 */ /* 0x000fea0003800000 */
.L_x_13142:
        /* <DEDUP_REMOVED lines=13> */
.L_x_13146:
        /* <DEDUP_REMOVED lines=12> */
.L_x_13149:
[----:B------:R-:W-:-:S07]  /*34c0*/  MOV R40, R122 ;  /* 0x0000007a00287202 */ /* 0x000fce0000000f00 */
.L_x_13150:
[----:B------:R-:W-:Y:S05]  /*34d0*/  BSYNC B1 ;  /* 0x0000000000017941 */ /* 0x000fea0003800000 */
.L_x_13148:
        /* <DEDUP_REMOVED lines=16> */
.L_x_13154:
[----:B------:R-:W-:Y:S05]  /*35e0*/  BSYNC B2 ;  /* 0x0000000000027941 */ /* 0x000fea0003800000 */
.L_x_13153:
        /* <DEDUP_REMOVED lines=44> */
.L_x_13152:
[----:B------:R-:W-:Y:S05]  /*38b0*/  BSYNC B1 ;  /* 0x0000000000017941 */ /* 0x000fea0003800000 */
.L_x_13151:
        /* <DEDUP_REMOVED lines=9> */
.L_x_13147:
        /* <DEDUP_REMOVED lines=12> */
.L_x_13156:
[----:B------:R-:W-:-:S07]  /*3a10*/  IMAD.MOV.U32 R40, RZ, RZ, R122 ;  /* 0x000000ffff287224 */ /* 0x000fce00078e007a */
.L_x_13157:
[----:B------:R-:W-:Y:S05]  /*3a20*/  BSYNC B1 ;  /* 0x0000000000017941 */ /* 0x000fea0003800000 */
.L_x_13155:
        /* <DEDUP_REMOVED lines=16> */
.L_x_13161:
[----:B------:R-:W-:Y:S05]  /*3b30*/  BSYNC B2 ;  /* 0x0000000000027941 */ /* 0x000fea0003800000 */
.L_x_13160:
        /* <DEDUP_REMOVED lines=44> */
.L_x_13159:
[----:B------:R-:W-:Y:S05]  /*3e00*/  BSYNC B1 ;  /* 0x0000000000017941 */ /* 0x000fea0003800000 */
.L_x_13158:
        /* <DEDUP_REMOVED lines=12> */
.L_x_13162:
        /* <DEDUP_REMOVED lines=12> */
.L_x_13165:
[----:B------:R-:W-:-:S07]  /*3f90*/  MOV R41, R122 ;  /* 0x0000007a00297202 */ /* 0x000fce0000000f00 */
.L_x_13166:
[----:B------:R-:W-:Y:S05]  /*3fa0*/  BSYNC B1 ;  /* 0x0000000000017941 */ /* 0x000fea0003800000 */
.L_x_13164:
        /* <DEDUP_REMOVED lines=16> */
.L_x_13170:
[----:B------:R-:W-:Y:S05]  /*40b0*/  BSYNC B2 ;  /* 0x0000000000027941 */ /* 0x000fea0003800000 */
.L_x_13169:
        /* <DEDUP_REMOVED lines=44> */
.L_x_13168:
[----:B------:R-:W-:Y:S05]  /*4380*/  BSYNC B1 ;  /* 0x0000000000017941 */ /* 0x000fea0003800000 */
.L_x_13167:
        /* <DEDUP_REMOVED lines=9> */
.L_x_13163:
        /* <DEDUP_REMOVED lines=12> */
.L_x_13172:
[----:B------:R-:W-:-:S07]  /*44e0*/  IMAD.MOV.U32 R41, RZ, RZ, R122 ;  /* 0x000000ffff297224 */ /* 0x000fce00078e007a */
.L_x_13173:
[----:B------:R-:W-:Y:S05]  /*44f0*/  BSYNC B1 ;  /* 0x0000000000017941 */ /* 0x000fea0003800000 */
.L_x_13171:
        /* <DEDUP_REMOVED lines=16> */
.L_x_13177:
[----:B------:R-:W-:Y:S05]  /*4600*/  BSYNC B2 ;  /* 0x0000000000027941 */ /* 0x000fea0003800000 */
.L_x_13176:
        /* <DEDUP_REMOVED lines=44> */
.L_x_13175:
[----:B------:R-:W-:Y:S05]  /*48d0*/  BSYNC B1 ;  /* 0x0000000000017941 */ /* 0x000fea0003800000 */
.L_x_13174:
        /* <DEDUP_REMOVED lines=12> */
.L_x_13178:
        /* <DEDUP_REMOVED lines=12> */
.L_x_13181:
[----:B------:R-:W-:-:S07]  /*4a60*/  MOV R30, R122 ;  /* 0x0000007a001e7202 */ /* 0x000fce0000000f00 */
.L_x_13182:
[----:B------:R-:W-:Y:S05]  /*4a70*/  BSYNC B1 ;  /* 0x0000000000017941 */ /* 0x000fea0003800000 */
.L_x_13180:
        /* <DEDUP_REMOVED lines=16> */
.L_x_13186:
[----:B------:R-:W-:Y:S05]  /*4b80*/  BSYNC B2 ;  /* 0x0000000000027941 */ /* 0x000fea0003800000 */
.L_x_13185:
        /* <DEDUP_REMOVED lines=44> */
.L_x_13184:
[----:B------:R-:W-:Y:S05]  /*4e50*/  BSYNC B1 ;  /* 0x0000000000017941 */ /* 0x000fea0003800000 */
.L_x_13183:
        /* <DEDUP_REMOVED lines=9> */
.L_x_13179:
        /* <DEDUP_REMOVED lines=12> */
.L_x_13188:
[----:B------:R-:W-:-:S07]  /*4fb0*/  IMAD.MOV.U32 R30, RZ, RZ, R122 ;  /* 0x000000ffff1e7224 */ /* 0x000fce00078e007a */
.L_x_13189:
[----:B------:R-:W-:Y:S05]  /*4fc0*/  BSYNC B1 ;  /* 0x0000000000017941 */ /* 0x000fea0003800000 */
.L_x_13187:
        /* <DEDUP_REMOVED lines=16> */
.L_x_13193:
[----:B------:R-:W-:Y:S05]  /*50d0*/  BSYNC B2 ;  /* 0x0000000000027941 */ /* 0x000fea0003800000 */
.L_x_13192:
        /* <DEDUP_REMOVED lines=44> */
.L_x_13191:
[----:B------:R-:W-:Y:S05]  /*53a0*/  BSYNC B1 ;  /* 0x0000000000017941 */ /* 0x000fea0003800000 */
.L_x_13190:
        /* <DEDUP_REMOVED lines=12> */
.L_x_13194:
        /* <DEDUP_REMOVED lines=12> */
.L_x_13197:
[----:B------:R-:W-:-:S07]  /*5530*/  MOV R30, R122 ;  /* 0x0000007a001e7202 */ /* 0x000fce0000000f00 */
.L_x_13198:
[----:B------:R-:W-:Y:S05]  /*5540*/  BSYNC B1 ;  /* 0x0000000000017941 */ /* 0x000fea0003800000 */
.L_x_13196:
        /* <DEDUP_REMOVED lines=16> */
.L_x_13202:
[----:B------:R-:W-:Y:S05]  /*5650*/  BSYNC B2 ;  /* 0x0000000000027941 */ /* 0x000fea0003800000 */
.L_x_13201:
        /* <DEDUP_REMOVED lines=44> */
.L_x_13200:
[----:B------:R-:W-:Y:S05]  /*5920*/  BSYNC B1 ;  /* 0x0000000000017941 */ /* 0x000fea0003800000 */
.L_x_13199:
        /* <DEDUP_REMOVED lines=9> */
.L_x_13195:
        /* <DEDUP_REMOVED lines=12> */
.L_x_13204:
[----:B------:R-:W-:-:S07]  /*5a80*/  IMAD.MOV.U32 R30, RZ, RZ, R122 ;  /* 0x000000ffff1e7224 */ /* 0x000fce00078e007a */
.L_x_13205:
[----:B------:R-:W-:Y:S05]  /*5a90*/  BSYNC B1 ;  /* 0x0000000000017941 */ /* 0x000fea0003800000 */
.L_x_13203:
        /* <DEDUP_REMOVED lines=16> */
.L_x_13209:
[----:B------:R-:W-:Y:S05]  /*5ba0*/  BSYNC B2 ;  /* 0x0000000000027941 */ /* 0x000fea0003800000 */
.L_x_13208:
        /* <DEDUP_REMOVED lines=44> */
.L_x_13207:
[----:B------:R-:W-:Y:S05]  /*5e70*/  BSYNC B1 ;  /* 0x0000000000017941 */ /* 0x000fea0003800000 */
.L_x_13206:
        /* <DEDUP_REMOVED lines=12> */
.L_x_13210:
        /* <DEDUP_REMOVED lines=12> */
.L_x_13213:
[----:B------:R-:W-:-:S07]  /*6000*/  MOV R36, R122 ;  /* 0x0000007a00247202 */ /* 0x000fce0000000f00 */
.L_x_13214:
[----:B------:R-:W-:Y:S05]  /*6010*/  BSYNC B1 ;  /* 0x0000000000017941 */ /* 0x000fea0003800000 */
.L_x_13212:
        /* <DEDUP_REMOVED lines=18> */
.L_x_13218:
[----:B------:R-:W-:Y:S05]  /*6140*/  BSYNC B2 ;  /* 0x0000000000027941 */ /* 0x000fea0003800000 */
.L_x_13217:
        /* <DEDUP_REMOVED lines=44> */
.L_x_13216:
[----:B------:R-:W-:Y:S05]  /*6410*/  BSYNC B1 ;  /* 0x0000000000017941 */ /* 0x000fea0003800000 */
.L_x_13215:
        /* <DEDUP_REMOVED lines=9> */
.L_x_13211:
[----:B------:R-:W0:Y:S01]  /*64b0*/  LDC.64 R130, c[0x0][0x238] ;  /* 0x00008e00ff827b82 */ /* 0x000e220000000a00 */
[----:B------:R-:W-:Y:S01]  /*64c0*/  SEL R36, RZ, 0x100, P3 ;  /* 0x00000100ff247807 */ /* 0x000fe20001800000 */
[----:B------:R-:W-:Y:S01]  /*64d0*/  VIADD R141, R139, 0x20 ;  /* 0x000000208b8d7836 */ /* 0x000fe20000000000 */
[----:B------:R-:W-:Y:S01]  /*64e0*/  SEL R28, RZ, 0x1000000, P5 ;  /* 0x01000000ff1c7807 */ /* 0x000fe20002800000 */
[----:B------:R-:W-:Y:S01]  /*64f0*/  @UP0 ULDC.64 UR18, c[0x0][0x228] ;  /* 0x00008a0000120ab9 */ /* 0x000fe20000000a00 */
[----:B------:R-:W-:Y:S02]  /*6500*/  SEL R29, RZ, 0x10000, P4 ;  /* 0x00010000ff1d7807 */ /* 0x000fe40002000000 */
[----:B------:R-:W-:Y:S01]  /*6510*/  ISETP.NE.AND P3, PT, R85, RZ, PT ;  /* 0x000000ff5500720c */ /* 0x000fe20003f65270 */
[----:B------:R-:W1:Y:S01]  /*6520*/  LDC.64 R128, c[0x0][0x240] ;  /* 0x00009000ff807b82 */ /* 0x000e620000000a00 */
[----:B------:R-:W-:Y:S02]  /*6530*/  ISETP.NE.AND P5, PT, R84, RZ, PT ;  /* 0x000000ff5400720c */ /* 0x000fe40003fa5270 */
[----:B------:R-:W-:-:S02]  /*6540*/  ISETP.NE.AND P4, PT, R39, RZ, PT ;  /* 0x000000ff2700720c */ /* 0x000fc40003f85270 */
[----:B------:R-:W-:Y:S02]  /*6550*/  LOP3.LUT R36, R36, R28, R29, 0xfe, !PT ;  /* 0x0000001c24247212 */ /* 0x000fe400078efe1d */
[----:B------:R-:W-:Y:S01]  /*6560*/  SEL R34, RZ, 0x1, P3 ;  /* 0x00000001ff227807 */ /* 0x000fe20001800000 */
[----:B------:R-:W2:Y:S01]  /*6570*/  @P0 LDC.64 R32, c[0x0][0x230] ;  /* 0x00008c00ff200b82 */ /* 0x000ea20000000a00 */
[----:B------:R-:W-:Y:S02]  /*6580*/  SEL R30, RZ, 0x1, P4 ;  /* 0x00000001ff1e7807 */ /* 0x000fe40002000000 */
[----:B------:R-:W-:Y:S01]  /*6590*/  SEL R28, RZ, 0x1, P5 ;  /* 0x00000001ff1c7807 */ /* 0x000fe20002800000 */
[----:B------:R-:W-:Y:S01]  /*65a0*/  IMAD.WIDE.U32 R34, R34, 0x1000000, RZ ;  /* 0x0100000022227825 */ /* 0x000fe200078e00ff */
[----:B------:R-:W-:Y:S02]  /*65b0*/  SEL R37, RZ, 0x1, P2 ;  /* 0x00000001ff257807 */ /* 0x000fe40001000000 */
[----:B------:R-:W-:Y:S01]  /*65c0*/  ISETP.NE.AND P6, PT, R38, RZ, PT ;  /* 0x000000ff2600720c */ /* 0x000fe20003fc5270 */
[----:B------:R-:W-:Y:S01]  /*65d0*/  IMAD.WIDE.U32 R30, R30, 0x10000, RZ ;  /* 0x000100001e1e7825 */ /* 0x000fe200078e00ff */
[----:B------:R-:W-:-:S02]  /*65e0*/  LOP3.LUT R37, R35, R36, R37, 0xfe, !PT ;  /* 0x0000002423257212 */ /* 0x000fc400078efe25 */
[----:B------:R-:W-:Y:S01]  /*65f0*/  SEL R35, RZ, 0x1, P6 ;  /* 0x00000001ff237807 */ /* 0x000fe20003000000 */
[----:B------:R-:W-:Y:S01]  /*6600*/  IMAD.WIDE.U32 R28, R28, 0x100, RZ ;  /* 0x000001001c1c7825 */ /* 0x000fe200078e00ff */
[----:B------:R-:W-:Y:S02]  /*6610*/  PLOP3.LUT P3, PT, PT, PT, UP0, 0x80, 0x0 ;  /* 0x000000000000781c */ /* 0x000fe40003f6f008 */
[----:B------:R-:W-:Y:S01]  /*6620*/  PLOP3.LUT P2, PT, PT, PT, UP0, 0x40, 0x0 ;  /* 0x000000000000781c */ /* 0x000fe20003f4e808 */
[----:B0-----:R-:W-:Y:S01]  /*6630*/  IMAD.WIDE.U32 R38, R139, 0x20, R130 ;  /* 0x000000208b267825 */ /* 0x001fe200078e0082 */
[----:B------:R-:W-:Y:S02]  /*6640*/  LOP3.LUT R34, R28, R34, R30, 0xfe, !PT ;  /* 0x000000221c227212 */ /* 0x000fe400078efe1e */
[----:B------:R-:W-:Y:S01]  /*6650*/  LOP3.LUT R29, R29, R37, R31, 0xfe, !PT ;  /* 0x000000251d1d7212 */ /* 0x000fe200078efe1f */
[----:B-1----:R-:W-:Y:S01]  /*6660*/  IMAD.WIDE.U32 R36, R139, 0x8, R128 ;  /* 0x000000088b247825 */ /* 0x002fe200078e0080 */
[----:B------:R-:W-:Y:S01]  /*6670*/  LOP3.LUT R28, R34, R35, RZ, 0xfc, !PT ;  /* 0x00000023221c7212 */ /* 0x000fe200078efcff */
[----:B------:R0:W-:Y:S01]  /*6680*/  STG.E.128 desc[UR4][R38.64], R44 ;  /* 0x0000002c26007986 */ /* 0x0001e2000c101d04 */
[----:B------:R-:W-:Y:S01]  /*6690*/  MOV R34, 0x10 ;  /* 0x0000001000227802 */ /* 0x000fe20000000f00 */
[C---:B------:R-:W-:Y:S01]  /*66a0*/  IMAD.WIDE.U32 R30, R141.reuse, 0x10, R136 ;  /* 0x000000108d1e7825 */ /* 0x040fe200078e0088 */
[----:B------:R-:W-:Y:S01]  /*66b0*/  PLOP3.LUT P4, PT, PT, PT, UP0, 0x80, 0x0 ;  /* 0x000000000000781c */ /* 0x000fe20003f8f008 */
[----:B------:R0:W-:Y:S02]  /*66c0*/  STG.E.128 desc[UR4][R38.64+0x10], R40 ;  /* 0x0000102826007986 */ /* 0x0001e4000c101d04 */
[----:B------:R-:W-:-:S02]  /*66d0*/  @P3 IMAD.WIDE.U32 R34, R141, R34, UR18 ;  /* 0x000000128d223e25 */ /* 0x000fc4000f8e0022 */
[----:B------:R0:W-:Y:S02]  /*66e0*/  STG.E.64 desc[UR4][R36.64], R28 ;  /* 0x0000001c24007986 */ /* 0x0001e4000c101b04 */
[----:B--2---:R-:W-:Y:S01]  /*66f0*/  @P0 IMAD.WIDE.U32 R32, R141, 0x20, R32 ;  /* 0x000000208d200825 */ /* 0x004fe200078e0020 */
[----:B------:R-:W-:Y:S06]  /*6700*/  @P2 BRA `(.L_x_13219) ;  /* 0x0000000000502947 */ /* 0x000fec0003800000 */
        /* <DEDUP_REMOVED lines=20> */
.L_x_13219:
[----:B------:R2:W5:Y:S04]  /*6850*/  @P4 LDG.E.128 R56, desc[UR4][R34.64] ;  /* 0x0000000422384981 */ /* 0x000568000c1e1d00 */
[----:B------:R2:W5:Y:S04]  /*6860*/  @P0 LDG.E.128 R52, desc[UR4][R32.64] ;  /* 0x0000000420340981 */ /* 0x000568000c1e1d00 */
[----:B------:R2:W5:Y:S04]  /*6870*/  @P0 LDG.E.128 R48, desc[UR4][R32.64+0x10] ;  /* 0x0000100420300981 */ /* 0x000568000c1e1d00 */
[----:B01----:R-:W5:Y:S01]  /*6880*/  LDG.E.128 R28, desc[UR4][R30.64] ;  /* 0x000000041e1c7981 */ /* 0x003f62000c1e1d00 */
        /* <DEDUP_REMOVED lines=12> */
.L_x_13221:
[----:B------:R-:W-:-:S07]  /*6950*/  MOV R84, R122 ;  /* 0x0000007a00547202 */ /* 0x000fce0000000f00 */
.L_x_13222:
[----:B------:R-:W-:Y:S05]  /*6960*/  BSYNC B1 ;  /* 0x0000000000017941 */ /* 0x000fea0003800000 */
.L_x_13220:
        /* <DEDUP_REMOVED lines=16> */
.L_x_13226:
[----:B------:R-:W-:Y:S05]  /*6a70*/  BSYNC B2 ;  /* 0x0000000000027941 */ /* 0x000fea0003800000 */
.L_x_13225:
        /* <DEDUP_REMOVED lines=44> */
.L_x_13224:
[----:B------:R-:W-:Y:S05]  /*6d40*/  BSYNC B1 ;  /* 0x0000000000017941 */ /* 0x000fea0003800000 */
.L_x_13223:
        /* <DEDUP_REMOVED lines=13> */
.L_x_13227:
        /* <DEDUP_REMOVED lines=12> */
.L_x_13230:
[----:B------:R-:W-:-:S07]  /*6ee0*/  IMAD.MOV.U32 R37, RZ, RZ, R122 ;  /* 0x000000ffff257224 */ /* 0x000fce00078e007a */
.L_x_13231:
[----:B------:R-:W-:Y:S05]  /*6ef0*/  BSYNC B1 ;  /* 0x0000000000017941 */ /* 0x000fea0003800000 */
.L_x_13229:
        /* <DEDUP_REMOVED lines=16> */
.L_x_13235:
[----:B------:R-:W-:Y:S05]  /*7000*/  BSYNC B2 ;  /* 0x0000000000027941 */ /* 0x000fea0003800000 */
.L_x_13234:
        /* <DEDUP_REMOVED lines=44> */
.L_x_13233:
[----:B------:R-:W-:Y:S05]  /*72d0*/  BSYNC B1 ;  /* 0x0000000000017941 */ /* 0x000fea0003800000 */
.L_x_13232:
        /* <DEDUP_REMOVED lines=9> */
.L_x_13228:
        /* <DEDUP_REMOVED lines=12> */
.L_x_13237:
[----:B------:R-:W-:-:S07]  /*7430*/  MOV R37, R122 ;  /* 0x0000007a00257202 */ /* 0x000fce0000000f00 */
.L_x_13238:
[----:B------:R-:W-:Y:S05]  /*7440*/  BSYNC B1 ;  /* 0x0000000000017941 */ /* 0x000fea0003800000 */
.L_x_13236:
        /* <DEDUP_REMOVED lines=16> */
.L_x_13242:
[----:B------:R-:W-:Y:S05]  /*7550*/  BSYNC B2 ;  /* 0x0000000000027941 */ /* 0x000fea0003800000 */
.L_x_13241:
        /* <DEDUP_REMOVED lines=44> */
.L_x_13240:
[----:B------:R-:W-:Y:S05]  /*7820*/  BSYNC B1 ;  /* 0x0000000000017941 */ /* 0x000fea0003800000 */
.L_x_13239:
        /* <DEDUP_REMOVED lines=13> */
.L_x_13243:
        /* <DEDUP_REMOVED lines=12> */
.L_x_13246:
[----:B------:R-:W-:-:S07]  /*79c0*/  IMAD.MOV.U32 R28, RZ, RZ, R122 ;  /* 0x000000ffff1c7224 */ /* 0x000fce00078e007a */
.L_x_13247:
[----:B------:R-:W-:Y:S05]  /*79d0*/  BSYNC B1 ;  /* 0x0000000000017941 */ /* 0x000fea0003800000 */
.L_x_13245:
        /* <DEDUP_REMOVED lines=16> */
.L_x_13251:
[----:B------:R-:W-:Y:S05]  /*7ae0*/  BSYNC B2 ;  /* 0x0000000000027941 */ /* 0x000fea0003800000 */
.L_x_13250:
        /* <DEDUP_REMOVED lines=44> */
.L_x_13249:
[----:B------:R-:W-:Y:S05]  /*7db0*/  BSYNC B1 ;  /* 0x0000000000017941 */ /* 0x000fea0003800000 */
.L_x_13248:
        /* <DEDUP_REMOVED lines=9> */
.L_x_13244:
        /* <DEDUP_REMOVED lines=12> */
.L_x_13253:
[----:B------:R-:W-:-:S07]  /*7f10*/  MOV R28, R122 ;  /* 0x0000007a001c7202 */ /* 0x000fce0000000f00 */
.L_x_13254:
[----:B------:R-:W-:Y:S05]  /*7f20*/  BSYNC B1 ;  /* 0x0000000000017941 */ /* 0x000fea0003800000 */
.L_x_13252:
        /* <DEDUP_REMOVED lines=16> */
.L_x_13258:
[----:B------:R-:W-:Y:S05]  /*8030*/  BSYNC B2 ;  /* 0x0000000000027941 */ /* 0x000fea0003800000 */
.L_x_13257:
        /* <DEDUP_REMOVED lines=44> */
.L_x_13256:
[----:B------:R-:W-:Y:S05]  /*8300*/  BSYNC B1 ;  /* 0x0000000000017941 */ /* 0x000fea0003800000 */
.L_x_13255:
        /* <DEDUP_REMOVED lines=13> */
.L_x_13259:
        /* <DEDUP_REMOVED lines=12> */
.L_x_13262:
[----:B------:R-:W-:-:S07]  /*84a0*/  IMAD.MOV.U32 R28, RZ, RZ, R122 ;  /* 0x000000ffff1c7224 */ /* 0x000fce00078e007a */
.L_x_13263:
[----:B------:R-:W-:Y:S05]  /*84b0*/  BSYNC B1 ;  /* 0x0000000000017941 */ /* 0x000fea0003800000 */
.L_x_13261:
        /* <DEDUP_REMOVED lines=16> */
.L_x_13267:
[----:B------:R-:W-:Y:S05]  /*85c0*/  BSYNC B2 ;  /* 0x0000000000027941 */ /* 0x000fea0003800000 */
.L_x_13266:
        /* <DEDUP_REMOVED lines=44> */
.L_x_13265:
[----:B------:R-:W-:Y:S05]  /*8890*/  BSYNC B1 ;  /* 0x0000000000017941 */ /* 0x000fea0003800000 */
.L_x_13264:
        /* <DEDUP_REMOVED lines=9> */
.L_x_13260:
        /* <DEDUP_REMOVED lines=12> */
.L_x_13269:
[----:B------:R-:W-:-:S07]  /*89f0*/  MOV R28, R122 ;  /* 0x0000007a001c7202 */ /* 0x000fce0000000f00 */
.L_x_13270:
[----:B------:R-:W-:Y:S05]  /*8a00*/  BSYNC B1 ;  /* 0x0000000000017941 */ /* 0x000fea0003800000 */
.L_x_13268:
        /* <DEDUP_REMOVED lines=16> */
.L_x_13274:
[----:B------:R-:W-:Y:S05]  /*8b10*/  BSYNC B2 ;  /* 0x0000000000027941 */ /* 0x000fea0003800000 */
.L_x_13273:
        /* <DEDUP_REMOVED lines=44> */
.L_x_13272:
[----:B------:R-:W-:Y:S05]  /*8de0*/  BSYNC B1 ;  /* 0x0000000000017941 */ /* 0x000fea0003800000 */
.L_x_13271:
        /* <DEDUP_REMOVED lines=13> */
.L_x_13275:
        /* <DEDUP_REMOVED lines=12> */
.L_x_13278:
[----:B------:R-:W-:-:S07]  /*8f80*/  IMAD.MOV.U32 R86, RZ, RZ, R122 ;  /* 0x000000ffff567224 */ /* 0x000fce00078e007a */
.L_x_13279:
[----:B------:R-:W-:Y:S05]  /*8f90*/  BSYNC B1 ;  /* 0x0000000000017941 */ /* 0x000fea0003800000 */
.L_x_13277:
        /* <DEDUP_REMOVED lines=16> */
.L_x_13283:
[----:B------:R-:W-:Y:S05]  /*90a0*/  BSYNC B2 ;  /* 0x0000000000027941 */ /* 0x000fea0003800000 */
.L_x_13282:
        /* <DEDUP_REMOVED lines=44> */
.L_x_13281:
[----:B------:R-:W-:Y:S05]  /*9370*/  BSYNC B1 ;  /* 0x0000000000017941 */ /* 0x000fea0003800000 */
.L_x_13280:
        /* <DEDUP_REMOVED lines=9> */
.L_x_13276:
        /* <DEDUP_REMOVED lines=12> */
.L_x_13285:
[----:B------:R-:W-:-:S07]  /*94d0*/  MOV R86, R122 ;  /* 0x0000007a00567202 */ /* 0x000fce0000000f00 */
.L_x_13286:
[----:B------:R-:W-:Y:S05]  /*94e0*/  BSYNC B1 ;  /* 0x0000000000017941 */ /* 0x000fea0003800000 */
.L_x_13284:
        /* <DEDUP_REMOVED lines=16> */
.L_x_13290:
[----:B------:R-:W-:Y:S05]  /*95f0*/  BSYNC B2 ;  /* 0x0000000000027941 */ /* 0x000fea0003800000 */
.L_x_13289:
        /* <DEDUP_REMOVED lines=44> */
.L_x_13288:
[----:B------:R-:W-:Y:S05]  /*98c0*/  BSYNC B1 ;  /* 0x0000000000017941 */ /* 0x000fea0003800000 */
.L_x_13287:
        /* <DEDUP_REMOVED lines=12> */
.L_x_13291:
        /* <DEDUP_REMOVED lines=12> */
.L_x_13294:
[----:B------:R-:W-:-:S07]  /*9a50*/  IMAD.MOV.U32 R33, RZ, RZ, R122 ;  /* 0x000000ffff217224 */ /* 0x000fce00078e007a */
.L_x_13295:
[----:B------:R-:W-:Y:S05]  /*9a60*/  BSYNC B1 ;  /* 0x0000000000017941 */ /* 0x000fea0003800000 */
.L_x_13293:
        /* <DEDUP_REMOVED lines=16> */
.L_x_13299:
[----:B------:R-:W-:Y:S05]  /*9b70*/  BSYNC B2 ;  /* 0x0000000000027941 */ /* 0x000fea0003800000 */
.L_x_13298:
        /* <DEDUP_REMOVED lines=44> */
.L_x_13297:
[----:B------:R-:W-:Y:S05]  /*9e40*/  BSYNC B1 ;  /* 0x0000000000017941 */ /* 0x000fea0003800000 */
.L_x_13296:
        /* <DEDUP_REMOVED lines=9> */
.L_x_13292:
        /* <DEDUP_REMOVED lines=12> */
.L_x_13301:
[----:B------:R-:W-:-:S07]  /*9fa0*/  MOV R33, R122 ;  /* 0x0000007a00217202 */ /* 0x000fce0000000f00 */
.L_x_13302:
[----:B------:R-:W-:Y:S05]  /*9fb0*/  BSYNC B1 ;  /* 0x0000000000017941 */ /* 0x000fea0003800000 */
.L_x_13300:
        /* <DEDUP_REMOVED lines=16> */
.L_x_13306:
[----:B------:R-:W-:Y:S05]  /*a0c0*/  BSYNC B2 ;  /* 0x0000000000027941 */ /* 0x000fea0003800000 */
.L_x_13305:
        /* <DEDUP_REMOVED lines=44> */
.L_x_13304:
[----:B------:R-:W-:Y:S05]  /*a390*/  BSYNC B1 ;  /* 0x0000000000017941 */ /* 0x000fea0003800000 */
.L_x_13303:
        /* <DEDUP_REMOVED lines=12> */
.L_x_13307:
        /* <DEDUP_REMOVED lines=12> */
.L_x_13310:
[----:B------:R-:W-:-:S07]  /*a520*/  IMAD.MOV.U32 R30, RZ, RZ, R122 ;  /* 0x000000ffff1e7224 */ /* 0x000fce00078e007a */
.L_x_13311:
[----:B------:R-:W-:Y:S05]  /*a530*/  BSYNC B1 ;  /* 0x0000000000017941 */ /* 0x000fea0003800000 */
.L_x_13309:
        /* <DEDUP_REMOVED lines=16> */
.L_x_13315:
[----:B------:R-:W-:Y:S05]  /*a640*/  BSYNC B2 ;  /* 0x0000000000027941 */ /* 0x000fea0003800000 */
.L_x_13314:
        /* <DEDUP_REMOVED lines=44> */
.L_x_13313:
[----:B------:R-:W-:Y:S05]  /*a910*/  BSYNC B1 ;  /* 0x0000000000017941 */ /* 0x000fea0003800000 */
.L_x_13312:
        /* <DEDUP_REMOVED lines=9> */
.L_x_13308:
        /* <DEDUP_REMOVED lines=12> */
.L_x_13317:
[----:B------:R-:W-:-:S07]  /*aa70*/  MOV R30, R122 ;  /* 0x0000007a001e7202 */ /* 0x000fce0000000f00 */
.L_x_13318:
[----:B------:R-:W-:Y:S05]  /*aa80*/  BSYNC B1 ;  /* 0x0000000000017941 */ /* 0x000fea0003800000 */
.L_x_13316:
        /* <DEDUP_REMOVED lines=16> */
.L_x_13322:
[----:B------:R-:W-:Y:S05]  /*ab90*/  BSYNC B2 ;  /* 0x0000000000027941 */ /* 0x000fea0003800000 */
.L_x_13321:
        /* <DEDUP_REMOVED lines=44> */
.L_x_13320:
[----:B------:R-:W-:Y:S05]  /*ae60*/  BSYNC B1 ;  /* 0x0000000000017941 */ /* 0x000fea0003800000 */
.L_x_13319:
        /* <DEDUP_REMOVED lines=12> */
.L_x_13323:
        /* <DEDUP_REMOVED lines=12> */
.L_x_13326:
[----:B------:R-:W-:-:S07]  /*aff0*/  IMAD.MOV.U32 R30, RZ, RZ, R122 ;  /* 0x000000ffff1e7224 */ /* 0x000fce00078e007a */
.L_x_13327:
[----:B------:R-:W-:Y:S05]  /*b000*/  BSYNC B1 ;  /* 0x0000000000017941 */ /* 0x000fea0003800000 */
.L_x_13325:
        /* <DEDUP_REMOVED lines=16> */
.L_x_13331:
[----:B------:R-:W-:Y:S05]  /*b110*/  BSYNC B2 ;  /* 0x0000000000027941 */ /* 0x000fea0003800000 */
.L_x_13330:
        /* <DEDUP_REMOVED lines=44> */
.L_x_13329:
[----:B------:R-:W-:Y:S05]  /*b3e0*/  BSYNC B1 ;  /* 0x0000000000017941 */ /* 0x000fea0003800000 */
.L_x_13328:
        /* <DEDUP_REMOVED lines=9> */
.L_x_13324:
        /* <DEDUP_REMOVED lines=12> */
.L_x_13333:
[----:B------:R-:W-:-:S07]  /*b540*/  MOV R30, R122 ;  /* 0x0000007a001e7202 */ /* 0x000fce0000000f00 */
.L_x_13334:
[----:B------:R-:W-:Y:S05]  /*b550*/  BSYNC B1 ;  /* 0x0000000000017941 */ /* 0x000fea0003800000 */
.L_x_13332:
        /* <DEDUP_REMOVED lines=16> */
.L_x_13338:
[----:B------:R-:W-:Y:S05]  /*b660*/  BSYNC B2 ;  /* 0x0000000000027941 */ /* 0x000fea0003800000 */
.L_x_13337:
        /* <DEDUP_REMOVED lines=44> */
.L_x_13336:
[----:B------:R-:W-:Y:S05]  /*b930*/  BSYNC B1 ;  /* 0x0000000000017941 */ /* 0x000fea0003800000 */
.L_x_13335:
        /* <DEDUP_REMOVED lines=12> */
.L_x_13339:
        /* <DEDUP_REMOVED lines=12> */
.L_x_13342:
[----:B------:R-:W-:-:S07]  /*bac0*/  IMAD.MOV.U32 R110, RZ, RZ, R122 ;  /* 0x000000ffff6e7224 */ /* 0x000fce00078e007a */
.L_x_13343:
[----:B------:R-:W-:Y:S05]  /*bad0*/  BSYNC B1 ;  /* 0x0000000000017941 */ /* 0x000fea0003800000 */
.L_x_13341:
        /* <DEDUP_REMOVED lines=18> */
.L_x_13347:
[----:B------:R-:W-:Y:S05]  /*bc00*/  BSYNC B2 ;  /* 0x0000000000027941 */ /* 0x000fea0003800000 */
.L_x_13346:
        /* <DEDUP_REMOVED lines=44> */
.L_x_13345:
[----:B------:R-:W-:Y:S05]  /*bed0*/  BSYNC B1 ;  /* 0x0000000000017941 */ /* 0x000fea0003800000 */
.L_x_13344:
        /* <DEDUP_REMOVED lines=9> */
.L_x_13340:
[----:B------:R-:W-:Y:S01]  /*bf70*/  SEL R28, RZ, 0x100, P3 ;  /* 0x00000100ff1c7807 */ /* 0x000fe20001800000 */
[----:B------:R-:W-:Y:S01]  /*bf80*/  IMAD.WIDE.U32 R86, R141, 0x20, R130 ;  /* 0x000000208d567825 */ /* 0x000fe200078e0082 */
[----:B------:R-:W-:Y:S01]  /*bf90*/  SEL R31, RZ, 0x1000000, P5 ;  /* 0x01000000ff1f7807 */ /* 0x000fe20002800000 */
[----:B------:R-:W-:Y:S01]  /*bfa0*/  @UP0 ULDC.64 UR18, c[0x0][0x228] ;  /* 0x00008a0000120ab9 */ /* 0x000fe20000000a00 */
[----:B------:R-:W-:Y:S02]  /*bfb0*/  SEL R29, RZ, 0x10000, P4 ;  /* 0x00010000ff1d7807 */ /* 0x000fe40002000000 */
[----:B------:R-:W-:Y:S01]  /*bfc0*/  ISETP.NE.AND P3, PT, R134, RZ, PT ;  /* 0x000000ff8600720c */ /* 0x000fe20003f65270 */
[----:B------:R0:W-:Y:S01]  /*bfd0*/  STG.E.128 desc[UR4][R86.64], R36 ;  /* 0x0000002456007986 */ /* 0x0001e2000c101d04 */
[----:B------:R-:W-:Y:S02]  /*bfe0*/  ISETP.NE.AND P5, PT, R133, RZ, PT ;  /* 0x000000ff8500720c */ /* 0x000fe40003fa5270 */
[----:B------:R-:W-:Y:S01]  /*bff0*/  ISETP.NE.AND P4, PT, R132, RZ, PT ;  /* 0x000000ff8400720c */ /* 0x000fe20003f85270 */
[----:B------:R0:W-:Y:S01]  /*c000*/  STG.E.128 desc[UR4][R86.64+0x10], R32 ;  /* 0x0000102056007986 */ /* 0x0001e2000c101d04 */
[----:B------:R-:W-:Y:S01]  /*c010*/  SEL R84, RZ, 0x1, P3 ;  /* 0x00000001ff547807 */ /* 0x000fe20001800000 */
[----:B------:R-:W1:Y:S01]  /*c020*/  @P0 LDC.64 R132, c[0x0][0x230] ;  /* 0x00008c00ff840b82 */ /* 0x000e620000000a00 */
[----:B------:R-:W-:-:S02]  /*c030*/  LOP3.LUT R134, R28, R31, R29, 0xfe, !PT ;  /* 0x0000001f1c867212 */ /* 0x000fc400078efe1d */
[----:B------:R-:W-:Y:S01]  /*c040*/  SEL R30, RZ, 0x1, P4 ;  /* 0x00000001ff1e7807 */ /* 0x000fe20002000000 */
[----:B------:R-:W-:Y:S01]  /*c050*/  IMAD.WIDE.U32 R84, R84, 0x1000000, RZ ;  /* 0x0100000054547825 */ /* 0x000fe200078e00ff */
[----:B------:R-:W-:Y:S02]  /*c060*/  SEL R28, RZ, 0x1, P5 ;  /* 0x00000001ff1c7807 */ /* 0x000fe40002800000 */
[----:B------:R-:W-:Y:S01]  /*c070*/  ISETP.NE.AND P6, PT, R127, RZ, PT ;  /* 0x000000ff7f00720c */ /* 0x000fe20003fc5270 */
[----:B------:R-:W-:Y:S01]  /*c080*/  IMAD.WIDE.U32 R30, R30, 0x10000, RZ ;  /* 0x000100001e1e7825 */ /* 0x000fe200078e00ff */
[----:B------:R-:W-:Y:S02]  /*c090*/  SEL R127, RZ, 0x1, P2 ;  /* 0x00000001ff7f7807 */ /* 0x000fe40001000000 */
[----:B------:R-:W-:Y:S01]  /*c0a0*/  PLOP3.LUT P3, PT, PT, PT, UP0, 0x80, 0x0 ;  /* 0x000000000000781c */ /* 0x000fe20003f6f008 */
[----:B------:R-:W-:Y:S01]  /*c0b0*/  IMAD.WIDE.U32 R28, R28, 0x100, RZ ;  /* 0x000001001c1c7825 */ /* 0x000fe200078e00ff */
[----:B------:R-:W-:-:S02]  /*c0c0*/  LOP3.LUT R127, R85, R134, R127, 0xfe, !PT ;  /* 0x00000086557f7212 */ /* 0x000fc400078efe7f */
[----:B------:R-:W-:Y:S01]  /*c0d0*/  SEL R85, RZ, 0x1, P6 ;  /* 0x00000001ff557807 */ /* 0x000fe20003000000 */
[----:B------:R-:W-:Y:S01]  /*c0e0*/  IMAD.MOV.U32 R134, RZ, RZ, 0x10 ;  /* 0x00000010ff867424 */ /* 0x000fe200078e00ff */
[----:B------:R-:W-:Y:S02]  /*c0f0*/  LOP3.LUT R84, R28, R84, R30, 0xfe, !PT ;  /* 0x000000541c547212 */ /* 0x000fe400078efe1e */
[----:B------:R-:W-:Y:S01]  /*c100*/  LOP3.LUT R29, R29, R127, R31, 0xfe, !PT ;  /* 0x0000007f1d1d7212 */ /* 0x000fe200078efe1f */
[----:B------:R-:W-:Y:S01]  /*c110*/  IMAD.WIDE.U32 R30, R141, 0x8, R128 ;  /* 0x000000088d1e7825 */ /* 0x000fe200078e0080 */
[----:B------:R-:W-:Y:S02]  /*c120*/  LOP3.LUT R28, R84, R85, RZ, 0xfc, !PT ;  /* 0x00000055541c7212 */ /* 0x000fe400078efcff */
[----:B------:R-:W-:Y:S02]  /*c130*/  PLOP3.LUT P2, PT, PT, PT, UP0, 0x40, 0x0 ;  /* 0x000000000000781c */ /* 0x000fe40003f4e808 */
[----:B------:R-:W-:Y:S01]  /*c140*/  IADD3 R127, R139, 0x40, RZ ;  /* 0x000000408b7f7810 */ /* 0x000fe20007ffe0ff */
[----:B------:R0:W-:Y:S01]  /*c150*/  STG.E.64 desc[UR4][R30.64], R28 ;  /* 0x0000001c1e007986 */ /* 0x0001e2000c101b04 */
[----:B------:R-:W-:-:S03]  /*c160*/  PLOP3.LUT P4, PT, PT, PT, UP0, 0x80, 0x0 ;  /* 0x000000000000781c */ /* 0x000fc60003f8f008 */
[----:B------:R-:W-:-:S04]  /*c170*/  @P3 IMAD.WIDE.U32 R134, R127, R134, UR18 ;  /* 0x000000127f863e25 */ /* 0x000fc8000f8e0086 */
[----:B------:R-:W-:-:S04]  /*c180*/  IMAD.WIDE.U32 R136, R127, 0x10, R136 ;  /* 0x000000107f887825 */ /* 0x000fc800078e0088 */
[----:B-1----:R-:W-:Y:S01]  /*c190*/  @P0 IMAD.WIDE.U32 R132, R127, 0x20, R132 ;  /* 0x000000207f840825 */ /* 0x002fe200078e0084 */
        /* <DEDUP_REMOVED lines=21> */
.L_x_13348:
[----:B------:R1:W5:Y:S04]  /*c2f0*/  @P4 LDG.E.128 R56, desc[UR4][R134.64] ;  /* 0x0000000486384981 */ /* 0x000368000c1e1d00 */
        /* <DEDUP_REMOVED lines=15> */
.L_x_13350:
[----:B------:R-:W-:-:S07]  /*c3f0*/  IMAD.MOV.U32 R134, RZ, RZ, R122 ;  /* 0x000000ffff867224 */ /* 0x000fce00078e007a */
.L_x_13351:
[----:B------:R-:W-:Y:S05]  /*c400*/  BSYNC B1 ;  /* 0x0000000000017941 */ /* 0x000fea0003800000 */
.L_x_13349:
        /* <DEDUP_REMOVED lines=16> */
.L_x_13355:
[----:B------:R-:W-:Y:S05]  /*c510*/  BSYNC B2 ;  /* 0x0000000000027941 */ /* 0x000fea0003800000 */
.L_x_13354:
        /* <DEDUP_REMOVED lines=44> */
.L_x_13353:
[----:B------:R-:W-:Y:S05]  /*c7e0*/  BSYNC B1 ;  /* 0x0000000000017941 */ /* 0x000fea0003800000 */
.L_x_13352:
        /* <DEDUP_REMOVED lines=13> */
.L_x_13356:
        /* <DEDUP_REMOVED lines=12> */
.L_x_13359:
[----:B------:R-:W-:-:S07]  /*c980*/  MOV R29, R122 ;  /* 0x0000007a001d7202 */ /* 0x000fce0000000f00 */
.L_x_13360:
[----:B------:R-:W-:Y:S05]  /*c990*/  BSYNC B1 ;  /* 0x0000000000017941 */ /* 0x000fea0003800000 */
.L_x_13358:
        /* <DEDUP_REMOVED lines=16> */
.L_x_13364:
[----:B------:R-:W-:Y:S05]  /*caa0*/  BSYNC B2 ;  /* 0x0000000000027941 */ /* 0x000fea0003800000 */
.L_x_13363:
        /* <DEDUP_REMOVED lines=44> */
.L_x_13362:
[----:B------:R-:W-:Y:S05]  /*cd70*/  BSYNC B1 ;  /* 0x0000000000017941 */ /* 0x000fea0003800000 */
.L_x_13361:
        /* <DEDUP_REMOVED lines=9> */
.L_x_13357:
        /* <DEDUP_REMOVED lines=12> */
.L_x_13366:
[----:B------:R-:W-:-:S07]  /*ced0*/  IMAD.MOV.U32 R29, RZ, RZ, R122 ;  /* 0x000000ffff1d7224 */ /* 0x000fce00078e007a */
.L_x_13367:
[----:B------:R-:W-:Y:S05]  /*cee0*/  BSYNC B1 ;  /* 0x0000000000017941 */ /* 0x000fea0003800000 */
.L_x_13365:
        /* <DEDUP_REMOVED lines=16> */
.L_x_13371:
[----:B------:R-:W-:Y:S05]  /*cff0*/  BSYNC B2 ;  /* 0x0000000000027941 */ /* 0x000fea0003800000 */
.L_x_13370:
        /* <DEDUP_REMOVED lines=44> */
.L_x_13369:
[----:B------:R-:W-:Y:S05]  /*d2c0*/  BSYNC B1 ;  /* 0x0000000000017941 */ /* 0x000fea0003800000 */
.L_x_13368:
        /* <DEDUP_REMOVED lines=13> */
.L_x_13372:
        /* <DEDUP_REMOVED lines=12> */
.L_x_13375:
[----:B------:R-:W-:-:S07]  /*d460*/  MOV R84, R122 ;  /* 0x0000007a00547202 */ /* 0x000fce0000000f00 */
.L_x_13376:
[----:B------:R-:W-:Y:S05]  /*d470*/  BSYNC B1 ;  /* 0x0000000000017941 */ /* 0x000fea0003800000 */
.L_x_13374:
        /* <DEDUP_REMOVED lines=16> */
.L_x_13380:
[----:B------:R-:W-:Y:S05]  /*d580*/  BSYNC B2 ;  /* 0x0000000000027941 */ /* 0x000fea0003800000 */
.L_x_13379:
        /* <DEDUP_REMOVED lines=44> */
.L_x_13378:
[----:B------:R-:W-:Y:S05]  /*d850*/  BSYNC B1 ;  /* 0x0000000000017941 */ /* 0x000fea0003800000 */
.L_x_13377:
        /* <DEDUP_REMOVED lines=9> */
.L_x_13373:
        /* <DEDUP_REMOVED lines=12> */
.L_x_13382:
[----:B------:R-:W-:-:S07]  /*d9b0*/  IMAD.MOV.U32 R84, RZ, RZ, R122 ;  /* 0x000000ffff547224 */ /* 0x000fce00078e007a */
.L_x_13383:
[----:B------:R-:W-:Y:S05]  /*d9c0*/  BSYNC B1 ;  /* 0x0000000000017941 */ /* 0x000fea0003800000 */
.L_x_13381:
        /* <DEDUP_REMOVED lines=16> */
.L_x_13387:
[----:B------:R-:W-:Y:S05]  /*dad0*/  BSYNC B2 ;  /* 0x0000000000027941 */ /* 0x000fea0003800000 */
.L_x_13386:
        /* <DEDUP_REMOVED lines=44> */
.L_x_13385:
[----:B------:R-:W-:Y:S05]  /*dda0*/  BSYNC B1 ;  /* 0x0000000000017941 */ /* 0x000fea0003800000 */
.L_x_13384:
        /* <DEDUP_REMOVED lines=13> */
.L_x_13388:
        /* <DEDUP_REMOVED lines=12> */
.L_x_13391:
[----:B------:R-:W-:-:S07]  /*df40*/  MOV R31, R122 ;  /* 0x0000007a001f7202 */ /* 0x000fce0000000f00 */
.L_x_13392:
[----:B------:R-:W-:Y:S05]  /*df50*/  BSYNC B1 ;  /* 0x0000000000017941 */ /* 0x000fea0003800000 */
.L_x_13390:
        /* <DEDUP_REMOVED lines=16> */
.L_x_13396:
[----:B------:R-:W-:Y:S05]  /*e060*/  BSYNC B2 ;  /* 0x0000000000027941 */ /* 0x000fea0003800000 */
.L_x_13395:
[----:B------:R-:W-:Y:S01]  /*e070*/  IMAD.HI.U32 R84, R123, -0x326172a9, RZ ;  /* 0xcd9e8d577b547827 */ /* 0x000fe200078e00ff */
[----:B------:R-:W-:-:S03]  /*e080*/  LOP3.LUT R115, R115, UR7, R118, 0x96, !PT ;  /* 0x0000000773737c12 */ /* 0x000fc6000f8e9676 */
[----:B------:R-:W-:Y:S01]  /*e090*/  IMAD R125, R123, -0x326172a9, RZ ;  /* 0xcd9e8d577b7d7824 */ /* 0x000fe200078e02ff */
[----:B------:R-:W-:Y:S01]  /*e0a0*/  LOP3.LUT R84, R84, UR6, R119, 0x96, !PT ;  /* 0x0000000654547c12 */ /* 0x000fe2000f8e9677 */
[----:B------:R-:W-:-:S04]  /*e0b0*/  IMAD.WIDE.U32 R132, R115, -0x326172a9, RZ ;  /* 0xcd9e8d5773847825 */ /* 0x000fc800078e00ff */
[----:B------:R-:W-:Y:S01]  /*e0c0*/  IMAD R115, R121, -0x2daee0ad, RZ ;  /* 0xd2511f5379737824 */ /* 0x000fe200078e02ff */
[----:B------:R-:W-:Y:S01]  /*e0d0*/  LOP3.LUT R125, R133, UR21, R125, 0x96, !PT ;  /* 0x00000015857d7c12 */ /* 0x000fe2000f8e967d */
[----:B------:R-:W-:Y:S01]  /*e0e0*/  IMAD.WIDE.U32 R134, R84, -0x2daee0ad, RZ ;  /* 0xd2511f5354867825 */ /* 0x000fe200078e00ff */
[----:B------:R-:W-:-:S03]  /*e0f0*/  HFMA2.MMA R84, -RZ, RZ, 0, 0 ;  /* 0x00000000ff547435 */ /* 0x000fc600000001ff */
        /* <DEDUP_REMOVED lines=35> */
.L_x_13394:
[----:B------:R-:W-:Y:S05]  /*e330*/  BSYNC B1 ;  /* 0x0000000000017941 */ /* 0x000fea0003800000 */
.L_x_13393:
        /* <DEDUP_REMOVED lines=9> */
.L_x_13389:
        /* <DEDUP_REMOVED lines=12> */
.L_x_13398:
[----:B------:R-:W-:-:S07]  /*e490*/  IMAD.MOV.U32 R31, RZ, RZ, R122 ;  /* 0x000000ffff1f7224 */ /* 0x000fce00078e007a */
.L_x_13399:
[----:B------:R-:W-:Y:S05]  /*e4a0*/  BSYNC B1 ;  /* 0x0000000000017941 */ /* 0x000fea0003800000 */
.L_x_13397:
        /* <DEDUP_REMOVED lines=16> */
.L_x_13403:
[----:B------:R-:W-:Y:S05]  /*e5b0*/  BSYNC B2 ;  /* 0x0000000000027941 */ /* 0x000fea0003800000 */
.L_x_13402:
        /* <DEDUP_REMOVED lines=44> */
.L_x_13401:
[----:B------:R-:W-:Y:S05]  /*e880*/  BSYNC B1 ;  /* 0x0000000000017941 */ /* 0x000fea0003800000 */
.L_x_13400:
        /* <DEDUP_REMOVED lines=13> */
.L_x_13404:
        /* <DEDUP_REMOVED lines=12> */
.L_x_13407:
[----:B------:R-:W-:-:S07]  /*ea20*/  MOV R114, R122 ;  /* 0x0000007a00727202 */ /* 0x000fce0000000f00 */
.L_x_13408:
[----:B------:R-:W-:Y:S05]  /*ea30*/  BSYNC B1 ;  /* 0x0000000000017941 */ /* 0x000fea0003800000 */
.L_x_13406:
        /* <DEDUP_REMOVED lines=16> */
.L_x_13412:
[----:B------:R-:W-:Y:S05]  /*eb40*/  BSYNC B2 ;  /* 0x0000000000027941 */ /* 0x000fea0003800000 */
.L_x_13411:
        /* <DEDUP_REMOVED lines=44> */
.L_x_13410:
[----:B------:R-:W-:Y:S05]  /*ee10*/  BSYNC B1 ;  /* 0x0000000000017941 */ /* 0x000fea0003800000 */
.L_x_13409:
        /* <DEDUP_REMOVED lines=9> */
.L_x_13405:
        /* <DEDUP_REMOVED lines=12> */
.L_x_13414:
[----:B------:R-:W-:-:S07]  /*ef70*/  IMAD.MOV.U32 R136, RZ, RZ, R122 ;  /* 0x000000ffff887224 */ /* 0x000fce00078e007a */
.L_x_13415:
[----:B------:R-:W-:Y:S05]  /*ef80*/  BSYNC B1 ;  /* 0x0000000000017941 */ /* 0x000fea0003800000 */
.L_x_13413:
        /* <DEDUP_REMOVED lines=16> */
.L_x_13419:
[----:B------:R-:W-:Y:S05]  /*f090*/  BSYNC B2 ;  /* 0x0000000000027941 */ /* 0x000fea0003800000 */
.L_x_13418:
        /* <DEDUP_REMOVED lines=44> */
.L_x_13417:
[----:B------:R-:W-:Y:S05]  /*f360*/  BSYNC B1 ;  /* 0x0000000000017941 */ /* 0x000fea0003800000 */
.L_x_13416:
        /* <DEDUP_REMOVED lines=12> */
.L_x_13420:
        /* <DEDUP_REMOVED lines=12> */
.L_x_13423:
[----:B------:R-:W-:-:S07]  /*f4f0*/  MOV R85, R122 ;  /* 0x0000007a00557202 */ /* 0x000fce0000000f00 */
.L_x_13424:
[----:B------:R-:W-:Y:S05]  /*f500*/  BSYNC B1 ;  /* 0x0000000000017941 */ /* 0x000fea0003800000 */
.L_x_13422:
        /* <DEDUP_REMOVED lines=16> */
.L_x_13428:
[----:B------:R-:W-:Y:S05]  /*f610*/  BSYNC B2 ;  /* 0x0000000000027941 */ /* 0x000fea0003800000 */
.L_x_13427:
        /* <DEDUP_REMOVED lines=44> */
.L_x_13426:
[----:B------:R-:W-:Y:S05]  /*f8e0*/  BSYNC B1 ;  /* 0x0000000000017941 */ /* 0x000fea0003800000 */
.L_x_13425:
        /* <DEDUP_REMOVED lines=9> */
.L_x_13421:
        /* <DEDUP_REMOVED lines=12> */
.L_x_13430:
[----:B------:R-:W-:-:S07]  /*fa40*/  IMAD.MOV.U32 R85, RZ, RZ, R122 ;  /* 0x000000ffff557224 */ /* 0x000fce00078e007a */
.L_x_13431:
[----:B------:R-:W-:Y:S05]  /*fa50*/  BSYNC B1 ;  /* 0x0000000000017941 */ /* 0x000fea0003800000 */
.L_x_13429:
        /* <DEDUP_REMOVED lines=16> */
.L_x_13435:
[----:B------:R-:W-:Y:S05]  /*fb60*/  BSYNC B2 ;  /* 0x0000000000027941 */ /* 0x000fea0003800000 */
.L_x_13434:
        /* <DEDUP_REMOVED lines=44> */
.L_x_13433:
[----:B------:R-:W-:Y:S05]  /*fe30*/  BSYNC B1 ;  /* 0x0000000000017941 */ /* 0x000fea0003800000 */
.L_x_13432:
        /* <DEDUP_REMOVED lines=12> */
.L_x_13436:
        /* <DEDUP_REMOVED lines=12> */
.L_x_13439:
[----:B------:R-:W-:-:S07]  /*ffc0*/  MOV R86, R122 ;  /* 0x0000007a00567202 */ /* 0x000fce0000000f00 */
.L_x_13440:
[----:B------:R-:W-:Y:S05]  /*ffd0*/  BSYNC B1 ;  /* 0x0000000000017941 */ /* 0x000fea0003800000 */
.L_x_13438:
        /* <DEDUP_REMOVED lines=16> */
.L_x_13444:
[----:B------:R-:W-:Y:S05]  /*100e0*/  BSYNC B2 ;  /* 0x0000000000027941 */ /* 0x000fea0003800000 */
.L_x_13443:
        /* <DEDUP_REMOVED lines=44> */
.L_x_13442:
[----:B------:R-:W-:Y:S05]  /*103b0*/  BSYNC B1 ;  /* 0x0000000000017941 */ /* 0x000fea0003800000 */
.L_x_13441:
        /* <DEDUP_REMOVED lines=9> */
.L_x_13437:
        /* <DEDUP_REMOVED lines=12> */
.L_x_13446:
[----:B------:R-:W-:-:S07]  /*10510*/  IMAD.MOV.U32 R86, RZ, RZ, R122 ;  /* 0x000000ffff567224 */ /* 0x000fce00078e007a */
.L_x_13447:
[----:B------:R-:W-:Y:S05]  /*10520*/  BSYNC B1 ;  /* 0x0000000000017941 */ /* 0x000fea0003800000 */
.L_x_13445:
        /* <DEDUP_REMOVED lines=16> */
.L_x_13451:
[----:B------:R-:W-:Y:S05]  /*10630*/  BSYNC B2 ;  /* 0x0000000000027941 */ /* 0x000fea0003800000 */
.L_x_13450:
        /* <DEDUP_REMOVED lines=44> */
.L_x_13449:
[----:B------:R-:W-:Y:S05]  /*10900*/  BSYNC B1 ;  /* 0x0000000000017941 */ /* 0x000fea0003800000 */
.L_x_13448:
        /* <DEDUP_REMOVED lines=12> */
.L_x_13452:
        /* <DEDUP_REMOVED lines=12> */
.L_x_13455:
[----:B------:R-:W-:-:S07]  /*10a90*/  MOV R111, R122 ;  /* 0x0000007a006f7202 */ /* 0x000fce0000000f00 */
.L_x_13456:
[----:B------:R-:W-:Y:S05]  /*10aa0*/  BSYNC B1 ;  /* 0x0000000000017941 */ /* 0x000fea0003800000 */
.L_x_13454:
        /* <DEDUP_REMOVED lines=16> */
.L_x_13460:
[----:B------:R-:W-:Y:S05]  /*10bb0*/  BSYNC B2 ;  /* 0x0000000000027941 */ /* 0x000fea0003800000 */
.L_x_13459:
        /* <DEDUP_REMOVED lines=44> */
.L_x_13458:
[----:B------:R-:W-:Y:S05]  /*10e80*/  BSYNC B1 ;  /* 0x0000000000017941 */ /* 0x000fea0003800000 */
.L_x_13457:
        /* <DEDUP_REMOVED lines=9> */
.L_x_13453:
        /* <DEDUP_REMOVED lines=12> */
.L_x_13462:
[----:B------:R-:W-:-:S07]  /*10fe0*/  IMAD.MOV.U32 R147, RZ, RZ, R122 ;  /* 0x000000ffff937224 */ /* 0x000fce00078e007a */
.L_x_13463:
[----:B------:R-:W-:Y:S05]  /*10ff0*/  BSYNC B1 ;  /* 0x0000000000017941 */ /* 0x000fea0003800000 */
.L_x_13461:
        /* <DEDUP_REMOVED lines=16> */
.L_x_13467:
[----:B------:R-:W-:Y:S05]  /*11100*/  BSYNC B2 ;  /* 0x0000000000027941 */ /* 0x000fea0003800000 */
.L_x_13466:
        /* <DEDUP_REMOVED lines=44> */
.L_x_13465:
[----:B------:R-:W-:Y:S05]  /*113d0*/  BSYNC B1 ;  /* 0x0000000000017941 */ /* 0x000fea0003800000 */
.L_x_13464:
        /* <DEDUP_REMOVED lines=12> */
.L_x_13468:
        /* <DEDUP_REMOVED lines=12> */
.L_x_13471:
[----:B------:R-:W-:-:S07]  /*11560*/  MOV R110, R122 ;  /* 0x0000007a006e7202 */ /* 0x000fce0000000f00 */
.L_x_13472:
[----:B------:R-:W-:Y:S05]  /*11570*/  BSYNC B1 ;  /* 0x0000000000017941 */ /* 0x000fea0003800000 */
.L_x_13470:
        /* <DEDUP_REMOVED lines=16> */
.L_x_13476:
[----:B------:R-:W-:Y:S05]  /*11680*/  BSYNC B2 ;  /* 0x0000000000027941 */ /* 0x000fea0003800000 */
.L_x_13475:
        /* <DEDUP_REMOVED lines=44> */
.L_x_13474:
[----:B------:R-:W-:Y:S05]  /*11950*/  BSYNC B1 ;  /* 0x0000000000017941 */ /* 0x000fea0003800000 */
.L_x_13473:
        /* <DEDUP_REMOVED lines=9> */
.L_x_13469:
        /* <DEDUP_REMOVED lines=9> */
[----:B------:R-:W-:Y:S01]  /*11a80*/  ISETP.NE.AND P6, PT, R145, RZ, PT ;  /* 0x000000ff9100720c */ /* 0x000fe20003fc5270 */
[----:B------:R0:W-:Y:S01]  /*11a90*/  STG.E.128 desc[UR4][R130.64], R28 ;  /* 0x0000001c82007986 */ /* 0x0001e2000c101d04 */
[----:B------:R-:W-:Y:S01]  /*11aa0*/  ISETP.NE.AND P1, PT, R144, RZ, PT ;  /* 0x000000ff9000720c */ /* 0x000fe20003f25270 */
[----:B------:R-:W-:Y:S01]  /*11ab0*/  FADD.FTZ R133, R134, R47 ;  /* 0x0000002f86857221 */ /* 0x000fe20000010000 */
[----:B------:R-:W-:Y:S01]  /*11ac0*/  SEL R142, RZ, 0x1, P5 ;  /* 0x00000001ff8e7807 */ /* 0x000fe20002800000 */
[----:B------:R0:W-:Y:S01]  /*11ad0*/  STG.E.128 desc[UR4][R130.64+0x10], R84 ;  /* 0x0000105482007986 */ /* 0x0001e2000c101d04 */
[----:B------:R-:W-:Y:S01]  /*11ae0*/  LOP3.LUT R140, R140, R136, R135, 0xfe, !PT ;  /* 0x000000888c8c7212 */ /* 0x000fe200078efe87 */
[----:B------:R-:W-:Y:S01]  /*11af0*/  FADD.FTZ R134, R133, R40 ;  /* 0x0000002885867221 */ /* 0x000fe20000010000 */
[----:B------:R-:W-:Y:S02]  /*11b00*/  SEL R136, RZ, 0x1, P6 ;  /* 0x00000001ff887807 */ /* 0x000fe40003000000 */
[----:B------:R-:W-:Y:S01]  /*11b10*/  ISETP.NE.AND P0, PT, R143, RZ, PT ;  /* 0x000000ff8f00720c */ /* 0x000fe20003f05270 */
[----:B------:R-:W-:Y:S01]  /*11b20*/  FADD.FTZ R133, R134, R41 ;  /* 0x0000002986857221 */ /* 0x000fe20000010000 */
[----:B------:R-:W-:Y:S01]  /*11b30*/  IMAD.WIDE.U32 R142, R142, 0x1000000, RZ ;  /* 0x010000008e8e7825 */ /* 0x000fe200078e00ff */
[----:B------:R-:W-:-:S03]  /*11b40*/  SEL R145, RZ, 0x1, P2 ;  /* 0x00000001ff917807 */ /* 0x000fc60001000000 */
[----:B------:R-:W-:Y:S01]  /*11b50*/  FADD.FTZ R134, R133, R42 ;  /* 0x0000002a85867221 */ /* 0x000fe20000010000 */
[----:B------:R-:W-:Y:S01]  /*11b60*/  IMAD.WIDE.U32 R136, R136, 0x10000, RZ ;  /* 0x0001000088887825 */ /* 0x000fe200078e00ff */
[----:B------:R-:W-:-:S03]  /*11b70*/  LOP3.LUT R145, R143, R140, R145, 0xfe, !PT ;  /* 0x0000008c8f917212 */ /* 0x000fc600078efe91 */
[----:B------:R-:W-:Y:S01]  /*11b80*/  FADD.FTZ R133, R134, R43 ;  /* 0x0000002b86857221 */ /* 0x000fe20000010000 */
[----:B------:R-:W-:Y:S02]  /*11b90*/  SEL R143, RZ, 0x1, P0 ;  /* 0x00000001ff8f7807 */ /* 0x000fe40000000000 */
[----:B------:R-:W-:Y:S01]  /*11ba0*/  ISETP.NE.AND P0, PT, R2, RZ, PT ;  /* 0x000000ff0200720c */ /* 0x000fe20003f05270 */
[----:B------:R-:W-:-:S04]  /*11bb0*/  FADD.FTZ R134, R133, R36 ;  /* 0x0000002485867221 */ /* 0x000fc80000010000 */
[----:B------:R-:W-:-:S04]  /*11bc0*/  FADD.FTZ R133, R134, R37 ;  /* 0x0000002586857221 */ /* 0x000fc80000010000 */
[----:B------:R-:W-:-:S04]  /*11bd0*/  FADD.FTZ R134, R133, R38 ;  /* 0x0000002685867221 */ /* 0x000fc80000010000 */
[----:B------:R-:W-:-:S04]  /*11be0*/  FADD.FTZ R133, R134, R39 ;  /* 0x0000002786857221 */ /* 0x000fc80000010000 */
[----:B------:R-:W-:-:S04]  /*11bf0*/  FADD.FTZ R134, R133, R32 ;  /* 0x0000002085867221 */ /* 0x000fc80000010000 */
[----:B------:R-:W-:Y:S01]  /*11c00*/  FADD.FTZ R133, R134, R33 ;  /* 0x0000002186857221 */ /* 0x000fe20000010000 */
[----:B------:R-:W-:Y:S02]  /*11c10*/  SEL R134, RZ, 0x1, P1 ;  /* 0x00000001ff867807 */ /* 0x000fe40000800000 */
[----:B------:R-:W-:Y:S01]  /*11c20*/  PLOP3.LUT P1, PT, PT, PT, UP0, 0x40, 0x0 ;  /* 0x000000000000781c */ /* 0x000fe20003f2e808 */
[----:B------:R-:W-:Y:S02]  /*11c30*/  FADD.FTZ R138, R133, R34 ;  /* 0x00000022858a7221 */ /* 0x000fe40000010000 */
[----:B------:R-:W-:-:S04]  /*11c40*/  IMAD.WIDE.U32 R134, R134, 0x100, RZ ;  /* 0x0000010086867825 */ /* 0x000fc800078e00ff */
[----:B------:R-:W-:Y:S01]  /*11c50*/  FADD.FTZ R133, R138, R35 ;  /* 0x000000238a857221 */ /* 0x000fe20000010000 */
[----:B------:R-:W-:-:S03]  /*11c60*/  LOP3.LUT R142, R134, R142, R136, 0xfe, !PT ;  /* 0x0000008e868e7212 */ /* 0x000fc600078efe88 */
[----:B------:R-:W-:Y:S01]  /*11c70*/  FADD.FTZ R138, R133, R28 ;  /* 0x0000001c858a7221 */ /* 0x000fe20000010000 */
[----:B------:R-:W-:Y:S02]  /*11c80*/  LOP3.LUT R135, R135, R145, R137, 0xfe, !PT ;  /* 0x0000009187877212 */ /* 0x000fe400078efe89 */
[----:B------:R-:W-:Y:S01]  /*11c90*/  LOP3.LUT R134, R142, R143, RZ, 0xfc, !PT ;  /* 0x0000008f8e867212 */ /* 0x000fe200078efcff */
[----:B------:R-:W-:-:S04]  /*11ca0*/  FADD.FTZ R133, R138, R29 ;  /* 0x0000001d8a857221 */ /* 0x000fc80000010000 */
[----:B------:R0:W-:Y:S01]  /*11cb0*/  STG.E.64 desc[UR4][R128.64], R134 ;  /* 0x0000008680007986 */ /* 0x0001e2000c101b04 */
[----:B------:R-:W-:-:S04]  /*11cc0*/  FADD.FTZ R136, R133, R30 ;  /* 0x0000001e85887221 */ /* 0x000fc80000010000 */
[----:B------:R-:W-:-:S04]  /*11cd0*/  FADD.FTZ R133, R136, R31 ;  /* 0x0000001f88857221 */ /* 0x000fc80000010000 */
[----:B------:R-:W-:-:S04]  /*11ce0*/  FADD.FTZ R136, R133, R84 ;  /* 0x0000005485887221 */ /* 0x000fc80000010000 */
[----:B------:R-:W-:-:S04]  /*11cf0*/  FADD.FTZ R133, R136, R85 ;  /* 0x0000005588857221 */ /* 0x000fc80000010000 */
[----:B------:R-:W-:Y:S01]  /*11d00*/  FADD.FTZ R138, R133, R86 ;  /* 0x00000056858a7221 */ /* 0x000fe20000010000 */
[----:B0-----:R-:W-:Y:S06]  /*11d10*/  @P1 BRA `(.L_x_13477) ;  /* 0x0000000000501947 */ /* 0x001fec0003800000 */
        /* <DEDUP_REMOVED lines=20> */
.L_x_13477:
[----:B------:R-:W-:Y:S01]  /*11e60*/  UMOV UR16, 0xffffffff ;  /* 0xffffffff00107882 */ /* 0x000fe20000000000 */
[----:B------:R-:W-:Y:S02]  /*11e70*/  FADD.FTZ R138, R138, R87 ;  /* 0x000000578a8a7221 */ /* 0x000fe40000010000 */
[----:B------:R-:W-:Y:S05]  /*11e80*/  BRA.DIV UR16, `(.L_x_13478) ;  /* 0x0000001210607947 */ /* 0x000fea000b800000 */
[----:B0-----:R-:W0:Y:S01]  /*11e90*/  SHFL.BFLY PT, R129, R138, 0x1, 0x1f ;  /* 0x0c201f008a817f89 */ /* 0x001e2200000e0000 */
        /* <DEDUP_REMOVED lines=68> */
.L_x_13491:
[----:B------:R-:W-:Y:S01]  /*122e0*/  FMUL.FTZ R128, R129, R129 ;  /* 0x0000008181807220 */ /* 0x000fe20000410000 */
[----:B------:R-:W-:Y:S01]  /*122f0*/  PLOP3.LUT P1, PT, PT, PT, UP1, 0x40, 0x0 ;  /* 0x000000000000781c */ /* 0x000fe20003f2e818 */
[----:B-1----:R-:W-:Y:S01]  /*12300*/  FADD.FTZ R135, R136, R135 ;  /* 0x0000008788877221 */ /* 0x002fe20000010000 */
[----:B------:R-:W-:Y:S01]  /*12310*/  PLOP3.LUT P2, PT, PT, PT, UP1, 0x40, 0x0 ;  /* 0x000000000000781c */ /* 0x000fe20003f4e818 */
[----:B------:R-:W-:Y:S01]  /*12320*/  HADD2.F32 R133, -RZ, R82.H0_H0 ;  /* 0x20000052ff857230 */ /* 0x000fe20000004100 */
[----:B------:R-:W-:Y:S01]  /*12330*/  FSEL R131, R128, RZ, !P1 ;  /* 0x000000ff80837208 */ /* 0x000fe20004800000 */
[----:B------:R-:W-:Y:S01]  /*12340*/  FFMA.FTZ R130, R135, R130, UR20 ;  /* 0x0000001487827e23 */ /* 0x000fe20008010082 */
[----:B------:R-:W-:Y:S01]  /*12350*/  FSEL R158, R129, RZ, P2 ;  /* 0x000000ff819e7208 */ /* 0x000fe20001000000 */
[----:B------:R-:W-:Y:S02]  /*12360*/  HADD2.F32 R153, -RZ, R81.H1_H1 ;  /* 0x30000051ff997230 */ /* 0x000fe40000004100 */
[----:B------:R-:W-:Y:S01]  /*12370*/  FADD.FTZ R131, R130, R131 ;  /* 0x0000008382837221 */ /* 0x000fe20000010000 */
[----:B------:R-:W-:-:S02]  /*12380*/  HADD2.F32 R137, -RZ, R80.H0_H0 ;  /* 0x20000050ff897230 */ /* 0x000fc40000004100 */
[C---:B------:R-:W-:Y:S01]  /*12390*/  FADD.FTZ R42, -R158.reuse, R42 ;  /* 0x0000002a9e2a7221 */ /* 0x040fe20000010100 */
[C---:B------:R-:W-:Y:S01]  /*123a0*/  FADD.FTZ R162, -R158.reuse, R46 ;  /* 0x0000002e9ea27221 */ /* 0x040fe20000010100 */
[C---:B------:R-:W-:Y:S01]  /*123b0*/  FADD.FTZ R130, -R158.reuse, R40 ;  /* 0x000000289e827221 */ /* 0x040fe20000010100 */
[C---:B------:R-:W-:Y:S01]  /*123c0*/  FADD.FTZ R164, -R158.reuse, R43 ;  /* 0x0000002b9ea47221 */ /* 0x040fe20000010100 */
[----:B------:R-:W1:Y:S01]  /*123d0*/  MUFU.RSQ R131, R131 ;  /* 0x0000008300837308 */ /* 0x000e620000001400 */
[C---:B------:R-:W-:Y:S01]  /*123e0*/  FADD.FTZ R46, -R158.reuse, R35 ;  /* 0x000000239e2e7221 */ /* 0x040fe20000010100 */
[----:B------:R-:W-:Y:S02]  /*123f0*/  HADD2.F32 R43, -RZ, R83.H0_H0 ;  /* 0x20000053ff2b7230 */ /* 0x000fe40000004100 */
[C---:B------:R-:W-:Y:S01]  /*12400*/  FADD.FTZ R134, -R158.reuse, R41 ;  /* 0x000000299e867221 */ /* 0x040fe20000010100 */
[----:B------:R-:W-:Y:S02]  /*12410*/  HADD2.F32 R35, -RZ, R71.H0_H0 ;  /* 0x20000047ff237230 */ /* 0x000fe40000004100 */
[----:B------:R-:W-:Y:S01]  /*12420*/  FADD.FTZ R138, -R158, R28 ;  /* 0x0000001c9e8a7221 */ /* 0x000fe20000010100 */
[----:B------:R-:W-:-:S02]  /*12430*/  HADD2.F32 R41, -RZ, R70.H0_H0 ;  /* 0x20000046ff297230 */ /* 0x000fc40000004100 */
        /* <DEDUP_REMOVED lines=8> */
[----:B0-----:R-:W-:Y:S01]  /*124c0*/  FADD.FTZ R136, -R158, R47 ;  /* 0x0000002f9e887221 */ /* 0x001fe20000010100 */
[----:B------:R-:W-:-:S02]  /*124d0*/  HADD2.F32 R30, -RZ, R82.H1_H1 ;  /* 0x30000052ff1e7230 */ /* 0x000fc40000004100 */
[C---:B-1----:R-:W-:Y:S01]  /*124e0*/  FMUL.FTZ R42, R131.reuse, R42 ;  /* 0x0000002a832a7220 */ /* 0x042fe20000410000 */
[C---:B------:R-:W-:Y:S01]  /*124f0*/  FMUL.FTZ R28, R131.reuse, R130 ;  /* 0x00000082831c7220 */ /* 0x040fe20000410000 */
[C---:B------:R-:W-:Y:S01]  /*12500*/  FMUL.FTZ R31, R131.reuse, R164 ;  /* 0x000000a4831f7220 */ /* 0x040fe20000410000 */
[----:B------:R-:W-:Y:S02]  /*12510*/  HADD2.F32 R34, -RZ, R70.H1_H1 ;  /* 0x30000046ff227230 */ /* 0x000fe40000004100 */
[C---:B------:R-:W-:Y:S01]  /*12520*/  FFMA.FTZ R43, R42.reuse, R43, R9 ;  /* 0x0000002b2a2b7223 */ /* 0x040fe20000010009 */
[----:B------:R-:W-:Y:S01]  /*12530*/  FFMA.FTZ R35, R42, R35, R92 ;  /* 0x000000232a237223 */ /* 0x000fe2000001005c */
[----:B------:R-:W-:Y:S02]  /*12540*/  HADD2.F32 R42, -RZ, R71.H1_H1 ;  /* 0x30000047ff2a7230 */ /* 0x000fe40000004100 */
[C---:B------:R-:W-:Y:S01]  /*12550*/  FFMA.FTZ R133, R28.reuse, R133, R7 ;  /* 0x000000851c857223 */ /* 0x040fe20000010007 */
[----:B------:R-:W-:Y:S01]  /*12560*/  FFMA.FTZ R41, R28, R41, R90 ;  /* 0x000000291c297223 */ /* 0x000fe2000001005a */
[----:B------:R-:W-:Y:S01]  /*12570*/  FMUL.FTZ R29, R131, R134 ;  /* 0x00000086831d7220 */ /* 0x000fe20000410000 */
[----:B------:R-:W-:-:S02]  /*12580*/  HADD2.F32 R28, -RZ, R81.H0_H0 ;  /* 0x20000051ff1c7230 */ /* 0x000fc40000004100 */
[----:B------:R-:W-:Y:S01]  /*12590*/  FMUL.FTZ R162, R131, R162 ;  /* 0x000000a283a27220 */ /* 0x000fe20000410000 */
[C---:B------:R-:W-:Y:S01]  /*125a0*/  FFMA.FTZ R130, R31.reuse, R33, R10 ;  /* 0x000000211f827223 */ /* 0x040fe2000001000a */
[----:B------:R-:W-:Y:S01]  /*125b0*/  FFMA.FTZ R42, R31, R42, R95 ;  /* 0x0000002a1f2a7223 */ /* 0x000fe2000001005f */
[----:B------:R-:W-:Y:S01]  /*125c0*/  FMUL.FTZ R31, R131, R136 ;  /* 0x00000088831f7220 */ /* 0x000fe20000410000 */
[C---:B------:R-:W-:Y:S01]  /*125d0*/  FFMA.FTZ R134, R29.reuse, R30, R8 ;  /* 0x0000001e1d867223 */ /* 0x040fe20000010008 */
[----:B------:R-:W-:Y:S01]  /*125e0*/  FFMA.FTZ R34, R29, R34, R93 ;  /* 0x000000221d227223 */ /* 0x000fe2000001005d */
[----:B------:R-:W-:Y:S01]  /*125f0*/  FFMA.FTZ R136, R162, R28, R5 ;  /* 0x0000001ca2887223 */ /* 0x000fe20000010005 */
[C---:B------:R-:W-:Y:S01]  /*12600*/  FADD.FTZ R40, -R158.reuse, R36 ;  /* 0x000000249e287221 */ /* 0x040fe20000010100 */
[----:B------:R-:W0:Y:S01]  /*12610*/  @!P0 LDC.64 R28, c[0x0][0x250] ;  /* 0x00009400ff1c8b82 */ /* 0x000e220000000a00 */
[--C-:B------:R-:W-:Y:S02]  /*12620*/  HADD2.F32 R36, -RZ, R69.reuse.H1_H1 ;  /* 0x30000045ff247230 */ /* 0x100fe40000004100 */
[----:B------:R-:W-:Y:S01]  /*12630*/  FADD.FTZ R144, -R158, R45 ;  /* 0x0000002d9e907221 */ /* 0x000fe20000010100 */
[----:B------:R-:W-:-:S02]  /*12640*/  HADD2.F32 R30, -RZ, R69.H0_H0 ;  /* 0x20000045ff1e7230 */ /* 0x000fc40000004100 */
[C---:B------:R-:W-:Y:S01]  /*12650*/  FADD.FTZ R44, -R158.reuse, R44 ;  /* 0x0000002c9e2c7221 */ /* 0x040fe20000010100 */
[C---:B------:R-:W-:Y:S01]  /*12660*/  FFMA.FTZ R153, R31.reuse, R153, R6 ;  /* 0x000000991f997223 */ /* 0x040fe20000010006 */
[----:B------:R-:W-:Y:S01]  /*12670*/  FFMA.FTZ R36, R31, R36, R91 ;  /* 0x000000241f247223 */ /* 0x000fe2000001005b */
[C---:B------:R-:W-:Y:S01]  /*12680*/  FADD.FTZ R128, -R158.reuse, R37 ;  /* 0x000000259e807221 */ /* 0x040fe20000010100 */
[----:B------:R-:W-:Y:S01]  /*12690*/  FADD.FTZ R148, -R158, R39 ;  /* 0x000000279e947221 */ /* 0x000fe20000010100 */
[----:B------:R-:W-:Y:S02]  /*126a0*/  HADD2.F32 R31, -RZ, R80.H1_H1 ;  /* 0x30000050ff1f7230 */ /* 0x000fe40000004100 */
[----:B------:R-:W-:Y:S01]  /*126b0*/  FFMA.FTZ R33, R162, R30, R89 ;  /* 0x0000001ea2217223 */ /* 0x000fe20000010059 */
[--C-:B------:R-:W-:Y:S02]  /*126c0*/  HADD2.F32 R39, -RZ, R68.reuse.H1_H1 ;  /* 0x30000044ff277230 */ /* 0x100fe40000004100 */
[----:B------:R-:W-:Y:S01]  /*126d0*/  FMUL.FTZ R37, R131, R144 ;  /* 0x0000009083257220 */ /* 0x000fe20000410000 */
[----:B------:R-:W-:Y:S01]  /*126e0*/  FADD.FTZ R152, -R158, R84 ;  /* 0x000000549e987221 */ /* 0x000fe20000010100 */
[----:B------:R-:W-:-:S02]  /*126f0*/  HADD2.F32 R30, -RZ, R68.H0_H0 ;  /* 0x20000044ff1e7230 */ /* 0x000fc40000004100 */
[C---:B------:R-:W-:Y:S01]  /*12700*/  FMUL.FTZ R44, R131.reuse, R44 ;  /* 0x0000002c832c7220 */ /* 0x040fe20000410000 */
[----:B------:R-:W-:Y:S02]  /*12710*/  HADD2.F32 R45, -RZ, R79.H0_H0 ;  /* 0x2000004fff2d7230 */ /* 0x000fe40000004100 */
[----:B------:R-:W-:Y:S01]  /*12720*/  FMUL.FTZ R84, R131, R32 ;  /* 0x0000002083547220 */ /* 0x000fe20000410000 */
[----:B------:R-:W-:Y:S02]  /*12730*/  HADD2.F32 R47, -RZ, R67.H0_H0 ;  /* 0x20000043ff2f7230 */ /* 0x000fe40000004100 */
[C---:B------:R-:W-:Y:S01]  /*12740*/  FFMA.FTZ R144, R37.reuse, R31, R4 ;  /* 0x0000001f25907223 */ /* 0x040fe20000010004 */
[----:B------:R-:W-:Y:S01]  /*12750*/  FFMA.FTZ R37, R37, R39, R88 ;  /* 0x0000002725257223 */ /* 0x000fe20000010058 */
[C---:B------:R-:W-:Y:S01]  /*12760*/  FFMA.FTZ R137, R44.reuse, R137, R3 ;  /* 0x000000892c897223 */ /* 0x040fe20000010003 */
[----:B------:R-:W-:Y:S01]  /*12770*/  FFMA.FTZ R32, R44, R30, R27 ;  /* 0x0000001e2c207223 */ /* 0x000fe2000001001b */
[----:B------:R-:W-:Y:S01]  /*12780*/  FFMA.FTZ R39, R84, R45, R17 ;  /* 0x0000002d54277223 */ /* 0x000fe20000010011 */
[----:B------:R-:W-:Y:S01]  /*12790*/  FADD.FTZ R154, -R158, R85 ;  /* 0x000000559e9a7221 */ /* 0x000fe20000010100 */
[----:B------:R-:W-:Y:S01]  /*127a0*/  FFMA.FTZ R44, R84, R47, R100 ;  /* 0x0000002f542c7223 */ /* 0x000fe20000010064 */
[----:B------:R-:W-:-:S02]  /*127b0*/  HADD2.F32 R45, -RZ, R78.H0_H0 ;  /* 0x2000004eff2d7230 */ /* 0x000fc40000004100 */
[----:B------:R-:W-:Y:S01]  /*127c0*/  FADD.FTZ R156, -R158, R86 ;  /* 0x000000569e9c7221 */ /* 0x000fe20000010100 */
[----:B------:R-:W-:Y:S02]  /*127d0*/  HADD2.F32 R85, -RZ, R79.H1_H1 ;  /* 0x3000004fff557230 */ /* 0x000fe40000004100 */
[C---:B------:R-:W-:Y:S01]  /*127e0*/  FMUL.FTZ R84, R131.reuse, R38 ;  /* 0x0000002683547220 */ /* 0x040fe20000410000 */
[----:B------:R-:W-:Y:S02]  /*127f0*/  HADD2.F32 R47, -RZ, R66.H0_H0 ;  /* 0x20000042ff2f7230 */ /* 0x000fe40000004100 */
[----:B------:R-:W-:Y:S01]  /*12800*/  FMUL.FTZ R149, R131, R46 ;  /* 0x0000002e83957220 */ /* 0x000fe20000410000 */
[----:B------:R-:W-:Y:S02]  /*12810*/  HADD2.F32 R86, -RZ, R67.H1_H1 ;  /* 0x30000043ff567230 */ /* 0x000fe40000004100 */
[----:B------:R-:W-:Y:S01]  /*12820*/  FFMA.FTZ R38, R84, R45, R15 ;  /* 0x0000002d54267223 */ /* 0x000fe2000001000f */
[----:B0-----:R-:W-:-:S04]  /*12830*/  @!P0 IMAD.WIDE R30, R0, 0x4, R28 ;  /* 0x00000004001e8825 */ /* 0x001fc800078e021c */
[----:B------:R-:W-:Y:S01]  /*12840*/  FADD.FTZ R158, -R158, R87 ;  /* 0x000000579e9e7221 */ /* 0x000fe20000010100 */
[----:B------:R-:W0:Y:S01]  /*12850*/  @!P0 LDC.64 R28, c[0x0][0x258] ;  /* 0x00009600ff1c8b82 */ /* 0x000e220000000a00 */
[C---:B------:R-:W-:Y:S01]  /*12860*/  FFMA.FTZ R46, R149.reuse, R85, R18 ;  /* 0x00000055952e7223 */ /* 0x040fe20000010012 */
[----:B------:R-:W-:Y:S01]  /*12870*/  FFMA.FTZ R45, R84, R47, R98 ;  /* 0x0000002f542d7223 */ /* 0x000fe20000010062 */
[----:B------:R-:W-:Y:S01]  /*12880*/  FFMA.FTZ R149, R149, R86, R103 ;  /* 0x0000005695957223 */ /* 0x000fe20000010067 */
[----:B------:R1:W-:Y:S01]  /*12890*/  @!P0 STG.E desc[UR4][R30.64], R129 ;  /* 0x000000811e008986 */ /* 0x0003e2000c101904 */
[----:B------:R-:W-:Y:S02]  /*128a0*/  HADD2.F32 R87, -RZ, R77.H1_H1 ;  /* 0x3000004dff577230 */ /* 0x000fe40000004100 */
[C---:B------:R-:W-:Y:S01]  /*128b0*/  FMUL.FTZ R135, R131.reuse, R160 ;  /* 0x000000a083877220 */ /* 0x040fe20000410000 */
[----:B------:R-:W-:Y:S02]  /*128c0*/  HADD2.F32 R47, -RZ, R78.H1_H1 ;  /* 0x3000004eff2f7230 */ /* 0x000fe40000004100 */
[----:B------:R-:W-:Y:S01]  /*128d0*/  FMUL.FTZ R151, R131, R148 ;  /* 0x0000009483977220 */ /* 0x000fe20000410000 */
[----:B------:R-:W-:-:S02]  /*128e0*/  HADD2.F32 R84, -RZ, R66.H1_H1 ;  /* 0x30000042ff547230 */ /* 0x000fc40000004100 */
[----:B------:R-:W-:Y:S01]  /*128f0*/  FMUL.FTZ R146, R131, R146 ;  /* 0x0000009283927220 */ /* 0x000fe20000410000 */
[----:B------:R-:W-:Y:S02]  /*12900*/  HADD2.F32 R86, -RZ, R77.H0_H0 ;  /* 0x2000004dff567230 */ /* 0x000fe40000004100 */
[C---:B------:R-:W-:Y:S01]  /*12910*/  FFMA.FTZ R47, R135.reuse, R47, R16 ;  /* 0x0000002f872f7223 */ /* 0x040fe20000010010 */
[--C-:B------:R-:W-:Y:S02]  /*12920*/  HADD2.F32 R85, -RZ, R65.reuse.H0_H0 ;  /* 0x20000041ff557230 */ /* 0x100fe40000004100 */
[----:B------:R-:W-:Y:S01]  /*12930*/  FFMA.FTZ R148, R135, R84, R101 ;  /* 0x0000005487947223 */ /* 0x000fe20000010065 */
[----:B------:R-:W-:Y:S01]  /*12940*/  FFMA.FTZ R87, R151, R87, R14 ;  /* 0x0000005797577223 */ /* 0x000fe2000001000e */
[----:B-1----:R-:W-:Y:S02]  /*12950*/  HADD2.F32 R30, -RZ, R65.H1_H1 ;  /* 0x30000041ff1e7230 */ /* 0x002fe40000004100 */
[----:B------:R-:W-:Y:S01]  /*12960*/  FFMA.FTZ R86, R146, R86, R13 ;  /* 0x0000005692567223 */ /* 0x000fe2000001000d */
[----:B------:R-:W-:-:S02]  /*12970*/  HADD2.F32 R135, -RZ, R76.H0_H0 ;  /* 0x2000004cff877230 */ /* 0x000fc40000004100 */
[----:B------:R-:W-:Y:S01]  /*12980*/  FFMA.FTZ R146, R146, R85, R96 ;  /* 0x0000005592927223 */ /* 0x000fe20000010060 */
[----:B------:R-:W-:Y:S02]  /*12990*/  HADD2.F32 R31, -RZ, R64.H0_H0 ;  /* 0x20000040ff1f7230 */ /* 0x000fe40000004100 */
[----:B------:R-:W-:Y:S01]  /*129a0*/  FFMA.FTZ R151, R151, R30, R99 ;  /* 0x0000001e97977223 */ /* 0x000fe20000010063 */
[C---:B------:R-:W-:Y:S01]  /*129b0*/  FMUL.FTZ R40, R131.reuse, R40 ;  /* 0x0000002883287220 */ /* 0x040fe20000410000 */
[----:B------:R-:W-:Y:S02]  /*129c0*/  HADD2.F32 R30, -RZ, R76.H1_H1 ;  /* 0x3000004cff1e7230 */ /* 0x000fe40000004100 */
[----:B------:R-:W-:Y:S01]  /*129d0*/  FMUL.FTZ R85, R131, R128 ;  /* 0x0000008083557220 */ /* 0x000fe20000410000 */
[----:B------:R-:W-:Y:S01]  /*129e0*/  F2FP.F16.F32.PACK_AB R33, R36, R33 ;  /* 0x000000212421723e */ /* 0x000fe200000000ff */
[C---:B------:R-:W-:Y:S01]  /*129f0*/  FFMA.FTZ R135, R40.reuse, R135, R11 ;  /* 0x0000008728877223 */ /* 0x040fe2000001000b */
[----:B------:R-:W-:Y:S01]  /*12a00*/  FFMA.FTZ R84, R40, R31, R94 ;  /* 0x0000001f28547223 */ /* 0x000fe2000001005e */
[----:B------:R-:W-:Y:S01]  /*12a10*/  FFMA.FTZ R40, R85, R30, R12 ;  /* 0x0000001e55287223 */ /* 0x000fe2000001000c */
[----:B------:R-:W-:Y:S01]  /*12a20*/  F2FP.F16.F32.PACK_AB R34, R34, R41 ;  /* 0x000000292222723e */ /* 0x000fe200000000ff */
[----:B0-----:R-:W-:-:S04]  /*12a30*/  @!P0 IMAD.WIDE R30, R0, 0x4, R28 ;  /* 0x00000004001e8825 */ /* 0x001fc800078e021c */
[C---:B------:R-:W-:Y:S01]  /*12a40*/  FMUL.FTZ R152, R131.reuse, R152 ;  /* 0x0000009883987220 */ /* 0x040fe20000410000 */
[----:B------:R-:W-:Y:S01]  /*12a50*/  F2FP.F16.F32.PACK_AB R39, R46, R39 ;  /* 0x000000272e27723e */ /* 0x000fe200000000ff */
[----:B------:R-:W-:Y:S01]  /*12a60*/  FMUL.FTZ R156, R131, R156 ;  /* 0x0000009c839c7220 */ /* 0x000fe20000410000 */
[----:B------:R-:W-:Y:S01]  /*12a70*/  F2FP.F16.F32.PACK_AB R36, R40, R135 ;  /* 0x000000872824723e */ /* 0x000fe200000000ff */
[----:B------:R-:W-:Y:S01]  /*12a80*/  HADD2.F32 R128, -RZ, R64.H1_H1 ;  /* 0x30000040ff807230 */ /* 0x000fe20000004100 */
[----:B------:R-:W0:Y:S01]  /*12a90*/  LDC.64 R40, c[0x0][0x2c0] ;  /* 0x0000b000ff287b82 */ /* 0x000e220000000a00 */
[----:B------:R1:W-:Y:S01]  /*12aa0*/  @!P0 STG.E desc[UR4][R30.64], R131 ;  /* 0x000000831e008986 */ /* 0x0003e2000c101904 */
[----:B------:R-:W-:Y:S01]  /*12ab0*/  SHF.L.U32 R46, R139, 0x4, RZ ;  /* 0x000000048b2e7819 */ /* 0x000fe200000006ff */
[----:B------:R-:W-:Y:S02]  /*12ac0*/  HADD2.F32 R143, -RZ, R63.H0_H0 ;  /* 0x2000003fff8f7230 */ /* 0x000fe40000004100 */
[----:B------:R-:W-:Y:S01]  /*12ad0*/  FFMA.FTZ R85, R85, R128, R97 ;  /* 0x0000008055557223 */ /* 0x000fe20000010061 */
[C---:B------:R-:W-:Y:S01]  /*12ae0*/  FMUL.FTZ R128, R131.reuse, R138 ;  /* 0x0000008a83807220 */ /* 0x040fe20000410000 */
[----:B------:R-:W-:Y:S01]  /*12af0*/  HADD2.F32 R145, -RZ, R75.H1_H1 ;  /* 0x3000004bff917230 */ /* 0x000fe20000004100 */
[----:B------:R-:W-:Y:S01]  /*12b00*/  F2FP.F16.F32.PACK_AB R28, R144, R137 ;  /* 0x00000089901c723e */ /* 0x000fe200000000ff */
[----:B------:R-:W-:Y:S01]  /*12b10*/  HADD2.F32 R157, -RZ, R63.H1_H1 ;  /* 0x3000003fff9d7230 */ /* 0x000fe20000004100 */
[----:B------:R-:W-:Y:S01]  /*12b20*/  F2FP.F16.F32.PACK_AB R35, R42, R35 ;  /* 0x000000232a23723e */ /* 0x000fe200000000ff */
[----:B------:R-:W-:Y:S01]  /*12b30*/  FMUL.FTZ R147, R131, R158 ;  /* 0x0000009e83937220 */ /* 0x000fe20000410000 */
[----:B------:R-:W-:Y:S01]  /*12b40*/  F2FP.F16.F32.PACK_AB R32, R37, R32 ;  /* 0x000000202520723e */ /* 0x000fe200000000ff */
[----:B------:R-:W-:Y:S01]  /*12b50*/  HADD2.F32 R144, -RZ, R74.H0_H0 ;  /* 0x2000004aff907230 */ /* 0x000fe20000004100 */
[----:B------:R-:W-:Y:S01]  /*12b60*/  F2FP.F16.F32.PACK_AB R38, R47, R38 ;  /* 0x000000262f26723e */ /* 0x000fe200000000ff */
[----:B-1----:R-:W-:Y:S01]  /*12b70*/  HADD2.F32 R31, -RZ, R62.H0_H0 ;  /* 0x2000003eff1f7230 */ /* 0x002fe20000004100 */
[----:B------:R-:W-:Y:S01]  /*12b80*/  F2FP.F16.F32.PACK_AB R37, R87, R86 ;  /* 0x000000565725723e */ /* 0x000fe200000000ff */
[----:B------:R-:W-:-:S02]  /*12b90*/  HADD2.F32 R47, -RZ, R72.H0_H0 ;  /* 0x20000048ff2f7230 */ /* 0x000fc40000004100 */
[C---:B------:R-:W-:Y:S01]  /*12ba0*/  FMUL.FTZ R129, R131.reuse, R140 ;  /* 0x0000008c83817220 */ /* 0x040fe20000410000 */
[C---:B------:R-:W-:Y:S01]  /*12bb0*/  FMUL.FTZ R160, R131.reuse, R142 ;  /* 0x0000008e83a07220 */ /* 0x040fe20000410000 */
[----:B------:R-:W-:Y:S01]  /*12bc0*/  FFMA.FTZ R138, R152, R31, R106 ;  /* 0x0000001f988a7223 */ /* 0x000fe2000001006a */
[----:B------:R-:W-:Y:S01]  /*12bd0*/  F2FP.F16.F32.PACK_AB R31, R130, R43 ;  /* 0x0000002b821f723e */ /* 0x000fe200000000ff */
[C---:B------:R-:W-:Y:S01]  /*12be0*/  FMUL.FTZ R155, R131.reuse, R150 ;  /* 0x00000096839b7220 */ /* 0x040fe20000410000 */
[----:B------:R-:W1:Y:S01]  /*12bf0*/  LDC.64 R42, c[0x0][0x2b8] ;  /* 0x0000ae00ff2a7b82 */ /* 0x000e620000000a00 */
[----:B------:R-:W-:Y:S01]  /*12c00*/  FMUL.FTZ R29, R131, R154 ;  /* 0x0000009a831d7220 */ /* 0x000fe20000410000 */
[----:B------:R-:W-:Y:S01]  /*12c10*/  HADD2.F32 R130, -RZ, R72.H1_H1 ;  /* 0x30000048ff827230 */ /* 0x000fe20000004100 */
[----:B------:R-:W-:Y:S01]  /*12c20*/  IADD3 R86, P0, R46, UR12, RZ ;  /* 0x0000000c2e567c10 */ /* 0x000fe2000ff1e0ff */
[----:B------:R-:W-:Y:S01]  /*12c30*/  FFMA.FTZ R140, R156, R143, R108 ;  /* 0x0000008f9c8c7223 */ /* 0x000fe2000001006c */
[----:B------:R-:W-:Y:S01]  /*12c40*/  SHF.R.U32.HI R131, RZ, 0x1c, R139 ;  /* 0x0000001cff837819 */ /* 0x000fe2000001168b */
[C---:B------:R-:W-:Y:S01]  /*12c50*/  FFMA.FTZ R145, R147.reuse, R145, R26 ;  /* 0x0000009193917223 */ /* 0x040fe2000001001a */
[----:B------:R-:W-:Y:S01]  /*12c60*/  IADD3 R46, P1, R46, UR14, RZ ;  /* 0x0000000e2e2e7c10 */ /* 0x000fe2000ff3e0ff */
[----:B------:R-:W-:Y:S01]  /*12c70*/  FFMA.FTZ R143, R147, R157, R126 ;  /* 0x0000009d938f7223 */ /* 0x000fe2000001007e */
[----:B------:R-:W-:-:S02]  /*12c80*/  HADD2.F32 R147, -RZ, R74.H1_H1 ;  /* 0x3000004aff937230 */ /* 0x000fc40000004100 */
[----:B------:R-:W-:Y:S01]  /*12c90*/  FFMA.FTZ R144, R152, R144, R23 ;  /* 0x0000009098907223 */ /* 0x000fe20000010017 */
[----:B------:R-:W-:Y:S02]  /*12ca0*/  HADD2.F32 R30, -RZ, R62.H1_H1 ;  /* 0x3000003eff1e7230 */ /* 0x000fe40000004100 */
[----:B------:R-:W-:Y:S01]  /*12cb0*/  FFMA.FTZ R139, R128, R47, R19 ;  /* 0x0000002f808b7223 */ /* 0x000fe20000010013 */
[----:B------:R-:W-:Y:S01]  /*12cc0*/  IADD3.X R87, R131, UR13, RZ, P0, !PT ;  /* 0x0000000d83577c10 */ /* 0x000fe200087fe4ff */
[----:B------:R-:W-:Y:S01]  /*12cd0*/  FFMA.FTZ R152, R129, R130, R20 ;  /* 0x0000008281987223 */ /* 0x000fe20000010014 */
[----:B------:R-:W-:Y:S01]  /*12ce0*/  IADD3.X R47, R131, UR15, RZ, P1, !PT ;  /* 0x0000000f832f7c10 */ /* 0x000fe20008ffe4ff */
[----:B0-----:R-:W-:Y:S01]  /*12cf0*/  IMAD.WIDE.U32 R130, R141, 0x10, R40 ;  /* 0x000000108d827825 */ /* 0x001fe200078e0028 */
[----:B------:R-:W-:-:S03]  /*12d00*/  F2FP.F16.F32.PACK_AB R40, R85, R84 ;  /* 0x000000545528723e */ /* 0x000fc600000000ff */
[C---:B------:R-:W-:Y:S01]  /*12d10*/  FFMA.FTZ R147, R29.reuse, R147, R24 ;  /* 0x000000931d937223 */ /* 0x040fe20000010018 */
[----:B------:R-:W0:Y:S01]  /*12d20*/  LDC.64 R84, c[0x0][0x210] ;  /* 0x00008400ff547b82 */ /* 0x000e220000000a00 */
[----:B------:R-:W-:Y:S01]  /*12d30*/  FFMA.FTZ R137, R29, R30, R109 ;  /* 0x0000001e1d897223 */ /* 0x000fe2000001006d */
[----:B------:R-:W-:Y:S01]  /*12d40*/  F2FP.F16.F32.PACK_AB R29, R153, R136 ;  /* 0x00000088991d723e */ /* 0x000fe200000000ff */
[----:B------:R-:W-:Y:S01]  /*12d50*/  HADD2.F32 R142, -RZ, R75.H0_H0 ;  /* 0x2000004bff8e7230 */ /* 0x000fe20000004100 */
[----:B------:R-:W-:Y:S01]  /*12d60*/  F2FP.F16.F32.PACK_AB R30, R134, R133 ;  /* 0x00000085861e723e */ /* 0x000fe200000000ff */
[--C-:B------:R-:W-:Y:S01]  /*12d70*/  HADD2.F32 R150, -RZ, R73.reuse.H0_H0 ;  /* 0x20000049ff967230 */ /* 0x100fe20000004100 */
[----:B------:R-:W-:Y:S01]  /*12d80*/  F2FP.F16.F32.PACK_AB R41, R151, R146 ;  /* 0x000000929729723e */ /* 0x000fe200000000ff */
[----:B------:R-:W-:Y:S02]  /*12d90*/  HADD2.F32 R153, -RZ, R73.H1_H1 ;  /* 0x30000049ff997230 */ /* 0x000fe40000004100 */
[----:B------:R-:W-:Y:S01]  /*12da0*/  FFMA.FTZ R142, R156, R142, R25 ;  /* 0x0000008e9c8e7223 */ /* 0x000fe20000010019 */
[----:B------:R2:W-:Y:S01]  /*12db0*/  STG.E.128 desc[UR4][R86.64], R28 ;  /* 0x0000001c56007986 */ /* 0x0005e2000c101d04 */
[----:B------:R-:W-:-:S02]  /*12dc0*/  HADD2.F32 R133, -RZ, R61.H0_H0 ;  /* 0x2000003dff857230 */ /* 0x000fc40000004100 */
[C---:B------:R-:W-:Y:S01]  /*12dd0*/  FFMA.FTZ R150, R160.reuse, R150, R21 ;  /* 0x00000096a0967223 */ /* 0x040fe20000010015 */
[----:B------:R-:W-:Y:S02]  /*12de0*/  HADD2.F32 R134, -RZ, R61.H1_H1 ;  /* 0x3000003dff867230 */ /* 0x000fe40000004100 */
[C---:B------:R-:W-:Y:S01]  /*12df0*/  FFMA.FTZ R153, R155.reuse, R153, R22 ;  /* 0x000000999b997223 */ /* 0x040fe20000010016 */
[--C-:B------:R-:W-:Y:S01]  /*12e00*/  HADD2.F32 R135, -RZ, R60.reuse.H0_H0 ;  /* 0x2000003cff877230 */ /* 0x100fe20000004100 */
[----:B------:R3:W-:Y:S01]  /*12e10*/  STG.E.128 desc[UR4][R46.64], R32 ;  /* 0x000000202e007986 */ /* 0x0007e2000c101d04 */
[----:B------:R-:W-:Y:S02]  /*12e20*/  HADD2.F32 R136, -RZ, R60.H1_H1 ;  /* 0x3000003cff887230 */ /* 0x000fe40000004100 */
[----:B------:R-:W-:Y:S01]  /*12e30*/  FFMA.FTZ R133, R160, R133, R104 ;  /* 0x00000085a0857223 */ /* 0x000fe20000010068 */
[----:B------:R-:W-:Y:S01]  /*12e40*/  FFMA.FTZ R134, R155, R134, R107 ;  /* 0x000000869b867223 */ /* 0x000fe2000001006b */
[----:B------:R-:W-:Y:S01]  /*12e50*/  FFMA.FTZ R135, R128, R135, R102 ;  /* 0x0000008780877223 */ /* 0x000fe20000010066 */
[----:B------:R-:W-:Y:S01]  /*12e60*/  FFMA.FTZ R136, R129, R136, R105 ;  /* 0x0000008881887223 */ /* 0x000fe20000010069 */
[----:B-1----:R-:W-:Y:S01]  /*12e70*/  IMAD.WIDE.U32 R128, R141, 0x10, R42 ;  /* 0x000000108d807825 */ /* 0x002fe200078e002a */
[----:B------:R-:W-:-:S02]  /*12e80*/  F2FP.F16.F32.PACK_AB R43, R149, R44 ;  /* 0x0000002c952b723e */ /* 0x000fc400000000ff */
[----:B------:R-:W-:Y:S01]  /*12e90*/  F2FP.F16.F32.PACK_AB R42, R148, R45 ;  /* 0x0000002d942a723e */ /* 0x000fe200000000ff */
[----:B--2---:R-:W-:Y:S01]  /*12ea0*/  IMAD.SHL.U32 R28, R127, 0x10, RZ ;  /* 0x000000107f1c7824 */ /* 0x004fe200078e00ff */
[----:B------:R-:W-:Y:S01]  /*12eb0*/  SHF.R.U32.HI R127, RZ, 0x1c, R127 ;  /* 0x0000001cff7f7819 */ /* 0x000fe2000001167f */
[----:B------:R1:W-:Y:S01]  /*12ec0*/  STG.E.128 desc[UR4][R128.64], R36 ;  /* 0x0000002480007986 */ /* 0x0003e2000c101d04 */
[----:B------:R-:W-:Y:S02]  /*12ed0*/  F2FP.F16.F32.PACK_AB R44, R152, R139 ;  /* 0x0000008b982c723e */ /* 0x000fe400000000ff */
[----:B------:R-:W-:Y:S01]  /*12ee0*/  F2FP.F16.F32.PACK_AB R45, R153, R150 ;  /* 0x00000096992d723e */ /* 0x000fe200000000ff */
[----:B------:R1:W-:Y:S01]  /*12ef0*/  STG.E.128 desc[UR4][R130.64], R40 ;  /* 0x0000002882007986 */ /* 0x0003e2000c101d04 */
[C---:B---3--:R-:W-:Y:S02]  /*12f00*/  IADD3 R34, P0, R28.reuse, UR12, RZ ;  /* 0x0000000c1c227c10 */ /* 0x048fe4000ff1e0ff */
[----:B------:R-:W-:-:S02]  /*12f10*/  IADD3 R32, P1, R28, UR14, RZ ;  /* 0x0000000e1c207c10 */ /* 0x000fc4000ff3e0ff */
[----:B------:R-:W-:Y:S02]  /*12f20*/  F2FP.F16.F32.PACK_AB R46, R147, R144 ;  /* 0x00000090932e723e */ /* 0x000fe400000000ff */
[----:B------:R-:W-:Y:S02]  /*12f30*/  F2FP.F16.F32.PACK_AB R47, R145, R142 ;  /* 0x0000008e912f723e */ /* 0x000fe400000000ff */
[----:B------:R-:W-:Y:S02]  /*12f40*/  IADD3.X R35, R127, UR13, RZ, P0, !PT ;  /* 0x0000000d7f237c10 */ /* 0x000fe400087fe4ff */
[----:B------:R-:W-:Y:S02]  /*12f50*/  F2FP.F16.F32.PACK_AB R31, R143, R140 ;  /* 0x0000008c8f1f723e */ /* 0x000fe400000000ff */
[----:B------:R-:W-:Y:S01]  /*12f60*/  F2FP.F16.F32.PACK_AB R30, R137, R138 ;  /* 0x0000008a891e723e */ /* 0x000fe200000000ff */
[----:B------:R1:W-:Y:S01]  /*12f70*/  STG.E.128 desc[UR4][R34.64], R44 ;  /* 0x0000002c22007986 */ /* 0x0003e2000c101d04 */
[----:B------:R-:W-:-:S02]  /*12f80*/  F2FP.F16.F32.PACK_AB R29, R134, R133 ;  /* 0x00000085861d723e */ /* 0x000fc400000000ff */
[----:B------:R-:W-:Y:S02]  /*12f90*/  IADD3.X R33, R127, UR15, RZ, P1, !PT ;  /* 0x0000000f7f217c10 */ /* 0x000fe40008ffe4ff */
[----:B------:R-:W-:Y:S02]  /*12fa0*/  F2FP.F16.F32.PACK_AB R28, R136, R135 ;  /* 0x00000087881c723e */ /* 0x000fe400000000ff */
[----:B0-----:R-:W-:-:S03]  /*12fb0*/  LEA R0, R84, R0, 0x2 ;  /* 0x0000000054007211 */ /* 0x001fc600078e10ff */
[----:B------:R1:W-:Y:S01]  /*12fc0*/  STG.E.128 desc[UR4][R32.64], R28 ;  /* 0x0000001c20007986 */ /* 0x0003e2000c101d04 */
[----:B------:R-:W-:-:S13]  /*12fd0*/  ISETP.GE.AND P0, PT, R0, R85, PT ;  /* 0x000000550000720c */ /* 0x000fda0003f06270 */
[----:B------:R-:W-:Y:S05]  /*12fe0*/  @!P0 BRA `(.L_x_13479) ;  /* 0xfffffedc00188947 */ /* 0x000fea000383ffff */
[----:B------:R-:W-:Y:S05]  /*12ff0*/  BSYNC B0 ;  /* 0x0000000000007941 */ /* 0x000fea0003800000 */
.L_x_13090:
[----:B------:R-:W-:Y:S05]  /*13000*/  EXIT ;  /* 0x000000000000794d */ /* 0x000fea0003800000 */
.L_x_13478:
[----:B------:R-:W-:Y:S01]  /*13010*/  HFMA2.MMA R143, -RZ, RZ, 0, 1.847743988037109375e-06 ;  /* 0x0000001fff8f7435 */ /* 0x000fe200000001ff */
[----:B------:R-:W-:Y:S01]  /*13020*/  BSSY B1, `(.L_x_13480) ;  /* 0x0000006000017945 */ /* 0x000fe20003800000 */
[----:B------:R-:W-:Y:S02]  /*13030*/  IMAD.MOV.U32 R142, RZ, RZ, 0x1 ;  /* 0x00000001ff8e7424 */ /* 0x000fe400078e00ff */
[----:B------:R-:W-:-:S07]  /*13040*/  IMAD.MOV.U32 R137, RZ, RZ, -0x1 ;  /* 0xffffffffff897424 */ /* 0x000fce00078e00ff */
[----:B0-----:R-:W-:Y:S05]  /*13050*/  WARPSYNC.COLLECTIVE R137, `(.L_x_13481) ;  /* 0x0000000089087348 */ /* 0x001fea0003c00000 */
[----:B------:R1:W2:Y:S02]  /*13060*/  SHFL.BFLY P1, R140, R138, R142, R143 ;  /* 0x0c00008e8a8c7389 */ /* 0x0002a4000002008f */
[----:B012---:R-:W-:Y:S01]  /*13070*/  ENDCOLLECTIVE ;  /* 0x000000000000791b */ /* 0x007fe20003800000 */
.L_x_13481:
[----:B------:R-:W-:Y:S05]  /*13080*/  BSYNC B1 ;  /* 0x0000000000017941 */ /* 0x000fea0003800000 */
.L_x_13480:
        /* <DEDUP_REMOVED lines=10> */
.L_x_13482:
[----:B------:R-:W-:Y:S02]  /*13130*/  IMAD.MOV.U32 R142, RZ, RZ, 0x4 ;  /* 0x00000004ff8e7424 */ /* 0x000fe400078e00ff */
[----:B------:R-:W-:-:S04]  /*13140*/  IMAD.MOV.U32 R128, RZ, RZ, R140 ;  /* 0x000000ffff807224 */ /* 0x000fc800078e008c */
[----:B------:R-:W-:-:S05]  /*13150*/  FADD.FTZ R133, R131, R128 ;  /* 0x0000008083857221 */ /* 0x000fca0000010000 */
[----:B------:R-:W-:-:S07]  /*13160*/  MOV R138, R133 ;  /* 0x00000085008a7202 */ /* 0x000fce0000000f00 */
[----:B------:R-:W-:Y:S05]  /*13170*/  WARPSYNC.COLLECTIVE R137, `(.L_x_13483) ;  /* 0x0000000089087348 */ /* 0x000fea0003c00000 */
[----:B------:R0:W1:Y:S02]  /*13180*/  SHFL.BFLY P1, R140, R138, R142, R143 ;  /* 0x0c00008e8a8c7389 */ /* 0x000064000002008f */
[----:B01----:R-:W-:Y:S01]  /*13190*/  ENDCOLLECTIVE ;  /* 0x000000000000791b */ /* 0x003fe20003800000 */
.L_x_13483:
[----:B------:R-:W-:Y:S01]  /*131a0*/  HFMA2.MMA R142, -RZ, RZ, 0, 4.76837158203125e-07 ;  /* 0x00000008ff8e7435 */ /* 0x000fe200000001ff */
[----:B------:R-:W-:-:S05]  /*131b0*/  MOV R128, R140 ;  /* 0x0000008c00807202 */ /* 0x000fca0000000f00 */
[----:B------:R-:W-:-:S04]  /*131c0*/  FADD.FTZ R134, R133, R128 ;  /* 0x0000008085867221 */ /* 0x000fc80000010000 */
[----:B------:R-:W-:-:S07]  /*131d0*/  IMAD.MOV.U32 R138, RZ, RZ, R134 ;  /* 0x000000ffff8a7224 */ /* 0x000fce00078e0086 */
[----:B------:R-:W-:Y:S05]  /*131e0*/  WARPSYNC.COLLECTIVE R137, `(.L_x_13484) ;  /* 0x0000000089087348 */ /* 0x000fea0003c00000 */
[----:B------:R0:W1:Y:S02]  /*131f0*/  SHFL.BFLY P1, R140, R138, R142, R143 ;  /* 0x0c00008e8a8c7389 */ /* 0x000064000002008f */
[----:B01----:R-:W-:Y:S01]  /*13200*/  ENDCOLLECTIVE ;  /* 0x000000000000791b */ /* 0x003fe20003800000 */
.L_x_13484:
[----:B------:R-:W-:Y:S02]  /*13210*/  IMAD.MOV.U32 R142, RZ, RZ, 0x10 ;  /* 0x00000010ff8e7424 */ /* 0x000fe400078e00ff */
[----:B------:R-:W-:-:S04]  /*13220*/  IMAD.MOV.U32 R129, RZ, RZ, R140 ;  /* 0x000000ffff817224 */ /* 0x000fc800078e008c */
[----:B------:R-:W-:-:S05]  /*13230*/  FADD.FTZ R135, R134, R129 ;  /* 0x0000008186877221 */ /* 0x000fca0000010000 */
[----:B------:R-:W-:-:S07]  /*13240*/  MOV R138, R135 ;  /* 0x00000087008a7202 */ /* 0x000fce0000000f00 */
[----:B------:R-:W-:Y:S05]  /*13250*/  WARPSYNC.COLLECTIVE R137, `(.L_x_13485) ;  /* 0x0000000089087348 */ /* 0x000fea0003c00000 */
[----:B------:R0:W1:Y:S02]  /*13260*/  SHFL.BFLY P1, R140, R138, R142, R143 ;  /* 0x0c00008e8a8c7389 */ /* 0x000064000002008f */
[----:B01----:R-:W-:Y:S01]  /*13270*/  ENDCOLLECTIVE ;  /* 0x000000000000791b */ /* 0x003fe20003800000 */
.L_x_13485:
        /* <DEDUP_REMOVED lines=56> */
.L_x_13486:
[----:B------:R-:W-:Y:S02]  /*13600*/  IMAD.MOV.U32 R142, RZ, RZ, 0x2 ;  /* 0x00000002ff8e7424 */ /* 0x000fe400078e00ff */
[----:B------:R-:W-:-:S04]  /*13610*/  IMAD.MOV.U32 R131, RZ, RZ, R140 ;  /* 0x000000ffff837224 */ /* 0x000fc800078e008c */
[----:B------:R-:W-:-:S05]  /*13620*/  FADD.FTZ R131, R128, R131 ;  /* 0x0000008380837221 */ /* 0x000fca0000010000 */
[----:B------:R-:W-:-:S07]  /*13630*/  MOV R138, R131 ;  /* 0x00000083008a7202 */ /* 0x000fce0000000f00 */
[----:B------:R-:W-:Y:S05]  /*13640*/  WARPSYNC.COLLECTIVE R137, `(.L_x_13487) ;  /* 0x0000000089087348 */ /* 0x000fea0003c00000 */
[----:B------:R0:W1:Y:S02]  /*13650*/  SHFL.BFLY P1, R140, R138, R142, R143 ;  /* 0x0c00008e8a8c7389 */ /* 0x000064000002008f */
[----:B01----:R-:W-:Y:S01]  /*13660*/  ENDCOLLECTIVE ;  /* 0x000000000000791b */ /* 0x003fe20003800000 */
.L_x_13487:
[----:B------:R-:W-:Y:S01]  /*13670*/  HFMA2.MMA R142, -RZ, RZ, 0, 2.384185791015625e-07 ;  /* 0x00000004ff8e7435 */ /* 0x000fe200000001ff */
[----:B------:R-:W-:-:S05]  /*13680*/  MOV R134, R140 ;  /* 0x0000008c00867202 */ /* 0x000fca0000000f00 */
[----:B------:R-:W-:-:S04]  /*13690*/  FADD.FTZ R134, R131, R134 ;  /* 0x0000008683867221 */ /* 0x000fc80000010000 */
[----:B------:R-:W-:-:S07]  /*136a0*/  IMAD.MOV.U32 R138, RZ, RZ, R134 ;  /* 0x000000ffff8a7224 */ /* 0x000fce00078e0086 */
[----:B------:R-:W-:Y:S05]  /*136b0*/  WARPSYNC.COLLECTIVE R137, `(.L_x_13488) ;  /* 0x0000000089087348 */ /* 0x000fea0003c00000 */
[----:B------:R0:W1:Y:S02]  /*136c0*/  SHFL.BFLY P1, R140, R138, R142, R143 ;  /* 0x0c00008e8a8c7389 */ /* 0x000064000002008f */
[----:B01----:R-:W-:Y:S01]  /*136d0*/  ENDCOLLECTIVE ;  /* 0x000000000000791b */ /* 0x003fe20003800000 */
.L_x_13488:
[----:B------:R-:W-:Y:S02]  /*136e0*/  IMAD.MOV.U32 R142, RZ, RZ, 0x8 ;  /* 0x00000008ff8e7424 */ /* 0x000fe400078e00ff */
[----:B------:R-:W-:-:S04]  /*136f0*/  IMAD.MOV.U32 R133, RZ, RZ, R140 ;  /* 0x000000ffff857224 */ /* 0x000fc800078e008c */
[----:B------:R-:W-:-:S05]  /*13700*/  FADD.FTZ R133, R134, R133 ;  /* 0x0000008586857221 */ /* 0x000fca0000010000 */
[----:B------:R-:W-:-:S07]  /*13710*/  MOV R138, R133 ;  /* 0x00000085008a7202 */ /* 0x000fce0000000f00 */
[----:B------:R-:W-:Y:S05]  /*13720*/  WARPSYNC.COLLECTIVE R137, `(.L_x_13489) ;  /* 0x0000000089087348 */ /* 0x000fea0003c00000 */
[----:B------:R0:W1:Y:S02]  /*13730*/  SHFL.BFLY P1, R140, R138, R142, R143 ;  /* 0x0c00008e8a8c7389 */ /* 0x000064000002008f */
[----:B01----:R-:W-:Y:S01]  /*13740*/  ENDCOLLECTIVE ;  /* 0x000000000000791b */ /* 0x003fe20003800000 */
.L_x_13489:
[----:B------:R-:W-:Y:S01]  /*13750*/  HFMA2.MMA R142, -RZ, RZ, 0, 9.5367431640625e-07 ;  /* 0x00000010ff8e7435 */ /* 0x000fe200000001ff */
[----:B------:R-:W-:-:S05]  /*13760*/  MOV R136, R140 ;  /* 0x0000008c00887202 */ /* 0x000fca0000000f00 */
[----:B------:R-:W-:-:S04]  /*13770*/  FADD.FTZ R136, R133, R136 ;  /* 0x0000008885887221 */ /* 0x000fc80000010000 */
[----:B------:R-:W-:-:S07]  /*13780*/  IMAD.MOV.U32 R138, RZ, RZ, R136 ;  /* 0x000000ffff8a7224 */ /* 0x000fce00078e0088 */
[----:B------:R-:W-:Y:S05]  /*13790*/  WARPSYNC.COLLECTIVE R137, `(.L_x_13490) ;  /* 0x0000000089087348 */ /* 0x000fea0003c00000 */
[----:B------:R0:W1:Y:S02]  /*137a0*/  SHFL.BFLY P1, R140, R138, R142, R143 ;  /* 0x0c00008e8a8c7389 */ /* 0x000064000002008f */
[----:B01----:R-:W-:Y:S01]  /*137b0*/  ENDCOLLECTIVE ;  /* 0x000000000000791b */ /* 0x003fe20003800000 */
.L_x_13490:
[----:B------:R-:W-:Y:S01]  /*137c0*/  IMAD.MOV.U32 R135, RZ, RZ, R140 ;  /* 0x000000ffff877224 */ /* 0x000fe200078e008c */
[----:B------:R-:W-:Y:S06]  /*137d0*/  BRA `(.L_x_13491) ;  /* 0xffffffe800c07947 */ /* 0x000fec000383ffff */
.L_x_13492:
        /* <DEDUP_REMOVED lines=10> */
.L_x_20726:


//--------------------- .text._ZN10layer_norm31ln_parallel_residual_fwd_kernelINS_13Kernel_traitsI6__halfS2_fS2_fjLj768ELj1ELj4ELj1ELj16ENS_18Kernel_traits_baseILj768ES2_S2_fS2_fjLj128EEEEELb1ELb1ELb0EEEvNS_9FwdParamsE --------------------------
	.section	.text._ZN10layer_norm31ln_parallel_residual_fwd_kernelINS_13Kernel_traitsI6__halfS2_fS2_fjLj768ELj1ELj4ELj1ELj16ENS_18Kernel_traits_baseILj768ES2_S2_fS2_fjLj128EEEEELb1ELb1ELb0EEEvNS_9FwdParamsE,"ax",@progbits
	.align	128
        .global         _ZN10layer_norm31ln_parallel_residual_fwd_kernelINS_13Kernel_traitsI6__halfS2_fS2_fjLj768ELj1ELj4ELj1ELj16ENS_18Kernel_traits_baseILj768ES2_S2_fS2_fjLj128EEEEELb1ELb1ELb0EEEvNS_9FwdParamsE
        .type           _ZN10layer_norm31ln_parallel_residual_fwd_kernelINS_13Kernel_traitsI6__halfS2_fS2_fjLj768ELj1ELj4ELj1ELj16ENS_18Kernel_traits_baseILj768ES2_S2_fS2_fjLj128EEEEELb1ELb1ELb0EEEvNS_9FwdParamsE,@function
        .size           _ZN10layer_norm31ln_parallel_residual_fwd_kernelINS_13Kernel_traitsI6__halfS2_fS2_fjLj768ELj1ELj4ELj1ELj16ENS_18Kernel_traits_baseILj768ES2_S2_fS2_fjLj128EEEEELb1ELb1ELb0EEEvNS_9FwdParamsE,(.L_x_20727 - _ZN10layer_norm31ln_parallel_residual_fwd_kernelINS_13Kernel_traitsI6__halfS2_fS2_fjLj768ELj1ELj4ELj1ELj16ENS_18Kernel_traits_baseILj768ES2_S2_fS2_fjLj128EEEEELb1ELb1ELb0EEEvNS_9FwdParamsE)
        .other          _ZN10layer_norm31ln_parallel_residual_fwd_kernelINS_13Kernel_traitsI6__halfS2_fS2_fjLj768ELj1ELj4ELj1ELj16ENS_18Kernel_traits_baseILj768ES2_S2_fS2_fjLj128EEEEELb1ELb1ELb0EEEvNS_9FwdParamsE,@"STO_CUDA_ENTRY STV_DEFAULT"
_ZN10layer_norm31ln_parallel_residual_fwd_kernelINS_13Kernel_traitsI6__halfS2_fS2_fjLj768ELj1ELj4ELj1ELj16ENS_18Kernel_traits_baseILj768ES2_S2_fS2_fjLj128EEEEELb1ELb1ELb0EEEvNS_9FwdParamsE:
.text._ZN10layer_norm31ln_parallel_residual_fwd_kernelINS_13Kernel_traitsI6__halfS2_fS2_fjLj768ELj1ELj4ELj1ELj16ENS_18Kernel_traits_baseILj768ES2_S2_fS2_fjLj128EEEEELb1ELb1ELb0EEEvNS_9FwdParamsE:
        /* <DEDUP_REMOVED lines=20> */
[----:B----4-:R-:W-:-:S04]  /*0140*/  SHF.R.S32.HI R0, RZ, 0x1f, R13 ;  /* 0x0000001fff007819 */ /* 0x010fc8000001140d */
[----:B------:R-:W-:Y:S02]  /*0150*/  LEA.HI R0, R0, R13, RZ, 0x3 ;  /* 0x0000000d00007211 */ /* 0x000fe400078f18ff */
        /* <DEDUP_REMOVED lines=47> */
[----:B------:R-:W-:Y:S01]  /*0450*/  MOV R3, R22 ;  /* 0x0000001600037202 */ /* 0x000fe20000000f00 */
[----:B------:R-:W-:-:S03]  /*0460*/  IMAD.WIDE.U32 R4, R5, -0x326172a9, RZ ;  /* 0xcd9e8d5705047825 */ /* 0x000fc600078e00ff */
[----:B------:R-:W-:Y:S02]  /*0470*/  LOP3.LUT R21, R3, 0x1f, RZ, 0x3c, !PT ;  /* 0x0000001f03157812 */ /* 0x000fe400078e3cff */
[----:B------:R-:W-:Y:S02]  /*0480*/  LOP3.LUT R8, R5, UR28, R8, 0x96, !PT ;  /* 0x0000001c05087c12 */ /* 0x000fe4000f8e9608 */
[----:B------:R-:W-:Y:S01]  /*0490*/  LEA.HI.SX32 R21, R0, R21, 0x1d ;  /* 0x0000001500157211 */ /* 0x000fe200078feaff */
[----:B------:R-:W-:Y:S02]  /*04a0*/  UIADD3 UR31, UR7, 0x1fd5c5a3, URZ ;  /* 0x1fd5c5a3071f7890 */ /* 0x000fe4000fffe03f */
        /* <DEDUP_REMOVED lines=31> */
.L_x_13494:
[----:B------:R-:W-:Y:S05]  /*06a0*/  BSYNC B0 ;  /* 0x0000000000007941 */ /* 0x000fea0003800000 */
.L_x_13493:
        /* <DEDUP_REMOVED lines=14> */
.L_x_13496:
[----:B------:R-:W-:Y:S05]  /*0790*/  BSYNC B0 ;  /* 0x0000000000007941 */ /* 0x000fea0003800000 */
.L_x_13495:
        /* <DEDUP_REMOVED lines=13> */
.L_x_13498:
[----:B------:R-:W-:Y:S05]  /*0870*/  BSYNC B0 ;  /* 0x0000000000007941 */ /* 0x000fea0003800000 */
.L_x_13497:
        /* <DEDUP_REMOVED lines=8> */
[----:B------:R-:W-:Y:S01]  /*0900*/  IMAD R107, R107, -0x2daee0ad, RZ ;  /* 0xd2511f536b6b7824 */ /* 0x000fe200078e02ff */
[----:B------:R-:W-:Y:S01]  /*0910*/  LOP3.LUT R109, R44, 0x3, RZ, 0xc0, !PT ;  /* 0x000000032c6d7812 */ /* 0x000fe200078ec0ff */
[----:B------:R-:W-:Y:S01]  /*0920*/  IMAD R25, R45, -0x326172a9, RZ ;  /* 0xcd9e8d572d197824 */ /* 0x000fe200078e02ff */
[----:B------:R-:W-:Y:S01]  /*0930*/  ULDC.U8 UR8, c[0x0][0x2a0] ;  /* 0x0000a80000087ab9 */ /* 0x000fe20000000000 */
[----:B------:R-:W-:Y:S01]  /*0940*/  IMAD.HI.U32 R106, R112, -0x326172a9, RZ ;  /* 0xcd9e8d57706a7827 */ /* 0x000fe200078e00ff */
[----:B------:R-:W-:Y:S01]  /*0950*/  ULDC UR36, c[0x0][0x218] ;  /* 0x0000860000247ab9 */ /* 0x000fe20000000800 */
[----:B------:R-:W-:Y:S01]  /*0960*/  ULDC UR9, c[0x0][0x2d8] ;  /* 0x0000b60000097ab9 */ /* 0x000fe20000000800 */
[----:B------:R-:W-:Y:S01]  /*0970*/  UISETP.NE.AND UP0, UPT, UR8, URZ, UPT ;  /* 0x0000003f0800728c */ /* 0x000fe2000bf05270 */
[----:B------:R-:W-:Y:S01]  /*0980*/  IMAD.WIDE.U32 R110, R110, -0x2daee0ad, RZ ;  /* 0xd2511f536e6e7825 */ /* 0x000fe200078e00ff */
[----:B------:R-:W-:Y:S01]  /*0990*/  LOP3.LUT R106, R106, UR34, R25, 0x96, !PT ;  /* 0x000000226a6a7c12 */ /* 0x000fe2000f8e9619 */
[----:B------:R-:W-:Y:S01]  /*09a0*/  ULDC.64 UR10, c[0x0][0x230] ;  /* 0x00008c00000a7ab9 */ /* 0x000fe20000000a00 */
[----:B------:R-:W-:Y:S01]  /*09b0*/  ULDC.64 UR12, c[0x0][0x238] ;  /* 0x00008e00000c7ab9 */ /* 0x000fe20000000a00 */
[--C-:B------:R-:W-:Y:S01]  /*09c0*/  HADD2.F32 R18, -RZ, R4.reuse.H0_H0 ;  /* 0x20000004ff127230 */ /* 0x100fe20000004100 */
[----:B------:R-:W-:Y:S01]  /*09d0*/  LOP3.LUT R107, R111, UR35, R107, 0x96, !PT ;  /* 0x000000236f6b7c12 */ /* 0x000fe2000f8e966b */
        /* <DEDUP_REMOVED lines=48> */
.L_x_13899:
        /* <DEDUP_REMOVED lines=35> */
.L_x_13503:
[----:B------:R-:W-:-:S07]  /*0f10*/  MOV R114, R112 ;  /* 0x0000007000727202 */ /* 0x000fce0000000f00 */
.L_x_13504:
[----:B------:R-:W-:Y:S05]  /*0f20*/  BSYNC B2 ;  /* 0x0000000000027941 */ /* 0x000fea0003800000 */
.L_x_13502:
        /* <DEDUP_REMOVED lines=16> */
.L_x_13508:
[----:B------:R-:W-:Y:S05]  /*1030*/  BSYNC B3 ;  /* 0x0000000000037941 */ /* 0x000fea0003800000 */
.L_x_13507:
        /* <DEDUP_REMOVED lines=43> */
.L_x_13506:
[----:B------:R-:W-:Y:S05]  /*12f0*/  BSYNC B2 ;  /* 0x0000000000027941 */ /* 0x000fea0003800000 */
.L_x_13505:
[----:B------:R-:W0:Y:S01]  /*1300*/  LDC R115, c[0x0][0x298] ;  /* 0x0000a600ff737b82 */ /* 0x000e220000000800 */
[----:B------:R-:W-:Y:S01]  /*1310*/  ISETP.NE.U32.AND P2, PT, R36, RZ, PT ;  /* 0x000000ff2400720c */ /* 0x000fe20003f45070 */
[----:B-----5:R-:W-:Y:S01]  /*1320*/  HADD2.F32 R36, -RZ, R40.H0_H0 ;  /* 0x20000028ff247230 */ /* 0x020fe20000004100 */
[----:B------:R-:W-:Y:S01]  /*1330*/  I2FP.F32.U32 R39, R114 ;  /* 0x0000007200277245 */ /* 0x000fe20000201000 */
[----:B------:R-:W-:Y:S01]  /*1340*/  IMAD.MOV.U32 R114, RZ, RZ, 0x2f800000 ;  /* 0x2f800000ff727424 */ /* 0x000fe200078e00ff */
        /* <DEDUP_REMOVED lines=13> */
.L_x_13509:
        /* <DEDUP_REMOVED lines=12> */
.L_x_13512:
[----:B------:R-:W-:-:S07]  /*14e0*/  IMAD.MOV.U32 R37, RZ, RZ, R112 ;  /* 0x000000ffff257224 */ /* 0x000fce00078e0070 */
.L_x_13513:
[----:B------:R-:W-:Y:S05]  /*14f0*/  BSYNC B2 ;  /* 0x0000000000027941 */ /* 0x000fea0003800000 */
.L_x_13511:
        /* <DEDUP_REMOVED lines=16> */
.L_x_13517:
[----:B------:R-:W-:Y:S05]  /*1600*/  BSYNC B3 ;  /* 0x0000000000037941 */ /* 0x000fea0003800000 */
.L_x_13516:
        /* <DEDUP_REMOVED lines=43> */
.L_x_13515:
[----:B------:R-:W-:Y:S05]  /*18c0*/  BSYNC B2 ;  /* 0x0000000000027941 */ /* 0x000fea0003800000 */
.L_x_13514:
        /* <DEDUP_REMOVED lines=9> */
.L_x_13510:
        /* <DEDUP_REMOVED lines=12> */
.L_x_13519:
[----:B------:R-:W-:-:S07]  /*1a20*/  IMAD.MOV.U32 R37, RZ, RZ, R112 ;  /* 0x000000ffff257224 */ /* 0x000fce00078e0070 */
.L_x_13520:
[----:B------:R-:W-:Y:S05]  /*1a30*/  BSYNC B2 ;  /* 0x0000000000027941 */ /* 0x000fea0003800000 */
.L_x_13518:
        /* <DEDUP_REMOVED lines=16> */
.L_x_13524:
[----:B------:R-:W-:Y:S05]  /*1b40*/  BSYNC B3 ;  /* 0x0000000000037941 */ /* 0x000fea0003800000 */
.L_x_13523:
        /* <DEDUP_REMOVED lines=43> */
.L_x_13522:
[----:B------:R-:W-:Y:S05]  /*1e00*/  BSYNC B2 ;  /* 0x0000000000027941 */ /* 0x000fea0003800000 */
.L_x_13521:
        /* <DEDUP_REMOVED lines=13> */
.L_x_13525:
        /* <DEDUP_REMOVED lines=12> */
.L_x_13528:
[----:B------:R-:W-:-:S07]  /*1fa0*/  IMAD.MOV.U32 R40, RZ, RZ, R112 ;  /* 0x000000ffff287224 */ /* 0x000fce00078e0070 */
.L_x_13529:
[----:B------:R-:W-:Y:S05]  /*1fb0*/  BSYNC B2 ;  /* 0x0000000000027941 */ /* 0x000fea0003800000 */
.L_x_13527:
        /* <DEDUP_REMOVED lines=16> */
.L_x_13533:
[----:B------:R-:W-:Y:S05]  /*20c0*/  BSYNC B3 ;  /* 0x0000000000037941 */ /* 0x000fea0003800000 */
.L_x_13532:
        /* <DEDUP_REMOVED lines=43> */
.L_x_13531:
[----:B------:R-:W-:Y:S05]  /*2380*/  BSYNC B2 ;  /* 0x0000000000027941 */ /* 0x000fea0003800000 */
.L_x_13530:
        /* <DEDUP_REMOVED lines=9> */
.L_x_13526:
        /* <DEDUP_REMOVED lines=12> */
.L_x_13535:
[----:B------:R-:W-:-:S07]  /*24e0*/  IMAD.MOV.U32 R40, RZ, RZ, R112 ;  /* 0x000000ffff287224 */ /* 0x000fce00078e0070 */
.L_x_13536:
[----:B------:R-:W-:Y:S05]  /*24f0*/  BSYNC B2 ;  /* 0x0000000000027941 */ /* 0x000fea0003800000 */
.L_x_13534:
        /* <DEDUP_REMOVED lines=16> */
.L_x_13540:
[----:B------:R-:W-:Y:S05]  /*2600*/  BSYNC B3 ;  /* 0x0000000000037941 */ /* 0x000fea0003800000 */
.L_x_13539:
        /* <DEDUP_REMOVED lines=43> */
.L_x_13538:
[----:B------:R-:W-:Y:S05]  /*28c0*/  BSYNC B2 ;  /* 0x0000000000027941 */ /* 0x000fea0003800000 */
.L_x_13537:
        /* <DEDUP_REMOVED lines=13> */
.L_x_13541:
        /* <DEDUP_REMOVED lines=12> */
.L_x_13544:
[----:B------:R-:W-:-:S07]  /*2a60*/  IMAD.MOV.U32 R39, RZ, RZ, R112 ;  /* 0x000000ffff277224 */ /* 0x000fce00078e0070 */
.L_x_13545:
[----:B------:R-:W-:Y:S05]  /*2a70*/  BSYNC B2 ;  /* 0x0000000000027941 */ /* 0x000fea0003800000 */
.L_x_13543:
        /* <DEDUP_REMOVED lines=16> */
.L_x_13549:
[----:B------:R-:W-:Y:S05]  /*2b80*/  BSYNC B3 ;  /* 0x0000000000037941 */ /* 0x000fea0003800000 */
.L_x_13548:
        /* <DEDUP_REMOVED lines=43> */
.L_x_13547:
[----:B------:R-:W-:Y:S05]  /*2e40*/  BSYNC B2 ;  /* 0x0000000000027941 */ /* 0x000fea0003800000 */
.L_x_13546:
        /* <DEDUP_REMOVED lines=9> */
.L_x_13542:
        /* <DEDUP_REMOVED lines=12> */
.L_x_13551:
[----:B------:R-:W-:-:S07]  /*2fa0*/  IMAD.MOV.U32 R39, RZ, RZ, R112 ;  /* 0x000000ffff277224 */ /* 0x000fce00078e0070 */
.L_x_13552:
[----:B------:R-:W-:Y:S05]  /*2fb0*/  BSYNC B2 ;  /* 0x0000000000027941 */ /* 0x000fea0003800000 */
.L_x_13550:
        /* <DEDUP_REMOVED lines=16> */
.L_x_13556:
[----:B------:R-:W-:Y:S05]  /*30c0*/  BSYNC B3 ;  /* 0x0000000000037941 */ /* 0x000fea0003800000 */
.L_x_13555:
        /* <DEDUP_REMOVED lines=43> */
.L_x_13554:
[----:B------:R-:W-:Y:S05]  /*3380*/  BSYNC B2 ;  /* 0x0000000000027941 */ /* 0x000fea0003800000 */
.L_x_13553:
        /* <DEDUP_REMOVED lines=13> */
.L_x_13557:
        /* <DEDUP_REMOVED lines=12> */
.L_x_13560:
[----:B------:R-:W-:-:S07]  /*3520*/  IMAD.MOV.U32 R102, RZ, RZ, R112 ;  /* 0x000000ffff667224 */ /* 0x000fce00078e0070 */
.L_x_13561:
[----:B------:R-:W-:Y:S05]  /*3530*/  BSYNC B2 ;  /* 0x0000000000027941 */ /* 0x000fea0003800000 */
.L_x_13559:
        /* <DEDUP_REMOVED lines=16> */
.L_x_13565:
[----:B------:R-:W-:Y:S05]  /*3640*/  BSYNC B3 ;  /* 0x0000000000037941 */ /* 0x000fea0003800000 */
.L_x_13564:
        /* <DEDUP_REMOVED lines=43> */
.L_x_13563:
[----:B------:R-:W-:Y:S05]  /*3900*/  BSYNC B2 ;  /* 0x0000000000027941 */ /* 0x000fea0003800000 */
.L_x_13562:
        /* <DEDUP_REMOVED lines=9> */
.L_x_13558:
        /* <DEDUP_REMOVED lines=12> */
.L_x_13567:
[----:B------:R-:W-:-:S07]  /*3a60*/  IMAD.MOV.U32 R109, RZ, RZ, R112 ;  /* 0x000000ffff6d7224 */ /* 0x000fce00078e0070 */
.L_x_13568:
[----:B------:R-:W-:Y:S05]  /*3a70*/  BSYNC B2 ;  /* 0x0000000000027941 */ /* 0x000fea0003800000 */
.L_x_13566:
        /* <DEDUP_REMOVED lines=16> */
.L_x_13572:
[----:B------:R-:W-:Y:S05]  /*3b80*/  BSYNC B3 ;  /* 0x0000000000037941 */ /* 0x000fea0003800000 */
.L_x_13571:
        /* <DEDUP_REMOVED lines=43> */
.L_x_13570:
[----:B------:R-:W-:Y:S05]  /*3e40*/  BSYNC B2 ;  /* 0x0000000000027941 */ /* 0x000fea0003800000 */
.L_x_13569:
        /* <DEDUP_REMOVED lines=13> */
.L_x_13573:
        /* <DEDUP_REMOVED lines=12> */
.L_x_13576:
[----:B------:R-:W-:-:S07]  /*3fe0*/  IMAD.MOV.U32 R41, RZ, RZ, R112 ;  /* 0x000000ffff297224 */ /* 0x000fce00078e0070 */
.L_x_13577:
[----:B------:R-:W-:Y:S05]  /*3ff0*/  BSYNC B2 ;  /* 0x0000000000027941 */ /* 0x000fea0003800000 */
.L_x_13575:
        /* <DEDUP_REMOVED lines=16> */
.L_x_13581:
[----:B------:R-:W-:Y:S05]  /*4100*/  BSYNC B3 ;  /* 0x0000000000037941 */ /* 0x000fea0003800000 */
.L_x_13580:
        /* <DEDUP_REMOVED lines=43> */
.L_x_13579:
[----:B------:R-:W-:Y:S05]  /*43c0*/  BSYNC B2 ;  /* 0x0000000000027941 */ /* 0x000fea0003800000 */
.L_x_13578:
        /* <DEDUP_REMOVED lines=9> */
.L_x_13574:
        /* <DEDUP_REMOVED lines=12> */
.L_x_13583:
[----:B------:R-:W-:-:S07]  /*4520*/  IMAD.MOV.U32 R41, RZ, RZ, R112 ;  /* 0x000000ffff297224 */ /* 0x000fce00078e0070 */
.L_x_13584:
[----:B------:R-:W-:Y:S05]  /*4530*/  BSYNC B2 ;  /* 0x0000000000027941 */ /* 0x000fea0003800000 */
.L_x_13582:
        /* <DEDUP_REMOVED lines=16> */
.L_x_13588:
[----:B------:R-:W-:Y:S05]  /*4640*/  BSYNC B3 ;  /* 0x0000000000037941 */ /* 0x000fea0003800000 */
.L_x_13587:
        /* <DEDUP_REMOVED lines=43> */
.L_x_13586:
[----:B------:R-:W-:Y:S05]  /*4900*/  BSYNC B2 ;  /* 0x0000000000027941 */ /* 0x000fea0003800000 */
.L_x_13585:
        /* <DEDUP_REMOVED lines=12> */
.L_x_13589:
        /* <DEDUP_REMOVED lines=12> */
.L_x_13592:
[----:B------:R-:W-:-:S07]  /*4a90*/  IMAD.MOV.U32 R42, RZ, RZ, R112 ;  /* 0x000000ffff2a7224 */ /* 0x000fce00078e0070 */
.L_x_13593:
[----:B------:R-:W-:Y:S05]  /*4aa0*/  BSYNC B2 ;  /* 0x0000000000027941 */ /* 0x000fea0003800000 */
.L_x_13591:
        /* <DEDUP_REMOVED lines=16> */
.L_x_13597:
[----:B------:R-:W-:Y:S05]  /*4bb0*/  BSYNC B3 ;  /* 0x0000000000037941 */ /* 0x000fea0003800000 */
.L_x_13596:
        /* <DEDUP_REMOVED lines=43> */
.L_x_13595:
[----:B------:R-:W-:Y:S05]  /*4e70*/  BSYNC B2 ;  /* 0x0000000000027941 */ /* 0x000fea0003800000 */
.L_x_13594:
        /* <DEDUP_REMOVED lines=9> */
.L_x_13590:
        /* <DEDUP_REMOVED lines=12> */
.L_x_13599:
[----:B------:R-:W-:-:S07]  /*4fd0*/  IMAD.MOV.U32 R42, RZ, RZ, R112 ;  /* 0x000000ffff2a7224 */ /* 0x000fce00078e0070 */
.L_x_13600:
[----:B------:R-:W-:Y:S05]  /*4fe0*/  BSYNC B2 ;  /* 0x0000000000027941 */ /* 0x000fea0003800000 */
.L_x_13598:
        /* <DEDUP_REMOVED lines=16> */
.L_x_13604:
[----:B------:R-:W-:Y:S05]  /*50f0*/  BSYNC B3 ;  /* 0x0000000000037941 */ /* 0x000fea0003800000 */
.L_x_13603:
        /* <DEDUP_REMOVED lines=43> */
.L_x_13602:
[----:B------:R-:W-:Y:S05]  /*53b0*/  BSYNC B2 ;  /* 0x0000000000027941 */ /* 0x000fea0003800000 */
.L_x_13601:
        /* <DEDUP_REMOVED lines=12> */
.L_x_13605:
        /* <DEDUP_REMOVED lines=12> */
.L_x_13608:
[----:B------:R-:W-:-:S07]  /*5540*/  IMAD.MOV.U32 R99, RZ, RZ, R112 ;  /* 0x000000ffff637224 */ /* 0x000fce00078e0070 */
.L_x_13609:
[----:B------:R-:W-:Y:S05]  /*5550*/  BSYNC B2 ;  /* 0x0000000000027941 */ /* 0x000fea0003800000 */
.L_x_13607:
        /* <DEDUP_REMOVED lines=16> */
.L_x_13613:
[----:B------:R-:W-:Y:S05]  /*5660*/  BSYNC B3 ;  /* 0x0000000000037941 */ /* 0x000fea0003800000 */
.L_x_13612:
        /* <DEDUP_REMOVED lines=43> */
.L_x_13611:
[----:B------:R-:W-:Y:S05]  /*5920*/  BSYNC B2 ;  /* 0x0000000000027941 */ /* 0x000fea0003800000 */
.L_x_13610:
        /* <DEDUP_REMOVED lines=9> */
.L_x_13606:
        /* <DEDUP_REMOVED lines=12> */
.L_x_13615:
[----:B------:R-:W-:-:S07]  /*5a80*/  IMAD.MOV.U32 R109, RZ, RZ, R112 ;  /* 0x000000ffff6d7224 */ /* 0x000fce00078e0070 */
.L_x_13616:
[----:B------:R-:W-:Y:S05]  /*5a90*/  BSYNC B2 ;  /* 0x0000000000027941 */ /* 0x000fea0003800000 */
.L_x_13614:
        /* <DEDUP_REMOVED lines=16> */
.L_x_13620:
[----:B------:R-:W-:Y:S05]  /*5ba0*/  BSYNC B3 ;  /* 0x0000000000037941 */ /* 0x000fea0003800000 */
.L_x_13619:
        /* <DEDUP_REMOVED lines=43> */
.L_x_13618:
[----:B------:R-:W-:Y:S05]  /*5e60*/  BSYNC B2 ;  /* 0x0000000000027941 */ /* 0x000fea0003800000 */
.L_x_13617:
        /* <DEDUP_REMOVED lines=12> */
.L_x_13621:
        /* <DEDUP_REMOVED lines=12> */
.L_x_13624:
[----:B------:R-:W-:-:S07]  /*5ff0*/  IMAD.MOV.U32 R97, RZ, RZ, R112 ;  /* 0x000000ffff617224 */ /* 0x000fce00078e0070 */
.L_x_13625:
[----:B------:R-:W-:Y:S05]  /*6000*/  BSYNC B2 ;  /* 0x0000000000027941 */ /* 0x000fea0003800000 */
.L_x_13623:
        /* <DEDUP_REMOVED lines=16> */
.L_x_13629:
[----:B------:R-:W-:Y:S05]  /*6110*/  BSYNC B3 ;  /* 0x0000000000037941 */ /* 0x000fea0003800000 */
.L_x_13628:
        /* <DEDUP_REMOVED lines=43> */
.L_x_13627:
[----:B------:R-:W-:Y:S05]  /*63d0*/  BSYNC B2 ;  /* 0x0000000000027941 */ /* 0x000fea0003800000 */
.L_x_13626:
        /* <DEDUP_REMOVED lines=9> */
.L_x_13622:
        /* <DEDUP_REMOVED lines=17> */
[C---:B------:R-:W-:Y:S02]  /*6580*/  SHF.L.U32 R113, R111.reuse, 0x3, RZ ;  /* 0x000000036f717819 */ /* 0x040fe400000006ff */
[----:B------:R-:W-:Y:S02]  /*6590*/  LOP3.LUT R62, R60, R114, R62, 0xfe, !PT ;  /* 0x000000723c3e7212 */ /* 0x000fe400078efe3e */
[----:B------:R-:W-:Y:S02]  /*65a0*/  LEA R114, P0, R111, UR12, 0x5 ;  /* 0x0000000c6f727c11 */ /* 0x000fe4000f8028ff */
[----:B------:R-:W-:-:S02]  /*65b0*/  SEL R117, RZ, 0x1, P2 ;  /* 0x00000001ff757807 */ /* 0x000fc40001000000 */
[----:B------:R-:W-:Y:S02]  /*65c0*/  SHF.L.U64.HI R116, R111, 0x3, RZ ;  /* 0x000000036f747819 */ /* 0x000fe400000102ff */
        /* <DEDUP_REMOVED lines=29> */
.L_x_13630:
[----:B------:R-:W-:-:S07]  /*67a0*/  VIADD R113, R111, 0x20 ;  /* 0x000000206f717836 */ /* 0x000fce0000000000 */
.L_x_13501:
[----:B------:R-:W-:Y:S05]  /*67b0*/  BSYNC B1 ;  /* 0x0000000000017941 */ /* 0x000fea0003800000 */
.L_x_13500:
        /* <DEDUP_REMOVED lines=30> */
.L_x_13634:
[----:B------:R-:W-:-:S07]  /*69a0*/  IMAD.MOV.U32 R114, RZ, RZ, R112 ;  /* 0x000000ffff727224 */ /* 0x000fce00078e0070 */
.L_x_13635:
[----:B------:R-:W-:Y:S05]  /*69b0*/  BSYNC B2 ;  /* 0x0000000000027941 */ /* 0x000fea0003800000 */
.L_x_13633:
        /* <DEDUP_REMOVED lines=16> */
.L_x_13639:
[----:B------:R-:W-:Y:S05]  /*6ac0*/  BSYNC B3 ;  /* 0x0000000000037941 */ /* 0x000fea0003800000 */
.L_x_13638:
        /* <DEDUP_REMOVED lines=44> */
.L_x_13637:
[----:B------:R-:W-:Y:S05]  /*6d90*/  BSYNC B2 ;  /* 0x0000000000027941 */ /* 0x000fea0003800000 */
.L_x_13636:
        /* <DEDUP_REMOVED lines=18> */
.L_x_13640:
        /* <DEDUP_REMOVED lines=12> */
.L_x_13643:
[----:B------:R-:W-:-:S07]  /*6f80*/  IMAD.MOV.U32 R45, RZ, RZ, R112 ;  /* 0x000000ffff2d7224 */ /* 0x000fce00078e0070 */
.L_x_13644:
[----:B------:R-:W-:Y:S05]  /*6f90*/  BSYNC B2 ;  /* 0x0000000000027941 */ /* 0x000fea0003800000 */
.L_x_13642:
        /* <DEDUP_REMOVED lines=16> */
.L_x_13648:
[----:B------:R-:W-:Y:S05]  /*70a0*/  BSYNC B3 ;  /* 0x0000000000037941 */ /* 0x000fea0003800000 */
.L_x_13647:
        /* <DEDUP_REMOVED lines=44> */
.L_x_13646:
[----:B------:R-:W-:Y:S05]  /*7370*/  BSYNC B2 ;  /* 0x0000000000027941 */ /* 0x000fea0003800000 */
.L_x_13645:
        /* <DEDUP_REMOVED lines=9> */
.L_x_13641:
        /* <DEDUP_REMOVED lines=12> */
.L_x_13650:
[----:B------:R-:W-:-:S07]  /*74d0*/  IMAD.MOV.U32 R45, RZ, RZ, R112 ;  /* 0x000000ffff2d7224 */ /* 0x000fce00078e0070 */
.L_x_13651:
[----:B------:R-:W-:Y:S05]  /*74e0*/  BSYNC B2 ;  /* 0x0000000000027941 */ /* 0x000fea0003800000 */
.L_x_13649:
        /* <DEDUP_REMOVED lines=16> */
.L_x_13655:
[----:B------:R-:W-:Y:S05]  /*75f0*/  BSYNC B3 ;  /* 0x0000000000037941 */ /* 0x000fea0003800000 */
.L_x_13654:
        /* <DEDUP_REMOVED lines=44> */
.L_x_13653:
[----:B------:R-:W-:Y:S05]  /*78c0*/  BSYNC B2 ;  /* 0x0000000000027941 */ /* 0x000fea0003800000 */
.L_x_13652:
        /* <DEDUP_REMOVED lines=13> */
.L_x_13656:
        /* <DEDUP_REMOVED lines=12> */
.L_x_13659:
[----:B------:R-:W-:-:S07]  /*7a60*/  MOV R48, R112 ;  /* 0x0000007000307202 */ /* 0x000fce0000000f00 */
.L_x_13660:
[----:B------:R-:W-:Y:S05]  /*7a70*/  BSYNC B2 ;  /* 0x0000000000027941 */ /* 0x000fea0003800000 */
.L_x_13658:
        /* <DEDUP_REMOVED lines=16> */
.L_x_13664:
[----:B------:R-:W-:Y:S05]  /*7b80*/  BSYNC B3 ;  /* 0x0000000000037941 */ /* 0x000fea0003800000 */
.L_x_13663:
        /* <DEDUP_REMOVED lines=44> */
.L_x_13662:
[----:B------:R-:W-:Y:S05]  /*7e50*/  BSYNC B2 ;  /* 0x0000000000027941 */ /* 0x000fea0003800000 */
.L_x_13661:
        /* <DEDUP_REMOVED lines=9> */
.L_x_13657:
        /* <DEDUP_REMOVED lines=12> */
.L_x_13666:
[----:B------:R-:W-:-:S07]  /*7fb0*/  MOV R48, R112 ;  /* 0x0000007000307202 */ /* 0x000fce0000000f00 */
.L_x_13667:
[----:B------:R-:W-:Y:S05]  /*7fc0*/  BSYNC B2 ;  /* 0x0000000000027941 */ /* 0x000fea0003800000 */
.L_x_13665:
        /* <DEDUP_REMOVED lines=16> */
.L_x_13671:
[----:B------:R-:W-:Y:S05]  /*80d0*/  BSYNC B3 ;  /* 0x0000000000037941 */ /* 0x000fea0003800000 */
.L_x_13670:
        /* <DEDUP_REMOVED lines=44> */
.L_x_13669:
[----:B------:R-:W-:Y:S05]  /*83a0*/  BSYNC B2 ;  /* 0x0000000000027941 */ /* 0x000fea0003800000 */
.L_x_13668:
        /* <DEDUP_REMOVED lines=13> */
.L_x_13672:
        /* <DEDUP_REMOVED lines=12> */
.L_x_13675:
[----:B------:R-:W-:-:S07]  /*8540*/  IMAD.MOV.U32 R47, RZ, RZ, R112 ;  /* 0x000000ffff2f7224 */ /* 0x000fce00078e0070 */
.L_x_13676:
[----:B------:R-:W-:Y:S05]  /*8550*/  BSYNC B2 ;  /* 0x0000000000027941 */ /* 0x000fea0003800000 */
.L_x_13674:
        /* <DEDUP_REMOVED lines=16> */
.L_x_13680:
[----:B------:R-:W-:Y:S05]  /*8660*/  BSYNC B3 ;  /* 0x0000000000037941 */ /* 0x000fea0003800000 */
.L_x_13679:
        /* <DEDUP_REMOVED lines=44> */
.L_x_13678:
[----:B------:R-:W-:Y:S05]  /*8930*/  BSYNC B2 ;  /* 0x0000000000027941 */ /* 0x000fea0003800000 */
.L_x_13677:
        /* <DEDUP_REMOVED lines=9> */
.L_x_13673:
        /* <DEDUP_REMOVED lines=12> */
.L_x_13682:
[----:B------:R-:W-:-:S07]  /*8a90*/  IMAD.MOV.U32 R47, RZ, RZ, R112 ;  /* 0x000000ffff2f7224 */ /* 0x000fce00078e0070 */
.L_x_13683:
[----:B------:R-:W-:Y:S05]  /*8aa0*/  BSYNC B2 ;  /* 0x0000000000027941 */ /* 0x000fea0003800000 */
.L_x_13681:
        /* <DEDUP_REMOVED lines=16> */
.L_x_13687:
[----:B------:R-:W-:Y:S05]  /*8bb0*/  BSYNC B3 ;  /* 0x0000000000037941 */ /* 0x000fea0003800000 */
.L_x_13686:
        /* <DEDUP_REMOVED lines=44> */
.L_x_13685:
[----:B------:R-:W-:Y:S05]  /*8e80*/  BSYNC B2 ;  /* 0x0000000000027941 */ /* 0x000fea0003800000 */
.L_x_13684:
        /* <DEDUP_REMOVED lines=13> */
.L_x_13688:
        /* <DEDUP_REMOVED lines=12> */
.L_x_13691:
[----:B------:R-:W-:-:S07]  /*9020*/  MOV R102, R112 ;  /* 0x0000007000667202 */ /* 0x000fce0000000f00 */
.L_x_13692:
[----:B------:R-:W-:Y:S05]  /*9030*/  BSYNC B2 ;  /* 0x0000000000027941 */ /* 0x000fea0003800000 */
.L_x_13690:
        /* <DEDUP_REMOVED lines=16> */
.L_x_13696:
[----:B------:R-:W-:Y:S05]  /*9140*/  BSYNC B3 ;  /* 0x0000000000037941 */ /* 0x000fea0003800000 */
.L_x_13695:
        /* <DEDUP_REMOVED lines=44> */
.L_x_13694:
[----:B------:R-:W-:Y:S05]  /*9410*/  BSYNC B2 ;  /* 0x0000000000027941 */ /* 0x000fea0003800000 */
.L_x_13693:
        /* <DEDUP_REMOVED lines=9> */
.L_x_13689:
        /* <DEDUP_REMOVED lines=12> */
.L_x_13698:
[----:B------:R-:W-:-:S07]  /*9570*/  IMAD.MOV.U32 R109, RZ, RZ, R112 ;  /* 0x000000ffff6d7224 */ /* 0x000fce00078e0070 */
.L_x_13699:
[----:B------:R-:W-:Y:S05]  /*9580*/  BSYNC B2 ;  /* 0x0000000000027941 */ /* 0x000fea0003800000 */
.L_x_13697:
        /* <DEDUP_REMOVED lines=16> */
.L_x_13703:
[----:B------:R-:W-:Y:S05]  /*9690*/  BSYNC B3 ;  /* 0x0000000000037941 */ /* 0x000fea0003800000 */
.L_x_13702:
        /* <DEDUP_REMOVED lines=42> */
[----:B------:R-:W-:Y:S02]  /*9940*/  LOP3.LUT R107, R49, UR35, R60, 0x96, !PT ;  /* 0x00000023316b7c12 */ /* 0x000fe4000f8e963c */
[----:B------:R-:W-:-:S07]  /*9950*/  MOV R110, R48 ;  /* 0x00000030006e7202 */ /* 0x000fce0000000f00 */
.L_x_13701:
[----:B------:R-:W-:Y:S05]  /*9960*/  BSYNC B2 ;  /* 0x0000000000027941 */ /* 0x000fea0003800000 */
.L_x_13700:
        /* <DEDUP_REMOVED lines=13> */
.L_x_13704:
        /* <DEDUP_REMOVED lines=12> */
.L_x_13707:
[----:B------:R-:W-:-:S07]  /*9b00*/  MOV R49, R112 ;  /* 0x0000007000317202 */ /* 0x000fce0000000f00 */
.L_x_13708:
[----:B------:R-:W-:Y:S05]  /*9b10*/  BSYNC B2 ;  /* 0x0000000000027941 */ /* 0x000fea0003800000 */
.L_x_13706:
        /* <DEDUP_REMOVED lines=16> */
.L_x_13712:
[----:B------:R-:W-:Y:S05]  /*9c20*/  BSYNC B3 ;  /* 0x0000000000037941 */ /* 0x000fea0003800000 */
.L_x_13711:
        /* <DEDUP_REMOVED lines=44> */
.L_x_13710:
[----:B------:R-:W-:Y:S05]  /*9ef0*/  BSYNC B2 ;  /* 0x0000000000027941 */ /* 0x000fea0003800000 */
.L_x_13709:
        /* <DEDUP_REMOVED lines=9> */
.L_x_13705:
        /* <DEDUP_REMOVED lines=12> */
.L_x_13714:
[----:B------:R-:W-:-:S07]  /*a050*/  IMAD.MOV.U32 R49, RZ, RZ, R112 ;  /* 0x000000ffff317224 */ /* 0x000fce00078e0070 */
.L_x_13715:
[----:B------:R-:W-:Y:S05]  /*a060*/  BSYNC B2 ;  /* 0x0000000000027941 */ /* 0x000fea0003800000 */
.L_x_13713:
        /* <DEDUP_REMOVED lines=16> */
.L_x_13719:
[----:B------:R-:W-:Y:S05]  /*a170*/  BSYNC B3 ;  /* 0x0000000000037941 */ /* 0x000fea0003800000 */
.L_x_13718:
        /* <DEDUP_REMOVED lines=44> */
.L_x_13717:
[----:B------:R-:W-:Y:S05]  /*a440*/  BSYNC B2 ;  /* 0x0000000000027941 */ /* 0x000fea0003800000 */
.L_x_13716:
        /* <DEDUP_REMOVED lines=12> */
.L_x_13720:
        /* <DEDUP_REMOVED lines=12> */
.L_x_13723:
[----:B------:R-:W-:-:S07]  /*a5d0*/  MOV R50, R112 ;  /* 0x0000007000327202 */ /* 0x000fce0000000f00 */
.L_x_13724:
[----:B------:R-:W-:Y:S05]  /*a5e0*/  BSYNC B2 ;  /* 0x0000000000027941 */ /* 0x000fea0003800000 */
.L_x_13722:
        /* <DEDUP_REMOVED lines=16> */
.L_x_13728:
[----:B------:R-:W-:Y:S05]  /*a6f0*/  BSYNC B3 ;  /* 0x0000000000037941 */ /* 0x000fea0003800000 */
.L_x_13727:
        /* <DEDUP_REMOVED lines=44> */
.L_x_13726:
[----:B------:R-:W-:Y:S05]  /*a9c0*/  BSYNC B2 ;  /* 0x0000000000027941 */ /* 0x000fea0003800000 */
.L_x_13725:
        /* <DEDUP_REMOVED lines=9> */
.L_x_13721:
        /* <DEDUP_REMOVED lines=12> */
.L_x_13730:
[----:B------:R-:W-:-:S07]  /*ab20*/  IMAD.MOV.U32 R50, RZ, RZ, R112 ;  /* 0x000000ffff327224 */ /* 0x000fce00078e0070 */
.L_x_13731:
[----:B------:R-:W-:Y:S05]  /*ab30*/  BSYNC B2 ;  /* 0x0000000000027941 */ /* 0x000fea0003800000 */
.L_x_13729:
        /* <DEDUP_REMOVED lines=16> */
.L_x_13735:
[----:B------:R-:W-:Y:S05]  /*ac40*/  BSYNC B3 ;  /* 0x0000000000037941 */ /* 0x000fea0003800000 */
.L_x_13734:
        /* <DEDUP_REMOVED lines=44> */
.L_x_13733:
[----:B------:R-:W-:Y:S05]  /*af10*/  BSYNC B2 ;  /* 0x0000000000027941 */ /* 0x000fea0003800000 */
.L_x_13732:
        /* <DEDUP_REMOVED lines=12> */
.L_x_13736:
        /* <DEDUP_REMOVED lines=12> */
.L_x_13739:
[----:B------:R-:W-:-:S07]  /*b0a0*/  MOV R99, R112 ;  /* 0x0000007000637202 */ /* 0x000fce0000000f00 */
.L_x_13740:
[----:B------:R-:W-:Y:S05]  /*b0b0*/  BSYNC B2 ;  /* 0x0000000000027941 */ /* 0x000fea0003800000 */
.L_x_13738:
        /* <DEDUP_REMOVED lines=16> */
.L_x_13744:
[----:B------:R-:W-:Y:S05]  /*b1c0*/  BSYNC B3 ;  /* 0x0000000000037941 */ /* 0x000fea0003800000 */
.L_x_13743:
        /* <DEDUP_REMOVED lines=44> */
.L_x_13742:
[----:B------:R-:W-:Y:S05]  /*b490*/  BSYNC B2 ;  /* 0x0000000000027941 */ /* 0x000fea0003800000 */
.L_x_13741:
        /* <DEDUP_REMOVED lines=9> */
.L_x_13737:
        /* <DEDUP_REMOVED lines=12> */
.L_x_13746:
[----:B------:R-:W-:-:S07]  /*b5f0*/  IMAD.MOV.U32 R109, RZ, RZ, R112 ;  /* 0x000000ffff6d7224 */ /* 0x000fce00078e0070 */
.L_x_13747:
[----:B------:R-:W-:Y:S05]  /*b600*/  BSYNC B2 ;  /* 0x0000000000027941 */ /* 0x000fea0003800000 */
.L_x_13745:
        /* <DEDUP_REMOVED lines=16> */
.L_x_13751:
[----:B------:R-:W-:Y:S05]  /*b710*/  BSYNC B3 ;  /* 0x0000000000037941 */ /* 0x000fea0003800000 */
.L_x_13750:
        /* <DEDUP_REMOVED lines=44> */
.L_x_13749:
[----:B------:R-:W-:Y:S05]  /*b9e0*/  BSYNC B2 ;  /* 0x0000000000027941 */ /* 0x000fea0003800000 */
.L_x_13748:
        /* <DEDUP_REMOVED lines=12> */
.L_x_13752:
        /* <DEDUP_REMOVED lines=12> */
.L_x_13755:
[----:B------:R-:W-:-:S07]  /*bb70*/  MOV R97, R112 ;  /* 0x0000007000617202 */ /* 0x000fce0000000f00 */
.L_x_13756:
[----:B------:R-:W-:Y:S05]  /*bb80*/  BSYNC B2 ;  /* 0x0000000000027941 */ /* 0x000fea0003800000 */
.L_x_13754:
        /* <DEDUP_REMOVED lines=16> */
.L_x_13760:
[----:B------:R-:W-:Y:S05]  /*bc90*/  BSYNC B3 ;  /* 0x0000000000037941 */ /* 0x000fea0003800000 */
.L_x_13759:
        /* <DEDUP_REMOVED lines=44> */
.L_x_13758:
[----:B------:R-:W-:Y:S05]  /*bf60*/  BSYNC B2 ;  /* 0x0000000000027941 */ /* 0x000fea0003800000 */
.L_x_13757:
        /* <DEDUP_REMOVED lines=9> */
.L_x_13753:
        /* <DEDUP_REMOVED lines=51> */
.L_x_13761:
[----:B------:R-:W-:-:S07]  /*c330*/  VIADD R113, R113, 0x20 ;  /* 0x0000002071717836 */ /* 0x000fce0000000000 */
.L_x_13632:
[----:B------:R-:W-:Y:S05]  /*c340*/  BSYNC B1 ;  /* 0x0000000000017941 */ /* 0x000fea0003800000 */
.L_x_13631:
        /* <DEDUP_REMOVED lines=30> */
.L_x_13765:
[----:B------:R-:W-:-:S07]  /*c530*/  MOV R114, R112 ;  /* 0x0000007000727202 */ /* 0x000fce0000000f00 */
.L_x_13766:
[----:B------:R-:W-:Y:S05]  /*c540*/  BSYNC B2 ;  /* 0x0000000000027941 */ /* 0x000fea0003800000 */
.L_x_13764:
        /* <DEDUP_REMOVED lines=16> */
.L_x_13770:
[----:B------:R-:W-:Y:S05]  /*c650*/  BSYNC B3 ;  /* 0x0000000000037941 */ /* 0x000fea0003800000 */
.L_x_13769:
        /* <DEDUP_REMOVED lines=44> */
.L_x_13768:
[----:B------:R-:W-:Y:S05]  /*c920*/  BSYNC B2 ;  /* 0x0000000000027941 */ /* 0x000fea0003800000 */
.L_x_13767:
        /* <DEDUP_REMOVED lines=18> */
.L_x_13771:
        /* <DEDUP_REMOVED lines=12> */
.L_x_13774:
[----:B------:R-:W-:-:S07]  /*cb10*/  MOV R53, R112 ;  /* 0x0000007000357202 */ /* 0x000fce0000000f00 */
.L_x_13775:
[----:B------:R-:W-:Y:S05]  /*cb20*/  BSYNC B2 ;  /* 0x0000000000027941 */ /* 0x000fea0003800000 */
.L_x_13773:
        /* <DEDUP_REMOVED lines=16> */
.L_x_13779:
[----:B------:R-:W-:Y:S05]  /*cc30*/  BSYNC B3 ;  /* 0x0000000000037941 */ /* 0x000fea0003800000 */
.L_x_13778:
        /* <DEDUP_REMOVED lines=44> */
.L_x_13777:
[----:B------:R-:W-:Y:S05]  /*cf00*/  BSYNC B2 ;  /* 0x0000000000027941 */ /* 0x000fea0003800000 */
.L_x_13776:
        /* <DEDUP_REMOVED lines=9> */
.L_x_13772:
        /* <DEDUP_REMOVED lines=12> */
.L_x_13781:
[----:B------:R-:W-:-:S07]  /*d060*/  IMAD.MOV.U32 R53, RZ, RZ, R112 ;  /* 0x000000ffff357224 */ /* 0x000fce00078e0070 */
.L_x_13782:
[----:B------:R-:W-:Y:S05]  /*d070*/  BSYNC B2 ;  /* 0x0000000000027941 */ /* 0x000fea0003800000 */
.L_x_13780:
        /* <DEDUP_REMOVED lines=16> */
.L_x_13786:
[----:B------:R-:W-:Y:S05]  /*d180*/  BSYNC B3 ;  /* 0x0000000000037941 */ /* 0x000fea0003800000 */
.L_x_13785:
        /* <DEDUP_REMOVED lines=44> */
.L_x_13784:
[----:B------:R-:W-:Y:S05]  /*d450*/  BSYNC B2 ;  /* 0x0000000000027941 */ /* 0x000fea0003800000 */
.L_x_13783:
        /* <DEDUP_REMOVED lines=13> */
.L_x_13787:
        /* <DEDUP_REMOVED lines=12> */
.L_x_13790:
[----:B------:R-:W-:-:S07]  /*d5f0*/  MOV R56, R112 ;  /* 0x0000007000387202 */ /* 0x000fce0000000f00 */
.L_x_13791:
[----:B------:R-:W-:Y:S05]  /*d600*/  BSYNC B2 ;  /* 0x0000000000027941 */ /* 0x000fea0003800000 */
.L_x_13789:
        /* <DEDUP_REMOVED lines=16> */
.L_x_13795:
[----:B------:R-:W-:Y:S05]  /*d710*/  BSYNC B3 ;  /* 0x0000000000037941 */ /* 0x000fea0003800000 */
.L_x_13794:
        /* <DEDUP_REMOVED lines=44> */
.L_x_13793:
[----:B------:R-:W-:Y:S05]  /*d9e0*/  BSYNC B2 ;  /* 0x0000000000027941 */ /* 0x000fea0003800000 */
.L_x_13792:
        /* <DEDUP_REMOVED lines=9> */
.L_x_13788:
        /* <DEDUP_REMOVED lines=12> */
.L_x_13797:
[----:B------:R-:W-:-:S07]  /*db40*/  IMAD.MOV.U32 R56, RZ, RZ, R112 ;  /* 0x000000ffff387224 */ /* 0x000fce00078e0070 */
.L_x_13798:
[----:B------:R-:W-:Y:S05]  /*db50*/  BSYNC B2 ;  /* 0x0000000000027941 */ /* 0x000fea0003800000 */
.L_x_13796:
        /* <DEDUP_REMOVED lines=16> */
.L_x_13802:
[----:B------:R-:W-:Y:S05]  /*dc60*/  BSYNC B3 ;  /* 0x0000000000037941 */ /* 0x000fea0003800000 */
.L_x_13801:
        /* <DEDUP_REMOVED lines=44> */
.L_x_13800:
[----:B------:R-:W-:Y:S05]  /*df30*/  BSYNC B2 ;  /* 0x0000000000027941 */ /* 0x000fea0003800000 */
.L_x_13799:
        /* <DEDUP_REMOVED lines=13> */
.L_x_13803:
        /* <DEDUP_REMOVED lines=12> */
.L_x_13806:
[----:B------:R-:W-:-:S07]  /*e0d0*/  MOV R55, R112 ;  /* 0x0000007000377202 */ /* 0x000fce0000000f00 */
.L_x_13807:
[----:B------:R-:W-:Y:S05]  /*e0e0*/  BSYNC B2 ;  /* 0x0000000000027941 */ /* 0x000fea0003800000 */
.L_x_13805:
        /* <DEDUP_REMOVED lines=16> */
.L_x_13811:
[----:B------:R-:W-:Y:S05]  /*e1f0*/  BSYNC B3 ;  /* 0x0000000000037941 */ /* 0x000fea0003800000 */
.L_x_13810:
        /* <DEDUP_REMOVED lines=44> */
.L_x_13809:
[----:B------:R-:W-:Y:S05]  /*e4c0*/  BSYNC B2 ;  /* 0x0000000000027941 */ /* 0x000fea0003800000 */
.L_x_13808:
        /* <DEDUP_REMOVED lines=9> */
.L_x_13804:
        /* <DEDUP_REMOVED lines=12> */
.L_x_13813:
[----:B------:R-:W-:-:S07]  /*e620*/  IMAD.MOV.U32 R55, RZ, RZ, R112 ;  /* 0x000000ffff377224 */ /* 0x000fce00078e0070 */
.L_x_13814:
[----:B------:R-:W-:Y:S05]  /*e630*/  BSYNC B2 ;  /* 0x0000000000027941 */ /* 0x000fea0003800000 */
.L_x_13812:
        /* <DEDUP_REMOVED lines=16> */
.L_x_13818:
[----:B------:R-:W-:Y:S05]  /*e740*/  BSYNC B3 ;  /* 0x0000000000037941 */ /* 0x000fea0003800000 */
.L_x_13817:
        /* <DEDUP_REMOVED lines=44> */
.L_x_13816:
[----:B------:R-:W-:Y:S05]  /*ea10*/  BSYNC B2 ;  /* 0x0000000000027941 */ /* 0x000fea0003800000 */
.L_x_13815:
        /* <DEDUP_REMOVED lines=13> */
.L_x_13819:
        /* <DEDUP_REMOVED lines=12> */
.L_x_13822:
[----:B------:R-:W-:-:S07]  /*ebb0*/  MOV R102, R112 ;  /* 0x0000007000667202 */ /* 0x000fce0000000f00 */
.L_x_13823:
[----:B------:R-:W-:Y:S05]  /*ebc0*/  BSYNC B2 ;  /* 0x0000000000027941 */ /* 0x000fea0003800000 */
.L_x_13821:
        /* <DEDUP_REMOVED lines=16> */
.L_x_13827:
[----:B------:R-:W-:Y:S05]  /*ecd0*/  BSYNC B3 ;  /* 0x0000000000037941 */ /* 0x000fea0003800000 */
.L_x_13826:
        /* <DEDUP_REMOVED lines=44> */
.L_x_13825:
[----:B------:R-:W-:Y:S05]  /*efa0*/  BSYNC B2 ;  /* 0x0000000000027941 */ /* 0x000fea0003800000 */
.L_x_13824:
        /* <DEDUP_REMOVED lines=9> */
.L_x_13820:
        /* <DEDUP_REMOVED lines=12> */
.L_x_13829:
[----:B------:R-:W-:-:S07]  /*f100*/  IMAD.MOV.U32 R109, RZ, RZ, R112 ;  /* 0x000000ffff6d7224 */ /* 0x000fce00078e0070 */
.L_x_13830:
[----:B------:R-:W-:Y:S05]  /*f110*/  BSYNC B2 ;  /* 0x0000000000027941 */ /* 0x000fea0003800000 */
.L_x_13828:
        /* <DEDUP_REMOVED lines=16> */
.L_x_13834:
[----:B------:R-:W-:Y:S05]  /*f220*/  BSYNC B3 ;  /* 0x0000000000037941 */ /* 0x000fea0003800000 */
.L_x_13833:
        /* <DEDUP_REMOVED lines=44> */
.L_x_13832:
[----:B------:R-:W-:Y:S05]  /*f4f0*/  BSYNC B2 ;  /* 0x0000000000027941 */ /* 0x000fea0003800000 */
.L_x_13831:
        /* <DEDUP_REMOVED lines=13> */
.L_x_13835:
        /* <DEDUP_REMOVED lines=12> */
.L_x_13838:
[----:B------:R-:W-:-:S07]  /*f690*/  MOV R57, R112 ;  /* 0x0000007000397202 */ /* 0x000fce0000000f00 */
.L_x_13839:
[----:B------:R-:W-:Y:S05]  /*f6a0*/  BSYNC B2 ;  /* 0x0000000000027941 */ /* 0x000fea0003800000 */
.L_x_13837:
        /* <DEDUP_REMOVED lines=16> */
.L_x_13843:
[----:B------:R-:W-:Y:S05]  /*f7b0*/  BSYNC B3 ;  /* 0x0000000000037941 */ /* 0x000fea0003800000 */
.L_x_13842:
        /* <DEDUP_REMOVED lines=44> */
.L_x_13841:
[----:B------:R-:W-:Y:S05]  /*fa80*/  BSYNC B2 ;  /* 0x0000000000027941 */ /* 0x000fea0003800000 */
.L_x_13840:
        /* <DEDUP_REMOVED lines=9> */
.L_x_13836:
        /* <DEDUP_REMOVED lines=12> */
.L_x_13845:
[----:B------:R-:W-:-:S07]  /*fbe0*/  IMAD.MOV.U32 R57, RZ, RZ, R112 ;  /* 0x000000ffff397224 */ /* 0x000fce00078e0070 */
.L_x_13846:
[----:B------:R-:W-:Y:S05]  /*fbf0*/  BSYNC B2 ;  /* 0x0000000000027941 */ /* 0x000fea0003800000 */
.L_x_13844:
        /* <DEDUP_REMOVED lines=16> */
.L_x_13850:
[----:B------:R-:W-:Y:S05]  /*fd00*/  BSYNC B3 ;  /* 0x0000000000037941 */ /* 0x000fea0003800000 */
.L_x_13849:
        /* <DEDUP_REMOVED lines=44> */
.L_x_13848:
[----:B------:R-:W-:Y:S05]  /*ffd0*/  BSYNC B2 ;  /* 0x0000000000027941 */ /* 0x000fea0003800000 */
.L_x_13847:
        /* <DEDUP_REMOVED lines=12> */
.L_x_13851:
        /* <DEDUP_REMOVED lines=12> */
.L_x_13854:
[----:B------:R-:W-:-:S07]  /*10160*/  MOV R58, R112 ;  /* 0x00000070003a7202 */ /* 0x000fce0000000f00 */
.L_x_13855:
[----:B------:R-:W-:Y:S05]  /*10170*/  BSYNC B2 ;  /* 0x0000000000027941 */ /* 0x000fea0003800000 */
.L_x_13853:
        /* <DEDUP_REMOVED lines=16> */
.L_x_13859:
[----:B------:R-:W-:Y:S05]  /*10280*/  BSYNC B3 ;  /* 0x0000000000037941 */ /* 0x000fea0003800000 */
.L_x_13858:
        /* <DEDUP_REMOVED lines=44> */
.L_x_13857:
[----:B------:R-:W-:Y:S05]  /*10550*/  BSYNC B2 ;  /* 0x0000000000027941 */ /* 0x000fea0003800000 */
.L_x_13856:
        /* <DEDUP_REMOVED lines=9> */
.L_x_13852:
        /* <DEDUP_REMOVED lines=12> */
.L_x_13861:
[----:B------:R-:W-:-:S07]  /*106b0*/  IMAD.MOV.U32 R58, RZ, RZ, R112 ;  /* 0x000000ffff3a7224 */ /* 0x000fce00078e0070 */
.L_x_13862:
[----:B------:R-:W-:Y:S05]  /*106c0*/  BSYNC B2 ;  /* 0x0000000000027941 */ /* 0x000fea0003800000 */
.L_x_13860:
        /* <DEDUP_REMOVED lines=16> */
.L_x_13866:
[----:B------:R-:W-:Y:S05]  /*107d0*/  BSYNC B3 ;  /* 0x0000000000037941 */ /* 0x000fea0003800000 */
.L_x_13865:
        /* <DEDUP_REMOVED lines=44> */
.L_x_13864:
[----:B------:R-:W-:Y:S05]  /*10aa0*/  BSYNC B2 ;  /* 0x0000000000027941 */ /* 0x000fea0003800000 */
.L_x_13863:
        /* <DEDUP_REMOVED lines=12> */
.L_x_13867:
        /* <DEDUP_REMOVED lines=12> */
.L_x_13870:
[----:B------:R-:W-:-:S07]  /*10c30*/  MOV R99, R112 ;  /* 0x0000007000637202 */ /* 0x000fce0000000f00 */
.L_x_13871:
[----:B------:R-:W-:Y:S05]  /*10c40*/  BSYNC B2 ;  /* 0x0000000000027941 */ /* 0x000fea0003800000 */
.L_x_13869:
        /* <DEDUP_REMOVED lines=16> */
.L_x_13875:
[----:B------:R-:W-:Y:S05]  /*10d50*/  BSYNC B3 ;  /* 0x0000000000037941 */ /* 0x000fea0003800000 */
.L_x_13874:
        /* <DEDUP_REMOVED lines=44> */
.L_x_13873:
[----:B------:R-:W-:Y:S05]  /*11020*/  BSYNC B2 ;  /* 0x0000000000027941 */ /* 0x000fea0003800000 */
.L_x_13872:
        /* <DEDUP_REMOVED lines=9> */
.L_x_13868:
        /* <DEDUP_REMOVED lines=12> */
.L_x_13877:
[----:B------:R-:W-:-:S07]  /*11180*/  IMAD.MOV.U32 R109, RZ, RZ, R112 ;  /* 0x000000ffff6d7224 */ /* 0x000fce00078e0070 */
.L_x_13878:
[----:B------:R-:W-:Y:S05]  /*11190*/  BSYNC B2 ;  /* 0x0000000000027941 */ /* 0x000fea0003800000 */
.L_x_13876:
        /* <DEDUP_REMOVED lines=16> */
.L_x_13882:
[----:B------:R-:W-:Y:S05]  /*112a0*/  BSYNC B3 ;  /* 0x0000000000037941 */ /* 0x000fea0003800000 */
.L_x_13881:
        /* <DEDUP_REMOVED lines=44> */
.L_x_13880:
[----:B------:R-:W-:Y:S05]  /*11570*/  BSYNC B2 ;  /* 0x0000000000027941 */ /* 0x000fea0003800000 */
.L_x_13879:
        /* <DEDUP_REMOVED lines=12> */
.L_x_13883:
        /* <DEDUP_REMOVED lines=12> */
.L_x_13886:
[----:B------:R-:W-:-:S07]  /*11700*/  MOV R97, R112 ;  /* 0x0000007000617202 */ /* 0x000fce0000000f00 */
.L_x_13887:
[----:B------:R-:W-:Y:S05]  /*11710*/  BSYNC B2 ;  /* 0x0000000000027941 */ /* 0x000fea0003800000 */
.L_x_13885:
        /* <DEDUP_REMOVED lines=16> */
.L_x_13891:
[----:B------:R-:W-:Y:S05]  /*11820*/  BSYNC B3 ;  /* 0x0000000000037941 */ /* 0x000fea0003800000 */
.L_x_13890:
        /* <DEDUP_REMOVED lines=44> */
.L_x_13889:
[----:B------:R-:W-:Y:S05]  /*11af0*/  BSYNC B2 ;  /* 0x0000000000027941 */ /* 0x000fea0003800000 */
.L_x_13888:
        /* <DEDUP_REMOVED lines=9> */
.L_x_13884:
        /* <DEDUP_REMOVED lines=51> */
.L_x_13763:
[----:B------:R-:W-:Y:S05]  /*11ec0*/  BSYNC B1 ;  /* 0x0000000000017941 */ /* 0x000fea0003800000 */
.L_x_13762:
        /* <DEDUP_REMOVED lines=101> */
.L_x_13911:
        /* <DEDUP_REMOVED lines=31> */
[----:B------:R-:W-:Y:S01]  /*12710*/  F2FP.F16.F32.PACK_AB R60, R63, R60 ;  /* 0x0000003c3f3c723e */ /* 0x000fe200000000ff */
        /* <DEDUP_REMOVED lines=15> */
[----:B------:R-:W-:-:S04]  /*12810*/  VIADD R111, R111, 0x20 ;  /* 0x000000206f6f7836 */ /* 0x000fc80000000000 */
[----:B------:R1:W-:Y:S03]  /*12820*/  STG.E.128 desc[UR4][R114.64], R60 ;  /* 0x0000003c72007986 */ /* 0x0003e6000c101d04 */
.L_x_13894:
[----:B------:R-:W-:Y:S05]  /*12830*/  BSYNC B1 ;  /* 0x0000000000017941 */ /* 0x000fea0003800000 */
.L_x_13893:
        /* <DEDUP_REMOVED lines=33> */
[----:B------:R-:W-:-:S03]  /*12a50*/  IADD3 R111, R111, 0x20, RZ ;  /* 0x000000206f6f7810 */ /* 0x000fc60007ffe0ff */
[----:B------:R2:W-:Y:S04]  /*12a60*/  STG.E.128 desc[UR4][R114.64], R60 ;  /* 0x0000003c72007986 */ /* 0x0005e8000c101d04 */
.L_x_13896:
[----:B------:R-:W-:Y:S05]  /*12a70*/  BSYNC B1 ;  /* 0x0000000000017941 */ /* 0x000fea0003800000 */
.L_x_13895:
        /* <DEDUP_REMOVED lines=32> */
[----:B------:R-:W-:-:S05]  /*12c80*/  F2FP.F16.F32.PACK_AB R60, R116, R113 ;  /* 0x00000071743c723e */ /* 0x000fca00000000ff */
[----:B------:R3:W-:Y:S02]  /*12c90*/  STG.E.128 desc[UR4][R114.64], R60 ;  /* 0x0000003c72007986 */ /* 0x0007e4000c101d04 */
.L_x_13898:
[----:B------:R-:W-:Y:S05]  /*12ca0*/  BSYNC B1 ;  /* 0x0000000000017941 */ /* 0x000fea0003800000 */
.L_x_13897:
[----:B0123--:R-:W0:Y:S02]  /*12cb0*/  LDC.64 R60, c[0x0][0x210] ;  /* 0x00008400ff3c7b82 */ /* 0x00fe240000000a00 */
[----:B0-----:R-:W-:-:S05]  /*12cc0*/  IMAD R20, R60, 0x4, R20 ;  /* 0x000000043c147824 */ /* 0x001fca00078e0214 */
[----:B------:R-:W-:-:S13]  /*12cd0*/  ISETP.GE.AND P0, PT, R20, R61, PT ;  /* 0x0000003d1400720c */ /* 0x000fda0003f06270 */
[----:B------:R-:W-:Y:S05]  /*12ce0*/  @!P0 BRA `(.L_x_13899) ;  /* 0xfffffedc00fc8947 */ /* 0x000fea000383ffff */
[----:B------:R-:W-:Y:S05]  /*12cf0*/  BSYNC B0 ;  /* 0x0000000000007941 */ /* 0x000fea0003800000 */
.L_x_13499:
[----:B------:R-:W-:Y:S05]  /*12d00*/  EXIT ;  /* 0x000000000000794d */ /* 0x000fea0003800000 */
.L_x_13892:
        /* <DEDUP_REMOVED lines=8> */
.L_x_13901:
[----:B------:R-:W-:Y:S05]  /*12d90*/  BSYNC B1 ;  /* 0x0000000000017941 */ /* 0x000fea0003800000 */
.L_x_13900:
        /* <DEDUP_REMOVED lines=9> */
.L_x_13902:
[----:B------:R-:W-:Y:S02]  /*12e30*/  IMAD.MOV.U32 R120, RZ, RZ, 0x4 ;  /* 0x00000004ff787424 */ /* 0x000fe400078e00ff */
[----:B------:R-:W-:-:S04]  /*12e40*/  IMAD.MOV.U32 R63, RZ, RZ, R117 ;  /* 0x000000ffff3f7224 */ /* 0x000fc800078e0075 */
[----:B------:R-:W-:-:S05]  /*12e50*/  FADD.FTZ R63, R62, R63 ;  /* 0x0000003f3e3f7221 */ /* 0x000fca0000010000 */
[----:B------:R-:W-:-:S07]  /*12e60*/  MOV R119, R63 ;  /* 0x0000003f00777202 */ /* 0x000fce0000000f00 */
[----:B------:R-:W-:Y:S05]  /*12e70*/  WARPSYNC.COLLECTIVE R118, `(.L_x_13903) ;  /* 0x0000000076087348 */ /* 0x000fea0003c00000 */
[----:B------:R0:W1:Y:S02]  /*12e80*/  SHFL.BFLY P3, R117, R119, R120, R121 ;  /* 0x0c00007877757389 */ /* 0x0000640000060079 */
[----:B01----:R-:W-:Y:S01]  /*12e90*/  ENDCOLLECTIVE ;  /* 0x000000000000791b */ /* 0x003fe20003800000 */
.L_x_13903:
[----:B------:R-:W-:Y:S01]  /*12ea0*/  HFMA2.MMA R120, -RZ, RZ, 0, 4.76837158203125e-07 ;  /* 0x00000008ff787435 */ /* 0x000fe200000001ff */
[----:B------:R-:W-:-:S05]  /*12eb0*/  MOV R60, R117 ;  /* 0x00000075003c7202 */ /* 0x000fca0000000f00 */
[----:B------:R-:W-:-:S04]  /*12ec0*/  FADD.FTZ R114, R63, R60 ;  /* 0x0000003c3f727221 */ /* 0x000fc80000010000 */
[----:B------:R-:W-:-:S07]  /*12ed0*/  IMAD.MOV.U32 R119, RZ, RZ, R114 ;  /* 0x000000ffff777224 */ /* 0x000fce00078e0072 */
[----:B------:R-:W-:Y:S05]  /*12ee0*/  WARPSYNC.COLLECTIVE R118, `(.L_x_13904) ;  /* 0x0000000076087348 */ /* 0x000fea0003c00000 */
[----:B------:R0:W1:Y:S02]  /*12ef0*/  SHFL.BFLY P3, R117, R119, R120, R121 ;  /* 0x0c00007877757389 */ /* 0x0000640000060079 */
[----:B01----:R-:W-:Y:S01]  /*12f00*/  ENDCOLLECTIVE ;  /* 0x000000000000791b */ /* 0x003fe20003800000 */
.L_x_13904:
        /* <DEDUP_REMOVED lines=8> */
.L_x_13905:
        /* <DEDUP_REMOVED lines=57> */
.L_x_13906:
[----:B------:R-:W-:Y:S02]  /*13320*/  IMAD.MOV.U32 R120, RZ, RZ, 0x2 ;  /* 0x00000002ff787424 */ /* 0x000fe400078e00ff */
[----:B------:R-:W-:-:S04]  /*13330*/  IMAD.MOV.U32 R61, RZ, RZ, R117 ;  /* 0x000000ffff3d7224 */ /* 0x000fc800078e0075 */
[----:B------:R-:W-:-:S05]  /*13340*/  FADD.FTZ R61, R60, R61 ;  /* 0x0000003d3c3d7221 */ /* 0x000fca0000010000 */
[----:B------:R-:W-:-:S07]  /*13350*/  MOV R119, R61 ;  /* 0x0000003d00777202 */ /* 0x000fce0000000f00 */
[----:B------:R-:W-:Y:S05]  /*13360*/  WARPSYNC.COLLECTIVE R118, `(.L_x_13907) ;  /* 0x0000000076087348 */ /* 0x000fea0003c00000 */
[----:B------:R0:W1:Y:S02]  /*13370*/  SHFL.BFLY P3, R117, R119, R120, R121 ;  /* 0x0c00007877757389 */ /* 0x0000640000060079 */
[----:B01----:R-:W-:Y:S01]  /*13380*/  ENDCOLLECTIVE ;  /* 0x000000000000791b */ /* 0x003fe20003800000 */
.L_x_13907:
[----:B------:R-:W-:Y:S01]  /*13390*/  HFMA2.MMA R120, -RZ, RZ, 0, 2.384185791015625e-07 ;  /* 0x00000004ff787435 */ /* 0x000fe200000001ff */
[----:B------:R-:W-:-:S05]  /*133a0*/  MOV R62, R117 ;  /* 0x00000075003e7202 */ /* 0x000fca0000000f00 */
[----:B------:R-:W-:-:S04]  /*133b0*/  FADD.FTZ R62, R61, R62 ;  /* 0x0000003e3d3e7221 */ /* 0x000fc80000010000 */
[----:B------:R-:W-:-:S07]  /*133c0*/  IMAD.MOV.U32 R119, RZ, RZ, R62 ;  /* 0x000000ffff777224 */ /* 0x000fce00078e003e */
[----:B------:R-:W-:Y:S05]  /*133d0*/  WARPSYNC.COLLECTIVE R118, `(.L_x_13908) ;  /* 0x0000000076087348 */ /* 0x000fea0003c00000 */
[----:B------:R0:W1:Y:S02]  /*133e0*/  SHFL.BFLY P3, R117, R119, R120, R121 ;  /* 0x0c00007877757389 */ /* 0x0000640000060079 */
[----:B01----:R-:W-:Y:S01]  /*133f0*/  ENDCOLLECTIVE ;  /* 0x000000000000791b */ /* 0x003fe20003800000 */
.L_x_13908:
[----:B------:R-:W-:Y:S02]  /*13400*/  IMAD.MOV.U32 R120, RZ, RZ, 0x8 ;  /* 0x00000008ff787424 */ /* 0x000fe400078e00ff */
[----:B------:R-:W-:-:S04]  /*13410*/  IMAD.MOV.U32 R63, RZ, RZ, R117 ;  /* 0x000000ffff3f7224 */ /* 0x000fc800078e0075 */
[----:B------:R-:W-:-:S05]  /*13420*/  FADD.FTZ R63, R62, R63 ;  /* 0x0000003f3e3f7221 */ /* 0x000fca0000010000 */
[----:B------:R-:W-:-:S07]  /*13430*/  MOV R119, R63 ;  /* 0x0000003f00777202 */ /* 0x000fce0000000f00 */
[----:B------:R-:W-:Y:S05]  /*13440*/  WARPSYNC.COLLECTIVE R118, `(.L_x_13909) ;  /* 0x0000000076087348 */ /* 0x000fea0003c00000 */
[----:B------:R0:W1:Y:S02]  /*13450*/  SHFL.BFLY P3, R117, R119, R120, R121 ;  /* 0x0c00007877757389 */ /* 0x0000640000060079 */
[----:B01----:R-:W-:Y:S01]  /*13460*/  ENDCOLLECTIVE ;  /* 0x000000000000791b */ /* 0x003fe20003800000 */
.L_x_13909:
[----:B------:R-:W-:Y:S01]  /*13470*/  HFMA2.MMA R120, -RZ, RZ, 0, 9.5367431640625e-07 ;  /* 0x00000010ff787435 */ /* 0x000fe200000001ff */
[----:B------:R-:W-:-:S05]  /*13480*/  MOV R114, R117 ;  /* 0x0000007500727202 */ /* 0x000fca0000000f00 */
[----:B------:R-:W-:-:S04]  /*13490*/  FADD.FTZ R114, R63, R114 ;  /* 0x000000723f727221 */ /* 0x000fc80000010000 */
[----:B------:R-:W-:-:S07]  /*134a0*/  IMAD.MOV.U32 R119, RZ, RZ, R114 ;  /* 0x000000ffff777224 */ /* 0x000fce00078e0072 */
[----:B------:R-:W-:Y:S05]  /*134b0*/  WARPSYNC.COLLECTIVE R118, `(.L_x_13910) ;  /* 0x0000000076087348 */ /* 0x000fea0003c00000 */
[----:B------:R0:W1:Y:S02]  /*134c0*/  SHFL.BFLY P3, R117, R119, R120, R121 ;  /* 0x0c00007877757389 */ /* 0x0000640000060079 */
[----:B01----:R-:W-:Y:S01]  /*134d0*/  ENDCOLLECTIVE ;  /* 0x000000000000791b */ /* 0x003fe20003800000 */
.L_x_13910:
[----:B------:R-:W-:Y:S05]  /*134e0*/  BRA `(.L_x_13911) ;  /* 0xfffffff0000c7947 */ /* 0x000fea000383ffff */
.L_x_13912:
        /* <DEDUP_REMOVED lines=9> */
.L_x_20727:


//--------------------- .text._ZN10layer_norm31ln_parallel_residual_fwd_kernelINS_13Kernel_traitsI6__halfS2_fS2_fjLj768ELj1ELj4ELj1ELj16ENS_18Kernel_traits_baseILj768ES2_S2_fS2_fjLj128EEEEELb1ELb1ELb1EEEvNS_9FwdParamsE --------------------------
	.section	.text._ZN10layer_norm31ln_parallel_residual_fwd_kernelINS_13Kernel_traitsI6__halfS2_fS2_fjLj768ELj1ELj4ELj1ELj16ENS_18Kernel_traits_baseILj768ES2_S2_fS2_fjLj128EEEEELb1ELb1ELb1EEEvNS_9FwdParamsE,"ax",@progbits
	.align	128
        .global         _ZN10layer_norm31ln_parallel_residual_fwd_kernelINS_13Kernel_traitsI6__halfS2_fS2_fjLj768ELj1ELj4ELj1ELj16ENS_18Kernel_traits_baseILj768ES2_S2_fS2_fjLj128EEEEELb1ELb1ELb1EEEvNS_9FwdParamsE
        .type           _ZN10layer_norm31ln_parallel_residual_fwd_kernelINS_13Kernel_traitsI6__halfS2_fS2_fjLj768ELj1ELj4ELj1ELj16ENS_18Kernel_traits_baseILj768ES2_S2_fS2_fjLj128EEEEELb1ELb1ELb1EEEvNS_9FwdParamsE,@function
        .size           _ZN10layer_norm31ln_parallel_residual_fwd_kernelINS_13Kernel_traitsI6__halfS2_fS2_fjLj768ELj1ELj4ELj1ELj16ENS_18Kernel_traits_baseILj768ES2_S2_fS2_fjLj128EEEEELb1ELb1ELb1EEEvNS_9FwdParamsE,(.L_x_20728 - _ZN10layer_norm31ln_parallel_residual_fwd_kernelINS_13Kernel_traitsI6__halfS2_fS2_fjLj768ELj1ELj4ELj1ELj16ENS_18Kernel_traits_baseILj768ES2_S2_fS2_fjLj128EEEEELb1ELb1ELb1EEEvNS_9FwdParamsE)
        .other          _ZN10layer_norm31ln_parallel_residual_fwd_kernelINS_13Kernel_traitsI6__halfS2_fS2_fjLj768ELj1ELj4ELj1ELj16ENS_18Kernel_traits_baseILj768ES2_S2_fS2_fjLj128EEEEELb1ELb1ELb1EEEvNS_9FwdParamsE,@"STO_CUDA_ENTRY STV_DEFAULT"
_ZN10layer_norm31ln_parallel_residual_fwd_kernelINS_13Kernel_traitsI6__halfS2_fS2_fjLj768ELj1ELj4ELj1ELj16ENS_18Kernel_traits_baseILj768ES2_S2_fS2_fjLj128EEEEELb1ELb1ELb1EEEvNS_9FwdParamsE:
.text._ZN10layer_norm31ln_parallel_residual_fwd_kernelINS_13Kernel_traitsI6__halfS2_fS2_fjLj768ELj1ELj4ELj1ELj16ENS_18Kernel_traits_baseILj768ES2_S2_fS2_fjLj128EEEEELb1ELb1ELb1EEEvNS_9FwdParamsE:
        /* <DEDUP_REMOVED lines=18> */
[--C-:B--2---:R-:W-:Y:S01]  /*0120*/  IMAD R102, R20, UR8, R89.reuse ;  /* 0x0000000814667c24 */ /* 0x104fe2000f8e0259 */
[----:B------:R-:W-:Y:S01]  /*0130*/  SHF.L.U32 R0, R89, 0x4, RZ ;  /* 0x0000000459007819 */ /* 0x000fe200000006ff */
[----:B------:R-:W-:Y:S01]  /*0140*/  ULDC.64 UR8, c[0x0][0x2c8] ;  /* 0x0000b20000087ab9 */ /* 0x000fe20000000a00 */
[----:B------:R-:W-:Y:S02]  /*0150*/  SHF.R.U32.HI R64, RZ, 0x5, R89 ;  /* 0x00000005ff407819 */ /* 0x000fe40000011659 */
[----:B------:R-:W-:-:S03]  /*0160*/  LOP3.LUT R0, R0, 0x1f0, RZ, 0xc0, !PT ;  /* 0x000001f000007812 */ /* 0x000fc600078ec0ff */
        /* <DEDUP_REMOVED lines=26> */
[----:B------:R-:W-:-:S03]  /*0310*/  IMAD.WIDE.U32 R8, R8, -0x326172a9, RZ ;  /* 0xcd9e8d5708087825 */ /* 0x000fc600078e00ff */
[----:B------:R-:W-:Y:S02]  /*0320*/  LOP3.LUT R12, R7, UR19, R2, 0x96, !PT ;  /* 0x00000013070c7c12 */ /* 0x000fe4000f8e9602 */
[----:B------:R-:W-:Y:S01]  /*0330*/  LOP3.LUT R4, R9, UR18, R4, 0x96, !PT ;  /* 0x0000001209047c12 */ /* 0x000fe2000f8e9604 */
[----:B------:R-:W-:Y:S02]  /*0340*/  UIADD3 UR20, UR6, 0x78dde6e4, URZ ;  /* 0x78dde6e406147890 */ /* 0x000fe4000fffe03f */
[----:B------:R-:W-:Y:S01]  /*0350*/  UIADD3 UR21, UR7, -0x126145ec, URZ ;  /* 0xed9eba1407157890 */ /* 0x000fe2000fffe03f */
[----:B------:R-:W-:-:S04]  /*0360*/  IMAD.WIDE.U32 R12, R12, -0x326172a9, RZ ;  /* 0xcd9e8d570c0c7825 */ /* 0x000fc800078e00ff */
        /* <DEDUP_REMOVED lines=9> */
[----:B------:R-:W-:Y:S01]  /*0400*/  UIADD3 UR24, UR6, -0x4ab325aa, URZ ;  /* 0xb54cda5606187890 */ /* 0x000fe2000fffe03f */
[----:B------:R-:W-:Y:S01]  /*0410*/  ISETP.NE.U32.AND P0, PT, RZ, UR8, PT ;  /* 0x00000008ff007c0c */ /* 0x000fe2000bf05070 */
[----:B------:R-:W-:Y:S01]  /*0420*/  UIADD3 UR25, UR7, 0x646e171e, URZ ;  /* 0x646e171e07197890 */ /* 0x000fe2000fffe03f */
[----:B------:R-:W-:-:S04]  /*0430*/  IMAD.WIDE.U32 R16, R16, -0x326172a9, RZ ;  /* 0xcd9e8d5710107825 */ /* 0x000fc800078e00ff */
[----:B------:R-:W-:Y:S01]  /*0440*/  IMAD.WIDE.U32 R12, R12, -0x2daee0ad, RZ ;  /* 0xd2511f530c0c7825 */ /* 0x000fe200078e00ff */
[----:B------:R-:W-:Y:S02]  /*0450*/  ISETP.NE.AND.EX P0, PT, RZ, UR9, PT, P0 ;  /* 0x00000009ff007c0c */ /* 0x000fe4000bf05300 */
[----:B------:R-:W-:Y:S02]  /*0460*/  IADD3 R2, P1, R0, UR8, RZ ;  /* 0x0000000800027c10 */ /* 0x000fe4000ff3e0ff */
[----:B------:R-:W-:Y:S02]  /*0470*/  LOP3.LUT R15, R17, UR24, R6, 0x96, !PT ;  /* 0x00000018110f7c12 */ /* 0x000fe4000f8e9606 */
[----:B------:R-:W-:Y:S01]  /*0480*/  LOP3.LUT R18, R13, UR25, R14, 0x96, !PT ;  /* 0x000000190d127c12 */ /* 0x000fe2000f8e960e */
[----:B------:R-:W-:Y:S01]  /*0490*/  IMAD.X R3, RZ, RZ, UR9, P1 ;  /* 0x00000009ff037e24 */ /* 0x000fe200088e06ff */
[----:B------:R-:W-:Y:S01]  /*04a0*/  UIADD3 UR26, UR6, 0x5384540f, URZ ;  /* 0x5384540f061a7890 */ /* 0x000fe2000fffe03f */
[----:B------:R-:W-:Y:S01]  /*04b0*/  IMAD.WIDE.U32 R14, R15, -0x2daee0ad, RZ ;  /* 0xd2511f530f0e7825 */ /* 0x000fe200078e00ff */
[----:B------:R-:W-:Y:S01]  /*04c0*/  UIADD3 UR27, UR7, 0x1fd5c5a3, URZ ;  /* 0x1fd5c5a3071b7890 */ /* 0x000fe2000fffe03f */
[----:B------:R-:W-:Y:S01]  /*04d0*/  ISETP.GE.AND P1, PT, R64, UR10, PT ;  /* 0x0000000a40007c0c */ /* 0x000fe2000bf26270 */
[----:B------:R-:W-:Y:S01]  /*04e0*/  ULDC.64 UR8, c[0x0][0x260] ;  /* 0x0000980000087ab9 */ /* 0x000fe20000000a00 */
[----:B------:R-:W-:Y:S01]  /*04f0*/  IMAD.WIDE.U32 R18, R18, -0x326172a9, RZ ;  /* 0xcd9e8d5712127825 */ /* 0x000fe200078e00ff */
[----:B------:R-:W5:Y:S02]  /*0500*/  @P0 LDG.E.128 R8, desc[UR4][R2.64] ;  /* 0x0000000402080981 */ /* 0x000f64000c1e1d00 */
[----:B------:R-:W-:-:S02]  /*0510*/  LOP3.LUT R41, R15, UR27, R12, 0x96, !PT ;  /* 0x0000001b0f297c12 */ /* 0x000fc4000f8e960c */
[----:B------:R-:W-:Y:S01]  /*0520*/  LOP3.LUT R40, R19, UR26, R16, 0x96, !PT ;  /* 0x0000001a13287c12 */ /* 0x000fe2000f8e9610 */
[----:B------:R-:W5:Y:S01]  /*0530*/  @P0 LDG.E.128 R4, desc[UR4][R2.64+0x200] ;  /* 0x0002000402040981 */ /* 0x000f62000c1e1d00 */
[----:B------:R-:W-:-:S03]  /*0540*/  UIADD3 UR28, UR6, -0xe443238, URZ ;  /* 0xf1bbcdc8061c7890 */ /* 0x000fc6000fffe03f */
[----:B------:R0:W5:Y:S01]  /*0550*/  @P0 LDG.E.128 R36, desc[UR4][R2.64+0x400] ;  /* 0x0004000402240981 */ /* 0x000162000c1e1d00 */
[----:B------:R-:W-:Y:S01]  /*0560*/  UIADD3 UR29, UR7, -0x24c28bd8, URZ ;  /* 0xdb3d7428071d7890 */ /* 0x000fe2000fffe03f */
[----:B------:R-:W-:-:S04]  /*0570*/  IMAD.HI.U32 R15, R41, -0x326172a9, RZ ;  /* 0xcd9e8d57290f7827 */ /* 0x000fc800078e00ff */
[----:B------:R-:W-:Y:S01]  /*0580*/  IMAD.HI.U32 R13, R40, -0x2daee0ad, RZ ;  /* 0xd2511f53280d7827 */ /* 0x000fe200078e00ff */
[----:B0-----:R-:W-:-:S04]  /*0590*/  IADD3 R2, P2, R0, UR8, RZ ;  /* 0x0000000800027c10 */ /* 0x001fc8000ff5e0ff */
[----:B------:R-:W-:Y:S02]  /*05a0*/  IADD3.X R3, RZ, UR9, RZ, P2, !PT ;  /* 0x00000009ff037c10 */ /* 0x000fe400097fe4ff */
[----:B------:R-:W-:Y:S02]  /*05b0*/  LOP3.LUT R0, R15, UR28, R18, 0x96, !PT ;  /* 0x0000001c0f007c12 */ /* 0x000fe4000f8e9612 */
        /* <DEDUP_REMOVED lines=12> */
[----:B------:R-:W-:Y:S01]  /*0680*/  UIADD3 UR30, UR6, -0x700cb87f, URZ ;  /* 0x8ff34781061e7890 */ /* 0x000fe2000fffe03f */
[----:B------:R-:W-:Y:S01]  /*0690*/  HADD2.F32 R61, -RZ, R9.H1_H1 ;  /* 0x30000009ff3d7230 */ /* 0x000fe20000004100 */
[----:B------:R-:W-:Y:S01]  /*06a0*/  UIADD3 UR31, UR7, -0x695add53, URZ ;  /* 0x96a522ad071f7890 */ /* 0x000fe2000fffe03f */
[--C-:B------:R-:W-:Y:S01]  /*06b0*/  HADD2.F32 R60, -RZ, R10.reuse.H0_H0 ;  /* 0x2000000aff3c7230 */ /* 0x100fe20000004100 */
[----:B------:R-:W-:Y:S01]  /*06c0*/  ULDC.64 UR8, c[0x0][0x228] ;  /* 0x00008a0000087ab9 */ /* 0x000fe20000000a00 */
[----:B------:R-:W-:Y:S01]  /*06d0*/  HADD2.F32 R23, -RZ, R10.H1_H1 ;  /* 0x3000000aff177230 */ /* 0x000fe20000004100 */
[----:B------:R-:W-:Y:S01]  /*06e0*/  ISETP.NE.U32.AND P0, PT, RZ, UR8, PT ;  /* 0x00000008ff007c0c */ /* 0x000fe2000bf05070 */
[--C-:B------:R-:W-:Y:S01]  /*06f0*/  HADD2.F32 R20, -RZ, R4.reuse.H0_H0 ;  /* 0x20000004ff147230 */ /* 0x100fe20000004100 */
[----:B------:R-:W-:Y:S01]  /*0700*/  BSSY B0, `(.L_x_13913) ;  /* 0x00011e5000007945 */ /* 0x000fe20003800000 */
[----:B------:R-:W-:Y:S01]  /*0710*/  HADD2.F32 R19, -RZ, R4.H1_H1 ;  /* 0x30000004ff137230 */ /* 0x000fe20000004100 */
[----:B------:R-:W-:Y:S01]  /*0720*/  LOP3.LUT R106, R106, 0x3, RZ, 0xc0, !PT ;  /* 0x000000036a6a7812 */ /* 0x000fe200078ec0ff */
[--C-:B------:R-:W-:Y:S01]  /*0730*/  HADD2.F32 R10, -RZ, R37.reuse.H0_H0 ;  /* 0x20000025ff0a7230 */ /* 0x100fe20000004100 */
[----:B------:R-:W-:Y:S01]  /*0740*/  ULDC.U8 UR8, c[0x0][0x2a0] ;  /* 0x0000a80000087ab9 */ /* 0x000fe20000000000 */
[----:B------:R-:W-:Y:S01]  /*0750*/  HADD2.F32 R9, -RZ, R37.H1_H1 ;  /* 0x30000025ff097230 */ /* 0x000fe20000004100 */
[----:B------:R-:W-:Y:S01]  /*0760*/  LOP3.LUT R89, R89, 0x1f, RZ, 0xc0, !PT ;  /* 0x0000001f59597812 */ /* 0x000fe200078ec0ff */
[----:B------:R-:W-:Y:S01]  /*0770*/  IMAD R37, R40, -0x2daee0ad, RZ ;  /* 0xd2511f5328257824 */ /* 0x000fe200078e02ff */
[----:B------:R-:W-:Y:S01]  /*0780*/  ISETP.NE.AND.EX P0, PT, RZ, UR9, PT, P0 ;  /* 0x00000009ff007c0c */ /* 0x000fe2000bf05300 */
[----:B------:R-:W-:Y:S01]  /*0790*/  IMAD R41, R41, -0x326172a9, RZ ;  /* 0xcd9e8d5729297824 */ /* 0x000fe200078e02ff */
[----:B------:R-:W-:Y:S01]  /*07a0*/  UISETP.NE.AND UP0, UPT, UR8, URZ, UPT ;  /* 0x0000003f0800728c */ /* 0x000fe2000bf05270 */
[----:B------:R-:W-:Y:S01]  /*07b0*/  IMAD.HI.U32 R4, R90, -0x326172a9, RZ ;  /* 0xcd9e8d575a047827 */ /* 0x000fe200078e00ff */
[----:B------:R-:W-:Y:S01]  /*07c0*/  ULDC UR9, c[0x0][0x218] ;  /* 0x0000860000097ab9 */ /* 0x000fe20000000800 */
[----:B------:R-:W-:Y:S01]  /*07d0*/  ULDC UR8, c[0x0][0x2d8] ;  /* 0x0000b60000087ab9 */ /* 0x000fe20000000800 */
[----:B------:R-:W-:Y:S01]  /*07e0*/  ULDC.64 UR32, c[0x0][0x228] ;  /* 0x00008a0000207ab9 */ /* 0x000fe20000000a00 */
[----:B0-----:R-:W-:Y:S01]  /*07f0*/  IMAD.WIDE.U32 R2, R0, -0x2daee0ad, RZ ;  /* 0xd2511f5300027825 */ /* 0x001fe200078e00ff */
[----:B------:R-:W-:Y:S01]  /*0800*/  LOP3.LUT R4, R4, UR30, R41, 0x96, !PT ;  /* 0x0000001e04047c12 */ /* 0x000fe2000f8e9629 */
[----:B------:R-:W-:Y:S01]  /*0810*/  ULDC.64 UR10, c[0x0][0x230] ;  /* 0x00008c00000a7ab9 */ /* 0x000fe20000000a00 */
[----:B------:R-:W-:Y:S01]  /*0820*/  ULDC.64 UR12, c[0x0][0x2b8] ;  /* 0x0000ae00000c7ab9 */ /* 0x000fe20000000a00 */
[--C-:B------:R-:W-:Y:S01]  /*0830*/  HADD2.F32 R65, -RZ, R8.reuse.H0_H0 ;  /* 0x20000008ff417230 */ /* 0x100fe20000004100 */
[----:B------:R-:W-:Y:S01]  /*0840*/  LOP3.LUT R3, R3, UR31, R37, 0x96, !PT ;  /* 0x0000001f03037c12 */ /* 0x000fe2000f8e9625 */
        /* <DEDUP_REMOVED lines=16> */
[----:B------:R-:W-:Y:S02]  /*0950*/  IMAD.MOV.U32 R91, RZ, RZ, RZ ;  /* 0x000000ffff5b7224 */ /* 0x000fe400078e00ff */
[--C-:B--2---:R-:W-:Y:S02]  /*0960*/  HADD2.F32 R0, -RZ, R24.reuse.H0_H0 ;  /* 0x20000018ff007230 */ /* 0x104fe40000004100 */
[----:B------:R-:W-:-:S02]  /*0970*/  HADD2.F32 R66, -RZ, R24.H1_H1 ;  /* 0x30000018ff427230 */ /* 0x000fc40000004100 */
[--C-:B------:R-:W-:Y:S02]  /*0980*/  HADD2.F32 R67, -RZ, R25.reuse.H0_H0 ;  /* 0x20000019ff437230 */ /* 0x100fe40000004100 */
[----:B------:R-:W-:Y:S02]  /*0990*/  HADD2.F32 R68, -RZ, R25.H1_H1 ;  /* 0x30000019ff447230 */ /* 0x000fe40000004100 */
[--C-:B------:R-:W-:Y:S02]  /*09a0*/  HADD2.F32 R69, -RZ, R26.reuse.H0_H0 ;  /* 0x2000001aff457230 */ /* 0x100fe40000004100 */
[----:B------:R-:W-:Y:S02]  /*09b0*/  HADD2.F32 R70, -RZ, R26.H1_H1 ;  /* 0x3000001aff467230 */ /* 0x000fe40000004100 */
[--C-:B------:R-:W-:Y:S02]  /*09c0*/  HADD2.F32 R71, -RZ, R27.reuse.H0_H0 ;  /* 0x2000001bff477230 */ /* 0x100fe40000004100 */
[----:B------:R-:W-:-:S02]  /*09d0*/  HADD2.F32 R72, -RZ, R27.H1_H1 ;  /* 0x3000001bff487230 */ /* 0x000fc40000004100 */
[--C-:B---3--:R-:W-:Y:S02]  /*09e0*/  HADD2.F32 R73, -RZ, R28.reuse.H0_H0 ;  /* 0x2000001cff497230 */ /* 0x108fe40000004100 */
[----:B------:R-:W-:Y:S02]  /*09f0*/  HADD2.F32 R74, -RZ, R28.H1_H1 ;  /* 0x3000001cff4a7230 */ /* 0x000fe40000004100 */
[--C-:B------:R-:W-:Y:S02]  /*0a00*/  HADD2.F32 R75, -RZ, R29.reuse.H0_H0 ;  /* 0x2000001dff4b7230 */ /* 0x100fe40000004100 */
[----:B------:R-:W-:Y:S02]  /*0a10*/  HADD2.F32 R76, -RZ, R29.H1_H1 ;  /* 0x3000001dff4c7230 */ /* 0x000fe40000004100 */
[--C-:B------:R-:W-:Y:S02]  /*0a20*/  HADD2.F32 R77, -RZ, R30.reuse.H0_H0 ;  /* 0x2000001eff4d7230 */ /* 0x100fe40000004100 */
[----:B------:R-:W-:-:S02]  /*0a30*/  HADD2.F32 R78, -RZ, R30.H1_H1 ;  /* 0x3000001eff4e7230 */ /* 0x000fc40000004100 */
[--C-:B------:R-:W-:Y:S02]  /*0a40*/  HADD2.F32 R79, -RZ, R31.reuse.H0_H0 ;  /* 0x2000001fff4f7230 */ /* 0x100fe40000004100 */
[----:B------:R-:W-:Y:S02]  /*0a50*/  HADD2.F32 R80, -RZ, R31.H1_H1 ;  /* 0x3000001fff507230 */ /* 0x000fe40000004100 */
[--C-:B----4-:R-:W-:Y:S02]  /*0a60*/  HADD2.F32 R81, -RZ, R32.reuse.H0_H0 ;  /* 0x20000020ff517230 */ /* 0x110fe40000004100 */
[----:B------:R-:W-:Y:S02]  /*0a70*/  HADD2.F32 R82, -RZ, R32.H1_H1 ;  /* 0x30000020ff527230 */ /* 0x000fe40000004100 */
[--C-:B------:R-:W-:Y:S02]  /*0a80*/  HADD2.F32 R83, -RZ, R33.reuse.H0_H0 ;  /* 0x20000021ff537230 */ /* 0x100fe40000004100 */
[----:B------:R-:W-:-:S02]  /*0a90*/  HADD2.F32 R84, -RZ, R33.H1_H1 ;  /* 0x30000021ff547230 */ /* 0x000fc40000004100 */
[--C-:B------:R-:W-:Y:S02]  /*0aa0*/  HADD2.F32 R85, -RZ, R34.reuse.H0_H0 ;  /* 0x20000022ff557230 */ /* 0x100fe40000004100 */
[----:B------:R-:W-:Y:S02]  /*0ab0*/  HADD2.F32 R86, -RZ, R34.H1_H1 ;  /* 0x30000022ff567230 */ /* 0x000fe40000004100 */
[--C-:B------:R-:W-:Y:S02]  /*0ac0*/  HADD2.F32 R87, -RZ, R35.reuse.H0_H0 ;  /* 0x20000023ff577230 */ /* 0x100fe40000004100 */
[----:B------:R-:W-:-:S07]  /*0ad0*/  HADD2.F32 R88, -RZ, R35.H1_H1 ;  /* 0x30000023ff587230 */ /* 0x000fce0000004100 */
.L_x_14302:
        /* <DEDUP_REMOVED lines=28> */
.L_x_13915:
[----:B------:R-:W-:-:S07]  /*0ca0*/  MOV R34, R90 ;  /* 0x0000005a00227202 */ /* 0x000fce0000000f00 */
.L_x_13916:
[----:B------:R-:W-:Y:S05]  /*0cb0*/  BSYNC B1 ;  /* 0x0000000000017941 */ /* 0x000fea0003800000 */
.L_x_13914:
        /* <DEDUP_REMOVED lines=16> */
.L_x_13920:
[----:B------:R-:W-:Y:S05]  /*0dc0*/  BSYNC B2 ;  /* 0x0000000000027941 */ /* 0x000fea0003800000 */
.L_x_13919:
        /* <DEDUP_REMOVED lines=43> */
.L_x_13918:
[----:B------:R-:W-:Y:S05]  /*1080*/  BSYNC B1 ;  /* 0x0000000000017941 */ /* 0x000fea0003800000 */
.L_x_13917:
        /* <DEDUP_REMOVED lines=18> */
.L_x_13921:
        /* <DEDUP_REMOVED lines=12> */
.L_x_13924:
[----:B------:R-:W-:-:S07]  /*1270*/  IMAD.MOV.U32 R33, RZ, RZ, R90 ;  /* 0x000000ffff217224 */ /* 0x000fce00078e005a */
.L_x_13925:
[----:B------:R-:W-:Y:S05]  /*1280*/  BSYNC B1 ;  /* 0x0000000000017941 */ /* 0x000fea0003800000 */
.L_x_13923:
        /* <DEDUP_REMOVED lines=16> */
.L_x_13929:
[----:B------:R-:W-:Y:S05]  /*1390*/  BSYNC B2 ;  /* 0x0000000000027941 */ /* 0x000fea0003800000 */
.L_x_13928:
        /* <DEDUP_REMOVED lines=43> */
.L_x_13927:
[----:B------:R-:W-:Y:S05]  /*1650*/  BSYNC B1 ;  /* 0x0000000000017941 */ /* 0x000fea0003800000 */
.L_x_13926:
        /* <DEDUP_REMOVED lines=9> */
.L_x_13922:
        /* <DEDUP_REMOVED lines=12> */
.L_x_13931:
[----:B------:R-:W-:-:S07]  /*17b0*/  IMAD.MOV.U32 R33, RZ, RZ, R90 ;  /* 0x000000ffff217224 */ /* 0x000fce00078e005a */
.L_x_13932:
[----:B------:R-:W-:Y:S05]  /*17c0*/  BSYNC B1 ;  /* 0x0000000000017941 */ /* 0x000fea0003800000 */
.L_x_13930:
        /* <DEDUP_REMOVED lines=16> */
.L_x_13936:
[----:B------:R-:W-:Y:S05]  /*18d0*/  BSYNC B2 ;  /* 0x0000000000027941 */ /* 0x000fea0003800000 */
.L_x_13935:
        /* <DEDUP_REMOVED lines=43> */
.L_x_13934:
[----:B------:R-:W-:Y:S05]  /*1b90*/  BSYNC B1 ;  /* 0x0000000000017941 */ /* 0x000fea0003800000 */
.L_x_13933:
        /* <DEDUP_REMOVED lines=13> */
.L_x_13937:
        /* <DEDUP_REMOVED lines=12> */
.L_x_13940:
[----:B------:R-:W-:-:S07]  /*1d30*/  IMAD.MOV.U32 R24, RZ, RZ, R90 ;  /* 0x000000ffff187224 */ /* 0x000fce00078e005a */
.L_x_13941:
[----:B------:R-:W-:Y:S05]  /*1d40*/  BSYNC B1 ;  /* 0x0000000000017941 */ /* 0x000fea0003800000 */
.L_x_13939:
        /* <DEDUP_REMOVED lines=16> */
.L_x_13945:
[----:B------:R-:W-:Y:S05]  /*1e50*/  BSYNC B2 ;  /* 0x0000000000027941 */ /* 0x000fea0003800000 */
.L_x_13944:
        /* <DEDUP_REMOVED lines=43> */
.L_x_13943:
[----:B------:R-:W-:Y:S05]  /*2110*/  BSYNC B1 ;  /* 0x0000000000017941 */ /* 0x000fea0003800000 */
.L_x_13942:
        /* <DEDUP_REMOVED lines=9> */
.L_x_13938:
        /* <DEDUP_REMOVED lines=12> */
.L_x_13947:
[----:B------:R-:W-:-:S07]  /*2270*/  IMAD.MOV.U32 R24, RZ, RZ, R90 ;  /* 0x000000ffff187224 */ /* 0x000fce00078e005a */
.L_x_13948:
[----:B------:R-:W-:Y:S05]  /*2280*/  BSYNC B1 ;  /* 0x0000000000017941 */ /* 0x000fea0003800000 */
.L_x_13946:
        /* <DEDUP_REMOVED lines=16> */
.L_x_13952:
[----:B------:R-:W-:Y:S05]  /*2390*/  BSYNC B2 ;  /* 0x0000000000027941 */ /* 0x000fea0003800000 */
.L_x_13951:
        /* <DEDUP_REMOVED lines=43> */
.L_x_13950:
[----:B------:R-:W-:Y:S05]  /*2650*/  BSYNC B1 ;  /* 0x0000000000017941 */ /* 0x000fea0003800000 */
.L_x_13949:
        /* <DEDUP_REMOVED lines=13> */
.L_x_13953:
        /* <DEDUP_REMOVED lines=12> */
.L_x_13956:
[----:B------:R-:W-:-:S07]  /*27f0*/  IMAD.MOV.U32 R24, RZ, RZ, R90 ;  /* 0x000000ffff187224 */ /* 0x000fce00078e005a */
.L_x_13957:
[----:B------:R-:W-:Y:S05]  /*2800*/  BSYNC B1 ;  /* 0x0000000000017941 */ /* 0x000fea0003800000 */
.L_x_13955:
        /* <DEDUP_REMOVED lines=16> */
.L_x_13961:
[----:B------:R-:W-:Y:S05]  /*2910*/  BSYNC B2 ;  /* 0x0000000000027941 */ /* 0x000fea0003800000 */
.L_x_13960:
        /* <DEDUP_REMOVED lines=43> */
.L_x_13959:
[----:B------:R-:W-:Y:S05]  /*2bd0*/  BSYNC B1 ;  /* 0x0000000000017941 */ /* 0x000fea0003800000 */
.L_x_13958:
        /* <DEDUP_REMOVED lines=9> */
.L_x_13954:
        /* <DEDUP_REMOVED lines=12> */
.L_x_13963:
[----:B------:R-:W-:-:S07]  /*2d30*/  IMAD.MOV.U32 R24, RZ, RZ, R90 ;  /* 0x000000ffff187224 */ /* 0x000fce00078e005a */
.L_x_13964:
[----:B------:R-:W-:Y:S05]  /*2d40*/  BSYNC B1 ;  /* 0x0000000000017941 */ /* 0x000fea0003800000 */
.L_x_13962:
        /* <DEDUP_REMOVED lines=16> */
.L_x_13968:
[----:B------:R-:W-:Y:S05]  /*2e50*/  BSYNC B2 ;  /* 0x0000000000027941 */ /* 0x000fea0003800000 */
.L_x_13967:
        /* <DEDUP_REMOVED lines=43> */
.L_x_13966:
[----:B------:R-:W-:Y:S05]  /*3110*/  BSYNC B1 ;  /* 0x0000000000017941 */ /* 0x000fea0003800000 */
.L_x_13965:
        /* <DEDUP_REMOVED lines=13> */
.L_x_13969:
        /* <DEDUP_REMOVED lines=12> */
.L_x_13972:
[----:B------:R-:W-:-:S07]  /*32b0*/  IMAD.MOV.U32 R36, RZ, RZ, R90 ;  /* 0x000000ffff247224 */ /* 0x000fce00078e005a */
.L_x_13973:
[----:B------:R-:W-:Y:S05]  /*32c0*/  BSYNC B1 ;  /* 0x0000000000017941 */ /* 0x000fea0003800000 */
.L_x_13971:
        /* <DEDUP_REMOVED lines=16> */
.L_x_13977:
[----:B------:R-:W-:Y:S05]  /*33d0*/  BSYNC B2 ;  /* 0x0000000000027941 */ /* 0x000fea0003800000 */
.L_x_13976:
        /* <DEDUP_REMOVED lines=43> */
.L_x_13975:
[----:B------:R-:W-:Y:S05]  /*3690*/  BSYNC B1 ;  /* 0x0000000000017941 */ /* 0x000fea0003800000 */
.L_x_13974:
        /* <DEDUP_REMOVED lines=9> */
.L_x_13970:
        /* <DEDUP_REMOVED lines=12> */
.L_x_13979:
[----:B------:R-:W-:-:S07]  /*37f0*/  IMAD.MOV.U32 R36, RZ, RZ, R90 ;  /* 0x000000ffff247224 */ /* 0x000fce00078e005a */
.L_x_13980:
[----:B------:R-:W-:Y:S05]  /*3800*/  BSYNC B1 ;  /* 0x0000000000017941 */ /* 0x000fea0003800000 */
.L_x_13978:
        /* <DEDUP_REMOVED lines=16> */
.L_x_13984:
[----:B------:R-:W-:Y:S05]  /*3910*/  BSYNC B2 ;  /* 0x0000000000027941 */ /* 0x000fea0003800000 */
.L_x_13983:
        /* <DEDUP_REMOVED lines=43> */
.L_x_13982:
[----:B------:R-:W-:Y:S05]  /*3bd0*/  BSYNC B1 ;  /* 0x0000000000017941 */ /* 0x000fea0003800000 */
.L_x_13981:
        /* <DEDUP_REMOVED lines=13> */
.L_x_13985:
        /* <DEDUP_REMOVED lines=12> */
.L_x_13988:
[----:B------:R-:W-:-:S07]  /*3d70*/  MOV R37, R90 ;  /* 0x0000005a00257202 */ /* 0x000fce0000000f00 */
.L_x_13989:
[----:B------:R-:W-:Y:S05]  /*3d80*/  BSYNC B1 ;  /* 0x0000000000017941 */ /* 0x000fea0003800000 */
.L_x_13987:
        /* <DEDUP_REMOVED lines=16> */
.L_x_13993:
[----:B------:R-:W-:Y:S05]  /*3e90*/  BSYNC B2 ;  /* 0x0000000000027941 */ /* 0x000fea0003800000 */
.L_x_13992:
        /* <DEDUP_REMOVED lines=43> */
.L_x_13991:
[----:B------:R-:W-:Y:S05]  /*4150*/  BSYNC B1 ;  /* 0x0000000000017941 */ /* 0x000fea0003800000 */
.L_x_13990:
        /* <DEDUP_REMOVED lines=9> */
.L_x_13986:
        /* <DEDUP_REMOVED lines=12> */
.L_x_13995:
[----:B------:R-:W-:-:S07]  /*42b0*/  MOV R37, R90 ;  /* 0x0000005a00257202 */ /* 0x000fce0000000f00 */
.L_x_13996:
[----:B------:R-:W-:Y:S05]  /*42c0*/  BSYNC B1 ;  /* 0x0000000000017941 */ /* 0x000fea0003800000 */
.L_x_13994:
        /* <DEDUP_REMOVED lines=16> */
.L_x_14000:
[----:B------:R-:W-:Y:S05]  /*43d0*/  BSYNC B2 ;  /* 0x0000000000027941 */ /* 0x000fea0003800000 */
.L_x_13999:
        /* <DEDUP_REMOVED lines=43> */
.L_x_13998:
[----:B------:R-:W-:Y:S05]  /*4690*/  BSYNC B1 ;  /* 0x0000000000017941 */ /* 0x000fea0003800000 */
.L_x_13997:
        /* <DEDUP_REMOVED lines=12> */
.L_x_14001:
        /* <DEDUP_REMOVED lines=12> */
.L_x_14004:
[----:B------:R-:W-:-:S07]  /*4820*/  MOV R26, R90 ;  /* 0x0000005a001a7202 */ /* 0x000fce0000000f00 */
.L_x_14005:
[----:B------:R-:W-:Y:S05]  /*4830*/  BSYNC B1 ;  /* 0x0000000000017941 */ /* 0x000fea0003800000 */
.L_x_14003:
        /* <DEDUP_REMOVED lines=16> */
.L_x_14009:
[----:B------:R-:W-:Y:S05]  /*4940*/  BSYNC B2 ;  /* 0x0000000000027941 */ /* 0x000fea0003800000 */
.L_x_14008:
        /* <DEDUP_REMOVED lines=43> */
.L_x_14007:
[----:B------:R-:W-:Y:S05]  /*4c00*/  BSYNC B1 ;  /* 0x0000000000017941 */ /* 0x000fea0003800000 */
.L_x_14006:
        /* <DEDUP_REMOVED lines=9> */
.L_x_14002:
        /* <DEDUP_REMOVED lines=12> */
.L_x_14011:
[----:B------:R-:W-:-:S07]  /*4d60*/  MOV R26, R90 ;  /* 0x0000005a001a7202 */ /* 0x000fce0000000f00 */
.L_x_14012:
[----:B------:R-:W-:Y:S05]  /*4d70*/  BSYNC B1 ;  /* 0x0000000000017941 */ /* 0x000fea0003800000 */
.L_x_14010:
        /* <DEDUP_REMOVED lines=16> */
.L_x_14016:
[----:B------:R-:W-:Y:S05]  /*4e80*/  BSYNC B2 ;  /* 0x0000000000027941 */ /* 0x000fea0003800000 */
.L_x_14015:
        /* <DEDUP_REMOVED lines=43> */
.L_x_14014:
[----:B------:R-:W-:Y:S05]  /*5140*/  BSYNC B1 ;  /* 0x0000000000017941 */ /* 0x000fea0003800000 */
.L_x_14013:
        /* <DEDUP_REMOVED lines=12> */
.L_x_14017:
        /* <DEDUP_REMOVED lines=12> */
.L_x_14020:
[----:B------:R-:W-:-:S07]  /*52d0*/  MOV R26, R90 ;  /* 0x0000005a001a7202 */ /* 0x000fce0000000f00 */
.L_x_14021:
[----:B------:R-:W-:Y:S05]  /*52e0*/  BSYNC B1 ;  /* 0x0000000000017941 */ /* 0x000fea0003800000 */
.L_x_14019:
        /* <DEDUP_REMOVED lines=16> */
.L_x_14025:
[----:B------:R-:W-:Y:S05]  /*53f0*/  BSYNC B2 ;  /* 0x0000000000027941 */ /* 0x000fea0003800000 */
.L_x_14024:
        /* <DEDUP_REMOVED lines=43> */
.L_x_14023:
[----:B------:R-:W-:Y:S05]  /*56b0*/  BSYNC B1 ;  /* 0x0000000000017941 */ /* 0x000fea0003800000 */
.L_x_14022:
        /* <DEDUP_REMOVED lines=9> */
.L_x_14018:
        /* <DEDUP_REMOVED lines=12> */
.L_x_14027:
[----:B------:R-:W-:-:S07]  /*5810*/  MOV R26, R90 ;  /* 0x0000005a001a7202 */ /* 0x000fce0000000f00 */
.L_x_14028:
[----:B------:R-:W-:Y:S05]  /*5820*/  BSYNC B1 ;  /* 0x0000000000017941 */ /* 0x000fea0003800000 */
.L_x_14026:
        /* <DEDUP_REMOVED lines=16> */
.L_x_14032:
[----:B------:R-:W-:Y:S05]  /*5930*/  BSYNC B2 ;  /* 0x0000000000027941 */ /* 0x000fea0003800000 */
.L_x_14031:
        /* <DEDUP_REMOVED lines=43> */
.L_x_14030:
[----:B------:R-:W-:Y:S05]  /*5bf0*/  BSYNC B1 ;  /* 0x0000000000017941 */ /* 0x000fea0003800000 */
.L_x_14029:
        /* <DEDUP_REMOVED lines=12> */
.L_x_14033:
        /* <DEDUP_REMOVED lines=12> */
.L_x_14036:
[----:B------:R-:W-:-:S07]  /*5d80*/  MOV R30, R90 ;  /* 0x0000005a001e7202 */ /* 0x000fce0000000f00 */
.L_x_14037:
[----:B------:R-:W-:Y:S05]  /*5d90*/  BSYNC B1 ;  /* 0x0000000000017941 */ /* 0x000fea0003800000 */
.L_x_14035:
        /* <DEDUP_REMOVED lines=18> */
.L_x_14041:
[----:B------:R-:W-:Y:S05]  /*5ec0*/  BSYNC B2 ;  /* 0x0000000000027941 */ /* 0x000fea0003800000 */
.L_x_14040:
        /* <DEDUP_REMOVED lines=43> */
.L_x_14039:
[----:B------:R-:W-:Y:S05]  /*6180*/  BSYNC B1 ;  /* 0x0000000000017941 */ /* 0x000fea0003800000 */
.L_x_14038:
        /* <DEDUP_REMOVED lines=9> */
.L_x_14034:
        /* <DEDUP_REMOVED lines=11> */
[----:B------:R-:W-:Y:S02]  /*62d0*/  ISETP.NE.AND P6, PT, R32, RZ, PT ;  /* 0x000000ff2000720c */ /* 0x000fe40003fc5270 */
[----:B------:R-:W-:Y:S02]  /*62e0*/  SEL R32, RZ, 0x1, P2 ;  /* 0x00000001ff207807 */ /* 0x000fe40001000000 */
[----:B------:R-:W-:Y:S02]  /*62f0*/  ISETP.NE.AND P2, PT, R24, RZ, PT ;  /* 0x000000ff1800720c */ /* 0x000fe40003f45270 */
[----:B------:R-:W-:Y:S01]  /*6300*/  SEL R26, RZ, 0x1, P3 ;  /* 0x00000001ff1a7807 */ /* 0x000fe20001800000 */
[----:B------:R-:W-:Y:S01]  /*6310*/  IMAD.WIDE.U32 R32, R32, 0x1000000, RZ ;  /* 0x0100000020207825 */ /* 0x000fe200078e00ff */
[----:B------:R-:W-:Y:S01]  /*6320*/  SEL R24, RZ, 0x1, P4 ;  /* 0x00000001ff187807 */ /* 0x000fe20002000000 */
[----:B------:R-:W3:Y:S01]  /*6330*/  @P1 LDC.64 R28, c[0x0][0x230] ;  /* 0x00008c00ff1c1b82 */ /* 0x000ee20000000a00 */
[----:B------:R-:W-:Y:S01]  /*6340*/  LOP3.LUT R34, R25, R27, R56, 0xfe, !PT ;  /* 0x0000001b19227212 */ /* 0x000fe200078efe38 */
[----:B------:R-:W-:Y:S01]  /*6350*/  IMAD.WIDE.U32 R26, R26, 0x10000, RZ ;  /* 0x000100001a1a7825 */ /* 0x000fe200078e00ff */
[----:B------:R-:W-:-:S02]  /*6360*/  SEL R57, RZ, 0x1, P5 ;  /* 0x00000001ff397807 */ /* 0x000fc40002800000 */
[----:B------:R-:W-:Y:S01]  /*6370*/  IADD3 R113, R103, 0x20, RZ ;  /* 0x0000002067717810 */ /* 0x000fe20007ffe0ff */
[----:B------:R-:W-:Y:S01]  /*6380*/  IMAD.WIDE.U32 R24, R24, 0x100, RZ ;  /* 0x0000010018187825 */ /* 0x000fe200078e00ff */
[----:B------:R-:W-:Y:S02]  /*6390*/  LOP3.LUT R57, R33, R34, R57, 0xfe, !PT ;  /* 0x0000002221397212 */ /* 0x000fe400078efe39 */
[----:B------:R-:W-:Y:S01]  /*63a0*/  SEL R33, RZ, 0x1, P6 ;  /* 0x00000001ff217807 */ /* 0x000fe20003000000 */
[----:B0-----:R-:W-:Y:S01]  /*63b0*/  IMAD.WIDE.U32 R34, R103, 0x20, R108 ;  /* 0x0000002067227825 */ /* 0x001fe200078e006c */
[----:B------:R-:W-:Y:S02]  /*63c0*/  LOP3.LUT R32, R24, R32, R26, 0xfe, !PT ;  /* 0x0000002018207212 */ /* 0x000fe400078efe1a */
[----:B------:R-:W-:Y:S01]  /*63d0*/  LOP3.LUT R25, R25, R57, R27, 0xfe, !PT ;  /* 0x0000003919197212 */ /* 0x000fe200078efe1b */
[----:B------:R-:W-:Y:S01]  /*63e0*/  IMAD.WIDE.U32 R26, R113, 0x10, R118 ;  /* 0x00000010711a7825 */ /* 0x000fe200078e0076 */
[----:B------:R-:W-:Y:S01]  /*63f0*/  LOP3.LUT R24, R32, R33, RZ, 0xfc, !PT ;  /* 0x0000002120187212 */ /* 0x000fe200078efcff */
[----:B------:R0:W-:Y:S02]  /*6400*/  STG.E.128 desc[UR4][R34.64], R40 ;  /* 0x0000002822007986 */ /* 0x0001e4000c101d04 */
[----:B-1----:R-:W-:-:S02]  /*6410*/  IMAD.WIDE.U32 R32, R103, 0x8, R104 ;  /* 0x0000000867207825 */ /* 0x002fc400078e0068 */
[----:B------:R0:W-:Y:S02]  /*6420*/  STG.E.128 desc[UR4][R34.64+0x10], R36 ;  /* 0x0000102422007986 */ /* 0x0001e4000c101d04 */
[C---:B--2---:R-:W-:Y:S02]  /*6430*/  @P0 IMAD.WIDE.U32 R30, R113.reuse, 0x10, R30 ;  /* 0x00000010711e0825 */ /* 0x044fe400078e001e */
[----:B------:R0:W-:Y:S02]  /*6440*/  STG.E.64 desc[UR4][R32.64], R24 ;  /* 0x0000001820007986 */ /* 0x0001e4000c101b04 */
[----:B---3--:R-:W-:Y:S01]  /*6450*/  @P1 IMAD.WIDE.U32 R28, R113, 0x20, R28 ;  /* 0x00000020711c1825 */ /* 0x008fe200078e001c */
[----:B------:R-:W-:Y:S06]  /*6460*/  @!P0 BRA `(.L_x_14042) ;  /* 0x0000000000508947 */ /* 0x000fec0003800000 */
        /* <DEDUP_REMOVED lines=20> */
.L_x_14042:
        /* <DEDUP_REMOVED lines=16> */
.L_x_14044:
[----:B------:R-:W-:-:S07]  /*66b0*/  MOV R34, R90 ;  /* 0x0000005a00227202 */ /* 0x000fce0000000f00 */
.L_x_14045:
[----:B------:R-:W-:Y:S05]  /*66c0*/  BSYNC B1 ;  /* 0x0000000000017941 */ /* 0x000fea0003800000 */
.L_x_14043:
        /* <DEDUP_REMOVED lines=16> */
.L_x_14049:
[----:B------:R-:W-:Y:S05]  /*67d0*/  BSYNC B2 ;  /* 0x0000000000027941 */ /* 0x000fea0003800000 */
.L_x_14048:
        /* <DEDUP_REMOVED lines=43> */
.L_x_14047:
[----:B------:R-:W-:Y:S05]  /*6a90*/  BSYNC B1 ;  /* 0x0000000000017941 */ /* 0x000fea0003800000 */
.L_x_14046:
        /* <DEDUP_REMOVED lines=13> */
.L_x_14050:
        /* <DEDUP_REMOVED lines=12> */
.L_x_14053:
[----:B------:R-:W-:-:S07]  /*6c30*/  MOV R33, R90 ;  /* 0x0000005a00217202 */ /* 0x000fce0000000f00 */
.L_x_14054:
[----:B------:R-:W-:Y:S05]  /*6c40*/  BSYNC B1 ;  /* 0x0000000000017941 */ /* 0x000fea0003800000 */
.L_x_14052:
        /* <DEDUP_REMOVED lines=16> */
.L_x_14058:
[----:B------:R-:W-:Y:S05]  /*6d50*/  BSYNC B2 ;  /* 0x0000000000027941 */ /* 0x000fea0003800000 */
.L_x_14057:
        /* <DEDUP_REMOVED lines=43> */
.L_x_14056:
[----:B------:R-:W-:Y:S05]  /*7010*/  BSYNC B1 ;  /* 0x0000000000017941 */ /* 0x000fea0003800000 */
.L_x_14055:
        /* <DEDUP_REMOVED lines=9> */
.L_x_14051:
        /* <DEDUP_REMOVED lines=12> */
.L_x_14060:
[----:B------:R-:W-:-:S07]  /*7170*/  MOV R33, R90 ;  /* 0x0000005a00217202 */ /* 0x000fce0000000f00 */
.L_x_14061:
[----:B------:R-:W-:Y:S05]  /*7180*/  BSYNC B1 ;  /* 0x0000000000017941 */ /* 0x000fea0003800000 */
.L_x_14059:
        /* <DEDUP_REMOVED lines=16> */
.L_x_14065:
[----:B------:R-:W-:Y:S05]  /*7290*/  BSYNC B2 ;  /* 0x0000000000027941 */ /* 0x000fea0003800000 */
.L_x_14064:
        /* <DEDUP_REMOVED lines=43> */
.L_x_14063:
[----:B------:R-:W-:Y:S05]  /*7550*/  BSYNC B1 ;  /* 0x0000000000017941 */ /* 0x000fea0003800000 */
.L_x_14062:
        /* <DEDUP_REMOVED lines=13> */
.L_x_14066:
        /* <DEDUP_REMOVED lines=12> */
.L_x_14069:
[----:B------:R-:W-:-:S07]  /*76f0*/  MOV R24, R90 ;  /* 0x0000005a00187202 */ /* 0x000fce0000000f00 */
.L_x_14070:
[----:B------:R-:W-:Y:S05]  /*7700*/  BSYNC B1 ;  /* 0x0000000000017941 */ /* 0x000fea0003800000 */
.L_x_14068:
        /* <DEDUP_REMOVED lines=16> */
.L_x_14074:
[----:B------:R-:W-:Y:S05]  /*7810*/  BSYNC B2 ;  /* 0x0000000000027941 */ /* 0x000fea0003800000 */
.L_x_14073:
        /* <DEDUP_REMOVED lines=43> */
.L_x_14072:
[----:B------:R-:W-:Y:S05]  /*7ad0*/  BSYNC B1 ;  /* 0x0000000000017941 */ /* 0x000fea0003800000 */
.L_x_14071:
        /* <DEDUP_REMOVED lines=9> */
.L_x_14067:
        /* <DEDUP_REMOVED lines=12> */
.L_x_14076:
[----:B------:R-:W-:-:S07]  /*7c30*/  MOV R24, R90 ;  /* 0x0000005a00187202 */ /* 0x000fce0000000f00 */
.L_x_14077:
[----:B------:R-:W-:Y:S05]  /*7c40*/  BSYNC B1 ;  /* 0x0000000000017941 */ /* 0x000fea0003800000 */
.L_x_14075:
        /* <DEDUP_REMOVED lines=16> */
.L_x_14081:
[----:B------:R-:W-:Y:S05]  /*7d50*/  BSYNC B2 ;  /* 0x0000000000027941 */ /* 0x000fea0003800000 */
.L_x_14080:
        /* <DEDUP_REMOVED lines=43> */
.L_x_14079:
[----:B------:R-:W-:Y:S05]  /*8010*/  BSYNC B1 ;  /* 0x0000000000017941 */ /* 0x000fea0003800000 */
.L_x_14078:
        /* <DEDUP_REMOVED lines=13> */
.L_x_14082:
        /* <DEDUP_REMOVED lines=12> */
.L_x_14085:
[----:B------:R-:W-:-:S07]  /*81b0*/  MOV R24, R90 ;  /* 0x0000005a00187202 */ /* 0x000fce0000000f00 */
.L_x_14086:
[----:B------:R-:W-:Y:S05]  /*81c0*/  BSYNC B1 ;  /* 0x0000000000017941 */ /* 0x000fea0003800000 */
.L_x_14084:
        /* <DEDUP_REMOVED lines=16> */
.L_x_14090:
[----:B------:R-:W-:Y:S05]  /*82d0*/  BSYNC B2 ;  /* 0x0000000000027941 */ /* 0x000fea0003800000 */
.L_x_14089:
        /* <DEDUP_REMOVED lines=43> */
.L_x_14088:
[----:B------:R-:W-:Y:S05]  /*8590*/  BSYNC B1 ;  /* 0x0000000000017941 */ /* 0x000fea0003800000 */
.L_x_14087:
        /* <DEDUP_REMOVED lines=9> */
.L_x_14083:
        /* <DEDUP_REMOVED lines=12> */
.L_x_14092:
[----:B------:R-:W-:-:S07]  /*86f0*/  MOV R24, R90 ;  /* 0x0000005a00187202 */ /* 0x000fce0000000f00 */
.L_x_14093:
[----:B------:R-:W-:Y:S05]  /*8700*/  BSYNC B1 ;  /* 0x0000000000017941 */ /* 0x000fea0003800000 */
.L_x_14091:
        /* <DEDUP_REMOVED lines=16> */
.L_x_14097:
[----:B------:R-:W-:Y:S05]  /*8810*/  BSYNC B2 ;  /* 0x0000000000027941 */ /* 0x000fea0003800000 */
.L_x_14096:
        /* <DEDUP_REMOVED lines=43> */
.L_x_14095:
[----:B------:R-:W-:Y:S05]  /*8ad0*/  BSYNC B1 ;  /* 0x0000000000017941 */ /* 0x000fea0003800000 */
.L_x_14094:
        /* <DEDUP_REMOVED lines=13> */
.L_x_14098:
        /* <DEDUP_REMOVED lines=12> */
.L_x_14101:
[----:B------:R-:W-:-:S07]  /*8c70*/  MOV R56, R90 ;  /* 0x0000005a00387202 */ /* 0x000fce0000000f00 */
.L_x_14102:
[----:B------:R-:W-:Y:S05]  /*8c80*/  BSYNC B1 ;  /* 0x0000000000017941 */ /* 0x000fea0003800000 */
.L_x_14100:
        /* <DEDUP_REMOVED lines=16> */
.L_x_14106:
[----:B------:R-:W-:Y:S05]  /*8d90*/  BSYNC B2 ;  /* 0x0000000000027941 */ /* 0x000fea0003800000 */
.L_x_14105:
        /* <DEDUP_REMOVED lines=43> */
.L_x_14104:
[----:B------:R-:W-:Y:S05]  /*9050*/  BSYNC B1 ;  /* 0x0000000000017941 */ /* 0x000fea0003800000 */
.L_x_14103:
        /* <DEDUP_REMOVED lines=9> */
.L_x_14099:
        /* <DEDUP_REMOVED lines=12> */
.L_x_14108:
[----:B------:R-:W-:-:S07]  /*91b0*/  MOV R56, R90 ;  /* 0x0000005a00387202 */ /* 0x000fce0000000f00 */
.L_x_14109:
[----:B------:R-:W-:Y:S05]  /*91c0*/  BSYNC B1 ;  /* 0x0000000000017941 */ /* 0x000fea0003800000 */
.L_x_14107:
        /* <DEDUP_REMOVED lines=16> */
.L_x_14113:
[----:B------:R-:W-:Y:S05]  /*92d0*/  BSYNC B2 ;  /* 0x0000000000027941 */ /* 0x000fea0003800000 */
.L_x_14112:
        /* <DEDUP_REMOVED lines=43> */
.L_x_14111:
[----:B------:R-:W-:Y:S05]  /*9590*/  BSYNC B1 ;  /* 0x0000000000017941 */ /* 0x000fea0003800000 */
.L_x_14110:
        /* <DEDUP_REMOVED lines=13> */
.L_x_14114:
        /* <DEDUP_REMOVED lines=12> */
.L_x_14117:
[----:B------:R-:W-:-:S07]  /*9730*/  MOV R29, R90 ;  /* 0x0000005a001d7202 */ /* 0x000fce0000000f00 */
.L_x_14118:
[----:B------:R-:W-:Y:S05]  /*9740*/  BSYNC B1 ;  /* 0x0000000000017941 */ /* 0x000fea0003800000 */
.L_x_14116:
        /* <DEDUP_REMOVED lines=16> */
.L_x_14122:
[----:B------:R-:W-:Y:S05]  /*9850*/  BSYNC B2 ;  /* 0x0000000000027941 */ /* 0x000fea0003800000 */
.L_x_14121:
        /* <DEDUP_REMOVED lines=43> */
.L_x_14120:
[----:B------:R-:W-:Y:S05]  /*9b10*/  BSYNC B1 ;  /* 0x0000000000017941 */ /* 0x000fea0003800000 */
.L_x_14119:
        /* <DEDUP_REMOVED lines=9> */
.L_x_14115:
        /* <DEDUP_REMOVED lines=12> */
.L_x_14124:
[----:B------:R-:W-:-:S07]  /*9c70*/  MOV R29, R90 ;  /* 0x0000005a001d7202 */ /* 0x000fce0000000f00 */
.L_x_14125:
[----:B------:R-:W-:Y:S05]  /*9c80*/  BSYNC B1 ;  /* 0x0000000000017941 */ /* 0x000fea0003800000 */
.L_x_14123:
        /* <DEDUP_REMOVED lines=16> */
.L_x_14129:
[----:B------:R-:W-:Y:S05]  /*9d90*/  BSYNC B2 ;  /* 0x0000000000027941 */ /* 0x000fea0003800000 */
.L_x_14128:
        /* <DEDUP_REMOVED lines=43> */
.L_x_14127:
[----:B------:R-:W-:Y:S05]  /*a050*/  BSYNC B1 ;  /* 0x0000000000017941 */ /* 0x000fea0003800000 */
.L_x_14126:
        /* <DEDUP_REMOVED lines=12> */
.L_x_14130:
        /* <DEDUP_REMOVED lines=12> */
.L_x_14133:
[----:B------:R-:W-:-:S07]  /*a1e0*/  MOV R26, R90 ;  /* 0x0000005a001a7202 */ /* 0x000fce0000000f00 */
.L_x_14134:
[----:B------:R-:W-:Y:S05]  /*a1f0*/  BSYNC B1 ;  /* 0x0000000000017941 */ /* 0x000fea0003800000 */
.L_x_14132:
        /* <DEDUP_REMOVED lines=16> */
.L_x_14138:
[----:B------:R-:W-:Y:S05]  /*a300*/  BSYNC B2 ;  /* 0x0000000000027941 */ /* 0x000fea0003800000 */
.L_x_14137:
        /* <DEDUP_REMOVED lines=43> */
.L_x_14136:
[----:B------:R-:W-:Y:S05]  /*a5c0*/  BSYNC B1 ;  /* 0x0000000000017941 */ /* 0x000fea0003800000 */
.L_x_14135:
        /* <DEDUP_REMOVED lines=9> */
.L_x_14131:
        /* <DEDUP_REMOVED lines=12> */
.L_x_14140:
[----:B------:R-:W-:-:S07]  /*a720*/  MOV R26, R90 ;  /* 0x0000005a001a7202 */ /* 0x000fce0000000f00 */
.L_x_14141:
[----:B------:R-:W-:Y:S05]  /*a730*/  BSYNC B1 ;  /* 0x0000000000017941 */ /* 0x000fea0003800000 */
.L_x_14139:
        /* <DEDUP_REMOVED lines=16> */
.L_x_14145:
[----:B------:R-:W-:Y:S05]  /*a840*/  BSYNC B2 ;  /* 0x0000000000027941 */ /* 0x000fea0003800000 */
.L_x_14144:
        /* <DEDUP_REMOVED lines=43> */
.L_x_14143:
[----:B------:R-:W-:Y:S05]  /*ab00*/  BSYNC B1 ;  /* 0x0000000000017941 */ /* 0x000fea0003800000 */
.L_x_14142:
        /* <DEDUP_REMOVED lines=12> */
.L_x_14146:
        /* <DEDUP_REMOVED lines=12> */
.L_x_14149:
[----:B------:R-:W-:-:S07]  /*ac90*/  MOV R26, R90 ;  /* 0x0000005a001a7202 */ /* 0x000fce0000000f00 */
.L_x_14150:
[----:B------:R-:W-:Y:S05]  /*aca0*/  BSYNC B1 ;  /* 0x0000000000017941 */ /* 0x000fea0003800000 */
.L_x_14148:
        /* <DEDUP_REMOVED lines=16> */
.L_x_14154:
[----:B------:R-:W-:Y:S05]  /*adb0*/  BSYNC B2 ;  /* 0x0000000000027941 */ /* 0x000fea0003800000 */
.L_x_14153:
        /* <DEDUP_REMOVED lines=43> */
.L_x_14152:
[----:B------:R-:W-:Y:S05]  /*b070*/  BSYNC B1 ;  /* 0x0000000000017941 */ /* 0x000fea0003800000 */
.L_x_14151:
        /* <DEDUP_REMOVED lines=9> */
.L_x_14147:
        /* <DEDUP_REMOVED lines=12> */
.L_x_14156:
[----:B------:R-:W-:-:S07]  /*b1d0*/  MOV R26, R90 ;  /* 0x0000005a001a7202 */ /* 0x000fce0000000f00 */
.L_x_14157:
[----:B------:R-:W-:Y:S05]  /*b1e0*/  BSYNC B1 ;  /* 0x0000000000017941 */ /* 0x000fea0003800000 */
.L_x_14155:
        /* <DEDUP_REMOVED lines=16> */
.L_x_14161:
[----:B------:R-:W-:Y:S05]  /*b2f0*/  BSYNC B2 ;  /* 0x0000000000027941 */ /* 0x000fea0003800000 */
.L_x_14160:
        /* <DEDUP_REMOVED lines=43> */
.L_x_14159:
[----:B------:R-:W-:Y:S05]  /*b5b0*/  BSYNC B1 ;  /* 0x0000000000017941 */ /* 0x000fea0003800000 */
.L_x_14158:
        /* <DEDUP_REMOVED lines=12> */
.L_x_14162:
        /* <DEDUP_REMOVED lines=12> */
.L_x_14165:
[----:B------:R-:W-:-:S07]  /*b740*/  MOV R58, R90 ;  /* 0x0000005a003a7202 */ /* 0x000fce0000000f00 */
.L_x_14166:
[----:B------:R-:W-:Y:S05]  /*b750*/  BSYNC B1 ;  /* 0x0000000000017941 */ /* 0x000fea0003800000 */
.L_x_14164:
        /* <DEDUP_REMOVED lines=18> */
.L_x_14170:
[----:B------:R-:W-:Y:S05]  /*b880*/  BSYNC B2 ;  /* 0x0000000000027941 */ /* 0x000fea0003800000 */
.L_x_14169:
        /* <DEDUP_REMOVED lines=43> */
.L_x_14168:
[----:B------:R-:W-:Y:S05]  /*bb40*/  BSYNC B1 ;  /* 0x0000000000017941 */ /* 0x000fea0003800000 */
.L_x_14167:
        /* <DEDUP_REMOVED lines=9> */
.L_x_14163:
[----:B------:R-:W-:Y:S02]  /*bbe0*/  P2R R24, PR, RZ, 0x4 ;  /* 0x00000004ff187803 */ /* 0x000fe40000000000 */
[----:B------:R-:W-:Y:S02]  /*bbf0*/  ISETP.NE.AND P2, PT, R116, RZ, PT ;  /* 0x000000ff7400720c */ /* 0x000fe40003f45270 */
[----:B------:R-:W-:Y:S02]  /*bc00*/  SEL R25, RZ, 0x10000, P4 ;  /* 0x00010000ff197807 */ /* 0x000fe40002000000 */
[----:B------:R-:W-:Y:S02]  /*bc10*/  SEL R58, RZ, 0x100, P3 ;  /* 0x00000100ff3a7807 */ /* 0x000fe40001800000 */
[----:B------:R-:W-:Y:S02]  /*bc20*/  ISETP.NE.AND P4, PT, R114, RZ, PT ;  /* 0x000000ff7200720c */ /* 0x000fe40003f85270 */
[----:B------:R-:W-:-:S02]  /*bc30*/  ISETP.NE.AND P3, PT, R115, RZ, PT ;  /* 0x000000ff7300720c */ /* 0x000fc40003f65270 */
[----:B------:R-:W-:Y:S01]  /*bc40*/  SEL R56, RZ, 0x1, P2 ;  /* 0x00000001ff387807 */ /* 0x000fe20001000000 */
[----:B------:R-:W0:Y:S01]  /*bc50*/  @P1 LDC.64 R114, c[0x0][0x230] ;  /* 0x00008c00ff721b82 */ /* 0x000e220000000a00 */
[----:B------:R-:W-:Y:S02]  /*bc60*/  SEL R27, RZ, 0x1000000, P5 ;  /* 0x01000000ff1b7807 */ /* 0x000fe40002800000 */
[----:B------:R-:W-:Y:S01]  /*bc70*/  ISETP.NE.AND P5, PT, R117, RZ, PT ;  /* 0x000000ff7500720c */ /* 0x000fe20003fa5270 */
[----:B------:R-:W-:Y:S01]  /*bc80*/  IMAD.WIDE.U32 R56, R56, 0x1000000, RZ ;  /* 0x0100000038387825 */ /* 0x000fe200078e00ff */
[----:B------:R-:W-:Y:S02]  /*bc90*/  ISETP.NE.AND P2, PT, R24, RZ, PT ;  /* 0x000000ff1800720c */ /* 0x000fe40003f45270 */
[----:B------:R-:W-:Y:S01]  /*bca0*/  SEL R26, RZ, 0x1, P3 ;  /* 0x00000001ff1a7807 */ /* 0x000fe20001800000 */
[----:B------:R-:W1:Y:S01]  /*bcb0*/  @P0 LDC.64 R116, c[0x0][0x228] ;  /* 0x00008a00ff740b82 */ /* 0x000e620000000a00 */
[----:B------:R-:W-:-:S02]  /*bcc0*/  SEL R24, RZ, 0x1, P4 ;  /* 0x00000001ff187807 */ /* 0x000fc40002000000 */
[----:B------:R-:W-:Y:S01]  /*bcd0*/  LOP3.LUT R58, R58, R27, R25, 0xfe, !PT ;  /* 0x0000001b3a3a7212 */ /* 0x000fe200078efe19 */
[----:B------:R-:W-:Y:S01]  /*bce0*/  IMAD.WIDE.U32 R26, R26, 0x10000, RZ ;  /* 0x000100001a1a7825 */ /* 0x000fe200078e00ff */
[----:B------:R-:W-:Y:S02]  /*bcf0*/  SEL R59, RZ, 0x1, P5 ;  /* 0x00000001ff3b7807 */ /* 0x000fe40002800000 */
[----:B------:R-:W-:Y:S01]  /*bd00*/  ISETP.NE.AND P6, PT, R107, RZ, PT ;  /* 0x000000ff6b00720c */ /* 0x000fe20003fc5270 */
[----:B------:R-:W-:Y:S01]  /*bd10*/  IMAD.WIDE.U32 R24, R24, 0x100, RZ ;  /* 0x0000010018187825 */ /* 0x000fe200078e00ff */
[----:B------:R-:W-:Y:S02]  /*bd20*/  LOP3.LUT R57, R57, R58, R59, 0xfe, !PT ;  /* 0x0000003a39397212 */ /* 0x000fe400078efe3b */
[----:B------:R-:W-:Y:S02]  /*bd30*/  IADD3 R107, R103, 0x40, RZ ;  /* 0x00000040676b7810 */ /* 0x000fe40007ffe0ff */
[----:B------:R-:W-:-:S02]  /*bd40*/  LOP3.LUT R25, R25, R57, R27, 0xfe, !PT ;  /* 0x0000003919197212 */ /* 0x000fc400078efe1b */
[----:B------:R-:W-:Y:S01]  /*bd50*/  LOP3.LUT R24, R24, R56, R26, 0xfe, !PT ;  /* 0x0000003818187212 */ /* 0x000fe200078efe1a */
[----:B------:R-:W-:Y:S01]  /*bd60*/  IMAD.WIDE.U32 R56, R113, 0x20, R108 ;  /* 0x0000002071387825 */ /* 0x000fe200078e006c */
[----:B------:R-:W-:-:S03]  /*bd70*/  SEL R27, RZ, 0x1, P6 ;  /* 0x00000001ff1b7807 */ /* 0x000fc60003000000 */
[----:B------:R-:W-:Y:S01]  /*bd80*/  IMAD.WIDE.U32 R118, R107, 0x10, R118 ;  /* 0x000000106b767825 */ /* 0x000fe200078e0076 */
[----:B------:R-:W-:Y:S01]  /*bd90*/  LOP3.LUT R24, R24, R27, RZ, 0xfc, !PT ;  /* 0x0000001b18187212 */ /* 0x000fe200078efcff */
[----:B------:R2:W-:Y:S02]  /*bda0*/  STG.E.128 desc[UR4][R56.64], R32 ;  /* 0x0000002038007986 */ /* 0x0005e4000c101d04 */
[----:B------:R-:W-:Y:S02]  /*bdb0*/  IMAD.WIDE.U32 R26, R113, 0x8, R104 ;  /* 0x00000008711a7825 */ /* 0x000fe400078e0068 */
[----:B------:R2:W-:Y:S02]  /*bdc0*/  STG.E.128 desc[UR4][R56.64+0x10], R28 ;  /* 0x0000101c38007986 */ /* 0x0005e4000c101d04 */
[C---:B-1----:R-:W-:Y:S02]  /*bdd0*/  @P0 IMAD.WIDE.U32 R116, R107.reuse, 0x10, R116 ;  /* 0x000000106b740825 */ /* 0x042fe400078e0074 */
[----:B------:R2:W-:Y:S02]  /*bde0*/  STG.E.64 desc[UR4][R26.64], R24 ;  /* 0x000000181a007986 */ /* 0x0005e4000c101b04 */
[----:B0-----:R-:W-:Y:S01]  /*bdf0*/  @P1 IMAD.WIDE.U32 R114, R107, 0x20, R114 ;  /* 0x000000206b721825 */ /* 0x001fe200078e0072 */
[----:B------:R-:W-:Y:S06]  /*be00*/  @!P0 BRA `(.L_x_14171) ;  /* 0x0000000000508947 */ /* 0x000fec0003800000 */
[----:B--2---:R-:W-:Y:S01]  /*be10*/  IMAD.U32 R25, R98, 0x10000, RZ ;  /* 0x0001000062197824 */ /* 0x004fe200078e00ff */
        /* <DEDUP_REMOVED lines=19> */
.L_x_14171:
[----:B------:R1:W5:Y:S04]  /*bf50*/  @P0 LDG.E.128 R52, desc[UR4][R116.64] ;  /* 0x0000000474340981 */ /* 0x000368000c1e1d00 */
[----:B------:R1:W5:Y:S04]  /*bf60*/  @P1 LDG.E.128 R48, desc[UR4][R114.64] ;  /* 0x0000000472301981 */ /* 0x000368000c1e1d00 */
[----:B------:R1:W5:Y:S04]  /*bf70*/  @P1 LDG.E.128 R44, desc[UR4][R114.64+0x10] ;  /* 0x00001004722c1981 */ /* 0x000368000c1e1d00 */
[----:B--2---:R1:W5:Y:S01]  /*bf80*/  LDG.E.128 R56, desc[UR4][R118.64] ;  /* 0x0000000476387981 */ /* 0x004362000c1e1d00 */
[C---:B------:R-:W-:Y:S01]  /*bf90*/  ISETP.NE.AND P3, PT, R106.reuse, 0x1, PT ;  /* 0x000000016a00780c */ /* 0x040fe20003f65270 */
[----:B------:R-:W-:Y:S01]  /*bfa0*/  BSSY B1, `(.L_x_14172) ;  /* 0x000000c000017945 */ /* 0x000fe20003800000 */
[----:B0-----:R-:W-:-:S11]  /*bfb0*/  IADD3 R26, R106, 0x1, RZ ;  /* 0x000000016a1a7810 */ /* 0x001fd60007ffe0ff */
        /* <DEDUP_REMOVED lines=9> */
.L_x_14173:
[----:B------:R-:W-:-:S07]  /*c050*/  MOV R116, R90 ;  /* 0x0000005a00747202 */ /* 0x000fce0000000f00 */
.L_x_14174:
[----:B------:R-:W-:Y:S05]  /*c060*/  BSYNC B1 ;  /* 0x0000000000017941 */ /* 0x000fea0003800000 */
.L_x_14172:
        /* <DEDUP_REMOVED lines=16> */
.L_x_14178:
[----:B------:R-:W-:Y:S05]  /*c170*/  BSYNC B2 ;  /* 0x0000000000027941 */ /* 0x000fea0003800000 */
.L_x_14177:
        /* <DEDUP_REMOVED lines=43> */
.L_x_14176:
[----:B------:R-:W-:Y:S05]  /*c430*/  BSYNC B1 ;  /* 0x0000000000017941 */ /* 0x000fea0003800000 */
.L_x_14175:
        /* <DEDUP_REMOVED lines=13> */
.L_x_14179:
        /* <DEDUP_REMOVED lines=12> */
.L_x_14182:
[----:B------:R-:W-:-:S07]  /*c5d0*/  MOV R25, R90 ;  /* 0x0000005a00197202 */ /* 0x000fce0000000f00 */
.L_x_14183:
[----:B------:R-:W-:Y:S05]  /*c5e0*/  BSYNC B1 ;  /* 0x0000000000017941 */ /* 0x000fea0003800000 */
.L_x_14181:
        /* <DEDUP_REMOVED lines=16> */
.L_x_14187:
[----:B------:R-:W-:Y:S05]  /*c6f0*/  BSYNC B2 ;  /* 0x0000000000027941 */ /* 0x000fea0003800000 */
.L_x_14186:
        /* <DEDUP_REMOVED lines=43> */
.L_x_14185:
[----:B------:R-:W-:Y:S05]  /*c9b0*/  BSYNC B1 ;  /* 0x0000000000017941 */ /* 0x000fea0003800000 */
.L_x_14184:
        /* <DEDUP_REMOVED lines=9> */
.L_x_14180:
        /* <DEDUP_REMOVED lines=12> */
.L_x_14189:
[----:B------:R-:W-:-:S07]  /*cb10*/  MOV R25, R90 ;  /* 0x0000005a00197202 */ /* 0x000fce0000000f00 */
.L_x_14190:
[----:B------:R-:W-:Y:S05]  /*cb20*/  BSYNC B1 ;  /* 0x0000000000017941 */ /* 0x000fea0003800000 */
.L_x_14188:
        /* <DEDUP_REMOVED lines=16> */
.L_x_14194:
[----:B------:R-:W-:Y:S05]  /*cc30*/  BSYNC B2 ;  /* 0x0000000000027941 */ /* 0x000fea0003800000 */
.L_x_14193:
        /* <DEDUP_REMOVED lines=43> */
.L_x_14192:
[----:B------:R-:W-:Y:S05]  /*cef0*/  BSYNC B1 ;  /* 0x0000000000017941 */ /* 0x000fea0003800000 */
.L_x_14191:
        /* <DEDUP_REMOVED lines=13> */
.L_x_14195:
        /* <DEDUP_REMOVED lines=12> */
.L_x_14198:
[----:B------:R-:W-:-:S07]  /*d090*/  MOV R56, R90 ;  /* 0x0000005a00387202 */ /* 0x000fce0000000f00 */
.L_x_14199:
[----:B------:R-:W-:Y:S05]  /*d0a0*/  BSYNC B1 ;  /* 0x0000000000017941 */ /* 0x000fea0003800000 */
.L_x_14197:
        /* <DEDUP_REMOVED lines=16> */
.L_x_14203:
[----:B------:R-:W-:Y:S05]  /*d1b0*/  BSYNC B2 ;  /* 0x0000000000027941 */ /* 0x000fea0003800000 */
.L_x_14202:
        /* <DEDUP_REMOVED lines=43> */
.L_x_14201:
[----:B------:R-:W-:Y:S05]  /*d470*/  BSYNC B1 ;  /* 0x0000000000017941 */ /* 0x000fea0003800000 */
.L_x_14200:
        /* <DEDUP_REMOVED lines=9> */
.L_x_14196:
        /* <DEDUP_REMOVED lines=12> */
.L_x_14205:
[----:B------:R-:W-:-:S07]  /*d5d0*/  MOV R56, R90 ;  /* 0x0000005a00387202 */ /* 0x000fce0000000f00 */
.L_x_14206:
[----:B------:R-:W-:Y:S05]  /*d5e0*/  BSYNC B1 ;  /* 0x0000000000017941 */ /* 0x000fea0003800000 */
.L_x_14204:
        /* <DEDUP_REMOVED lines=16> */
.L_x_14210:
[----:B------:R-:W-:Y:S05]  /*d6f0*/  BSYNC B2 ;  /* 0x0000000000027941 */ /* 0x000fea0003800000 */
.L_x_14209:
        /* <DEDUP_REMOVED lines=43> */
.L_x_14208:
[----:B------:R-:W-:Y:S05]  /*d9b0*/  BSYNC B1 ;  /* 0x0000000000017941 */ /* 0x000fea0003800000 */
.L_x_14207:
        /* <DEDUP_REMOVED lines=13> */
.L_x_14211:
        /* <DEDUP_REMOVED lines=12> */
.L_x_14214:
[----:B------:R-:W-:-:S07]  /*db50*/  MOV R27, R90 ;  /* 0x0000005a001b7202 */ /* 0x000fce0000000f00 */
.L_x_14215:
[----:B------:R-:W-:Y:S05]  /*db60*/  BSYNC B1 ;  /* 0x0000000000017941 */ /* 0x000fea0003800000 */
.L_x_14213:
        /* <DEDUP_REMOVED lines=16> */
.L_x_14219:
[----:B------:R-:W-:Y:S05]  /*dc70*/  BSYNC B2 ;  /* 0x0000000000027941 */ /* 0x000fea0003800000 */
.L_x_14218:
        /* <DEDUP_REMOVED lines=43> */
.L_x_14217:
[----:B------:R-:W-:Y:S05]  /*df30*/  BSYNC B1 ;  /* 0x0000000000017941 */ /* 0x000fea0003800000 */
.L_x_14216:
        /* <DEDUP_REMOVED lines=9> */
.L_x_14212:
        /* <DEDUP_REMOVED lines=12> */
.L_x_14221:
[----:B------:R-:W-:-:S07]  /*e090*/  MOV R27, R90 ;  /* 0x0000005a001b7202 */ /* 0x000fce0000000f00 */
.L_x_14222:
[----:B------:R-:W-:Y:S05]  /*e0a0*/  BSYNC B1 ;  /* 0x0000000000017941 */ /* 0x000fea0003800000 */
.L_x_14220:
        /* <DEDUP_REMOVED lines=16> */
.L_x_14226:
[----:B------:R-:W-:Y:S05]  /*e1b0*/  BSYNC B2 ;  /* 0x0000000000027941 */ /* 0x000fea0003800000 */
.L_x_14225:
        /* <DEDUP_REMOVED lines=43> */
.L_x_14224:
[----:B------:R-:W-:Y:S05]  /*e470*/  BSYNC B1 ;  /* 0x0000000000017941 */ /* 0x000fea0003800000 */
.L_x_14223:
        /* <DEDUP_REMOVED lines=13> */
.L_x_14227:
        /* <DEDUP_REMOVED lines=12> */
.L_x_14230:
[----:B------:R-:W-:-:S07]  /*e610*/  MOV R95, R90 ;  /* 0x0000005a005f7202 */ /* 0x000fce0000000f00 */
.L_x_14231:
[----:B------:R-:W-:Y:S05]  /*e620*/  BSYNC B1 ;  /* 0x0000000000017941 */ /* 0x000fea0003800000 */
.L_x_14229:
        /* <DEDUP_REMOVED lines=16> */
.L_x_14235:
[----:B------:R-:W-:Y:S05]  /*e730*/  BSYNC B2 ;  /* 0x0000000000027941 */ /* 0x000fea0003800000 */
.L_x_14234:
        /* <DEDUP_REMOVED lines=43> */
.L_x_14233:
[----:B------:R-:W-:Y:S05]  /*e9f0*/  BSYNC B1 ;  /* 0x0000000000017941 */ /* 0x000fea0003800000 */
.L_x_14232:
        /* <DEDUP_REMOVED lines=9> */
.L_x_14228:
        /* <DEDUP_REMOVED lines=12> */
.L_x_14237:
[----:B------:R-:W-:-:S07]  /*eb50*/  MOV R106, R90 ;  /* 0x0000005a006a7202 */ /* 0x000fce0000000f00 */
.L_x_14238:
[----:B------:R-:W-:Y:S05]  /*eb60*/  BSYNC B1 ;  /* 0x0000000000017941 */ /* 0x000fea0003800000 */
.L_x_14236:
        /* <DEDUP_REMOVED lines=16> */
.L_x_14242:
[----:B------:R-:W-:Y:S05]  /*ec70*/  BSYNC B2 ;  /* 0x0000000000027941 */ /* 0x000fea0003800000 */
.L_x_14241:
        /* <DEDUP_REMOVED lines=43> */
.L_x_14240:
[----:B------:R-:W-:Y:S05]  /*ef30*/  BSYNC B1 ;  /* 0x0000000000017941 */ /* 0x000fea0003800000 */
.L_x_14239:
        /* <DEDUP_REMOVED lines=13> */
.L_x_14243:
        /* <DEDUP_REMOVED lines=12> */
.L_x_14246:
[----:B------:R-:W-:-:S07]  /*f0d0*/  MOV R57, R90 ;  /* 0x0000005a00397202 */ /* 0x000fce0000000f00 */
.L_x_14247:
[----:B------:R-:W-:Y:S05]  /*f0e0*/  BSYNC B1 ;  /* 0x0000000000017941 */ /* 0x000fea0003800000 */
.L_x_14245:
        /* <DEDUP_REMOVED lines=16> */
.L_x_14251:
[----:B------:R-:W-:Y:S05]  /*f1f0*/  BSYNC B2 ;  /* 0x0000000000027941 */ /* 0x000fea0003800000 */
.L_x_14250:
        /* <DEDUP_REMOVED lines=43> */
.L_x_14249:
[----:B------:R-:W-:Y:S05]  /*f4b0*/  BSYNC B1 ;  /* 0x0000000000017941 */ /* 0x000fea0003800000 */
.L_x_14248:
        /* <DEDUP_REMOVED lines=9> */
.L_x_14244:
        /* <DEDUP_REMOVED lines=12> */
.L_x_14253:
[----:B------:R-:W-:-:S07]  /*f610*/  MOV R57, R90 ;  /* 0x0000005a00397202 */ /* 0x000fce0000000f00 */
.L_x_14254:
[----:B------:R-:W-:Y:S05]  /*f620*/  BSYNC B1 ;  /* 0x0000000000017941 */ /* 0x000fea0003800000 */
.L_x_14252:
        /* <DEDUP_REMOVED lines=16> */
.L_x_14258:
[----:B------:R-:W-:Y:S05]  /*f730*/  BSYNC B2 ;  /* 0x0000000000027941 */ /* 0x000fea0003800000 */
.L_x_14257:
        /* <DEDUP_REMOVED lines=42> */
[----:B------:R-:W-:-:S07]  /*f9e0*/  LOP3.LUT R3, R3, UR31, R114, 0x96, !PT ;  /* 0x0000001f03037c12 */ /* 0x000fce000f8e9672 */
.L_x_14256:
[----:B------:R-:W-:Y:S05]  /*f9f0*/  BSYNC B1 ;  /* 0x0000000000017941 */ /* 0x000fea0003800000 */
.L_x_14255:
        /* <DEDUP_REMOVED lines=12> */
.L_x_14259:
        /* <DEDUP_REMOVED lines=12> */
.L_x_14262:
[----:B------:R-:W-:-:S07]  /*fb80*/  MOV R58, R90 ;  /* 0x0000005a003a7202 */ /* 0x000fce0000000f00 */
.L_x_14263:
[----:B------:R-:W-:Y:S05]  /*fb90*/  BSYNC B1 ;  /* 0x0000000000017941 */ /* 0x000fea0003800000 */
.L_x_14261:
        /* <DEDUP_REMOVED lines=16> */
.L_x_14267:
[----:B------:R-:W-:Y:S05]  /*fca0*/  BSYNC B2 ;  /* 0x0000000000027941 */ /* 0x000fea0003800000 */
.L_x_14266:
        /* <DEDUP_REMOVED lines=43> */
.L_x_14265:
[----:B------:R-:W-:Y:S05]  /*ff60*/  BSYNC B1 ;  /* 0x0000000000017941 */ /* 0x000fea0003800000 */
.L_x_14264:
        /* <DEDUP_REMOVED lines=9> */
.L_x_14260:
        /* <DEDUP_REMOVED lines=12> */
.L_x_14269:
[----:B------:R-:W-:-:S07]  /*100c0*/  MOV R58, R90 ;  /* 0x0000005a003a7202 */ /* 0x000fce0000000f00 */
.L_x_14270:
[----:B------:R-:W-:Y:S05]  /*100d0*/  BSYNC B1 ;  /* 0x0000000000017941 */ /* 0x000fea0003800000 */
.L_x_14268:
        /* <DEDUP_REMOVED lines=16> */
.L_x_14274:
[----:B------:R-:W-:Y:S05]  /*101e0*/  BSYNC B2 ;  /* 0x0000000000027941 */ /* 0x000fea0003800000 */
.L_x_14273:
        /* <DEDUP_REMOVED lines=43> */
.L_x_14272:
[----:B------:R-:W-:Y:S05]  /*104a0*/  BSYNC B1 ;  /* 0x0000000000017941 */ /* 0x000fea0003800000 */
.L_x_14271:
        /* <DEDUP_REMOVED lines=12> */
.L_x_14275:
        /* <DEDUP_REMOVED lines=12> */
.L_x_14278:
[----:B------:R-:W-:-:S07]  /*10630*/  MOV R98, R90 ;  /* 0x0000005a00627202 */ /* 0x000fce0000000f00 */
.L_x_14279:
[----:B------:R-:W-:Y:S05]  /*10640*/  BSYNC B1 ;  /* 0x0000000000017941 */ /* 0x000fea0003800000 */
.L_x_14277:
        /* <DEDUP_REMOVED lines=16> */
.L_x_14283:
[----:B------:R-:W-:Y:S05]  /*10750*/  BSYNC B2 ;  /* 0x0000000000027941 */ /* 0x000fea0003800000 */
.L_x_14282:
        /* <DEDUP_REMOVED lines=42> */
[----:B------:R-:W-:-:S07]  /*10a00*/  IMAD.MOV.U32 R114, RZ, RZ, RZ ;  /* 0x000000ffff727224 */ /* 0x000fce00078e00ff */
.L_x_14281:
[----:B------:R-:W-:Y:S05]  /*10a10*/  BSYNC B1 ;  /* 0x0000000000017941 */ /* 0x000fea0003800000 */
.L_x_14280:
        /* <DEDUP_REMOVED lines=9> */
.L_x_14276:
        /* <DEDUP_REMOVED lines=12> */
.L_x_14285:
[----:B------:R-:W-:-:S07]  /*10b70*/  MOV R106, R90 ;  /* 0x0000005a006a7202 */ /* 0x000fce0000000f00 */
.L_x_14286:
[----:B------:R-:W-:Y:S05]  /*10b80*/  BSYNC B1 ;  /* 0x0000000000017941 */ /* 0x000fea0003800000 */
.L_x_14284:
        /* <DEDUP_REMOVED lines=16> */
.L_x_14290:
[----:B------:R-:W-:Y:S05]  /*10c90*/  BSYNC B2 ;  /* 0x0000000000027941 */ /* 0x000fea0003800000 */
.L_x_14289:
        /* <DEDUP_REMOVED lines=41> */
[----:B------:R-:W-:Y:S01]  /*10f30*/  IMAD.MOV.U32 R115, RZ, RZ, RZ ;  /* 0x000000ffff737224 */ /* 0x000fe200078e00ff */
[----:B------:R-:W-:-:S07]  /*10f40*/  LOP3.LUT R3, R3, UR31, R114, 0x96, !PT ;  /* 0x0000001f03037c12 */ /* 0x000fce000f8e9672 */
.L_x_14288:
[----:B------:R-:W-:Y:S05]  /*10f50*/  BSYNC B1 ;  /* 0x0000000000017941 */ /* 0x000fea0003800000 */
.L_x_14287:
        /* <DEDUP_REMOVED lines=12> */
.L_x_14291:
        /* <DEDUP_REMOVED lines=12> */
.L_x_14294:
[----:B------:R-:W-:-:S07]  /*110e0*/  MOV R99, R90 ;  /* 0x0000005a00637202 */ /* 0x000fce0000000f00 */
.L_x_14295:
[----:B------:R-:W-:Y:S05]  /*110f0*/  BSYNC B1 ;  /* 0x0000000000017941 */ /* 0x000fea0003800000 */
.L_x_14293:
        /* <DEDUP_REMOVED lines=16> */
.L_x_14299:
[----:B------:R-:W-:Y:S05]  /*11200*/  BSYNC B2 ;  /* 0x0000000000027941 */ /* 0x000fea0003800000 */
.L_x_14298:
        /* <DEDUP_REMOVED lines=43> */
.L_x_14297:
[----:B------:R-:W-:Y:S05]  /*114c0*/  BSYNC B1 ;  /* 0x0000000000017941 */ /* 0x000fea0003800000 */
.L_x_14296:
[----:B------:R-:W-:-:S05]  /*114d0*/  I2FP.F32.U32 R99, R99 ;  /* 0x0000006300637245 */ /* 0x000fca0000201000 */
[----:B------:R-:W-:Y:S01]  /*114e0*/  FFMA.FTZ R99, R99, R112, 1.1641532182693481445e-10 ;  /* 0x2f00000063637423 */ /* 0x000fe20000010070 */
[----:B------:R-:W-:-:S04]  /*114f0*/  HADD2.F32 R112, -RZ, R55.H1_H1 ;  /* 0x30000037ff707230 */ /* 0x000fc80000004100 */
[----:B------:R-:W-:Y:S01]  /*11500*/  FSETP.GTU.FTZ.AND P2, PT, R99, R110, PT ;  /* 0x0000006e6300720b */ /* 0x000fe20003f5c000 */
[----:B------:R-:W-:-:S03]  /*11510*/  FMUL.FTZ R112, R112, R111 ;  /* 0x0000006f70707220 */ /* 0x000fc60000410000 */
[----:B------:R-:W-:Y:S02]  /*11520*/  SEL R99, RZ, 0x1, P2 ;  /* 0x00000001ff637807 */ /* 0x000fe40001000000 */
[----:B------:R-:W-:-:S05]  /*11530*/  FSEL R110, R112, RZ, !P2 ;  /* 0x000000ff706e7208 */ /* 0x000fca0005000000 */
[----:B------:R-:W-:-:S04]  /*11540*/  FADD.FTZ R59, R59, R110 ;  /* 0x0000006e3b3b7221 */ /* 0x000fc80000010000 */
[----:B------:R-:W-:-:S07]  /*11550*/  @P1 FADD.FTZ R59, R47, R59 ;  /* 0x0000003b2f3b1221 */ /* 0x000fce0000010000 */
.L_x_14292:
[----:B------:R-:W-:Y:S01]  /*11560*/  SEL R111, RZ, 0x10000, P4 ;  /* 0x00010000ff6f7807 */ /* 0x000fe20002000000 */
[C---:B------:R-:W-:Y:S01]  /*11570*/  IMAD.WIDE.U32 R108, R107.reuse, 0x20, R108 ;  /* 0x000000206b6c7825 */ /* 0x040fe200078e006c */
        /* <DEDUP_REMOVED lines=69> */
.L_x_14300:
        /* <DEDUP_REMOVED lines=72> */
.L_x_14314:
        /* <DEDUP_REMOVED lines=9> */
[C---:B------:R-:W-:Y:S01]  /*11ee0*/  FADD.FTZ R36, -R114.reuse, R36 ;  /* 0x0000002472247221 */ /* 0x040fe20000010100 */
        /* <DEDUP_REMOVED lines=9> */
[----:B------:R-:W3:Y:S01]  /*11f80*/  @!P1 LDC.64 R40, c[0x0][0x258] ;  /* 0x00009600ff289b82 */ /* 0x000ee20000000a00 */
[C---:B------:R-:W-:Y:S01]  /*11f90*/  FADD.FTZ R33, -R114.reuse, R33 ;  /* 0x0000002172217221 */ /* 0x040fe20000010100 */
[C---:B------:R-:W-:Y:S01]  /*11fa0*/  FADD.FTZ R34, -R114.reuse, R34 ;  /* 0x0000002272227221 */ /* 0x040fe20000010100 */
[C---:B------:R-:W-:Y:S01]  /*11fb0*/  FADD.FTZ R35, -R114.reuse, R35 ;  /* 0x0000002372237221 */ /* 0x040fe20000010100 */
[C---:B------:R-:W-:Y:S01]  /*11fc0*/  FADD.FTZ R116, -R114.reuse, R29 ;  /* 0x0000001d72747221 */ /* 0x040fe20000010100 */
[C---:B------:R-:W-:Y:S01]  /*11fd0*/  FADD.FTZ R28, -R114.reuse, R28 ;  /* 0x0000001c721c7221 */ /* 0x040fe20000010100 */
[C---:B------:R-:W-:Y:S01]  /*11fe0*/  FADD.FTZ R118, -R114.reuse, R31 ;  /* 0x0000001f72767221 */ /* 0x040fe20000010100 */
[C---:B0-----:R-:W-:Y:S01]  /*11ff0*/  FADD.FTZ R110, -R114.reuse, R42 ;  /* 0x0000002a726e7221 */ /* 0x041fe20000010100 */
[C---:B------:R-:W-:Y:S01]  /*12000*/  FADD.FTZ R112, -R114.reuse, R43 ;  /* 0x0000002b72707221 */ /* 0x040fe20000010100 */
[----:B------:R-:W-:Y:S01]  /*12010*/  FADD.FTZ R30, -R114, R30 ;  /* 0x0000001e721e7221 */ /* 0x000fe20000010100 */
[----:B------:R-:W0:Y:S01]  /*12020*/  LDC.64 R42, c[0x0][0x2b8] ;  /* 0x0000ae00ff2a7b82 */ /* 0x000e220000000a00 */
[C---:B--2---:R-:W-:Y:S01]  /*12030*/  FMUL.FTZ R27, R115.reuse, R36 ;  /* 0x00000024731b7220 */ /* 0x044fe20000410000 */
[C---:B------:R-:W-:Y:S01]  /*12040*/  FMUL.FTZ R36, R115.reuse, R37 ;  /* 0x0000002573247220 */ /* 0x040fe20000410000 */
[C---:B------:R-:W-:Y:S01]  /*12050*/  FMUL.FTZ R37, R115.reuse, R38 ;  /* 0x0000002673257220 */ /* 0x040fe20000410000 */
[C---:B------:R-:W-:Y:S01]  /*12060*/  FMUL.FTZ R38, R115.reuse, R39 ;  /* 0x0000002773267220 */ /* 0x040fe20000410000 */
        /* <DEDUP_REMOVED lines=12> */
[----:B-1----:R-:W-:-:S04]  /*12130*/  @!P1 IMAD.WIDE R104, R64, 0x4, R104 ;  /* 0x0000000440689825 */ /* 0x002fc800078e0268 */
[C---:B------:R-:W-:Y:S01]  /*12140*/  FADD.FTZ R24, -R114.reuse, R24 ;  /* 0x0000001872187221 */ /* 0x040fe20000010100 */
[C---:B------:R-:W-:Y:S01]  /*12150*/  FADD.FTZ R120, -R114.reuse, R25 ;  /* 0x0000001972787221 */ /* 0x040fe20000010100 */
[C---:B------:R-:W-:Y:S01]  /*12160*/  FADD.FTZ R56, -R114.reuse, R56 ;  /* 0x0000003872387221 */ /* 0x040fe20000010100 */
[----:B------:R-:W-:Y:S01]  /*12170*/  F2FP.F16.F32.PACK_AB R28, R37, R28 ;  /* 0x0000001c251c723e */ /* 0x000fe200000000ff */
[C---:B------:R-:W-:Y:S01]  /*12180*/  FADD.FTZ R124, -R114.reuse, R57 ;  /* 0x00000039727c7221 */ /* 0x040fe20000010100 */
[----:B------:R-:W1:Y:S01]  /*12190*/  LDC.64 R36, c[0x0][0x210] ;  /* 0x00008400ff247b82 */ /* 0x000e620000000a00 */
[C---:B------:R-:W-:Y:S01]  /*121a0*/  FADD.FTZ R58, -R114.reuse, R58 ;  /* 0x0000003a723a7221 */ /* 0x040fe20000010100 */
[----:B------:R-:W-:Y:S01]  /*121b0*/  FADD.FTZ R114, -R114, R59 ;  /* 0x0000003b72727221 */ /* 0x000fe20000010100 */
[----:B---3--:R-:W-:-:S04]  /*121c0*/  @!P1 IMAD.WIDE R40, R64, 0x4, R40 ;  /* 0x0000000440289825 */ /* 0x008fc800078e0228 */
[----:B------:R-:W-:Y:S01]  /*121d0*/  FFMA.FTZ R29, R31, R75, R18 ;  /* 0x0000004b1f1d7223 */ /* 0x000fe20000010012 */
[----:B------:R-:W-:Y:S01]  /*121e0*/  FFMA.FTZ R34, R34, R76, R17 ;  /* 0x0000004c22227223 */ /* 0x000fe20000010011 */
        /* <DEDUP_REMOVED lines=13> */
[C---:B------:R-:W-:Y:S01]  /*122c0*/  FMUL.FTZ R124, R115.reuse, R124 ;  /* 0x0000007c737c7220 */ /* 0x040fe20000410000 */
[C---:B------:R-:W-:Y:S01]  /*122d0*/  FMUL.FTZ R114, R115.reuse, R114 ;  /* 0x0000007273727220 */ /* 0x040fe20000410000 */
[----:B------:R3:W-:Y:S01]  /*122e0*/  @!P1 STG.E desc[UR4][R40.64], R115 ;  /* 0x0000007328009986 */ /* 0x0007e2000c101904 */
[----:B--2---:R-:W-:Y:S01]  /*122f0*/  FMUL.FTZ R105, R115, R58 ;  /* 0x0000003a73697220 */ /* 0x004fe20000410000 */
        /* <DEDUP_REMOVED lines=8> */
[----:B------:R-:W-:Y:S01]  /*12380*/  FFMA.FTZ R35, R116, R78, R15 ;  /* 0x0000004e74237223 */ /* 0x000fe2000001000f */
[----:B------:R-:W-:Y:S01]  /*12390*/  FFMA.FTZ R39, R39, R83, R10 ;  /* 0x0000005327277223 */ /* 0x000fe2000001000a */
[----:B---3--:R-:W-:Y:S01]  /*123a0*/  LEA R40, P1, R103, UR12, 0x4 ;  /* 0x0000000c67287c11 */ /* 0x008fe2000f8220ff */
[----:B------:R-:W-:Y:S01]  /*123b0*/  FFMA.FTZ R34, R57, R85, R8 ;  /* 0x0000005539227223 */ /* 0x000fe20000010008 */
[----:B------:R-:W-:Y:S01]  /*123c0*/  FFMA.FTZ R122, R122, R84, R9 ;  /* 0x000000547a7a7223 */ /* 0x000fe20000010009 */
[----:B------:R-:W-:Y:S01]  /*123d0*/  F2FP.F16.F32.PACK_AB R27, R38, R27 ;  /* 0x0000001b261b723e */ /* 0x000fe200000000ff */
[----:B------:R-:W-:Y:S01]  /*123e0*/  FFMA.FTZ R105, R105, R87, R6 ;  /* 0x0000005769697223 */ /* 0x000fe20000010006 */
[----:B------:R-:W-:Y:S01]  /*123f0*/  FFMA.FTZ R114, R114, R88, R5 ;  /* 0x0000005872727223 */ /* 0x000fe20000010005 */
[----:B------:R-:W-:Y:S01]  /*12400*/  FFMA.FTZ R59, R124, R86, R7 ;  /* 0x000000567c3b7223 */ /* 0x000fe20000010007 */
[----:B------:R-:W-:Y:S01]  /*12410*/  FFMA.FTZ R32, R33, R81, R12 ;  /* 0x0000005121207223 */ /* 0x000fe2000001000c */
[----:B------:R-:W-:Y:S01]  /*12420*/  FFMA.FTZ R57, R120, R82, R11 ;  /* 0x0000005278397223 */ /* 0x000fe2000001000b */
[----:B------:R-:W-:Y:S01]  /*12430*/  LEA R38, P2, R107, UR12, 0x4 ;  /* 0x0000000c6b267c11 */ /* 0x000fe2000f8420ff */
[----:B0-----:R-:W-:Y:S01]  /*12440*/  IMAD.WIDE.U32 R42, R113, 0x10, R42 ;  /* 0x00000010712a7825 */ /* 0x001fe200078e002a */
[----:B------:R-:W-:-:S02]  /*12450*/  F2FP.F16.F32.PACK_AB R25, R112, R25 ;  /* 0x000000197019723e */ /* 0x000fc400000000ff */
[----:B------:R-:W-:Y:S01]  /*12460*/  F2FP.F16.F32.PACK_AB R24, R109, R24 ;  /* 0x000000186d18723e */ /* 0x000fe200000000ff */
[----:B-1----:R-:W-:Y:S01]  /*12470*/  IMAD R64, R36, 0x4, R64 ;  /* 0x0000000424407824 */ /* 0x002fe200078e0240 */
[----:B------:R-:W-:Y:S02]  /*12480*/  LEA.HI.X R41, R103, UR13, RZ, 0x4, P1 ;  /* 0x0000000d67297c11 */ /* 0x000fe400088f24ff */
[----:B------:R-:W-:Y:S02]  /*12490*/  F2FP.F16.F32.PACK_AB R31, R118, R31 ;  /* 0x0000001f761f723e */ /* 0x000fe400000000ff */
[----:B------:R-:W-:Y:S01]  /*124a0*/  F2FP.F16.F32.PACK_AB R30, R35, R30 ;  /* 0x0000001e231e723e */ /* 0x000fe200000000ff */
[----:B------:R0:W-:Y:S01]  /*124b0*/  STG.E.128 desc[UR4][R40.64], R24 ;  /* 0x0000001828007986 */ /* 0x0001e2000c101d04 */
[----:B------:R-:W-:Y:S02]  /*124c0*/  F2FP.F16.F32.PACK_AB R33, R122, R39 ;  /* 0x000000277a21723e */ /* 0x000fe400000000ff */
[----:B------:R-:W-:Y:S01]  /*124d0*/  F2FP.F16.F32.PACK_AB R35, R114, R105 ;  /* 0x000000697223723e */ /* 0x000fe200000000ff */
[----:B------:R0:W-:Y:S01]  /*124e0*/  STG.E.128 desc[UR4][R42.64], R28 ;  /* 0x0000001c2a007986 */ /* 0x0001e2000c101d04 */
[----:B------:R-:W-:-:S02]  /*124f0*/  F2FP.F16.F32.PACK_AB R34, R59, R34 ;  /* 0x000000223b22723e */ /* 0x000fc400000000ff */
[----:B------:R-:W-:Y:S02]  /*12500*/  LEA.HI.X R39, R107, UR13, RZ, 0x4, P2 ;  /* 0x0000000d6b277c11 */ /* 0x000fe400090f24ff */
[----:B------:R-:W-:Y:S02]  /*12510*/  F2FP.F16.F32.PACK_AB R32, R57, R32 ;  /* 0x000000203920723e */ /* 0x000fe400000000ff */
[----:B------:R-:W-:-:S03]  /*12520*/  ISETP.GE.AND P1, PT, R64, R37, PT ;  /* 0x000000254000720c */ /* 0x000fc60003f26270 */
[----:B------:R0:W-:Y:S10]  /*12530*/  STG.E.128 desc[UR4][R38.64], R32 ;  /* 0x0000002026007986 */ /* 0x0001f4000c101d04 */
[----:B------:R-:W-:Y:S05]  /*12540*/  @!P1 BRA `(.L_x_14302) ;  /* 0xfffffee400649947 */ /* 0x000fea000383ffff */
[----:B------:R-:W-:Y:S05]  /*12550*/  BSYNC B0 ;  /* 0x0000000000007941 */ /* 0x000fea0003800000 */
.L_x_13913:
[----:B------:R-:W-:Y:S05]  /*12560*/  EXIT ;  /* 0x000000000000794d */ /* 0x000fea0003800000 */
.L_x_14301:
        /* <DEDUP_REMOVED lines=8> */
.L_x_14304:
[----:B------:R-:W-:Y:S05]  /*125f0*/  BSYNC B1 ;  /* 0x0000000000017941 */ /* 0x000fea0003800000 */
.L_x_14303:
        /* <DEDUP_REMOVED lines=9> */
.L_x_14305:
[----:B------:R-:W-:Y:S02]  /*12690*/  IMAD.MOV.U32 R118, RZ, RZ, 0x4 ;  /* 0x00000004ff767424 */ /* 0x000fe400078e00ff */
[----:B------:R-:W-:-:S04]  /*126a0*/  IMAD.MOV.U32 R105, RZ, RZ, R117 ;  /* 0x000000ffff697224 */ /* 0x000fc800078e0075 */
[----:B------:R-:W-:-:S05]  /*126b0*/  FADD.FTZ R109, R108, R105 ;  /* 0x000000696c6d7221 */ /* 0x000fca0000010000 */
[----:B------:R-:W-:-:S07]  /*126c0*/  MOV R119, R109 ;  /* 0x0000006d00777202 */ /* 0x000fce0000000f00 */
[----:B------:R-:W-:Y:S05]  /*126d0*/  WARPSYNC.COLLECTIVE R116, `(.L_x_14306) ;  /* 0x0000000074087348 */ /* 0x000fea0003c00000 */
[----:B------:R0:W1:Y:S02]  /*126e0*/  SHFL.BFLY P2, R117, R119, R118, R121 ;  /* 0x0c00007677757389 */ /* 0x0000640000040079 */
[----:B01----:R-:W-:Y:S01]  /*126f0*/  ENDCOLLECTIVE ;  /* 0x000000000000791b */ /* 0x003fe20003800000 */
.L_x_14306:
[----:B------:R-:W-:Y:S01]  /*12700*/  HFMA2.MMA R118, -RZ, RZ, 0, 4.76837158203125e-07 ;  /* 0x00000008ff767435 */ /* 0x000fe200000001ff */
[----:B------:R-:W-:-:S05]  /*12710*/  MOV R104, R117 ;  /* 0x0000007500687202 */ /* 0x000fca0000000f00 */
[----:B------:R-:W-:-:S04]  /*12720*/  FADD.FTZ R110, R109, R104 ;  /* 0x000000686d6e7221 */ /* 0x000fc80000010000 */
[----:B------:R-:W-:-:S07]  /*12730*/  IMAD.MOV.U32 R119, RZ, RZ, R110 ;  /* 0x000000ffff777224 */ /* 0x000fce00078e006e */
[----:B------:R-:W-:Y:S05]  /*12740*/  WARPSYNC.COLLECTIVE R116, `(.L_x_14307) ;  /* 0x0000000074087348 */ /* 0x000fea0003c00000 */
[----:B------:R0:W1:Y:S02]  /*12750*/  SHFL.BFLY P2, R117, R119, R118, R121 ;  /* 0x0c00007677757389 */ /* 0x0000640000040079 */
[----:B01----:R-:W-:Y:S01]  /*12760*/  ENDCOLLECTIVE ;  /* 0x000000000000791b */ /* 0x003fe20003800000 */
.L_x_14307:
        /* <DEDUP_REMOVED lines=8> */
.L_x_14308:
        /* <DEDUP_REMOVED lines=56> */
.L_x_14309:
[----:B------:R-:W-:Y:S02]  /*12b70*/  IMAD.MOV.U32 R118, RZ, RZ, 0x2 ;  /* 0x00000002ff767424 */ /* 0x000fe400078e00ff */
[----:B------:R-:W-:-:S04]  /*12b80*/  IMAD.MOV.U32 R109, RZ, RZ, R117 ;  /* 0x000000ffff6d7224 */ /* 0x000fc800078e0075 */
[----:B------:R-:W-:-:S05]  /*12b90*/  FADD.FTZ R109, R104, R109 ;  /* 0x0000006d686d7221 */ /* 0x000fca0000010000 */
[----:B------:R-:W-:-:S07]  /*12ba0*/  MOV R119, R109 ;  /* 0x0000006d00777202 */ /* 0x000fce0000000f00 */
[----:B------:R-:W-:Y:S05]  /*12bb0*/  WARPSYNC.COLLECTIVE R116, `(.L_x_14310) ;  /* 0x0000000074087348 */ /* 0x000fea0003c00000 */
[----:B------:R0:W1:Y:S02]  /*12bc0*/  SHFL.BFLY P2, R117, R119, R118, R121 ;  /* 0x0c00007677757389 */ /* 0x0000640000040079 */
[----:B01----:R-:W-:Y:S01]  /*12bd0*/  ENDCOLLECTIVE ;  /* 0x000000000000791b */ /* 0x003fe20003800000 */
.L_x_14310:
[----:B------:R-:W-:Y:S01]  /*12be0*/  HFMA2.MMA R118, -RZ, RZ, 0, 2.384185791015625e-07 ;  /* 0x00000004ff767435 */ /* 0x000fe200000001ff */
[----:B------:R-:W-:-:S05]  /*12bf0*/  MOV R108, R117 ;  /* 0x00000075006c7202 */ /* 0x000fca0000000f00 */
[----:B------:R-:W-:-:S04]  /*12c00*/  FADD.FTZ R108, R109, R108 ;  /* 0x0000006c6d6c7221 */ /* 0x000fc80000010000 */
[----:B------:R-:W-:-:S07]  /*12c10*/  IMAD.MOV.U32 R119, RZ, RZ, R108 ;  /* 0x000000ffff777224 */ /* 0x000fce00078e006c */
[----:B------:R-:W-:Y:S05]  /*12c20*/  WARPSYNC.COLLECTIVE R116, `(.L_x_14311) ;  /* 0x0000000074087348 */ /* 0x000fea0003c00000 */
[----:B------:R0:W1:Y:S02]  /*12c30*/  SHFL.BFLY P2, R117, R119, R118, R121 ;  /* 0x0c00007677757389 */ /* 0x0000640000040079 */
[----:B01----:R-:W-:Y:S01]  /*12c40*/  ENDCOLLECTIVE ;  /* 0x000000000000791b */ /* 0x003fe20003800000 */
.L_x_14311:
[----:B------:R-:W-:Y:S02]  /*12c50*/  IMAD.MOV.U32 R118, RZ, RZ, 0x8 ;  /* 0x00000008ff767424 */ /* 0x000fe400078e00ff */
[----:B------:R-:W-:-:S04]  /*12c60*/  IMAD.MOV.U32 R115, RZ, RZ, R117 ;  /* 0x000000ffff737224 */ /* 0x000fc800078e0075 */
[----:B------:R-:W-:-:S05]  /*12c70*/  FADD.FTZ R115, R108, R115 ;  /* 0x000000736c737221 */ /* 0x000fca0000010000 */
[----:B------:R-:W-:-:S07]  /*12c80*/  MOV R119, R115 ;  /* 0x0000007300777202 */ /* 0x000fce0000000f00 */
[----:B------:R-:W-:Y:S05]  /*12c90*/  WARPSYNC.COLLECTIVE R116, `(.L_x_14312) ;  /* 0x0000000074087348 */ /* 0x000fea0003c00000 */
[----:B------:R0:W1:Y:S02]  /*12ca0*/  SHFL.BFLY P2, R117, R119, R118, R121 ;  /* 0x0c00007677757389 */ /* 0x0000640000040079 */
[----:B01----:R-:W-:Y:S01]  /*12cb0*/  ENDCOLLECTIVE ;  /* 0x000000000000791b */ /* 0x003fe20003800000 */
.L_x_14312:
[----:B------:R-:W-:Y:S01]  /*12cc0*/  HFMA2.MMA R118, -RZ, RZ, 0, 9.5367431640625e-07 ;  /* 0x00000010ff767435 */ /* 0x000fe200000001ff */
[----:B------:R-:W-:-:S05]  /*12cd0*/  MOV R110, R117 ;  /* 0x00000075006e7202 */ /* 0x000fca0000000f00 */
[----:B------:R-:W-:-:S04]  /*12ce0*/  FADD.FTZ R110, R115, R110 ;  /* 0x0000006e736e7221 */ /* 0x000fc80000010000 */
[----:B------:R-:W-:-:S07]  /*12cf0*/  IMAD.MOV.U32 R119, RZ, RZ, R110 ;  /* 0x000000ffff777224 */ /* 0x000fce00078e006e */
[----:B------:R-:W-:Y:S05]  /*12d00*/  WARPSYNC.COLLECTIVE R116, `(.L_x_14313) ;  /* 0x0000000074087348 */ /* 0x000fea0003c00000 */
[----:B------:R0:W1:Y:S02]  /*12d10*/  SHFL.BFLY P2, R117, R119, R118, R121 ;  /* 0x0c00007677757389 */ /* 0x0000640000040079 */
[----:B01----:R-:W-:Y:S01]  /*12d20*/  ENDCOLLECTIVE ;  /* 0x000000000000791b */ /* 0x003fe20003800000 */
.L_x_14313:
[----:B------:R-:W-:Y:S05]  /*12d30*/  BRA `(.L_x_14314) ;  /* 0xfffffff000447947 */ /* 0x000fea000383ffff */
.L_x_14315:
        /* <DEDUP_REMOVED lines=12> */
.L_x_20728:


//--------------------- .text._ZN10layer_norm31ln_parallel_residual_fwd_kernelINS_13Kernel_traitsIf6__halffS2_fjLj768ELj1ELj4ELj1ELj16ENS_18Kernel_traits_baseILj768EfS2_fS2_fjLj128EEEEELb0ELb0ELb0EEEvNS_9FwdParamsE --------------------------
	.section	.text._ZN10layer_norm31ln_parallel_residual_fwd_kernelINS_13Kernel_traitsIf6__halffS2_fjLj768ELj1ELj4ELj1ELj16ENS_18Kernel_traits_baseILj768EfS2_fS2_fjLj128EEEEELb0ELb0ELb0EEEvNS_9FwdParamsE,"ax",@progbits
	.align	128
        .global         _ZN10layer_norm31ln_parallel_residual_fwd_kernelINS_13Kernel_traitsIf6__halffS2_fjLj768ELj1ELj4ELj1ELj16ENS_18Kernel_traits_baseILj768EfS2_fS2_fjLj128EEEEELb0ELb0ELb0EEEvNS_9FwdParamsE
        .type           _ZN10layer_norm31ln_parallel_residual_fwd_kernelINS_13Kernel_traitsIf6__halffS2_fjLj768ELj1ELj4ELj1ELj16ENS_18Kernel_traits_baseILj768EfS2_fS2_fjLj128EEEEELb0ELb0ELb0EEEvNS_9FwdParamsE,@function
        .size           _ZN10layer_norm31ln_parallel_residual_fwd_kernelINS_13Kernel_traitsIf6__halffS2_fjLj768ELj1ELj4ELj1ELj16ENS_18Kernel_traits_baseILj768EfS2_fS2_fjLj128EEEEELb0ELb0ELb0EEEvNS_9FwdParamsE,(.L_x_20729 - _ZN10layer_norm31ln_parallel_residual_fwd_kernelINS_13Kernel_traitsIf6__halffS2_fjLj768ELj1ELj4ELj1ELj16ENS_18Kernel_traits_baseILj768EfS2_fS2_fjLj128EEEEELb0ELb0ELb0EEEvNS_9FwdParamsE)
        .other          _ZN10layer_norm31ln_parallel_residual_fwd_kernelINS_13Kernel_traitsIf6__halffS2_fjLj768ELj1ELj4ELj1ELj16ENS_18Kernel_traits_baseILj768EfS2_fS2_fjLj128EEEEELb0ELb0ELb0EEEvNS_9FwdParamsE,@"STO_CUDA_ENTRY STV_DEFAULT"
_ZN10layer_norm31ln_parallel_residual_fwd_kernelINS_13Kernel_traitsIf6__halffS2_fjLj768ELj1ELj4ELj1ELj16ENS_18Kernel_traits_baseILj768EfS2_fS2_fjLj128EEEEELb0ELb0ELb0EEEvNS_9FwdParamsE:
.text._ZN10layer_norm31ln_parallel_residual_fwd_kernelINS_13Kernel_traitsIf6__halffS2_fjLj768ELj1ELj4ELj1ELj16ENS_18Kernel_traits_baseILj768EfS2_fS2_fjLj128EEEEELb0ELb0ELb0EEEvNS_9FwdParamsE:
        /* <DEDUP_REMOVED lines=52> */
.L_x_14317:
[----:B------:R-:W-:Y:S05]  /*0340*/  BSYNC B0 ;  /* 0x0000000000007941 */ /* 0x000fea0003800000 */
.L_x_14316:
        /* <DEDUP_REMOVED lines=36> */
.L_x_14319:
[----:B------:R-:W-:Y:S05]  /*0590*/  BSYNC B0 ;  /* 0x0000000000007941 */ /* 0x000fea0003800000 */
.L_x_14318:
        /* <DEDUP_REMOVED lines=35> */
.L_x_14321:
[----:B------:R-:W-:Y:S05]  /*07d0*/  BSYNC B0 ;  /* 0x0000000000007941 */ /* 0x000fea0003800000 */
.L_x_14320:
        /* <DEDUP_REMOVED lines=11> */
.L_x_14383:
        /* <DEDUP_REMOVED lines=22> */
[----:B------:R-:W-:Y:S01]  /*09f0*/  ISETP.NE.AND.EX P4, PT, RZ, UR7, PT, P4 ;  /* 0x00000007ff007c0c */ /* 0x000fe2000bf85340 */
[----:B---3--:R-:W-:-:S12]  /*0a00*/  HADD2.F32 R112, -RZ, R116.H0_H0 ;  /* 0x20000074ff707230 */ /* 0x008fd80000004100 */
[----:B--2---:R-:W-:Y:S05]  /*0a10*/  @P4 BRA `(.L_x_14324) ;  /* 0x00000000000c4947 */ /* 0x004fea0003800000 */
[----:B------:R-:W-:Y:S05]  /*0a20*/  @!P3 BRA `(.L_x_14325) ;  /* 0x000000000014b947 */ /* 0x000fea0003800000 */
[----:B-----5:R-:W-:Y:S01]  /*0a30*/  FADD.FTZ R112, R104, R112 ;  /* 0x0000007068707221 */ /* 0x020fe20000010000 */
[----:B------:R-:W-:Y:S06]  /*0a40*/  BRA `(.L_x_14325) ;  /* 0x00000000000c7947 */ /* 0x000fec0003800000 */
.L_x_14324:
[----:B-----5:R-:W-:-:S05]  /*0a50*/  HADD2.F32 R113, -RZ, R100.H0_H0 ;  /* 0x20000064ff717230 */ /* 0x020fca0000004100 */
[----:B------:R-:W-:-:S04]  /*0a60*/  FADD.FTZ R112, R113, R112 ;  /* 0x0000007071707221 */ /* 0x000fc80000010000 */
[----:B------:R-:W-:-:S07]  /*0a70*/  @P3 FADD.FTZ R112, R104, R112 ;  /* 0x0000007068703221 */ /* 0x000fce0000010000 */
.L_x_14325:
[----:B------:R-:W-:Y:S01]  /*0a80*/  HADD2.F32 R113, -RZ, R116.H1_H1 ;  /* 0x30000074ff717230 */ /* 0x000fe20000004100 */
[----:B------:R-:W-:Y:S06]  /*0a90*/  @P4 BRA `(.L_x_14326) ;  /* 0x00000000000c4947 */ /* 0x000fec0003800000 */
[----:B------:R-:W-:Y:S05]  /*0aa0*/  @!P3 BRA `(.L_x_14327) ;  /* 0x000000000014b947 */ /* 0x000fea0003800000 */
[----:B-----5:R-:W-:Y:S01]  /*0ab0*/  FADD.FTZ R113, R105, R113 ;  /* 0x0000007169717221 */ /* 0x020fe20000010000 */
[----:B------:R-:W-:Y:S06]  /*0ac0*/  BRA `(.L_x_14327) ;  /* 0x00000000000c7947 */ /* 0x000fec0003800000 */
.L_x_14326:
[----:B-----5:R-:W-:-:S05]  /*0ad0*/  HADD2.F32 R0, -RZ, R100.H1_H1 ;  /* 0x30000064ff007230 */ /* 0x020fca0000004100 */
[----:B------:R-:W-:-:S04]  /*0ae0*/  FADD.FTZ R113, R0, R113 ;  /* 0x0000007100717221 */ /* 0x000fc80000010000 */
[----:B------:R-:W-:-:S07]  /*0af0*/  @P3 FADD.FTZ R113, R105, R113 ;  /* 0x0000007169713221 */ /* 0x000fce0000010000 */
.L_x_14327:
[----:B------:R-:W-:Y:S01]  /*0b00*/  HADD2.F32 R114, -RZ, R117.H0_H0 ;  /* 0x20000075ff727230 */ /* 0x000fe20000004100 */
[----:B------:R-:W-:Y:S06]  /*0b10*/  @P4 BRA `(.L_x_14328) ;  /* 0x00000000000c4947 */ /* 0x000fec0003800000 */
[----:B------:R-:W-:Y:S05]  /*0b20*/  @!P3 BRA `(.L_x_14329) ;  /* 0x000000000014b947 */ /* 0x000fea0003800000 */
[----:B-----5:R-:W-:Y:S01]  /*0b30*/  FADD.FTZ R114, R106, R114 ;  /* 0x000000726a727221 */ /* 0x020fe20000010000 */
[----:B------:R-:W-:Y:S06]  /*0b40*/  BRA `(.L_x_14329) ;  /* 0x00000000000c7947 */ /* 0x000fec0003800000 */
.L_x_14328:
[----:B-----5:R-:W-:-:S05]  /*0b50*/  HADD2.F32 R115, -RZ, R101.H0_H0 ;  /* 0x20000065ff737230 */ /* 0x020fca0000004100 */
[----:B------:R-:W-:-:S04]  /*0b60*/  FADD.FTZ R114, R115, R114 ;  /* 0x0000007273727221 */ /* 0x000fc80000010000 */
[----:B------:R-:W-:-:S07]  /*0b70*/  @P3 FADD.FTZ R114, R106, R114 ;  /* 0x000000726a723221 */ /* 0x000fce0000010000 */
.L_x_14329:
[----:B------:R-:W-:Y:S01]  /*0b80*/  HADD2.F32 R115, -RZ, R117.H1_H1 ;  /* 0x30000075ff737230 */ /* 0x000fe20000004100 */
[----:B------:R-:W-:Y:S06]  /*0b90*/  @P4 BRA `(.L_x_14330) ;  /* 0x00000000000c4947 */ /* 0x000fec0003800000 */
[----:B------:R-:W-:Y:S05]  /*0ba0*/  @!P3 BRA `(.L_x_14331) ;  /* 0x000000000014b947 */ /* 0x000fea0003800000 */
[----:B-----5:R-:W-:Y:S01]  /*0bb0*/  FADD.FTZ R115, R107, R115 ;  /* 0x000000736b737221 */ /* 0x020fe20000010000 */
[----:B------:R-:W-:Y:S06]  /*0bc0*/  BRA `(.L_x_14331) ;  /* 0x00000000000c7947 */ /* 0x000fec0003800000 */
.L_x_14330:
[----:B-----5:R-:W-:-:S05]  /*0bd0*/  HADD2.F32 R0, -RZ, R101.H1_H1 ;  /* 0x30000065ff007230 */ /* 0x020fca0000004100 */
[----:B------:R-:W-:-:S04]  /*0be0*/  FADD.FTZ R115, R0, R115 ;  /* 0x0000007300737221 */ /* 0x000fc80000010000 */
[----:B------:R-:W-:-:S07]  /*0bf0*/  @P3 FADD.FTZ R115, R107, R115 ;  /* 0x000000736b733221 */ /* 0x000fce0000010000 */
.L_x_14331:
[----:B------:R-:W-:Y:S01]  /*0c00*/  HADD2.F32 R116, -RZ, R118.H0_H0 ;  /* 0x20000076ff747230 */ /* 0x000fe20000004100 */
[----:B------:R-:W-:Y:S06]  /*0c10*/  @P4 BRA `(.L_x_14332) ;  /* 0x00000000000c4947 */ /* 0x000fec0003800000 */
[----:B------:R-:W-:Y:S05]  /*0c20*/  @!P3 BRA `(.L_x_14333) ;  /* 0x000000000014b947 */ /* 0x000fea0003800000 */
[----:B-----5:R-:W-:Y:S01]  /*0c30*/  FADD.FTZ R116, R108, R116 ;  /* 0x000000746c747221 */ /* 0x020fe20000010000 */
[----:B------:R-:W-:Y:S06]  /*0c40*/  BRA `(.L_x_14333) ;  /* 0x00000000000c7947 */ /* 0x000fec0003800000 */
.L_x_14332:
[----:B-----5:R-:W-:-:S05]  /*0c50*/  HADD2.F32 R117, -RZ, R102.H0_H0 ;  /* 0x20000066ff757230 */ /* 0x020fca0000004100 */
[----:B------:R-:W-:-:S04]  /*0c60*/  FADD.FTZ R116, R117, R116 ;  /* 0x0000007475747221 */ /* 0x000fc80000010000 */
[----:B------:R-:W-:-:S07]  /*0c70*/  @P3 FADD.FTZ R116, R108, R116 ;  /* 0x000000746c743221 */ /* 0x000fce0000010000 */
.L_x_14333:
[----:B------:R-:W-:Y:S01]  /*0c80*/  HADD2.F32 R117, -RZ, R118.H1_H1 ;  /* 0x30000076ff757230 */ /* 0x000fe20000004100 */
[----:B------:R-:W-:Y:S06]  /*0c90*/  @P4 BRA `(.L_x_14334) ;  /* 0x00000000000c4947 */ /* 0x000fec0003800000 */
[----:B------:R-:W-:Y:S05]  /*0ca0*/  @!P3 BRA `(.L_x_14335) ;  /* 0x000000000014b947 */ /* 0x000fea0003800000 */
[----:B-----5:R-:W-:Y:S01]  /*0cb0*/  FADD.FTZ R117, R109, R117 ;  /* 0x000000756d757221 */ /* 0x020fe20000010000 */
[----:B------:R-:W-:Y:S06]  /*0cc0*/  BRA `(.L_x_14335) ;  /* 0x00000000000c7947 */ /* 0x000fec0003800000 */
.L_x_14334:
[----:B-----5:R-:W-:-:S05]  /*0cd0*/  HADD2.F32 R0, -RZ, R102.H1_H1 ;  /* 0x30000066ff007230 */ /* 0x020fca0000004100 */
[----:B------:R-:W-:-:S04]  /*0ce0*/  FADD.FTZ R117, R0, R117 ;  /* 0x0000007500757221 */ /* 0x000fc80000010000 */
[----:B------:R-:W-:-:S07]  /*0cf0*/  @P3 FADD.FTZ R117, R109, R117 ;  /* 0x000000756d753221 */ /* 0x000fce0000010000 */
.L_x_14335:
[----:B------:R-:W-:Y:S01]  /*0d00*/  HADD2.F32 R118, -RZ, R119.H0_H0 ;  /* 0x20000077ff767230 */ /* 0x000fe20000004100 */
[----:B------:R-:W-:Y:S06]  /*0d10*/  @P4 BRA `(.L_x_14336) ;  /* 0x00000000000c4947 */ /* 0x000fec0003800000 */
[----:B------:R-:W-:Y:S05]  /*0d20*/  @!P3 BRA `(.L_x_14337) ;  /* 0x000000000014b947 */ /* 0x000fea0003800000 */
[----:B-----5:R-:W-:Y:S01]  /*0d30*/  FADD.FTZ R118, R110, R118 ;  /* 0x000000766e767221 */ /* 0x020fe20000010000 */
[----:B------:R-:W-:Y:S06]  /*0d40*/  BRA `(.L_x_14337) ;  /* 0x00000000000c7947 */ /* 0x000fec0003800000 */
.L_x_14336:
[----:B-----5:R-:W-:-:S05]  /*0d50*/  HADD2.F32 R137, -RZ, R103.H0_H0 ;  /* 0x20000067ff897230 */ /* 0x020fca0000004100 */
[----:B------:R-:W-:-:S04]  /*0d60*/  FADD.FTZ R118, R137, R118 ;  /* 0x0000007689767221 */ /* 0x000fc80000010000 */
[----:B------:R-:W-:-:S07]  /*0d70*/  @P3 FADD.FTZ R118, R110, R118 ;  /* 0x000000766e763221 */ /* 0x000fce0000010000 */
.L_x_14337:
[----:B------:R-:W-:Y:S01]  /*0d80*/  HADD2.F32 R119, -RZ, R119.H1_H1 ;  /* 0x30000077ff777230 */ /* 0x000fe20000004100 */
[----:B------:R-:W-:Y:S06]  /*0d90*/  @P4 BRA `(.L_x_14338) ;  /* 0x00000000000c4947 */ /* 0x000fec0003800000 */
[----:B------:R-:W-:Y:S05]  /*0da0*/  @!P3 BRA `(.L_x_14339) ;  /* 0x000000000014b947 */ /* 0x000fea0003800000 */
[----:B-----5:R-:W-:Y:S01]  /*0db0*/  FADD.FTZ R119, R111, R119 ;  /* 0x000000776f777221 */ /* 0x020fe20000010000 */
[----:B------:R-:W-:Y:S06]  /*0dc0*/  BRA `(.L_x_14339) ;  /* 0x00000000000c7947 */ /* 0x000fec0003800000 */
.L_x_14338:
[----:B-----5:R-:W-:-:S05]  /*0dd0*/  HADD2.F32 R0, -RZ, R103.H1_H1 ;  /* 0x30000067ff007230 */ /* 0x020fca0000004100 */
[----:B------:R-:W-:-:S04]  /*0de0*/  FADD.FTZ R119, R0, R119 ;  /* 0x0000007700777221 */ /* 0x000fc80000010000 */
[----:B------:R-:W-:-:S07]  /*0df0*/  @P3 FADD.FTZ R119, R111, R119 ;  /* 0x000000776f773221 */ /* 0x000fce0000010000 */
.L_x_14339:
[C---:B------:R-:W-:Y:S02]  /*0e00*/  LEA R136, P3, R145.reuse, UR10, 0x5 ;  /* 0x0000000a91887c11 */ /* 0x040fe4000f8628ff */
[C---:B------:R-:W-:Y:S02]  /*0e10*/  IADD3 R0, R145.reuse, 0x20, RZ ;  /* 0x0000002091007810 */ /* 0x040fe40007ffe0ff */
[----:B------:R-:W-:-:S05]  /*0e20*/  LEA.HI.X R137, R145, UR11, RZ, 0x5, P3 ;  /* 0x0000000b91897c11 */ /* 0x000fca00098f2cff */
[----:B------:R3:W-:Y:S04]  /*0e30*/  STG.E.128 desc[UR4][R136.64], R112 ;  /* 0x0000007088007986 */ /* 0x0007e8000c101d04 */
[----:B------:R3:W-:Y:S02]  /*0e40*/  STG.E.128 desc[UR4][R136.64+0x10], R116 ;  /* 0x0000107488007986 */ /* 0x0007e4000c101d04 */
.L_x_14323:
[----:B------:R-:W-:Y:S05]  /*0e50*/  BSYNC B0 ;  /* 0x0000000000007941 */ /* 0x000fea0003800000 */
.L_x_14322:
        /* <DEDUP_REMOVED lines=23> */
.L_x_14342:
[----:B-----5:R-:W-:-:S05]  /*0fd0*/  HADD2.F32 R121, -RZ, R100.H0_H0 ;  /* 0x20000064ff797230 */ /* 0x020fca0000004100 */
[----:B------:R-:W-:-:S04]  /*0fe0*/  FADD.FTZ R120, R121, R120 ;  /* 0x0000007879787221 */ /* 0x000fc80000010000 */
[----:B------:R-:W-:-:S07]  /*0ff0*/  @P3 FADD.FTZ R120, R104, R120 ;  /* 0x0000007868783221 */ /* 0x000fce0000010000 */
.L_x_14343:
[----:B------:R-:W-:Y:S01]  /*1000*/  HADD2.F32 R121, -RZ, R124.H1_H1 ;  /* 0x3000007cff797230 */ /* 0x000fe20000004100 */
[----:B------:R-:W-:Y:S06]  /*1010*/  @P4 BRA `(.L_x_14344) ;  /* 0x00000000000c4947 */ /* 0x000fec0003800000 */
[----:B------:R-:W-:Y:S05]  /*1020*/  @!P3 BRA `(.L_x_14345) ;  /* 0x000000000014b947 */ /* 0x000fea0003800000 */
[----:B-----5:R-:W-:Y:S01]  /*1030*/  FADD.FTZ R121, R105, R121 ;  /* 0x0000007969797221 */ /* 0x020fe20000010000 */
[----:B------:R-:W-:Y:S06]  /*1040*/  BRA `(.L_x_14345) ;  /* 0x00000000000c7947 */ /* 0x000fec0003800000 */
.L_x_14344:
[----:B-----5:R-:W-:-:S05]  /*1050*/  HADD2.F32 R122, -RZ, R100.H1_H1 ;  /* 0x30000064ff7a7230 */ /* 0x020fca0000004100 */
[----:B------:R-:W-:-:S04]  /*1060*/  FADD.FTZ R121, R122, R121 ;  /* 0x000000797a797221 */ /* 0x000fc80000010000 */
[----:B------:R-:W-:-:S07]  /*1070*/  @P3 FADD.FTZ R121, R105, R121 ;  /* 0x0000007969793221 */ /* 0x000fce0000010000 */
.L_x_14345:
[----:B------:R-:W-:Y:S01]  /*1080*/  HADD2.F32 R122, -RZ, R125.H0_H0 ;  /* 0x2000007dff7a7230 */ /* 0x000fe20000004100 */
[----:B------:R-:W-:Y:S06]  /*1090*/  @P4 BRA `(.L_x_14346) ;  /* 0x00000000000c4947 */ /* 0x000fec0003800000 */
[----:B------:R-:W-:Y:S05]  /*10a0*/  @!P3 BRA `(.L_x_14347) ;  /* 0x000000000014b947 */ /* 0x000fea0003800000 */
[----:B-----5:R-:W-:Y:S01]  /*10b0*/  FADD.FTZ R122, R106, R122 ;  /* 0x0000007a6a7a7221 */ /* 0x020fe20000010000 */
[----:B------:R-:W-:Y:S06]  /*10c0*/  BRA `(.L_x_14347) ;  /* 0x00000000000c7947 */ /* 0x000fec0003800000 */
.L_x_14346:
[----:B-----5:R-:W-:-:S05]  /*10d0*/  HADD2.F32 R123, -RZ, R101.H0_H0 ;  /* 0x20000065ff7b7230 */ /* 0x020fca0000004100 */
[----:B------:R-:W-:-:S04]  /*10e0*/  FADD.FTZ R122, R123, R122 ;  /* 0x0000007a7b7a7221 */ /* 0x000fc80000010000 */
[----:B------:R-:W-:-:S07]  /*10f0*/  @P3 FADD.FTZ R122, R106, R122 ;  /* 0x0000007a6a7a3221 */ /* 0x000fce0000010000 */
.L_x_14347:
[----:B------:R-:W-:Y:S01]  /*1100*/  HADD2.F32 R123, -RZ, R125.H1_H1 ;  /* 0x3000007dff7b7230 */ /* 0x000fe20000004100 */
[----:B------:R-:W-:Y:S06]  /*1110*/  @P4 BRA `(.L_x_14348) ;  /* 0x00000000000c4947 */ /* 0x000fec0003800000 */
[----:B------:R-:W-:Y:S05]  /*1120*/  @!P3 BRA `(.L_x_14349) ;  /* 0x000000000014b947 */ /* 0x000fea0003800000 */
[----:B-----5:R-:W-:Y:S01]  /*1130*/  FADD.FTZ R123, R107, R123 ;  /* 0x0000007b6b7b7221 */ /* 0x020fe20000010000 */
[----:B------:R-:W-:Y:S06]  /*1140*/  BRA `(.L_x_14349) ;  /* 0x00000000000c7947 */ /* 0x000fec0003800000 */
.L_x_14348:
[----:B-----5:R-:W-:-:S05]  /*1150*/  HADD2.F32 R124, -RZ, R101.H1_H1 ;  /* 0x30000065ff7c7230 */ /* 0x020fca0000004100 */
[----:B------:R-:W-:-:S04]  /*1160*/  FADD.FTZ R123, R124, R123 ;  /* 0x0000007b7c7b7221 */ /* 0x000fc80000010000 */
[----:B------:R-:W-:-:S07]  /*1170*/  @P3 FADD.FTZ R123, R107, R123 ;  /* 0x0000007b6b7b3221 */ /* 0x000fce0000010000 */
.L_x_14349:
[----:B------:R-:W-:Y:S01]  /*1180*/  HADD2.F32 R124, -RZ, R126.H0_H0 ;  /* 0x2000007eff7c7230 */ /* 0x000fe20000004100 */
[----:B------:R-:W-:Y:S06]  /*1190*/  @P4 BRA `(.L_x_14350) ;  /* 0x00000000000c4947 */ /* 0x000fec0003800000 */
[----:B------:R-:W-:Y:S05]  /*11a0*/  @!P3 BRA `(.L_x_14351) ;  /* 0x000000000014b947 */ /* 0x000fea0003800000 */
[----:B-----5:R-:W-:Y:S01]  /*11b0*/  FADD.FTZ R124, R108, R124 ;  /* 0x0000007c6c7c7221 */ /* 0x020fe20000010000 */
[----:B------:R-:W-:Y:S06]  /*11c0*/  BRA `(.L_x_14351) ;  /* 0x00000000000c7947 */ /* 0x000fec0003800000 */
.L_x_14350:
[----:B-----5:R-:W-:-:S05]  /*11d0*/  HADD2.F32 R125, -RZ, R102.H0_H0 ;  /* 0x20000066ff7d7230 */ /* 0x020fca0000004100 */
[----:B------:R-:W-:-:S04]  /*11e0*/  FADD.FTZ R124, R125, R124 ;  /* 0x0000007c7d7c7221 */ /* 0x000fc80000010000 */
[----:B------:R-:W-:-:S07]  /*11f0*/  @P3 FADD.FTZ R124, R108, R124 ;  /* 0x0000007c6c7c3221 */ /* 0x000fce0000010000 */
.L_x_14351:
[----:B------:R-:W-:Y:S01]  /*1200*/  HADD2.F32 R125, -RZ, R126.H1_H1 ;  /* 0x3000007eff7d7230 */ /* 0x000fe20000004100 */
[----:B------:R-:W-:Y:S06]  /*1210*/  @P4 BRA `(.L_x_14352) ;  /* 0x00000000000c4947 */ /* 0x000fec0003800000 */
[----:B------:R-:W-:Y:S05]  /*1220*/  @!P3 BRA `(.L_x_14353) ;  /* 0x000000000014b947 */ /* 0x000fea0003800000 */
[----:B-----5:R-:W-:Y:S01]  /*1230*/  FADD.FTZ R125, R109, R125 ;  /* 0x0000007d6d7d7221 */ /* 0x020fe20000010000 */
[----:B------:R-:W-:Y:S06]  /*1240*/  BRA `(.L_x_14353) ;  /* 0x00000000000c7947 */ /* 0x000fec0003800000 */
.L_x_14352:
[----:B-----5:R-:W-:-:S05]  /*1250*/  HADD2.F32 R126, -RZ, R102.H1_H1 ;  /* 0x30000066ff7e7230 */ /* 0x020fca0000004100 */
[----:B------:R-:W-:-:S04]  /*1260*/  FADD.FTZ R125, R126, R125 ;  /* 0x0000007d7e7d7221 */ /* 0x000fc80000010000 */
[----:B------:R-:W-:-:S07]  /*1270*/  @P3 FADD.FTZ R125, R109, R125 ;  /* 0x0000007d6d7d3221 */ /* 0x000fce0000010000 */
.L_x_14353:
[----:B------:R-:W-:Y:S01]  /*1280*/  HADD2.F32 R126, -RZ, R127.H0_H0 ;  /* 0x2000007fff7e7230 */ /* 0x000fe20000004100 */
[----:B------:R-:W-:Y:S06]  /*1290*/  @P4 BRA `(.L_x_14354) ;  /* 0x00000000000c4947 */ /* 0x000fec0003800000 */
[----:B------:R-:W-:Y:S05]  /*12a0*/  @!P3 BRA `(.L_x_14355) ;  /* 0x000000000014b947 */ /* 0x000fea0003800000 */
[----:B-----5:R-:W-:Y:S01]  /*12b0*/  FADD.FTZ R126, R110, R126 ;  /* 0x0000007e6e7e7221 */ /* 0x020fe20000010000 */
[----:B------:R-:W-:Y:S06]  /*12c0*/  BRA `(.L_x_14355) ;  /* 0x00000000000c7947 */ /* 0x000fec0003800000 */
.L_x_14354:
[----:B-----5:R-:W-:-:S05]  /*12d0*/  HADD2.F32 R137, -RZ, R103.H0_H0 ;  /* 0x20000067ff897230 */ /* 0x020fca0000004100 */
[----:B------:R-:W-:-:S04]  /*12e0*/  FADD.FTZ R126, R137, R126 ;  /* 0x0000007e897e7221 */ /* 0x000fc80000010000 */
[----:B------:R-:W-:-:S07]  /*12f0*/  @P3 FADD.FTZ R126, R110, R126 ;  /* 0x0000007e6e7e3221 */ /* 0x000fce0000010000 */
.L_x_14355:
[----:B------:R-:W-:Y:S01]  /*1300*/  HADD2.F32 R127, -RZ, R127.H1_H1 ;  /* 0x3000007fff7f7230 */ /* 0x000fe20000004100 */
[----:B------:R-:W-:Y:S06]  /*1310*/  @P4 BRA `(.L_x_14356) ;  /* 0x00000000000c4947 */ /* 0x000fec0003800000 */
[----:B------:R-:W-:Y:S05]  /*1320*/  @!P3 BRA `(.L_x_14357) ;  /* 0x000000000014b947 */ /* 0x000fea0003800000 */
[----:B-----5:R-:W-:Y:S01]  /*1330*/  FADD.FTZ R127, R111, R127 ;  /* 0x0000007f6f7f7221 */ /* 0x020fe20000010000 */
[----:B------:R-:W-:Y:S06]  /*1340*/  BRA `(.L_x_14357) ;  /* 0x00000000000c7947 */ /* 0x000fec0003800000 */
.L_x_14356:
[----:B-----5:R-:W-:-:S05]  /*1350*/  HADD2.F32 R136, -RZ, R103.H1_H1 ;  /* 0x30000067ff887230 */ /* 0x020fca0000004100 */
[----:B------:R-:W-:-:S04]  /*1360*/  FADD.FTZ R127, R136, R127 ;  /* 0x0000007f887f7221 */ /* 0x000fc80000010000 */
[----:B------:R-:W-:-:S07]  /*1370*/  @P3 FADD.FTZ R127, R111, R127 ;  /* 0x0000007f6f7f3221 */ /* 0x000fce0000010000 */
.L_x_14357:
[----:B------:R-:W-:-:S04]  /*1380*/  LEA R136, P3, R0, UR10, 0x5 ;  /* 0x0000000a00887c11 */ /* 0x000fc8000f8628ff */
[C---:B------:R-:W-:Y:S02]  /*1390*/  LEA.HI.X R137, R0.reuse, UR11, RZ, 0x5, P3 ;  /* 0x0000000b00897c11 */ /* 0x040fe400098f2cff */
[----:B------:R-:W-:-:S03]  /*13a0*/  IADD3 R0, R0, 0x20, RZ ;  /* 0x0000002000007810 */ /* 0x000fc60007ffe0ff */
[----:B------:R4:W-:Y:S04]  /*13b0*/  STG.E.128 desc[UR4][R136.64], R120 ;  /* 0x0000007888007986 */ /* 0x0009e8000c101d04 */
[----:B------:R4:W-:Y:S02]  /*13c0*/  STG.E.128 desc[UR4][R136.64+0x10], R124 ;  /* 0x0000107c88007986 */ /* 0x0009e4000c101d04 */
.L_x_14341:
[----:B------:R-:W-:Y:S05]  /*13d0*/  BSYNC B0 ;  /* 0x0000000000007941 */ /* 0x000fea0003800000 */
.L_x_14340:
        /* <DEDUP_REMOVED lines=23> */
.L_x_14360:
[----:B-----5:R-:W-:-:S05]  /*1550*/  HADD2.F32 R129, -RZ, R100.H0_H0 ;  /* 0x20000064ff817230 */ /* 0x020fca0000004100 */
[----:B------:R-:W-:-:S04]  /*1560*/  FADD.FTZ R128, R129, R128 ;  /* 0x0000008081807221 */ /* 0x000fc80000010000 */
[----:B------:R-:W-:-:S07]  /*1570*/  @P3 FADD.FTZ R128, R104, R128 ;  /* 0x0000008068803221 */ /* 0x000fce0000010000 */
.L_x_14361:
[----:B------:R-:W-:Y:S01]  /*1580*/  HADD2.F32 R129, -RZ, R132.H1_H1 ;  /* 0x30000084ff817230 */ /* 0x000fe20000004100 */
[----:B------:R-:W-:Y:S06]  /*1590*/  @P4 BRA `(.L_x_14362) ;  /* 0x00000000000c4947 */ /* 0x000fec0003800000 */
[----:B------:R-:W-:Y:S05]  /*15a0*/  @!P3 BRA `(.L_x_14363) ;  /* 0x000000000014b947 */ /* 0x000fea0003800000 */
[----:B-----5:R-:W-:Y:S01]  /*15b0*/  FADD.FTZ R129, R105, R129 ;  /* 0x0000008169817221 */ /* 0x020fe20000010000 */
[----:B------:R-:W-:Y:S06]  /*15c0*/  BRA `(.L_x_14363) ;  /* 0x00000000000c7947 */ /* 0x000fec0003800000 */
.L_x_14362:
[----:B-----5:R-:W-:-:S05]  /*15d0*/  HADD2.F32 R130, -RZ, R100.H1_H1 ;  /* 0x30000064ff827230 */ /* 0x020fca0000004100 */
[----:B------:R-:W-:-:S04]  /*15e0*/  FADD.FTZ R129, R130, R129 ;  /* 0x0000008182817221 */ /* 0x000fc80000010000 */
[----:B------:R-:W-:-:S07]  /*15f0*/  @P3 FADD.FTZ R129, R105, R129 ;  /* 0x0000008169813221 */ /* 0x000fce0000010000 */
.L_x_14363:
[----:B------:R-:W-:Y:S01]  /*1600*/  HADD2.F32 R130, -RZ, R133.H0_H0 ;  /* 0x20000085ff827230 */ /* 0x000fe20000004100 */
[----:B------:R-:W-:Y:S06]  /*1610*/  @P4 BRA `(.L_x_14364) ;  /* 0x00000000000c4947 */ /* 0x000fec0003800000 */
[----:B------:R-:W-:Y:S05]  /*1620*/  @!P3 BRA `(.L_x_14365) ;  /* 0x000000000014b947 */ /* 0x000fea0003800000 */
[----:B-----5:R-:W-:Y:S01]  /*1630*/  FADD.FTZ R130, R106, R130 ;  /* 0x000000826a827221 */ /* 0x020fe20000010000 */
[----:B------:R-:W-:Y:S06]  /*1640*/  BRA `(.L_x_14365) ;  /* 0x00000000000c7947 */ /* 0x000fec0003800000 */
.L_x_14364:
[----:B-----5:R-:W-:-:S05]  /*1650*/  HADD2.F32 R131, -RZ, R101.H0_H0 ;  /* 0x20000065ff837230 */ /* 0x020fca0000004100 */
[----:B------:R-:W-:-:S04]  /*1660*/  FADD.FTZ R130, R131, R130 ;  /* 0x0000008283827221 */ /* 0x000fc80000010000 */
[----:B------:R-:W-:-:S07]  /*1670*/  @P3 FADD.FTZ R130, R106, R130 ;  /* 0x000000826a823221 */ /* 0x000fce0000010000 */
.L_x_14365:
[----:B------:R-:W-:Y:S01]  /*1680*/  HADD2.F32 R131, -RZ, R133.H1_H1 ;  /* 0x30000085ff837230 */ /* 0x000fe20000004100 */
[----:B------:R-:W-:Y:S06]  /*1690*/  @P4 BRA `(.L_x_14366) ;  /* 0x00000000000c4947 */ /* 0x000fec0003800000 */
[----:B------:R-:W-:Y:S05]  /*16a0*/  @!P3 BRA `(.L_x_14367) ;  /* 0x000000000014b947 */ /* 0x000fea0003800000 */
[----:B-----5:R-:W-:Y:S01]  /*16b0*/  FADD.FTZ R131, R107, R131 ;  /* 0x000000836b837221 */ /* 0x020fe20000010000 */
[----:B------:R-:W-:Y:S06]  /*16c0*/  BRA `(.L_x_14367) ;  /* 0x00000000000c7947 */ /* 0x000fec0003800000 */
.L_x_14366:
[----:B-----5:R-:W-:-:S05]  /*16d0*/  HADD2.F32 R132, -RZ, R101.H1_H1 ;  /* 0x30000065ff847230 */ /* 0x020fca0000004100 */
[----:B------:R-:W-:-:S04]  /*16e0*/  FADD.FTZ R131, R132, R131 ;  /* 0x0000008384837221 */ /* 0x000fc80000010000 */
[----:B------:R-:W-:-:S07]  /*16f0*/  @P3 FADD.FTZ R131, R107, R131 ;  /* 0x000000836b833221 */ /* 0x000fce0000010000 */
.L_x_14367:
[----:B------:R-:W-:Y:S01]  /*1700*/  HADD2.F32 R132, -RZ, R134.H0_H0 ;  /* 0x20000086ff847230 */ /* 0x000fe20000004100 */
[----:B------:R-:W-:Y:S06]  /*1710*/  @P4 BRA `(.L_x_14368) ;  /* 0x00000000000c4947 */ /* 0x000fec0003800000 */
[----:B------:R-:W-:Y:S05]  /*1720*/  @!P3 BRA `(.L_x_14369) ;  /* 0x000000000014b947 */ /* 0x000fea0003800000 */
[----:B-----5:R-:W-:Y:S01]  /*1730*/  FADD.FTZ R132, R108, R132 ;  /* 0x000000846c847221 */ /* 0x020fe20000010000 */
[----:B------:R-:W-:Y:S06]  /*1740*/  BRA `(.L_x_14369) ;  /* 0x00000000000c7947 */ /* 0x000fec0003800000 */
.L_x_14368:
[----:B-----5:R-:W-:-:S05]  /*1750*/  HADD2.F32 R133, -RZ, R102.H0_H0 ;  /* 0x20000066ff857230 */ /* 0x020fca0000004100 */
[----:B------:R-:W-:-:S04]  /*1760*/  FADD.FTZ R132, R133, R132 ;  /* 0x0000008485847221 */ /* 0x000fc80000010000 */
[----:B------:R-:W-:-:S07]  /*1770*/  @P3 FADD.FTZ R132, R108, R132 ;  /* 0x000000846c843221 */ /* 0x000fce0000010000 */
.L_x_14369:
[----:B------:R-:W-:Y:S01]  /*1780*/  HADD2.F32 R133, -RZ, R134.H1_H1 ;  /* 0x30000086ff857230 */ /* 0x000fe20000004100 */
[----:B------:R-:W-:Y:S06]  /*1790*/  @P4 BRA `(.L_x_14370) ;  /* 0x00000000000c4947 */ /* 0x000fec0003800000 */
[----:B------:R-:W-:Y:S05]  /*17a0*/  @!P3 BRA `(.L_x_14371) ;  /* 0x000000000014b947 */ /* 0x000fea0003800000 */
[----:B-----5:R-:W-:Y:S01]  /*17b0*/  FADD.FTZ R133, R109, R133 ;  /* 0x000000856d857221 */ /* 0x020fe20000010000 */
[----:B------:R-:W-:Y:S06]  /*17c0*/  BRA `(.L_x_14371) ;  /* 0x00000000000c7947 */ /* 0x000fec0003800000 */
.L_x_14370:
[----:B-----5:R-:W-:-:S05]  /*17d0*/  HADD2.F32 R134, -RZ, R102.H1_H1 ;  /* 0x30000066ff867230 */ /* 0x020fca0000004100 */
[----:B------:R-:W-:-:S04]  /*17e0*/  FADD.FTZ R133, R134, R133 ;  /* 0x0000008586857221 */ /* 0x000fc80000010000 */
[----:B------:R-:W-:-:S07]  /*17f0*/  @P3 FADD.FTZ R133, R109, R133 ;  /* 0x000000856d853221 */ /* 0x000fce0000010000 */
.L_x_14371:
[----:B------:R-:W-:Y:S01]  /*1800*/  HADD2.F32 R134, -RZ, R135.H0_H0 ;  /* 0x20000087ff867230 */ /* 0x000fe20000004100 */
[----:B------:R-:W-:Y:S06]  /*1810*/  @P4 BRA `(.L_x_14372) ;  /* 0x00000000000c4947 */ /* 0x000fec0003800000 */
[----:B------:R-:W-:Y:S05]  /*1820*/  @!P3 BRA `(.L_x_14373) ;  /* 0x000000000014b947 */ /* 0x000fea0003800000 */
[----:B-----5:R-:W-:Y:S01]  /*1830*/  FADD.FTZ R134, R110, R134 ;  /* 0x000000866e867221 */ /* 0x020fe20000010000 */
[----:B------:R-:W-:Y:S06]  /*1840*/  BRA `(.L_x_14373) ;  /* 0x00000000000c7947 */ /* 0x000fec0003800000 */
.L_x_14372:
[----:B-----5:R-:W-:-:S05]  /*1850*/  HADD2.F32 R137, -RZ, R103.H0_H0 ;  /* 0x20000067ff897230 */ /* 0x020fca0000004100 */
[----:B------:R-:W-:-:S04]  /*1860*/  FADD.FTZ R134, R137, R134 ;  /* 0x0000008689867221 */ /* 0x000fc80000010000 */
[----:B------:R-:W-:-:S07]  /*1870*/  @P3 FADD.FTZ R134, R110, R134 ;  /* 0x000000866e863221 */ /* 0x000fce0000010000 */
.L_x_14373:
[----:B------:R-:W-:Y:S01]  /*1880*/  HADD2.F32 R135, -RZ, R135.H1_H1 ;  /* 0x30000087ff877230 */ /* 0x000fe20000004100 */
[----:B------:R-:W-:Y:S06]  /*1890*/  @P4 BRA `(.L_x_14374) ;  /* 0x00000000000c4947 */ /* 0x000fec0003800000 */
[----:B------:R-:W-:Y:S05]  /*18a0*/  @!P3 BRA `(.L_x_14375) ;  /* 0x000000000014b947 */ /* 0x000fea0003800000 */
[----:B-----5:R-:W-:Y:S01]  /*18b0*/  FADD.FTZ R135, R111, R135 ;  /* 0x000000876f877221 */ /* 0x020fe20000010000 */
[----:B------:R-:W-:Y:S06]  /*18c0*/  BRA `(.L_x_14375) ;  /* 0x00000000000c7947 */ /* 0x000fec0003800000 */
.L_x_14374:
[----:B-----5:R-:W-:-:S05]  /*18d0*/  HADD2.F32 R136, -RZ, R103.H1_H1 ;  /* 0x30000067ff887230 */ /* 0x020fca0000004100 */
[----:B------:R-:W-:-:S04]  /*18e0*/  FADD.FTZ R135, R136, R135 ;  /* 0x0000008788877221 */ /* 0x000fc80000010000 */
[----:B------:R-:W-:-:S07]  /*18f0*/  @P3 FADD.FTZ R135, R111, R135 ;  /* 0x000000876f873221 */ /* 0x000fce0000010000 */
.L_x_14375:
[----:B------:R-:W-:-:S04]  /*1900*/  LEA R136, P3, R0, UR10, 0x5 ;  /* 0x0000000a00887c11 */ /* 0x000fc8000f8628ff */
[----:B------:R-:W-:-:S05]  /*1910*/  LEA.HI.X R137, R0, UR11, RZ, 0x5, P3 ;  /* 0x0000000b00897c11 */ /* 0x000fca00098f2cff */
[----:B------:R0:W-:Y:S04]  /*1920*/  STG.E.128 desc[UR4][R136.64], R128 ;  /* 0x0000008088007986 */ /* 0x0001e8000c101d04 */
[----:B------:R0:W-:Y:S02]  /*1930*/  STG.E.128 desc[UR4][R136.64+0x10], R132 ;  /* 0x0000108488007986 */ /* 0x0001e4000c101d04 */
.L_x_14359:
[----:B------:R-:W-:Y:S05]  /*1940*/  BSYNC B0 ;  /* 0x0000000000007941 */ /* 0x000fea0003800000 */
.L_x_14358:
        /* <DEDUP_REMOVED lines=100> */
.L_x_14395:
        /* <DEDUP_REMOVED lines=39> */
[----:B------:R-:W3:Y:S01]  /*2200*/  LDC.64 R148, c[0x0][0x2c0] ;  /* 0x0000b000ff947b82 */ /* 0x000ee20000000a00 */
[C---:B------:R-:W-:Y:S01]  /*2210*/  FMUL.FTZ R153, R0.reuse, R137 ;  /* 0x0000008900997220 */ /* 0x040fe20000410000 */
[----:B------:R-:W-:Y:S01]  /*2220*/  FMUL.FTZ R154, R0, R157 ;  /* 0x0000009d009a7220 */ /* 0x000fe20000410000 */
[----:B------:R-:W-:Y:S01]  /*2230*/  F2FP.F16.F32.PACK_AB R139, R139, R138 ;  /* 0x0000008a8b8b723e */ /* 0x000fe200000000ff */
[----:B------:R-:W-:Y:S01]  /*2240*/  FFMA.FTZ R138, R23, R142, R7 ;  /* 0x0000008e178a7223 */ /* 0x000fe20000010007 */
[----:B------:R-:W-:Y:S01]  /*2250*/  FFMA.FTZ R137, R22, R153, R6 ;  /* 0x0000009916897223 */ /* 0x000fe20000010006 */
[-C--:B------:R-:W-:Y:S01]  /*2260*/  FFMA.FTZ R152, R24, R155.reuse, R8 ;  /* 0x0000009b18987223 */ /* 0x080fe20000010008 */
        /* <DEDUP_REMOVED lines=9> */
[----:B0-----:R-:W-:Y:S01]  /*2300*/  IMAD.WIDE.U32 R150, R145, 0x10, R150 ;  /* 0x0000001091967825 */ /* 0x001fe200078e0096 */
[----:B------:R-:W-:-:S02]  /*2310*/  F2FP.F16.F32.PACK_AB R142, R156, R155 ;  /* 0x0000009b9c8e723e */ /* 0x000fc400000000ff */
[----:B------:R-:W-:Y:S02]  /*2320*/  F2FP.F16.F32.PACK_AB R141, R154, R141 ;  /* 0x0000008d9a8d723e */ /* 0x000fe400000000ff */
[----:B------:R-:W-:Y:S01]  /*2330*/  F2FP.F16.F32.PACK_AB R140, R153, R152 ;  /* 0x00000098998c723e */ /* 0x000fe200000000ff */
[----:B------:R0:W-:Y:S01]  /*2340*/  STG.E.128 desc[UR4][R150.64], R136 ;  /* 0x0000008896007986 */ /* 0x0001e2000c101d04 */
[C---:B---3--:R-:W-:Y:S01]  /*2350*/  IMAD.WIDE.U32 R148, R145.reuse, 0x10, R148 ;  /* 0x0000001091947825 */ /* 0x048fe200078e0094 */
[----:B------:R-:W-:-:S04]  /*2360*/  IADD3 R145, R145, 0x20, RZ ;  /* 0x0000002091917810 */ /* 0x000fc80007ffe0ff */
[----:B------:R0:W-:Y:S03]  /*2370*/  STG.E.128 desc[UR4][R148.64], R140 ;  /* 0x0000008c94007986 */ /* 0x0001e6000c101d04 */
.L_x_14378:
[----:B------:R-:W-:Y:S05]  /*2380*/  BSYNC B0 ;  /* 0x0000000000007941 */ /* 0x000fea0003800000 */
.L_x_14377:
        /* <DEDUP_REMOVED lines=49> */
.L_x_14380:
[----:B------:R-:W-:Y:S05]  /*26a0*/  BSYNC B0 ;  /* 0x0000000000007941 */ /* 0x000fea0003800000 */
.L_x_14379:
        /* <DEDUP_REMOVED lines=19> */
[----:B------:R-:W-:Y:S01]  /*27e0*/  F2FP.F16.F32.PACK_AB R142, R137, R142 ;  /* 0x0000008e898e723e */ /* 0x000fe200000000ff */
        /* <DEDUP_REMOVED lines=22> */
[----:B0-----:R-:W-:-:S05]  /*2950*/  IMAD.WIDE.U32 R148, R145, 0x10, R148 ;  /* 0x0000001091947825 */ /* 0x001fca00078e0094 */
[----:B------:R0:W-:Y:S01]  /*2960*/  STG.E.128 desc[UR4][R148.64], R140 ;  /* 0x0000008c94007986 */ /* 0x0001e2000c101d04 */
[----:B---3--:R-:W-:Y:S01]  /*2970*/  IMAD.WIDE.U32 R150, R145, 0x10, R136 ;  /* 0x0000001091967825 */ /* 0x008fe200078e0088 */
[----:B------:R-:W-:Y:S02]  /*2980*/  F2FP.F16.F32.PACK_AB R137, R155, R152 ;  /* 0x000000989b89723e */ /* 0x000fe400000000ff */
[----:B------:R-:W-:-:S05]  /*2990*/  F2FP.F16.F32.PACK_AB R136, R153, R0 ;  /* 0x000000009988723e */ /* 0x000fca00000000ff */
[----:B------:R0:W-:Y:S02]  /*29a0*/  STG.E.128 desc[UR4][R150.64], R136 ;  /* 0x0000008896007986 */ /* 0x0001e4000c101d04 */
.L_x_14382:
[----:B------:R-:W-:Y:S05]  /*29b0*/  BSYNC B0 ;  /* 0x0000000000007941 */ /* 0x000fea0003800000 */
.L_x_14381:
[----:B0--34-:R-:W0:Y:S02]  /*29c0*/  LDC.64 R136, c[0x0][0x210] ;  /* 0x00008400ff887b82 */ /* 0x019e240000000a00 */
[----:B0-----:R-:W-:-:S04]  /*29d0*/  LEA R2, R136, R2, 0x2 ;  /* 0x0000000288027211 */ /* 0x001fc800078e10ff */
[----:B------:R-:W-:-:S13]  /*29e0*/  ISETP.GE.AND P3, PT, R2, R137, PT ;  /* 0x000000890200720c */ /* 0x000fda0003f66270 */
[----:B------:R-:W-:Y:S05]  /*29f0*/  @!P3 BRA `(.L_x_14383) ;  /* 0xffffffdc00a4b947 */ /* 0x000fea000383ffff */
[----:B------:R-:W-:Y:S05]  /*2a00*/  EXIT ;  /* 0x000000000000794d */ /* 0x000fea0003800000 */
.L_x_14376:
        /* <DEDUP_REMOVED lines=8> */
.L_x_14385:
[----:B------:R-:W-:Y:S05]  /*2a90*/  BSYNC B0 ;  /* 0x0000000000007941 */ /* 0x000fea0003800000 */
.L_x_14384:
        /* <DEDUP_REMOVED lines=9> */
.L_x_14386:
[----:B------:R-:W-:Y:S01]  /*2b30*/  HFMA2.MMA R148, -RZ, RZ, 0, 2.384185791015625e-07 ;  /* 0x00000004ff947435 */ /* 0x000fe200000001ff */
[----:B------:R-:W-:-:S05]  /*2b40*/  MOV R137, R143 ;  /* 0x0000008f00897202 */ /* 0x000fca0000000f00 */
[----:B------:R-:W-:-:S05]  /*2b50*/  FADD.FTZ R140, R138, R137 ;  /* 0x000000898a8c7221 */ /* 0x000fca0000010000 */
[----:B------:R-:W-:-:S07]  /*2b60*/  MOV R149, R140 ;  /* 0x0000008c00957202 */ /* 0x000fce0000000f00 */
[----:B------:R-:W-:Y:S05]  /*2b70*/  WARPSYNC.COLLECTIVE R146, `(.L_x_14387) ;  /* 0x0000000092087348 */ /* 0x000fea0003c00000 */
[----:B------:R0:W1:Y:S02]  /*2b80*/  SHFL.BFLY P6, R143, R149, R148, R151 ;  /* 0x0c000094958f7389 */ /* 0x00006400000c0097 */
[----:B01----:R-:W-:Y:S01]  /*2b90*/  ENDCOLLECTIVE ;  /* 0x000000000000791b */ /* 0x003fe20003800000 */
.L_x_14387:
        /* <DEDUP_REMOVED lines=8> */
.L_x_14388:
[----:B------:R-:W-:Y:S01]  /*2c20*/  HFMA2.MMA R148, -RZ, RZ, 0, 9.5367431640625e-07 ;  /* 0x00000010ff947435 */ /* 0x000fe200000001ff */
[----:B------:R-:W-:-:S05]  /*2c30*/  MOV R0, R143 ;  /* 0x0000008f00007202 */ /* 0x000fca0000000f00 */
[----:B------:R-:W-:-:S05]  /*2c40*/  FADD.FTZ R142, R141, R0 ;  /* 0x000000008d8e7221 */ /* 0x000fca0000010000 */
[----:B------:R-:W-:-:S07]  /*2c50*/  MOV R149, R142 ;  /* 0x0000008e00957202 */ /* 0x000fce0000000f00 */
[----:B------:R-:W-:Y:S05]  /*2c60*/  WARPSYNC.COLLECTIVE R146, `(.L_x_14389) ;  /* 0x0000000092087348 */ /* 0x000fea0003c00000 */
[----:B------:R0:W1:Y:S02]  /*2c70*/  SHFL.BFLY P6, R143, R149, R148, R151 ;  /* 0x0c000094958f7389 */ /* 0x00006400000c0097 */
[----:B01----:R-:W-:Y:S01]  /*2c80*/  ENDCOLLECTIVE ;  /* 0x000000000000791b */ /* 0x003fe20003800000 */
.L_x_14389:
        /* <DEDUP_REMOVED lines=56> */
.L_x_14390:
[----:B------:R-:W-:Y:S01]  /*3010*/  HFMA2.MMA R148, -RZ, RZ, 0, 1.1920928955078125e-07 ;  /* 0x00000002ff947435 */ /* 0x000fe200000001ff */
[----:B------:R-:W-:-:S05]  /*3020*/  MOV R139, R143 ;  /* 0x0000008f008b7202 */ /* 0x000fca0000000f00 */
[----:B------:R-:W-:-:S05]  /*3030*/  FADD.FTZ R139, R0, R139 ;  /* 0x0000008b008b7221 */ /* 0x000fca0000010000 */
[----:B------:R-:W-:-:S07]  /*3040*/  MOV R149, R139 ;  /* 0x0000008b00957202 */ /* 0x000fce0000000f00 */
[----:B------:R-:W-:Y:S05]  /*3050*/  WARPSYNC.COLLECTIVE R146, `(.L_x_14391) ;  /* 0x0000000092087348 */ /* 0x000fea0003c00000 */
[----:B------:R0:W1:Y:S02]  /*3060*/  SHFL.BFLY P6, R143, R149, R148, R151 ;  /* 0x0c000094958f7389 */ /* 0x00006400000c0097 */
[----:B01----:R-:W-:Y:S01]  /*3070*/  ENDCOLLECTIVE ;  /* 0x000000000000791b */ /* 0x003fe20003800000 */
.L_x_14391:
[----:B------:R-:W-:Y:S01]  /*3080*/  HFMA2.MMA R148, -RZ, RZ, 0, 2.384185791015625e-07 ;  /* 0x00000004ff947435 */ /* 0x000fe200000001ff */
[----:B------:R-:W-:-:S05]  /*3090*/  MOV R138, R143 ;  /* 0x0000008f008a7202 */ /* 0x000fca0000000f00 */
[----:B------:R-:W-:-:S05]  /*30a0*/  FADD.FTZ R138, R139, R138 ;  /* 0x0000008a8b8a7221 */ /* 0x000fca0000010000 */
[----:B------:R-:W-:-:S07]  /*30b0*/  MOV R149, R138 ;  /* 0x0000008a00957202 */ /* 0x000fce0000000f00 */
[----:B------:R-:W-:Y:S05]  /*30c0*/  WARPSYNC.COLLECTIVE R146, `(.L_x_14392) ;  /* 0x0000000092087348 */ /* 0x000fea0003c00000 */
[----:B------:R0:W1:Y:S02]  /*30d0*/  SHFL.BFLY P6, R143, R149, R148, R151 ;  /* 0x0c000094958f7389 */ /* 0x00006400000c0097 */
[----:B01----:R-:W-:Y:S01]  /*30e0*/  ENDCOLLECTIVE ;  /* 0x000000000000791b */ /* 0x003fe20003800000 */
.L_x_14392:
[----:B------:R-:W-:Y:S01]  /*30f0*/  HFMA2.MMA R148, -RZ, RZ, 0, 4.76837158203125e-07 ;  /* 0x00000008ff947435 */ /* 0x000fe200000001ff */
[----:B------:R-:W-:-:S05]  /*3100*/  MOV R141, R143 ;  /* 0x0000008f008d7202 */ /* 0x000fca0000000f00 */
[----:B------:R-:W-:-:S05]  /*3110*/  FADD.FTZ R141, R138, R141 ;  /* 0x0000008d8a8d7221 */ /* 0x000fca0000010000 */
[----:B------:R-:W-:-:S07]  /*3120*/  MOV R149, R141 ;  /* 0x0000008d00957202 */ /* 0x000fce0000000f00 */
[----:B------:R-:W-:Y:S05]  /*3130*/  WARPSYNC.COLLECTIVE R146, `(.L_x_14393) ;  /* 0x0000000092087348 */ /* 0x000fea0003c00000 */
[----:B------:R0:W1:Y:S02]  /*3140*/  SHFL.BFLY P6, R143, R149, R148, R151 ;  /* 0x0c000094958f7389 */ /* 0x00006400000c0097 */
[----:B01----:R-:W-:Y:S01]  /*3150*/  ENDCOLLECTIVE ;  /* 0x000000000000791b */ /* 0x003fe20003800000 */
.L_x_14393:
[----:B------:R-:W-:Y:S01]  /*3160*/  HFMA2.MMA R148, -RZ, RZ, 0, 9.5367431640625e-07 ;  /* 0x00000010ff947435 */ /* 0x000fe200000001ff */
[----:B------:R-:W-:-:S05]  /*3170*/  MOV R140, R143 ;  /* 0x0000008f008c7202 */ /* 0x000fca0000000f00 */
[----:B------:R-:W-:-:S05]  /*3180*/  FADD.FTZ R140, R141, R140 ;  /* 0x0000008c8d8c7221 */ /* 0x000fca0000010000 */
[----:B------:R-:W-:-:S07]  /*3190*/  MOV R149, R140 ;  /* 0x0000008c00957202 */ /* 0x000fce0000000f00 */
[----:B------:R-:W-:Y:S05]  /*31a0*/  WARPSYNC.COLLECTIVE R146, `(.L_x_14394) ;  /* 0x0000000092087348 */ /* 0x000fea0003c00000 */
[----:B------:R0:W1:Y:S02]  /*31b0*/  SHFL.BFLY P6, R143, R149, R148, R151 ;  /* 0x0c000094958f7389 */ /* 0x00006400000c0097 */
[----:B01----:R-:W-:Y:S01]  /*31c0*/  ENDCOLLECTIVE ;  /* 0x000000000000791b */ /* 0x003fe20003800000 */
.L_x_14394:
[----:B------:R-:W-:Y:S05]  /*31d0*/  BRA `(.L_x_14395) ;  /* 0xffffffec006c7947 */ /* 0x000fea000383ffff */
.L_x_14396:
        /* <DEDUP_REMOVED lines=10> */
.L_x_20729:


//--------------------- .text._ZN10layer_norm31ln_parallel_residual_fwd_kernelINS_13Kernel_traitsIf6__halffS2_fjLj768ELj1ELj4ELj1ELj16ENS_18Kernel_traits_baseILj768EfS2_fS2_fjLj128EEEEELb0ELb0ELb1EEEvNS_9FwdParamsE --------------------------
	.section	.text._ZN10layer_norm31ln_parallel_residual_fwd_kernelINS_13Kernel_traitsIf6__halffS2_fjLj768ELj1ELj4ELj1ELj16ENS_18Kernel_traits_baseILj768EfS2_fS2_fjLj128EEEEELb0ELb0ELb1EEEvNS_9FwdParamsE,"ax",@progbits
	.align	128
        .global         _ZN10layer_norm31ln_parallel_residual_fwd_kernelINS_13Kernel_traitsIf6__halffS2_fjLj768ELj1ELj4ELj1ELj16ENS_18Kernel_traits_baseILj768EfS2_fS2_fjLj128EEEEELb0ELb0ELb1EEEvNS_9FwdParamsE
        .type           _ZN10layer_norm31ln_parallel_residual_fwd_kernelINS_13Kernel_traitsIf6__halffS2_fjLj768ELj1ELj4ELj1ELj16ENS_18Kernel_traits_baseILj768EfS2_fS2_fjLj128EEEEELb0ELb0ELb1EEEvNS_9FwdParamsE,@function
        .size           _ZN10layer_norm31ln_parallel_residual_fwd_kernelINS_13Kernel_traitsIf6__halffS2_fjLj768ELj1ELj4ELj1ELj16ENS_18Kernel_traits_baseILj768EfS2_fS2_fjLj128EEEEELb0ELb0ELb1EEEvNS_9FwdParamsE,(.L_x_20730 - _ZN10layer_norm31ln_parallel_residual_fwd_kernelINS_13Kernel_traitsIf6__halffS2_fjLj768ELj1ELj4ELj1ELj16ENS_18Kernel_traits_baseILj768EfS2_fS2_fjLj128EEEEELb0ELb0ELb1EEEvNS_9FwdParamsE)
        .other          _ZN10layer_norm31ln_parallel_residual_fwd_kernelINS_13Kernel_traitsIf6__halffS2_fjLj768ELj1ELj4ELj1ELj16ENS_18Kernel_traits_baseILj768EfS2_fS2_fjLj128EEEEELb0ELb0ELb1EEEvNS_9FwdParamsE,@"STO_CUDA_ENTRY STV_DEFAULT"
_ZN10layer_norm31ln_parallel_residual_fwd_kernelINS_13Kernel_traitsIf6__halffS2_fjLj768ELj1ELj4ELj1ELj16ENS_18Kernel_traits_baseILj768EfS2_fS2_fjLj128EEEEELb0ELb0ELb1EEEvNS_9FwdParamsE:
.text._ZN10layer_norm31ln_parallel_residual_fwd_kernelINS_13Kernel_traitsIf6__halffS2_fjLj768ELj1ELj4ELj1ELj16ENS_18Kernel_traits_baseILj768EfS2_fS2_fjLj128EEEEELb0ELb0ELb1EEEvNS_9FwdParamsE:
        /* <DEDUP_REMOVED lines=90> */
.L_x_14447:
        /* <DEDUP_REMOVED lines=23> */
.L_x_14398:
[----:B-----5:R-:W-:-:S05]  /*0710*/  HADD2.F32 R115, -RZ, R100.H0_H0 ;  /* 0x20000064ff737230 */ /* 0x020fca0000004100 */
[----:B------:R-:W-:-:S04]  /*0720*/  FADD.FTZ R132, R132, R115 ;  /* 0x0000007384847221 */ /* 0x000fc80000010000 */
[----:B------:R-:W-:-:S07]  /*0730*/  @P1 FADD.FTZ R132, R104, R132 ;  /* 0x0000008468841221 */ /* 0x000fce0000010000 */
.L_x_14399:
[----:B------:R-:W-:Y:S01]  /*0740*/  HADD2.F32 R133, -RZ, R124.H1_H1 ;  /* 0x3000007cff857230 */ /* 0x000fe20000004100 */
[----:B------:R-:W-:Y:S06]  /*0750*/  @P2 BRA `(.L_x_14400) ;  /* 0x00000000000c2947 */ /* 0x000fec0003800000 */
[----:B------:R-:W-:Y:S05]  /*0760*/  @!P1 BRA `(.L_x_14401) ;  /* 0x0000000000149947 */ /* 0x000fea0003800000 */
[----:B-----5:R-:W-:Y:S01]  /*0770*/  FADD.FTZ R133, R105, R133 ;  /* 0x0000008569857221 */ /* 0x020fe20000010000 */
[----:B------:R-:W-:Y:S06]  /*0780*/  BRA `(.L_x_14401) ;  /* 0x00000000000c7947 */ /* 0x000fec0003800000 */
.L_x_14400:
[----:B-----5:R-:W-:-:S05]  /*0790*/  HADD2.F32 R0, -RZ, R100.H1_H1 ;  /* 0x30000064ff007230 */ /* 0x020fca0000004100 */
[----:B------:R-:W-:-:S04]  /*07a0*/  FADD.FTZ R133, R133, R0 ;  /* 0x0000000085857221 */ /* 0x000fc80000010000 */
[----:B------:R-:W-:-:S07]  /*07b0*/  @P1 FADD.FTZ R133, R105, R133 ;  /* 0x0000008569851221 */ /* 0x000fce0000010000 */
.L_x_14401:
[----:B------:R-:W-:Y:S01]  /*07c0*/  HADD2.F32 R134, -RZ, R125.H0_H0 ;  /* 0x2000007dff867230 */ /* 0x000fe20000004100 */
[----:B------:R-:W-:Y:S06]  /*07d0*/  @P2 BRA `(.L_x_14402) ;  /* 0x00000000000c2947 */ /* 0x000fec0003800000 */
[----:B------:R-:W-:Y:S05]  /*07e0*/  @!P1 BRA `(.L_x_14403) ;  /* 0x0000000000149947 */ /* 0x000fea0003800000 */
[----:B-----5:R-:W-:Y:S01]  /*07f0*/  FADD.FTZ R134, R106, R134 ;  /* 0x000000866a867221 */ /* 0x020fe20000010000 */
[----:B------:R-:W-:Y:S06]  /*0800*/  BRA `(.L_x_14403) ;  /* 0x00000000000c7947 */ /* 0x000fec0003800000 */
.L_x_14402:
[----:B-----5:R-:W-:-:S05]  /*0810*/  HADD2.F32 R115, -RZ, R101.H0_H0 ;  /* 0x20000065ff737230 */ /* 0x020fca0000004100 */
[----:B------:R-:W-:-:S04]  /*0820*/  FADD.FTZ R134, R134, R115 ;  /* 0x0000007386867221 */ /* 0x000fc80000010000 */
[----:B------:R-:W-:-:S07]  /*0830*/  @P1 FADD.FTZ R134, R106, R134 ;  /* 0x000000866a861221 */ /* 0x000fce0000010000 */
.L_x_14403:
[----:B------:R-:W-:Y:S01]  /*0840*/  HADD2.F32 R135, -RZ, R125.H1_H1 ;  /* 0x3000007dff877230 */ /* 0x000fe20000004100 */
[----:B------:R-:W-:Y:S06]  /*0850*/  @P2 BRA `(.L_x_14404) ;  /* 0x00000000000c2947 */ /* 0x000fec0003800000 */
[----:B------:R-:W-:Y:S05]  /*0860*/  @!P1 BRA `(.L_x_14405) ;  /* 0x0000000000149947 */ /* 0x000fea0003800000 */
[----:B-----5:R-:W-:Y:S01]  /*0870*/  FADD.FTZ R135, R107, R135 ;  /* 0x000000876b877221 */ /* 0x020fe20000010000 */
[----:B------:R-:W-:Y:S06]  /*0880*/  BRA `(.L_x_14405) ;  /* 0x00000000000c7947 */ /* 0x000fec0003800000 */
.L_x_14404:
[----:B-----5:R-:W-:-:S05]  /*0890*/  HADD2.F32 R0, -RZ, R101.H1_H1 ;  /* 0x30000065ff007230 */ /* 0x020fca0000004100 */
[----:B------:R-:W-:-:S04]  /*08a0*/  FADD.FTZ R135, R135, R0 ;  /* 0x0000000087877221 */ /* 0x000fc80000010000 */
[----:B------:R-:W-:-:S07]  /*08b0*/  @P1 FADD.FTZ R135, R107, R135 ;  /* 0x000000876b871221 */ /* 0x000fce0000010000 */
.L_x_14405:
[----:B------:R-:W-:Y:S01]  /*08c0*/  HADD2.F32 R124, -RZ, R126.H0_H0 ;  /* 0x2000007eff7c7230 */ /* 0x000fe20000004100 */
[----:B------:R-:W-:Y:S06]  /*08d0*/  @P2 BRA `(.L_x_14406) ;  /* 0x00000000000c2947 */ /* 0x000fec0003800000 */
[----:B------:R-:W-:Y:S05]  /*08e0*/  @!P1 BRA `(.L_x_14407) ;  /* 0x0000000000149947 */ /* 0x000fea0003800000 */
[----:B-----5:R-:W-:Y:S01]  /*08f0*/  FADD.FTZ R124, R108, R124 ;  /* 0x0000007c6c7c7221 */ /* 0x020fe20000010000 */
[----:B------:R-:W-:Y:S06]  /*0900*/  BRA `(.L_x_14407) ;  /* 0x00000000000c7947 */ /* 0x000fec0003800000 */
.L_x_14406:
[----:B-----5:R-:W-:-:S05]  /*0910*/  HADD2.F32 R115, -RZ, R102.H0_H0 ;  /* 0x20000066ff737230 */ /* 0x020fca0000004100 */
[----:B------:R-:W-:-:S04]  /*0920*/  FADD.FTZ R124, R124, R115 ;  /* 0x000000737c7c7221 */ /* 0x000fc80000010000 */
[----:B------:R-:W-:-:S07]  /*0930*/  @P1 FADD.FTZ R124, R108, R124 ;  /* 0x0000007c6c7c1221 */ /* 0x000fce0000010000 */
.L_x_14407:
[----:B------:R-:W-:Y:S01]  /*0940*/  HADD2.F32 R125, -RZ, R126.H1_H1 ;  /* 0x3000007eff7d7230 */ /* 0x000fe20000004100 */
[----:B------:R-:W-:Y:S06]  /*0950*/  @P2 BRA `(.L_x_14408) ;  /* 0x00000000000c2947 */ /* 0x000fec0003800000 */
[----:B------:R-:W-:Y:S05]  /*0960*/  @!P1 BRA `(.L_x_14409) ;  /* 0x0000000000149947 */ /* 0x000fea0003800000 */
[----:B-----5:R-:W-:Y:S01]  /*0970*/  FADD.FTZ R125, R109, R125 ;  /* 0x0000007d6d7d7221 */ /* 0x020fe20000010000 */
[----:B------:R-:W-:Y:S06]  /*0980*/  BRA `(.L_x_14409) ;  /* 0x00000000000c7947 */ /* 0x000fec0003800000 */
.L_x_14408:
[----:B-----5:R-:W-:-:S05]  /*0990*/  HADD2.F32 R0, -RZ, R102.H1_H1 ;  /* 0x30000066ff007230 */ /* 0x020fca0000004100 */
[----:B------:R-:W-:-:S04]  /*09a0*/  FADD.FTZ R125, R125, R0 ;  /* 0x000000007d7d7221 */ /* 0x000fc80000010000 */
[----:B------:R-:W-:-:S07]  /*09b0*/  @P1 FADD.FTZ R125, R109, R125 ;  /* 0x0000007d6d7d1221 */ /* 0x000fce0000010000 */
.L_x_14409:
[----:B------:R-:W-:Y:S01]  /*09c0*/  HADD2.F32 R126, -RZ, R127.H0_H0 ;  /* 0x2000007fff7e7230 */ /* 0x000fe20000004100 */
[----:B------:R-:W-:Y:S06]  /*09d0*/  @P2 BRA `(.L_x_14410) ;  /* 0x00000000000c2947 */ /* 0x000fec0003800000 */
[----:B------:R-:W-:Y:S05]  /*09e0*/  @!P1 BRA `(.L_x_14411) ;  /* 0x0000000000149947 */ /* 0x000fea0003800000 */
[----:B-----5:R-:W-:Y:S01]  /*09f0*/  FADD.FTZ R126, R110, R126 ;  /* 0x0000007e6e7e7221 */ /* 0x020fe20000010000 */
[----:B------:R-:W-:Y:S06]  /*0a00*/  BRA `(.L_x_14411) ;  /* 0x00000000000c7947 */ /* 0x000fec0003800000 */
.L_x_14410:
[----:B-----5:R-:W-:-:S05]  /*0a10*/  HADD2.F32 R115, -RZ, R103.H0_H0 ;  /* 0x20000067ff737230 */ /* 0x020fca0000004100 */
[----:B------:R-:W-:-:S04]  /*0a20*/  FADD.FTZ R126, R126, R115 ;  /* 0x000000737e7e7221 */ /* 0x000fc80000010000 */
[----:B------:R-:W-:-:S07]  /*0a30*/  @P1 FADD.FTZ R126, R110, R126 ;  /* 0x0000007e6e7e1221 */ /* 0x000fce0000010000 */
.L_x_14411:
[----:B------:R-:W-:Y:S01]  /*0a40*/  HADD2.F32 R127, -RZ, R127.H1_H1 ;  /* 0x3000007fff7f7230 */ /* 0x000fe20000004100 */
[----:B------:R-:W-:Y:S06]  /*0a50*/  @P2 BRA `(.L_x_14412) ;  /* 0x00000000000c2947 */ /* 0x000fec0003800000 */
[----:B------:R-:W-:Y:S05]  /*0a60*/  @!P1 BRA `(.L_x_14413) ;  /* 0x0000000000149947 */ /* 0x000fea0003800000 */
[----:B-----5:R-:W-:Y:S01]  /*0a70*/  FADD.FTZ R127, R111, R127 ;  /* 0x0000007f6f7f7221 */ /* 0x020fe20000010000 */
[----:B------:R-:W-:Y:S06]  /*0a80*/  BRA `(.L_x_14413) ;  /* 0x00000000000c7947 */ /* 0x000fec0003800000 */
.L_x_14412:
[----:B-----5:R-:W-:-:S05]  /*0a90*/  HADD2.F32 R0, -RZ, R103.H1_H1 ;  /* 0x30000067ff007230 */ /* 0x020fca0000004100 */
[----:B------:R-:W-:-:S04]  /*0aa0*/  FADD.FTZ R127, R127, R0 ;  /* 0x000000007f7f7221 */ /* 0x000fc80000010000 */
[----:B------:R-:W-:-:S07]  /*0ab0*/  @P1 FADD.FTZ R127, R111, R127 ;  /* 0x0000007f6f7f1221 */ /* 0x000fce0000010000 */
.L_x_14413:
        /* <DEDUP_REMOVED lines=19> */
.L_x_14414:
[----:B-----5:R-:W-:-:S05]  /*0bf0*/  HADD2.F32 R115, -RZ, R100.H0_H0 ;  /* 0x20000064ff737230 */ /* 0x020fca0000004100 */
[----:B------:R-:W-:-:S04]  /*0c00*/  FADD.FTZ R128, R115, R128 ;  /* 0x0000008073807221 */ /* 0x000fc80000010000 */
[----:B------:R-:W-:-:S07]  /*0c10*/  @P1 FADD.FTZ R128, R104, R128 ;  /* 0x0000008068801221 */ /* 0x000fce0000010000 */
.L_x_14415:
[----:B------:R-:W-:Y:S01]  /*0c20*/  HADD2.F32 R129, -RZ, R120.H1_H1 ;  /* 0x30000078ff817230 */ /* 0x000fe20000004100 */
[----:B------:R-:W-:Y:S06]  /*0c30*/  @P2 BRA `(.L_x_14416) ;  /* 0x00000000000c2947 */ /* 0x000fec0003800000 */
[----:B------:R-:W-:Y:S05]  /*0c40*/  @!P1 BRA `(.L_x_14417) ;  /* 0x0000000000149947 */ /* 0x000fea0003800000 */
[----:B-----5:R-:W-:Y:S01]  /*0c50*/  FADD.FTZ R129, R105, R129 ;  /* 0x0000008169817221 */ /* 0x020fe20000010000 */
[----:B------:R-:W-:Y:S06]  /*0c60*/  BRA `(.L_x_14417) ;  /* 0x00000000000c7947 */ /* 0x000fec0003800000 */
.L_x_14416:
[----:B-----5:R-:W-:-:S05]  /*0c70*/  HADD2.F32 R0, -RZ, R100.H1_H1 ;  /* 0x30000064ff007230 */ /* 0x020fca0000004100 */
[----:B------:R-:W-:-:S04]  /*0c80*/  FADD.FTZ R129, R0, R129 ;  /* 0x0000008100817221 */ /* 0x000fc80000010000 */
[----:B------:R-:W-:-:S07]  /*0c90*/  @P1 FADD.FTZ R129, R105, R129 ;  /* 0x0000008169811221 */ /* 0x000fce0000010000 */
.L_x_14417:
[----:B------:R-:W-:Y:S01]  /*0ca0*/  HADD2.F32 R130, -RZ, R121.H0_H0 ;  /* 0x20000079ff827230 */ /* 0x000fe20000004100 */
[----:B------:R-:W-:Y:S06]  /*0cb0*/  @P2 BRA `(.L_x_14418) ;  /* 0x00000000000c2947 */ /* 0x000fec0003800000 */
[----:B------:R-:W-:Y:S05]  /*0cc0*/  @!P1 BRA `(.L_x_14419) ;  /* 0x0000000000149947 */ /* 0x000fea0003800000 */
[----:B-----5:R-:W-:Y:S01]  /*0cd0*/  FADD.FTZ R130, R106, R130 ;  /* 0x000000826a827221 */ /* 0x020fe20000010000 */
[----:B------:R-:W-:Y:S06]  /*0ce0*/  BRA `(.L_x_14419) ;  /* 0x00000000000c7947 */ /* 0x000fec0003800000 */
.L_x_14418:
[----:B-----5:R-:W-:-:S05]  /*0cf0*/  HADD2.F32 R115, -RZ, R101.H0_H0 ;  /* 0x20000065ff737230 */ /* 0x020fca0000004100 */
[----:B------:R-:W-:-:S04]  /*0d00*/  FADD.FTZ R130, R115, R130 ;  /* 0x0000008273827221 */ /* 0x000fc80000010000 */
[----:B------:R-:W-:-:S07]  /*0d10*/  @P1 FADD.FTZ R130, R106, R130 ;  /* 0x000000826a821221 */ /* 0x000fce0000010000 */
.L_x_14419:
[----:B------:R-:W-:Y:S01]  /*0d20*/  HADD2.F32 R131, -RZ, R121.H1_H1 ;  /* 0x30000079ff837230 */ /* 0x000fe20000004100 */
[----:B------:R-:W-:Y:S06]  /*0d30*/  @P2 BRA `(.L_x_14420) ;  /* 0x00000000000c2947 */ /* 0x000fec0003800000 */
[----:B------:R-:W-:Y:S05]  /*0d40*/  @!P1 BRA `(.L_x_14421) ;  /* 0x0000000000149947 */ /* 0x000fea0003800000 */
[----:B-----5:R-:W-:Y:S01]  /*0d50*/  FADD.FTZ R131, R107, R131 ;  /* 0x000000836b837221 */ /* 0x020fe20000010000 */
[----:B------:R-:W-:Y:S06]  /*0d60*/  BRA `(.L_x_14421) ;  /* 0x00000000000c7947 */ /* 0x000fec0003800000 */
.L_x_14420:
[----:B-----5:R-:W-:-:S05]  /*0d70*/  HADD2.F32 R0, -RZ, R101.H1_H1 ;  /* 0x30000065ff007230 */ /* 0x020fca0000004100 */
[----:B------:R-:W-:-:S04]  /*0d80*/  FADD.FTZ R131, R0, R131 ;  /* 0x0000008300837221 */ /* 0x000fc80000010000 */
[----:B------:R-:W-:-:S07]  /*0d90*/  @P1 FADD.FTZ R131, R107, R131 ;  /* 0x000000836b831221 */ /* 0x000fce0000010000 */
.L_x_14421:
[----:B------:R-:W-:Y:S01]  /*0da0*/  HADD2.F32 R120, -RZ, R122.H0_H0 ;  /* 0x2000007aff787230 */ /* 0x000fe20000004100 */
[----:B------:R-:W-:Y:S06]  /*0db0*/  @P2 BRA `(.L_x_14422) ;  /* 0x00000000000c2947 */ /* 0x000fec0003800000 */
[----:B------:R-:W-:Y:S05]  /*0dc0*/  @!P1 BRA `(.L_x_14423) ;  /* 0x0000000000149947 */ /* 0x000fea0003800000 */
[----:B-----5:R-:W-:Y:S01]  /*0dd0*/  FADD.FTZ R120, R108, R120 ;  /* 0x000000786c787221 */ /* 0x020fe20000010000 */
[----:B------:R-:W-:Y:S06]  /*0de0*/  BRA `(.L_x_14423) ;  /* 0x00000000000c7947 */ /* 0x000fec0003800000 */
.L_x_14422:
[----:B-----5:R-:W-:-:S05]  /*0df0*/  HADD2.F32 R115, -RZ, R102.H0_H0 ;  /* 0x20000066ff737230 */ /* 0x020fca0000004100 */
[----:B------:R-:W-:-:S04]  /*0e00*/  FADD.FTZ R120, R115, R120 ;  /* 0x0000007873787221 */ /* 0x000fc80000010000 */
[----:B------:R-:W-:-:S07]  /*0e10*/  @P1 FADD.FTZ R120, R108, R120 ;  /* 0x000000786c781221 */ /* 0x000fce0000010000 */
.L_x_14423:
[----:B------:R-:W-:Y:S01]  /*0e20*/  HADD2.F32 R121, -RZ, R122.H1_H1 ;  /* 0x3000007aff797230 */ /* 0x000fe20000004100 */
[----:B------:R-:W-:Y:S06]  /*0e30*/  @P2 BRA `(.L_x_14424) ;  /* 0x00000000000c2947 */ /* 0x000fec0003800000 */
[----:B------:R-:W-:Y:S05]  /*0e40*/  @!P1 BRA `(.L_x_14425) ;  /* 0x0000000000149947 */ /* 0x000fea0003800000 */
[----:B-----5:R-:W-:Y:S01]  /*0e50*/  FADD.FTZ R121, R109, R121 ;  /* 0x000000796d797221 */ /* 0x020fe20000010000 */
[----:B------:R-:W-:Y:S06]  /*0e60*/  BRA `(.L_x_14425) ;  /* 0x00000000000c7947 */ /* 0x000fec0003800000 */
.L_x_14424:
[----:B-----5:R-:W-:-:S05]  /*0e70*/  HADD2.F32 R0, -RZ, R102.H1_H1 ;  /* 0x30000066ff007230 */ /* 0x020fca0000004100 */
[----:B------:R-:W-:-:S04]  /*0e80*/  FADD.FTZ R121, R0, R121 ;  /* 0x0000007900797221 */ /* 0x000fc80000010000 */
[----:B------:R-:W-:-:S07]  /*0e90*/  @P1 FADD.FTZ R121, R109, R121 ;  /* 0x000000796d791221 */ /* 0x000fce0000010000 */
.L_x_14425:
[----:B------:R-:W-:Y:S01]  /*0ea0*/  HADD2.F32 R122, -RZ, R123.H0_H0 ;  /* 0x2000007bff7a7230 */ /* 0x000fe20000004100 */
[----:B------:R-:W-:Y:S06]  /*0eb0*/  @P2 BRA `(.L_x_14426) ;  /* 0x00000000000c2947 */ /* 0x000fec0003800000 */
[----:B------:R-:W-:Y:S05]  /*0ec0*/  @!P1 BRA `(.L_x_14427) ;  /* 0x0000000000149947 */ /* 0x000fea0003800000 */
[----:B-----5:R-:W-:Y:S01]  /*0ed0*/  FADD.FTZ R122, R110, R122 ;  /* 0x0000007a6e7a7221 */ /* 0x020fe20000010000 */
[----:B------:R-:W-:Y:S06]  /*0ee0*/  BRA `(.L_x_14427) ;  /* 0x00000000000c7947 */ /* 0x000fec0003800000 */
.L_x_14426:
[----:B-----5:R-:W-:-:S05]  /*0ef0*/  HADD2.F32 R115, -RZ, R103.H0_H0 ;  /* 0x20000067ff737230 */ /* 0x020fca0000004100 */
[----:B------:R-:W-:-:S04]  /*0f00*/  FADD.FTZ R122, R115, R122 ;  /* 0x0000007a737a7221 */ /* 0x000fc80000010000 */
[----:B------:R-:W-:-:S07]  /*0f10*/  @P1 FADD.FTZ R122, R110, R122 ;  /* 0x0000007a6e7a1221 */ /* 0x000fce0000010000 */
.L_x_14427:
[----:B------:R-:W-:Y:S01]  /*0f20*/  HADD2.F32 R123, -RZ, R123.H1_H1 ;  /* 0x3000007bff7b7230 */ /* 0x000fe20000004100 */
[----:B------:R-:W-:Y:S06]  /*0f30*/  @P2 BRA `(.L_x_14428) ;  /* 0x00000000000c2947 */ /* 0x000fec0003800000 */
[----:B------:R-:W-:Y:S05]  /*0f40*/  @!P1 BRA `(.L_x_14429) ;  /* 0x0000000000149947 */ /* 0x000fea0003800000 */
[----:B-----5:R-:W-:Y:S01]  /*0f50*/  FADD.FTZ R123, R111, R123 ;  /* 0x0000007b6f7b7221 */ /* 0x020fe20000010000 */
[----:B------:R-:W-:Y:S06]  /*0f60*/  BRA `(.L_x_14429) ;  /* 0x00000000000c7947 */ /* 0x000fec0003800000 */
.L_x_14428:
[----:B-----5:R-:W-:-:S05]  /*0f70*/  HADD2.F32 R0, -RZ, R103.H1_H1 ;  /* 0x30000067ff007230 */ /* 0x020fca0000004100 */
[----:B------:R-:W-:-:S04]  /*0f80*/  FADD.FTZ R123, R0, R123 ;  /* 0x0000007b007b7221 */ /* 0x000fc80000010000 */
[----:B------:R-:W-:-:S07]  /*0f90*/  @P1 FADD.FTZ R123, R111, R123 ;  /* 0x0000007b6f7b1221 */ /* 0x000fce0000010000 */
.L_x_14429:
        /* <DEDUP_REMOVED lines=19> */
.L_x_14430:
[----:B-----5:R-:W-:-:S05]  /*10d0*/  HADD2.F32 R117, -RZ, R100.H0_H0 ;  /* 0x20000064ff757230 */ /* 0x020fca0000004100 */
[----:B------:R-:W-:-:S04]  /*10e0*/  FADD.FTZ R116, R117, R116 ;  /* 0x0000007475747221 */ /* 0x000fc80000010000 */
[----:B------:R-:W-:-:S07]  /*10f0*/  @P1 FADD.FTZ R116, R104, R116 ;  /* 0x0000007468741221 */ /* 0x000fce0000010000 */
.L_x_14431:
[----:B------:R-:W-:Y:S01]  /*1100*/  HADD2.F32 R117, -RZ, R112.H1_H1 ;  /* 0x30000070ff757230 */ /* 0x000fe20000004100 */
[----:B------:R-:W-:Y:S06]  /*1110*/  @P2 BRA `(.L_x_14432) ;  /* 0x00000000000c2947 */ /* 0x000fec0003800000 */
[----:B------:R-:W-:Y:S05]  /*1120*/  @!P1 BRA `(.L_x_14433) ;  /* 0x0000000000149947 */ /* 0x000fea0003800000 */
[----:B-----5:R-:W-:Y:S01]  /*1130*/  FADD.FTZ R117, R105, R117 ;  /* 0x0000007569757221 */ /* 0x020fe20000010000 */
[----:B------:R-:W-:Y:S06]  /*1140*/  BRA `(.L_x_14433) ;  /* 0x00000000000c7947 */ /* 0x000fec0003800000 */
.L_x_14432:
[----:B-----5:R-:W-:-:S05]  /*1150*/  HADD2.F32 R0, -RZ, R100.H1_H1 ;  /* 0x30000064ff007230 */ /* 0x020fca0000004100 */
[----:B------:R-:W-:-:S04]  /*1160*/  FADD.FTZ R117, R0, R117 ;  /* 0x0000007500757221 */ /* 0x000fc80000010000 */
[----:B------:R-:W-:-:S07]  /*1170*/  @P1 FADD.FTZ R117, R105, R117 ;  /* 0x0000007569751221 */ /* 0x000fce0000010000 */
.L_x_14433:
[----:B------:R-:W-:Y:S01]  /*1180*/  HADD2.F32 R118, -RZ, R113.H0_H0 ;  /* 0x20000071ff767230 */ /* 0x000fe20000004100 */
[----:B------:R-:W-:Y:S06]  /*1190*/  @P2 BRA `(.L_x_14434) ;  /* 0x00000000000c2947 */ /* 0x000fec0003800000 */
[----:B------:R-:W-:Y:S05]  /*11a0*/  @!P1 BRA `(.L_x_14435) ;  /* 0x0000000000149947 */ /* 0x000fea0003800000 */
[----:B-----5:R-:W-:Y:S01]  /*11b0*/  FADD.FTZ R118, R106, R118 ;  /* 0x000000766a767221 */ /* 0x020fe20000010000 */
[----:B------:R-:W-:Y:S06]  /*11c0*/  BRA `(.L_x_14435) ;  /* 0x00000000000c7947 */ /* 0x000fec0003800000 */
.L_x_14434:
[----:B-----5:R-:W-:-:S05]  /*11d0*/  HADD2.F32 R119, -RZ, R101.H0_H0 ;  /* 0x20000065ff777230 */ /* 0x020fca0000004100 */
[----:B------:R-:W-:-:S04]  /*11e0*/  FADD.FTZ R118, R119, R118 ;  /* 0x0000007677767221 */ /* 0x000fc80000010000 */
[----:B------:R-:W-:-:S07]  /*11f0*/  @P1 FADD.FTZ R118, R106, R118 ;  /* 0x000000766a761221 */ /* 0x000fce0000010000 */
.L_x_14435:
[----:B------:R-:W-:Y:S01]  /*1200*/  HADD2.F32 R119, -RZ, R113.H1_H1 ;  /* 0x30000071ff777230 */ /* 0x000fe20000004100 */
[----:B------:R-:W-:Y:S06]  /*1210*/  @P2 BRA `(.L_x_14436) ;  /* 0x00000000000c2947 */ /* 0x000fec0003800000 */
[----:B------:R-:W-:Y:S05]  /*1220*/  @!P1 BRA `(.L_x_14437) ;  /* 0x0000000000149947 */ /* 0x000fea0003800000 */
[----:B-----5:R-:W-:Y:S01]  /*1230*/  FADD.FTZ R119, R107, R119 ;  /* 0x000000776b777221 */ /* 0x020fe20000010000 */
[----:B------:R-:W-:Y:S06]  /*1240*/  BRA `(.L_x_14437) ;  /* 0x00000000000c7947 */ /* 0x000fec0003800000 */
.L_x_14436:
[----:B-----5:R-:W-:-:S05]  /*1250*/  HADD2.F32 R0, -RZ, R101.H1_H1 ;  /* 0x30000065ff007230 */ /* 0x020fca0000004100 */
[----:B------:R-:W-:-:S04]  /*1260*/  FADD.FTZ R119, R0, R119 ;  /* 0x0000007700777221 */ /* 0x000fc80000010000 */
[----:B------:R-:W-:-:S07]  /*1270*/  @P1 FADD.FTZ R119, R107, R119 ;  /* 0x000000776b771221 */ /* 0x000fce0000010000 */
.L_x_14437:
[----:B------:R-:W-:Y:S01]  /*1280*/  HADD2.F32 R112, -RZ, R114.H0_H0 ;  /* 0x20000072ff707230 */ /* 0x000fe20000004100 */
[----:B------:R-:W-:Y:S06]  /*1290*/  @P2 BRA `(.L_x_14438) ;  /* 0x00000000000c2947 */ /* 0x000fec0003800000 */
[----:B------:R-:W-:Y:S05]  /*12a0*/  @!P1 BRA `(.L_x_14439) ;  /* 0x0000000000149947 */ /* 0x000fea0003800000 */
[----:B-----5:R-:W-:Y:S01]  /*12b0*/  FADD.FTZ R112, R108, R112 ;  /* 0x000000706c707221 */ /* 0x020fe20000010000 */
[----:B------:R-:W-:Y:S06]  /*12c0*/  BRA `(.L_x_14439) ;  /* 0x00000000000c7947 */ /* 0x000fec0003800000 */
.L_x_14438:
[----:B-----5:R-:W-:-:S05]  /*12d0*/  HADD2.F32 R113, -RZ, R102.H0_H0 ;  /* 0x20000066ff717230 */ /* 0x020fca0000004100 */
[----:B------:R-:W-:-:S04]  /*12e0*/  FADD.FTZ R112, R113, R112 ;  /* 0x0000007071707221 */ /* 0x000fc80000010000 */
[----:B------:R-:W-:-:S07]  /*12f0*/  @P1 FADD.FTZ R112, R108, R112 ;  /* 0x000000706c701221 */ /* 0x000fce0000010000 */
.L_x_14439:
[----:B------:R-:W-:Y:S01]  /*1300*/  HADD2.F32 R113, -RZ, R114.H1_H1 ;  /* 0x30000072ff717230 */ /* 0x000fe20000004100 */
[----:B------:R-:W-:Y:S06]  /*1310*/  @P2 BRA `(.L_x_14440) ;  /* 0x00000000000c2947 */ /* 0x000fec0003800000 */
[----:B------:R-:W-:Y:S05]  /*1320*/  @!P1 BRA `(.L_x_14441) ;  /* 0x0000000000149947 */ /* 0x000fea0003800000 */
[----:B-----5:R-:W-:Y:S01]  /*1330*/  FADD.FTZ R113, R109, R113 ;  /* 0x000000716d717221 */ /* 0x020fe20000010000 */
[----:B------:R-:W-:Y:S06]  /*1340*/  BRA `(.L_x_14441) ;  /* 0x00000000000c7947 */ /* 0x000fec0003800000 */
.L_x_14440:
[----:B-----5:R-:W-:-:S05]  /*1350*/  HADD2.F32 R0, -RZ, R102.H1_H1 ;  /* 0x30000066ff007230 */ /* 0x020fca0000004100 */
[----:B------:R-:W-:-:S04]  /*1360*/  FADD.FTZ R113, R0, R113 ;  /* 0x0000007100717221 */ /* 0x000fc80000010000 */
[----:B------:R-:W-:-:S07]  /*1370*/  @P1 FADD.FTZ R113, R109, R113 ;  /* 0x000000716d711221 */ /* 0x000fce0000010000 */
.L_x_14441:
[----:B------:R-:W-:Y:S01]  /*1380*/  HADD2.F32 R114, -RZ, R115.H0_H0 ;  /* 0x20000073ff727230 */ /* 0x000fe20000004100 */
[----:B------:R-:W-:Y:S06]  /*1390*/  @P2 BRA `(.L_x_14442) ;  /* 0x00000000000c2947 */ /* 0x000fec0003800000 */
[----:B------:R-:W-:Y:S05]  /*13a0*/  @!P1 BRA `(.L_x_14443) ;  /* 0x0000000000149947 */ /* 0x000fea0003800000 */
[----:B-----5:R-:W-:Y:S01]  /*13b0*/  FADD.FTZ R114, R110, R114 ;  /* 0x000000726e727221 */ /* 0x020fe20000010000 */
[----:B------:R-:W-:Y:S06]  /*13c0*/  BRA `(.L_x_14443) ;  /* 0x00000000000c7947 */ /* 0x000fec0003800000 */
.L_x_14442:
[----:B-----5:R-:W-:-:S05]  /*13d0*/  HADD2.F32 R139, -RZ, R103.H0_H0 ;  /* 0x20000067ff8b7230 */ /* 0x020fca0000004100 */
[----:B------:R-:W-:-:S04]  /*13e0*/  FADD.FTZ R114, R139, R114 ;  /* 0x000000728b727221 */ /* 0x000fc80000010000 */
[----:B------:R-:W-:-:S07]  /*13f0*/  @P1 FADD.FTZ R114, R110, R114 ;  /* 0x000000726e721221 */ /* 0x000fce0000010000 */
.L_x_14443:
[----:B------:R-:W-:Y:S01]  /*1400*/  HADD2.F32 R115, -RZ, R115.H1_H1 ;  /* 0x30000073ff737230 */ /* 0x000fe20000004100 */
[----:B------:R-:W-:Y:S06]  /*1410*/  @P2 BRA `(.L_x_14444) ;  /* 0x00000000000c2947 */ /* 0x000fec0003800000 */
[----:B------:R-:W-:Y:S05]  /*1420*/  @!P1 BRA `(.L_x_14445) ;  /* 0x0000000000149947 */ /* 0x000fea0003800000 */
[----:B-----5:R-:W-:Y:S01]  /*1430*/  FADD.FTZ R115, R111, R115 ;  /* 0x000000736f737221 */ /* 0x020fe20000010000 */
[----:B------:R-:W-:Y:S06]  /*1440*/  BRA `(.L_x_14445) ;  /* 0x00000000000c7947 */ /* 0x000fec0003800000 */
.L_x_14444:
[----:B-----5:R-:W-:-:S05]  /*1450*/  HADD2.F32 R0, -RZ, R103.H1_H1 ;  /* 0x30000067ff007230 */ /* 0x020fca0000004100 */
[----:B------:R-:W-:-:S04]  /*1460*/  FADD.FTZ R115, R0, R115 ;  /* 0x0000007300737221 */ /* 0x000fc80000010000 */
[----:B------:R-:W-:-:S07]  /*1470*/  @P1 FADD.FTZ R115, R111, R115 ;  /* 0x000000736f731221 */ /* 0x000fce0000010000 */
.L_x_14445:
        /* <DEDUP_REMOVED lines=100> */
.L_x_14459:
        /* <DEDUP_REMOVED lines=59> */
[----:B------:R-:W-:Y:S01]  /*1e70*/  F2FP.F16.F32.PACK_AB R112, R113, R112 ;  /* 0x000000707170723e */ /* 0x000fe200000000ff */
[----:B------:R-:W-:Y:S01]  /*1e80*/  FMUL.FTZ R131, R125, R160 ;  /* 0x000000a07d837220 */ /* 0x000fe20000410000 */
[----:B------:R-:W-:Y:S01]  /*1e90*/  F2FP.F16.F32.PACK_AB R113, R115, R114 ;  /* 0x000000727371723e */ /* 0x000fe200000000ff */
        /* <DEDUP_REMOVED lines=51> */
[----:B------:R-:W-:Y:S01]  /*21d0*/  F2FP.F16.F32.PACK_AB R122, R123, R122 ;  /* 0x0000007a7b7a723e */ /* 0x000fe200000000ff */
[----:B------:R-:W-:Y:S01]  /*21e0*/  FFMA.FTZ R156, R89, R156, R41 ;  /* 0x0000009c599c7223 */ /* 0x000fe20000010029 */
[----:B------:R-:W-:Y:S01]  /*21f0*/  F2FP.F16.F32.PACK_AB R123, R145, R126 ;  /* 0x0000007e917b723e */ /* 0x000fe200000000ff */
[----:B------:R-:W-:Y:S01]  /*2200*/  FFMA.FTZ R126, R68, R127, R20 ;  /* 0x0000007f447e7223 */ /* 0x000fe20000010014 */
[----:B------:R-:W-:-:S05]  /*2210*/  IADD3.X R145, R137, UR13, RZ, P4, !PT ;  /* 0x0000000d89917c10 */ /* 0x000fca000a7fe4ff */
[----:B------:R2:W-:Y:S01]  /*2220*/  STG.E.128 desc[UR4][R144.64], R120 ;  /* 0x0000007890007986 */ /* 0x0005e2000c101d04 */
[----:B0-----:R-:W0:Y:S01]  /*2230*/  LDC.64 R132, c[0x0][0x210] ;  /* 0x00008400ff847b82 */ /* 0x001e220000000a00 */
[----:B------:R-:W-:Y:S02]  /*2240*/  F2FP.F16.F32.PACK_AB R112, R158, R131 ;  /* 0x000000839e70723e */ /* 0x000fe400000000ff */
[----:B------:R-:W-:Y:S01]  /*2250*/  SHF.L.U32 R131, R136, 0x4, RZ ;  /* 0x0000000488837819 */ /* 0x000fe200000006ff */
[----:B-1----:R-:W-:Y:S01]  /*2260*/  FFMA.FTZ R117, R69, R0, R21 ;  /* 0x0000000045757223 */ /* 0x002fe20000010015 */
[-C--:B------:R-:W-:Y:S01]  /*2270*/  FFMA.FTZ R118, R71, R124.reuse, R23 ;  /* 0x0000007c47767223 */ /* 0x080fe20000010017 */
[----:B------:R-:W-:Y:S01]  /*2280*/  FFMA.FTZ R119, R72, R147, R24 ;  /* 0x0000009348777223 */ /* 0x000fe20000010018 */
[----:B------:R-:W-:Y:S01]  /*2290*/  F2FP.F16.F32.PACK_AB R113, R130, R135 ;  /* 0x000000878271723e */ /* 0x000fe200000000ff */
[----:B------:R-:W-:Y:S01]  /*22a0*/  FFMA.FTZ R130, R95, R124, R47 ;  /* 0x0000007c5f827223 */ /* 0x000fe2000001002f */
[----:B------:R-:W-:Y:S01]  /*22b0*/  F2FP.F16.F32.PACK_AB R116, R117, R126 ;  /* 0x0000007e7574723e */ /* 0x000fe200000000ff */
        /* <DEDUP_REMOVED lines=8> */
[----:B------:R-:W-:Y:S01]  /*2340*/  F2FP.F16.F32.PACK_AB R117, R118, R117 ;  /* 0x000000757675723e */ /* 0x000fe200000000ff */
[----:B------:R-:W-:Y:S01]  /*2350*/  FFMA.FTZ R149, R98, R149, R50 ;  /* 0x0000009562957223 */ /* 0x000fe20000010032 */
[----:B------:R-:W-:Y:S01]  /*2360*/  F2FP.F16.F32.PACK_AB R118, R120, R119 ;  /* 0x000000777876723e */ /* 0x000fe200000000ff */
[----:B------:R-:W-:Y:S01]  /*2370*/  FFMA.FTZ R120, R92, R127, R44 ;  /* 0x0000007f5c787223 */ /* 0x000fe2000001002c */
[----:B------:R-:W-:-:S02]  /*2380*/  F2FP.F16.F32.PACK_AB R119, R126, R123 ;  /* 0x0000007b7e77723e */ /* 0x000fc400000000ff */
[----:B------:R-:W-:Y:S01]  /*2390*/  IADD3 R126, P1, R125, UR14, RZ ;  /* 0x0000000e7d7e7c10 */ /* 0x000fe2000ff3e0ff */
[----:B------:R-:W-:Y:S01]  /*23a0*/  FFMA.FTZ R125, R93, R0, R45 ;  /* 0x000000005d7d7223 */ /* 0x000fe2000001002d */
[----:B------:R-:W-:Y:S01]  /*23b0*/  F2FP.F16.F32.PACK_AB R122, R121, R122 ;  /* 0x0000007a797a723e */ /* 0x000fe200000000ff */
[----:B------:R-:W-:Y:S01]  /*23c0*/  FFMA.FTZ R121, R94, R129, R46 ;  /* 0x000000815e797223 */ /* 0x000fe2000001002e */
[C---:B------:R-:W-:Y:S02]  /*23d0*/  IADD3 R128, P2, R131.reuse, UR12, RZ ;  /* 0x0000000c83807c10 */ /* 0x040fe4000ff5e0ff */
[----:B------:R-:W-:Y:S02]  /*23e0*/  IADD3 R124, P4, R131, UR14, RZ ;  /* 0x0000000e837c7c10 */ /* 0x000fe4000ff9e0ff */
[----:B------:R-:W-:Y:S02]  /*23f0*/  F2FP.F16.F32.PACK_AB R115, R150, R141 ;  /* 0x0000008d9673723e */ /* 0x000fe400000000ff */
[----:B------:R-:W-:-:S02]  /*2400*/  F2FP.F16.F32.PACK_AB R114, R156, R139 ;  /* 0x0000008b9c72723e */ /* 0x000fc400000000ff */
[----:B------:R-:W-:Y:S02]  /*2410*/  IADD3.X R127, R137, UR15, RZ, P1, !PT ;  /* 0x0000000f897f7c10 */ /* 0x000fe40008ffe4ff */
[----:B------:R-:W-:Y:S02]  /*2420*/  IADD3.X R129, R136, UR13, RZ, P2, !PT ;  /* 0x0000000d88817c10 */ /* 0x000fe400097fe4ff */
[----:B------:R-:W-:Y:S01]  /*2430*/  F2FP.F16.F32.PACK_AB R120, R125, R120 ;  /* 0x000000787d78723e */ /* 0x000fe200000000ff */
[----:B------:R1:W-:Y:S01]  /*2440*/  STG.E.128 desc[UR4][R126.64], R112 ;  /* 0x000000707e007986 */ /* 0x0003e2000c101d04 */
[----:B------:R-:W-:Y:S02]  /*2450*/  F2FP.F16.F32.PACK_AB R123, R164, R149 ;  /* 0x00000095a47b723e */ /* 0x000fe400000000ff */
[----:B------:R-:W-:Y:S01]  /*2460*/  F2FP.F16.F32.PACK_AB R121, R130, R121 ;  /* 0x000000798279723e */ /* 0x000fe200000000ff */
[----:B------:R1:W-:Y:S01]  /*2470*/  STG.E.128 desc[UR4][R128.64], R116 ;  /* 0x0000007480007986 */ /* 0x0003e2000c101d04 */
[----:B------:R-:W-:-:S02]  /*2480*/  IADD3.X R125, R136, UR15, RZ, P4, !PT ;  /* 0x0000000f887d7c10 */ /* 0x000fc4000a7fe4ff */
[----:B0-----:R-:W-:-:S03]  /*2490*/  LEA R3, R132, R3, 0x2 ;  /* 0x0000000384037211 */ /* 0x001fc600078e10ff */
[----:B------:R1:W-:Y:S01]  /*24a0*/  STG.E.128 desc[UR4][R124.64], R120 ;  /* 0x000000787c007986 */ /* 0x0003e2000c101d04 */
[----:B------:R-:W-:-:S13]  /*24b0*/  ISETP.GE.AND P1, PT, R3, R133, PT ;  /* 0x000000850300720c */ /* 0x000fda0003f26270 */
[----:B------:R-:W-:Y:S05]  /*24c0*/  @!P1 BRA `(.L_x_14447) ;  /* 0xffffffe000349947 */ /* 0x000fea000383ffff */
[----:B------:R-:W-:Y:S05]  /*24d0*/  BSYNC B0 ;  /* 0x0000000000007941 */ /* 0x000fea0003800000 */
.L_x_14397:
[----:B------:R-:W-:Y:S05]  /*24e0*/  EXIT ;  /* 0x000000000000794d */ /* 0x000fea0003800000 */
.L_x_14446:
        /* <DEDUP_REMOVED lines=8> */
.L_x_14449:
[----:B------:R-:W-:Y:S05]  /*2570*/  BSYNC B1 ;  /* 0x0000000000017941 */ /* 0x000fea0003800000 */
.L_x_14448:
        /* <DEDUP_REMOVED lines=9> */
.L_x_14450:
[----:B------:R-:W-:Y:S01]  /*2610*/  HFMA2.MMA R148, -RZ, RZ, 0, 2.384185791015625e-07 ;  /* 0x00000004ff947435 */ /* 0x000fe200000001ff */
[----:B------:R-:W-:-:S05]  /*2620*/  MOV R140, R145 ;  /* 0x00000091008c7202 */ /* 0x000fca0000000f00 */
[----:B------:R-:W-:-:S05]  /*2630*/  FADD.FTZ R142, R141, R140 ;  /* 0x0000008c8d8e7221 */ /* 0x000fca0000010000 */
[----:B------:R-:W-:-:S07]  /*2640*/  MOV R147, R142 ;  /* 0x0000008e00937202 */ /* 0x000fce0000000f00 */
[----:B------:R-:W-:Y:S05]  /*2650*/  WARPSYNC.COLLECTIVE R146, `(.L_x_14451) ;  /* 0x0000000092087348 */ /* 0x000fea0003c00000 */
[----:B------:R0:W1:Y:S02]  /*2660*/  SHFL.BFLY P2, R145, R147, R148, R149 ;  /* 0x0c00009493917389 */ /* 0x0000640000040095 */
[----:B01----:R-:W-:Y:S01]  /*2670*/  ENDCOLLECTIVE ;  /* 0x000000000000791b */ /* 0x003fe20003800000 */
.L_x_14451:
[----:B------:R-:W-:Y:S01]  /*2680*/  HFMA2.MMA R148, -RZ, RZ, 0, 4.76837158203125e-07 ;  /* 0x00000008ff947435 */ /* 0x000fe200000001ff */
[----:B------:R-:W-:-:S05]  /*2690*/  MOV R139, R145 ;  /* 0x00000091008b7202 */ /* 0x000fca0000000f00 */
[----:B------:R-:W-:-:S05]  /*26a0*/  FADD.FTZ R143, R142, R139 ;  /* 0x0000008b8e8f7221 */ /* 0x000fca0000010000 */
[----:B------:R-:W-:-:S07]  /*26b0*/  MOV R147, R143 ;  /* 0x0000008f00937202 */ /* 0x000fce0000000f00 */
[----:B------:R-:W-:Y:S05]  /*26c0*/  WARPSYNC.COLLECTIVE R146, `(.L_x_14452) ;  /* 0x0000000092087348 */ /* 0x000fea0003c00000 */
[----:B------:R0:W1:Y:S02]  /*26d0*/  SHFL.BFLY P2, R145, R147, R148, R149 ;  /* 0x0c00009493917389 */ /* 0x0000640000040095 */
[----:B01----:R-:W-:Y:S01]  /*26e0*/  ENDCOLLECTIVE ;  /* 0x000000000000791b */ /* 0x003fe20003800000 */
.L_x_14452:
        /* <DEDUP_REMOVED lines=8> */
.L_x_14453:
        /* <DEDUP_REMOVED lines=56> */
.L_x_14454:
[----:B------:R-:W-:Y:S01]  /*2af0*/  HFMA2.MMA R148, -RZ, RZ, 0, 1.1920928955078125e-07 ;  /* 0x00000002ff947435 */ /* 0x000fe200000001ff */
[----:B------:R-:W-:-:S05]  /*2b00*/  MOV R141, R145 ;  /* 0x00000091008d7202 */ /* 0x000fca0000000f00 */
[----:B------:R-:W-:-:S05]  /*2b10*/  FADD.FTZ R141, R0, R141 ;  /* 0x0000008d008d7221 */ /* 0x000fca0000010000 */
[----:B------:R-:W-:-:S07]  /*2b20*/  MOV R147, R141 ;  /* 0x0000008d00937202 */ /* 0x000fce0000000f00 */
[----:B------:R-:W-:Y:S05]  /*2b30*/  WARPSYNC.COLLECTIVE R146, `(.L_x_14455) ;  /* 0x0000000092087348 */ /* 0x000fea0003c00000 */
[----:B------:R0:W1:Y:S02]  /*2b40*/  SHFL.BFLY P2, R145, R147, R148, R149 ;  /* 0x0c00009493917389 */ /* 0x0000640000040095 */
[----:B01----:R-:W-:Y:S01]  /*2b50*/  ENDCOLLECTIVE ;  /* 0x000000000000791b */ /* 0x003fe20003800000 */
.L_x_14455:
[----:B------:R-:W-:Y:S01]  /*2b60*/  HFMA2.MMA R148, -RZ, RZ, 0, 2.384185791015625e-07 ;  /* 0x00000004ff947435 */ /* 0x000fe200000001ff */
[----:B------:R-:W-:-:S05]  /*2b70*/  MOV R142, R145 ;  /* 0x00000091008e7202 */ /* 0x000fca0000000f00 */
[----:B------:R-:W-:-:S05]  /*2b80*/  FADD.FTZ R142, R141, R142 ;  /* 0x0000008e8d8e7221 */ /* 0x000fca0000010000 */
[----:B------:R-:W-:-:S07]  /*2b90*/  MOV R147, R142 ;  /* 0x0000008e00937202 */ /* 0x000fce0000000f00 */
[----:B------:R-:W-:Y:S05]  /*2ba0*/  WARPSYNC.COLLECTIVE R146, `(.L_x_14456) ;  /* 0x0000000092087348 */ /* 0x000fea0003c00000 */
[----:B------:R0:W1:Y:S02]  /*2bb0*/  SHFL.BFLY P2, R145, R147, R148, R149 ;  /* 0x0c00009493917389 */ /* 0x0000640000040095 */
[----:B01----:R-:W-:Y:S01]  /*2bc0*/  ENDCOLLECTIVE ;  /* 0x000000000000791b */ /* 0x003fe20003800000 */
.L_x_14456:
[----:B------:R-:W-:Y:S01]  /*2bd0*/  HFMA2.MMA R148, -RZ, RZ, 0, 4.76837158203125e-07 ;  /* 0x00000008ff947435 */ /* 0x000fe200000001ff */
[----:B------:R-:W-:-:S05]  /*2be0*/  MOV R143, R145 ;  /* 0x00000091008f7202 */ /* 0x000fca0000000f00 */
[----:B------:R-:W-:-:S05]  /*2bf0*/  FADD.FTZ R143, R142, R143 ;  /* 0x0000008f8e8f7221 */ /* 0x000fca0000010000 */
[----:B------:R-:W-:-:S07]  /*2c00*/  MOV R147, R143 ;  /* 0x0000008f00937202 */ /* 0x000fce0000000f00 */
[----:B------:R-:W-:Y:S05]  /*2c10*/  WARPSYNC.COLLECTIVE R146, `(.L_x_14457) ;  /* 0x0000000092087348 */ /* 0x000fea0003c00000 */
[----:B------:R0:W1:Y:S02]  /*2c20*/  SHFL.BFLY P2, R145, R147, R148, R149 ;  /* 0x0c00009493917389 */ /* 0x0000640000040095 */
[----:B01----:R-:W-:Y:S01]  /*2c30*/  ENDCOLLECTIVE ;  /* 0x000000000000791b */ /* 0x003fe20003800000 */
.L_x_14457:
[----:B------:R-:W-:Y:S01]  /*2c40*/  HFMA2.MMA R148, -RZ, RZ, 0, 9.5367431640625e-07 ;  /* 0x00000010ff947435 */ /* 0x000fe200000001ff */
[----:B------:R-:W-:-:S05]  /*2c50*/  MOV R144, R145 ;  /* 0x0000009100907202 */ /* 0x000fca0000000f00 */
[----:B------:R-:W-:-:S05]  /*2c60*/  FADD.FTZ R144, R143, R144 ;  /* 0x000000908f907221 */ /* 0x000fca0000010000 */
[----:B------:R-:W-:-:S07]  /*2c70*/  MOV R147, R144 ;  /* 0x0000009000937202 */ /* 0x000fce0000000f00 */
[----:B------:R-:W-:Y:S05]  /*2c80*/  WARPSYNC.COLLECTIVE R146, `(.L_x_14458) ;  /* 0x0000000092087348 */ /* 0x000fea0003c00000 */
[----:B------:R0:W1:Y:S02]  /*2c90*/  SHFL.BFLY P2, R145, R147, R148, R149 ;  /* 0x0c00009493917389 */ /* 0x0000640000040095 */
[----:B01----:R-:W-:Y:S01]  /*2ca0*/  ENDCOLLECTIVE ;  /* 0x000000000000791b */ /* 0x003fe20003800000 */
.L_x_14458:
[----:B------:R-:W-:Y:S05]  /*2cb0*/  BRA `(.L_x_14459) ;  /* 0xffffffec00807947 */ /* 0x000fea000383ffff */
.L_x_14460:
        /* <DEDUP_REMOVED lines=12> */
.L_x_20730:


//--------------------- .text._ZN10layer_norm31ln_parallel_residual_fwd_kernelINS_13Kernel_traitsIf6__halffS2_fjLj768ELj1ELj4ELj1ELj16ENS_18Kernel_traits_baseILj768EfS2_fS2_fjLj128EEEEELb0ELb1ELb0EEEvNS_9FwdParamsE --------------------------
	.section	.text._ZN10layer_norm31ln_parallel_residual_fwd_kernelINS_13Kernel_traitsIf6__halffS2_fjLj768ELj1ELj4ELj1ELj16ENS_18Kernel_traits_baseILj768EfS2_fS2_fjLj128EEEEELb0ELb1ELb0EEEvNS_9FwdParamsE,"ax",@progbits
	.align	128
        .global         _ZN10layer_norm31ln_parallel_residual_fwd_kernelINS_13Kernel_traitsIf6__halffS2_fjLj768ELj1ELj4ELj1ELj16ENS_18Kernel_traits_baseILj768EfS2_fS2_fjLj128EEEEELb0ELb1ELb0EEEvNS_9FwdParamsE
        .type           _ZN10layer_norm31ln_parallel_residual_fwd_kernelINS_13Kernel_traitsIf6__halffS2_fjLj768ELj1ELj4ELj1ELj16ENS_18Kernel_traits_baseILj768EfS2_fS2_fjLj128EEEEELb0ELb1ELb0EEEvNS_9FwdParamsE,@function
        .size           _ZN10layer_norm31ln_parallel_residual_fwd_kernelINS_13Kernel_traitsIf6__halffS2_fjLj768ELj1ELj4ELj1ELj16ENS_18Kernel_traits_baseILj768EfS2_fS2_fjLj128EEEEELb0ELb1ELb0EEEvNS_9FwdParamsE,(.L_x_20731 - _ZN10layer_norm31ln_parallel_residual_fwd_kernelINS_13Kernel_traitsIf6__halffS2_fjLj768ELj1ELj4ELj1ELj16ENS_18Kernel_traits_baseILj768EfS2_fS2_fjLj128EEEEELb0ELb1ELb0EEEvNS_9FwdParamsE)
        .other          _ZN10layer_norm31ln_parallel_residual_fwd_kernelINS_13Kernel_traitsIf6__halffS2_fjLj768ELj1ELj4ELj1ELj16ENS_18Kernel_traits_baseILj768EfS2_fS2_fjLj128EEEEELb0ELb1ELb0EEEvNS_9FwdParamsE,@"STO_CUDA_ENTRY STV_DEFAULT"
_ZN10layer_norm31ln_parallel_residual_fwd_kernelINS_13Kernel_traitsIf6__halffS2_fjLj768ELj1ELj4ELj1ELj16ENS_18Kernel_traits_baseILj768EfS2_fS2_fjLj128EEEEELb0ELb1ELb0EEEvNS_9FwdParamsE:
.text._ZN10layer_norm31ln_parallel_residual_fwd_kernelINS_13Kernel_traitsIf6__halffS2_fjLj768ELj1ELj4ELj1ELj16ENS_18Kernel_traits_baseILj768EfS2_fS2_fjLj128EEEEELb0ELb1ELb0EEEvNS_9FwdParamsE:
        /* <DEDUP_REMOVED lines=34> */
.L_x_14462:
[----:B------:R-:W-:Y:S05]  /*0220*/  BSYNC B0 ;  /* 0x0000000000007941 */ /* 0x000fea0003800000 */
.L_x_14461:
        /* <DEDUP_REMOVED lines=18> */
.L_x_14464:
[----:B------:R-:W-:Y:S05]  /*0350*/  BSYNC B0 ;  /* 0x0000000000007941 */ /* 0x000fea0003800000 */
.L_x_14463:
        /* <DEDUP_REMOVED lines=17> */
.L_x_14466:
[----:B------:R-:W-:Y:S05]  /*0470*/  BSYNC B0 ;  /* 0x0000000000007941 */ /* 0x000fea0003800000 */
.L_x_14465:
        /* <DEDUP_REMOVED lines=11> */
.L_x_14528:
        /* <DEDUP_REMOVED lines=22> */
[----:B------:R-:W-:Y:S01]  /*0690*/  ISETP.NE.AND.EX P4, PT, RZ, UR7, PT, P4 ;  /* 0x00000007ff007c0c */ /* 0x000fe2000bf85340 */
[----:B----4-:R-:W-:-:S12]  /*06a0*/  HADD2.F32 R20, -RZ, R84.H0_H0 ;  /* 0x20000054ff147230 */ /* 0x010fd80000004100 */
[----:B---3--:R-:W-:Y:S05]  /*06b0*/  @P4 BRA `(.L_x_14469) ;  /* 0x00000000000c4947 */ /* 0x008fea0003800000 */
[----:B------:R-:W-:Y:S05]  /*06c0*/  @!P3 BRA `(.L_x_14470) ;  /* 0x000000000014b947 */ /* 0x000fea0003800000 */
[----:B-----5:R-:W-:Y:S01]  /*06d0*/  FADD.FTZ R20, R28, R20 ;  /* 0x000000141c147221 */ /* 0x020fe20000010000 */
[----:B------:R-:W-:Y:S06]  /*06e0*/  BRA `(.L_x_14470) ;  /* 0x00000000000c7947 */ /* 0x000fec0003800000 */
.L_x_14469:
[----:B-----5:R-:W-:-:S05]  /*06f0*/  HADD2.F32 R21, -RZ, R32.H0_H0 ;  /* 0x20000020ff157230 */ /* 0x020fca0000004100 */
[----:B------:R-:W-:-:S04]  /*0700*/  FADD.FTZ R20, R21, R20 ;  /* 0x0000001415147221 */ /* 0x000fc80000010000 */
[----:B------:R-:W-:-:S07]  /*0710*/  @P3 FADD.FTZ R20, R28, R20 ;  /* 0x000000141c143221 */ /* 0x000fce0000010000 */
.L_x_14470:
[----:B------:R-:W-:Y:S01]  /*0720*/  HADD2.F32 R21, -RZ, R84.H1_H1 ;  /* 0x30000054ff157230 */ /* 0x000fe20000004100 */
[----:B------:R-:W-:Y:S06]  /*0730*/  @P4 BRA `(.L_x_14471) ;  /* 0x00000000000c4947 */ /* 0x000fec0003800000 */
[----:B------:R-:W-:Y:S05]  /*0740*/  @!P3 BRA `(.L_x_14472) ;  /* 0x000000000014b947 */ /* 0x000fea0003800000 */
[----:B-----5:R-:W-:Y:S01]  /*0750*/  FADD.FTZ R21, R29, R21 ;  /* 0x000000151d157221 */ /* 0x020fe20000010000 */
[----:B------:R-:W-:Y:S06]  /*0760*/  BRA `(.L_x_14472) ;  /* 0x00000000000c7947 */ /* 0x000fec0003800000 */
.L_x_14471:
[----:B-----5:R-:W-:-:S05]  /*0770*/  HADD2.F32 R0, -RZ, R32.H1_H1 ;  /* 0x30000020ff007230 */ /* 0x020fca0000004100 */
[----:B------:R-:W-:-:S04]  /*0780*/  FADD.FTZ R21, R0, R21 ;  /* 0x0000001500157221 */ /* 0x000fc80000010000 */
[----:B------:R-:W-:-:S07]  /*0790*/  @P3 FADD.FTZ R21, R29, R21 ;  /* 0x000000151d153221 */ /* 0x000fce0000010000 */
.L_x_14472:
[----:B------:R-:W-:Y:S01]  /*07a0*/  HADD2.F32 R22, -RZ, R85.H0_H0 ;  /* 0x20000055ff167230 */ /* 0x000fe20000004100 */
[----:B------:R-:W-:Y:S06]  /*07b0*/  @P4 BRA `(.L_x_14473) ;  /* 0x00000000000c4947 */ /* 0x000fec0003800000 */
[----:B------:R-:W-:Y:S05]  /*07c0*/  @!P3 BRA `(.L_x_14474) ;  /* 0x000000000014b947 */ /* 0x000fea0003800000 */
[----:B-----5:R-:W-:Y:S01]  /*07d0*/  FADD.FTZ R22, R30, R22 ;  /* 0x000000161e167221 */ /* 0x020fe20000010000 */
[----:B------:R-:W-:Y:S06]  /*07e0*/  BRA `(.L_x_14474) ;  /* 0x00000000000c7947 */ /* 0x000fec0003800000 */
.L_x_14473:
[----:B-----5:R-:W-:-:S05]  /*07f0*/  HADD2.F32 R23, -RZ, R33.H0_H0 ;  /* 0x20000021ff177230 */ /* 0x020fca0000004100 */
[----:B------:R-:W-:-:S04]  /*0800*/  FADD.FTZ R22, R23, R22 ;  /* 0x0000001617167221 */ /* 0x000fc80000010000 */
[----:B------:R-:W-:-:S07]  /*0810*/  @P3 FADD.FTZ R22, R30, R22 ;  /* 0x000000161e163221 */ /* 0x000fce0000010000 */
.L_x_14474:
[----:B------:R-:W-:Y:S01]  /*0820*/  HADD2.F32 R23, -RZ, R85.H1_H1 ;  /* 0x30000055ff177230 */ /* 0x000fe20000004100 */
[----:B------:R-:W-:Y:S06]  /*0830*/  @P4 BRA `(.L_x_14475) ;  /* 0x00000000000c4947 */ /* 0x000fec0003800000 */
[----:B------:R-:W-:Y:S05]  /*0840*/  @!P3 BRA `(.L_x_14476) ;  /* 0x000000000014b947 */ /* 0x000fea0003800000 */
[----:B-----5:R-:W-:Y:S01]  /*0850*/  FADD.FTZ R23, R31, R23 ;  /* 0x000000171f177221 */ /* 0x020fe20000010000 */
[----:B------:R-:W-:Y:S06]  /*0860*/  BRA `(.L_x_14476) ;  /* 0x00000000000c7947 */ /* 0x000fec0003800000 */
.L_x_14475:
[----:B-----5:R-:W-:-:S05]  /*0870*/  HADD2.F32 R0, -RZ, R33.H1_H1 ;  /* 0x30000021ff007230 */ /* 0x020fca0000004100 */
[----:B------:R-:W-:-:S04]  /*0880*/  FADD.FTZ R23, R0, R23 ;  /* 0x0000001700177221 */ /* 0x000fc80000010000 */
[----:B------:R-:W-:-:S07]  /*0890*/  @P3 FADD.FTZ R23, R31, R23 ;  /* 0x000000171f173221 */ /* 0x000fce0000010000 */
.L_x_14476:
[----:B------:R-:W-:Y:S01]  /*08a0*/  HADD2.F32 R84, -RZ, R86.H0_H0 ;  /* 0x20000056ff547230 */ /* 0x000fe20000004100 */
[----:B------:R-:W-:Y:S06]  /*08b0*/  @P4 BRA `(.L_x_14477) ;  /* 0x00000000000c4947 */ /* 0x000fec0003800000 */
[----:B------:R-:W-:Y:S05]  /*08c0*/  @!P3 BRA `(.L_x_14478) ;  /* 0x000000000014b947 */ /* 0x000fea0003800000 */
[----:B-----5:R-:W-:Y:S01]  /*08d0*/  FADD.FTZ R84, R24, R84 ;  /* 0x0000005418547221 */ /* 0x020fe20000010000 */
[----:B------:R-:W-:Y:S06]  /*08e0*/  BRA `(.L_x_14478) ;  /* 0x00000000000c7947 */ /* 0x000fec0003800000 */
.L_x_14477:
[----:B-----5:R-:W-:-:S05]  /*08f0*/  HADD2.F32 R85, -RZ, R34.H0_H0 ;  /* 0x20000022ff557230 */ /* 0x020fca0000004100 */
[----:B------:R-:W-:-:S04]  /*0900*/  FADD.FTZ R84, R85, R84 ;  /* 0x0000005455547221 */ /* 0x000fc80000010000 */
[----:B------:R-:W-:-:S07]  /*0910*/  @P3 FADD.FTZ R84, R24, R84 ;  /* 0x0000005418543221 */ /* 0x000fce0000010000 */
.L_x_14478:
[----:B------:R-:W-:Y:S01]  /*0920*/  HADD2.F32 R85, -RZ, R86.H1_H1 ;  /* 0x30000056ff557230 */ /* 0x000fe20000004100 */
[----:B------:R-:W-:Y:S06]  /*0930*/  @P4 BRA `(.L_x_14479) ;  /* 0x00000000000c4947 */ /* 0x000fec0003800000 */
[----:B------:R-:W-:Y:S05]  /*0940*/  @!P3 BRA `(.L_x_14480) ;  /* 0x000000000014b947 */ /* 0x000fea0003800000 */
[----:B-----5:R-:W-:Y:S01]  /*0950*/  FADD.FTZ R85, R25, R85 ;  /* 0x0000005519557221 */ /* 0x020fe20000010000 */
[----:B------:R-:W-:Y:S06]  /*0960*/  BRA `(.L_x_14480) ;  /* 0x00000000000c7947 */ /* 0x000fec0003800000 */
.L_x_14479:
[----:B-----5:R-:W-:-:S05]  /*0970*/  HADD2.F32 R0, -RZ, R34.H1_H1 ;  /* 0x30000022ff007230 */ /* 0x020fca0000004100 */
[----:B------:R-:W-:-:S04]  /*0980*/  FADD.FTZ R85, R0, R85 ;  /* 0x0000005500557221 */ /* 0x000fc80000010000 */
[----:B------:R-:W-:-:S07]  /*0990*/  @P3 FADD.FTZ R85, R25, R85 ;  /* 0x0000005519553221 */ /* 0x000fce0000010000 */
.L_x_14480:
[----:B------:R-:W-:Y:S01]  /*09a0*/  HADD2.F32 R86, -RZ, R87.H0_H0 ;  /* 0x20000057ff567230 */ /* 0x000fe20000004100 */
[----:B------:R-:W-:Y:S06]  /*09b0*/  @P4 BRA `(.L_x_14481) ;  /* 0x00000000000c4947 */ /* 0x000fec0003800000 */
[----:B------:R-:W-:Y:S05]  /*09c0*/  @!P3 BRA `(.L_x_14482) ;  /* 0x000000000014b947 */ /* 0x000fea0003800000 */
[----:B-----5:R-:W-:Y:S01]  /*09d0*/  FADD.FTZ R86, R26, R86 ;  /* 0x000000561a567221 */ /* 0x020fe20000010000 */
[----:B------:R-:W-:Y:S06]  /*09e0*/  BRA `(.L_x_14482) ;  /* 0x00000000000c7947 */ /* 0x000fec0003800000 */
.L_x_14481:
[----:B-----5:R-:W-:-:S05]  /*09f0*/  HADD2.F32 R91, -RZ, R35.H0_H0 ;  /* 0x20000023ff5b7230 */ /* 0x020fca0000004100 */
[----:B------:R-:W-:-:S04]  /*0a00*/  FADD.FTZ R86, R91, R86 ;  /* 0x000000565b567221 */ /* 0x000fc80000010000 */
[----:B------:R-:W-:-:S07]  /*0a10*/  @P3 FADD.FTZ R86, R26, R86 ;  /* 0x000000561a563221 */ /* 0x000fce0000010000 */
.L_x_14482:
[----:B------:R-:W-:Y:S01]  /*0a20*/  HADD2.F32 R87, -RZ, R87.H1_H1 ;  /* 0x30000057ff577230 */ /* 0x000fe20000004100 */
[----:B------:R-:W-:Y:S06]  /*0a30*/  @P4 BRA `(.L_x_14483) ;  /* 0x00000000000c4947 */ /* 0x000fec0003800000 */
[----:B------:R-:W-:Y:S05]  /*0a40*/  @!P3 BRA `(.L_x_14484) ;  /* 0x000000000014b947 */ /* 0x000fea0003800000 */
[----:B-----5:R-:W-:Y:S01]  /*0a50*/  FADD.FTZ R87, R27, R87 ;  /* 0x000000571b577221 */ /* 0x020fe20000010000 */
[----:B------:R-:W-:Y:S06]  /*0a60*/  BRA `(.L_x_14484) ;  /* 0x00000000000c7947 */ /* 0x000fec0003800000 */
.L_x_14483:
[----:B-----5:R-:W-:-:S05]  /*0a70*/  HADD2.F32 R0, -RZ, R35.H1_H1 ;  /* 0x30000023ff007230 */ /* 0x020fca0000004100 */
[----:B------:R-:W-:-:S04]  /*0a80*/  FADD.FTZ R87, R0, R87 ;  /* 0x0000005700577221 */ /* 0x000fc80000010000 */
[----:B------:R-:W-:-:S07]  /*0a90*/  @P3 FADD.FTZ R87, R27, R87 ;  /* 0x000000571b573221 */ /* 0x000fce0000010000 */
.L_x_14484:
[C---:B------:R-:W-:Y:S02]  /*0aa0*/  LEA R90, P3, R89.reuse, UR10, 0x5 ;  /* 0x0000000a595a7c11 */ /* 0x040fe4000f8628ff */
[C---:B------:R-:W-:Y:S02]  /*0ab0*/  IADD3 R0, R89.reuse, 0x20, RZ ;  /* 0x0000002059007810 */ /* 0x040fe40007ffe0ff */
[----:B------:R-:W-:-:S05]  /*0ac0*/  LEA.HI.X R91, R89, UR11, RZ, 0x5, P3 ;  /* 0x0000000b595b7c11 */ /* 0x000fca00098f2cff */
[----:B------:R3:W-:Y:S04]  /*0ad0*/  STG.E.128 desc[UR4][R90.64], R20 ;  /* 0x000000145a007986 */ /* 0x0007e8000c101d04 */
[----:B------:R3:W-:Y:S02]  /*0ae0*/  STG.E.128 desc[UR4][R90.64+0x10], R84 ;  /* 0x000010545a007986 */ /* 0x0007e4000c101d04 */
.L_x_14468:
[----:B------:R-:W-:Y:S05]  /*0af0*/  BSYNC B0 ;  /* 0x0000000000007941 */ /* 0x000fea0003800000 */
.L_x_14467:
        /* <DEDUP_REMOVED lines=11> */
[----:B-----5:R3:W5:Y:S01]  /*0bb0*/  @P4 LDG.E.128 R32, desc[UR4][R90.64] ;  /* 0x000000045a204981 */ /* 0x020762000c1e1d00 */
        /* <DEDUP_REMOVED lines=11> */
.L_x_14487:
[----:B-----5:R-:W-:-:S05]  /*0c70*/  HADD2.F32 R17, -RZ, R32.H0_H0 ;  /* 0x20000020ff117230 */ /* 0x020fca0000004100 */
[----:B------:R-:W-:-:S04]  /*0c80*/  FADD.FTZ R16, R17, R16 ;  /* 0x0000001011107221 */ /* 0x000fc80000010000 */
[----:B------:R-:W-:-:S07]  /*0c90*/  @P3 FADD.FTZ R16, R28, R16 ;  /* 0x000000101c103221 */ /* 0x000fce0000010000 */
.L_x_14488:
[----:B------:R-:W-:Y:S01]  /*0ca0*/  HADD2.F32 R17, -RZ, R12.H1_H1 ;  /* 0x3000000cff117230 */ /* 0x000fe20000004100 */
[----:B------:R-:W-:Y:S06]  /*0cb0*/  @P4 BRA `(.L_x_14489) ;  /* 0x00000000000c4947 */ /* 0x000fec0003800000 */
[----:B------:R-:W-:Y:S05]  /*0cc0*/  @!P3 BRA `(.L_x_14490) ;  /* 0x000000000014b947 */ /* 0x000fea0003800000 */
[----:B-----5:R-:W-:Y:S01]  /*0cd0*/  FADD.FTZ R17, R29, R17 ;  /* 0x000000111d117221 */ /* 0x020fe20000010000 */
[----:B------:R-:W-:Y:S06]  /*0ce0*/  BRA `(.L_x_14490) ;  /* 0x00000000000c7947 */ /* 0x000fec0003800000 */
.L_x_14489:
[----:B-----5:R-:W-:-:S05]  /*0cf0*/  HADD2.F32 R12, -RZ, R32.H1_H1 ;  /* 0x30000020ff0c7230 */ /* 0x020fca0000004100 */
[----:B------:R-:W-:-:S04]  /*0d00*/  FADD.FTZ R17, R12, R17 ;  /* 0x000000110c117221 */ /* 0x000fc80000010000 */
[----:B------:R-:W-:-:S07]  /*0d10*/  @P3 FADD.FTZ R17, R29, R17 ;  /* 0x000000111d113221 */ /* 0x000fce0000010000 */
.L_x_14490:
[----:B------:R-:W-:Y:S01]  /*0d20*/  HADD2.F32 R18, -RZ, R13.H0_H0 ;  /* 0x2000000dff127230 */ /* 0x000fe20000004100 */
[----:B------:R-:W-:Y:S06]  /*0d30*/  @P4 BRA `(.L_x_14491) ;  /* 0x00000000000c4947 */ /* 0x000fec0003800000 */
[----:B------:R-:W-:Y:S05]  /*0d40*/  @!P3 BRA `(.L_x_14492) ;  /* 0x000000000014b947 */ /* 0x000fea0003800000 */
[----:B-----5:R-:W-:Y:S01]  /*0d50*/  FADD.FTZ R18, R30, R18 ;  /* 0x000000121e127221 */ /* 0x020fe20000010000 */
[----:B------:R-:W-:Y:S06]  /*0d60*/  BRA `(.L_x_14492) ;  /* 0x00000000000c7947 */ /* 0x000fec0003800000 */
.L_x_14491:
[----:B-----5:R-:W-:-:S05]  /*0d70*/  HADD2.F32 R19, -RZ, R33.H0_H0 ;  /* 0x20000021ff137230 */ /* 0x020fca0000004100 */
[----:B------:R-:W-:-:S04]  /*0d80*/  FADD.FTZ R18, R19, R18 ;  /* 0x0000001213127221 */ /* 0x000fc80000010000 */
[----:B------:R-:W-:-:S07]  /*0d90*/  @P3 FADD.FTZ R18, R30, R18 ;  /* 0x000000121e123221 */ /* 0x000fce0000010000 */
.L_x_14492:
[----:B------:R-:W-:Y:S01]  /*0da0*/  HADD2.F32 R19, -RZ, R13.H1_H1 ;  /* 0x3000000dff137230 */ /* 0x000fe20000004100 */
[----:B------:R-:W-:Y:S06]  /*0db0*/  @P4 BRA `(.L_x_14493) ;  /* 0x00000000000c4947 */ /* 0x000fec0003800000 */
[----:B------:R-:W-:Y:S05]  /*0dc0*/  @!P3 BRA `(.L_x_14494) ;  /* 0x000000000014b947 */ /* 0x000fea0003800000 */
[----:B-----5:R-:W-:Y:S01]  /*0dd0*/  FADD.FTZ R19, R31, R19 ;  /* 0x000000131f137221 */ /* 0x020fe20000010000 */
[----:B------:R-:W-:Y:S06]  /*0de0*/  BRA `(.L_x_14494) ;  /* 0x00000000000c7947 */ /* 0x000fec0003800000 */
.L_x_14493:
[----:B-----5:R-:W-:-:S05]  /*0df0*/  HADD2.F32 R12, -RZ, R33.H1_H1 ;  /* 0x30000021ff0c7230 */ /* 0x020fca0000004100 */
[----:B------:R-:W-:-:S04]  /*0e00*/  FADD.FTZ R19, R12, R19 ;  /* 0x000000130c137221 */ /* 0x000fc80000010000 */
[----:B------:R-:W-:-:S07]  /*0e10*/  @P3 FADD.FTZ R19, R31, R19 ;  /* 0x000000131f133221 */ /* 0x000fce0000010000 */
.L_x_14494:
[----:B------:R-:W-:Y:S01]  /*0e20*/  HADD2.F32 R12, -RZ, R14.H0_H0 ;  /* 0x2000000eff0c7230 */ /* 0x000fe20000004100 */
[----:B------:R-:W-:Y:S06]  /*0e30*/  @P4 BRA `(.L_x_14495) ;  /* 0x00000000000c4947 */ /* 0x000fec0003800000 */
[----:B------:R-:W-:Y:S05]  /*0e40*/  @!P3 BRA `(.L_x_14496) ;  /* 0x000000000014b947 */ /* 0x000fea0003800000 */
[----:B-----5:R-:W-:Y:S01]  /*0e50*/  FADD.FTZ R12, R24, R12 ;  /* 0x0000000c180c7221 */ /* 0x020fe20000010000 */
[----:B------:R-:W-:Y:S06]  /*0e60*/  BRA `(.L_x_14496) ;  /* 0x00000000000c7947 */ /* 0x000fec0003800000 */
.L_x_14495:
[----:B-----5:R-:W-:-:S05]  /*0e70*/  HADD2.F32 R13, -RZ, R34.H0_H0 ;  /* 0x20000022ff0d7230 */ /* 0x020fca0000004100 */
[----:B------:R-:W-:-:S04]  /*0e80*/  FADD.FTZ R12, R13, R12 ;  /* 0x0000000c0d0c7221 */ /* 0x000fc80000010000 */
[----:B------:R-:W-:-:S07]  /*0e90*/  @P3 FADD.FTZ R12, R24, R12 ;  /* 0x0000000c180c3221 */ /* 0x000fce0000010000 */
.L_x_14496:
[----:B------:R-:W-:Y:S01]  /*0ea0*/  HADD2.F32 R13, -RZ, R14.H1_H1 ;  /* 0x3000000eff0d7230 */ /* 0x000fe20000004100 */
[----:B------:R-:W-:Y:S06]  /*0eb0*/  @P4 BRA `(.L_x_14497) ;  /* 0x00000000000c4947 */ /* 0x000fec0003800000 */
[----:B------:R-:W-:Y:S05]  /*0ec0*/  @!P3 BRA `(.L_x_14498) ;  /* 0x000000000014b947 */ /* 0x000fea0003800000 */
[----:B-----5:R-:W-:Y:S01]  /*0ed0*/  FADD.FTZ R13, R25, R13 ;  /* 0x0000000d190d7221 */ /* 0x020fe20000010000 */
[----:B------:R-:W-:Y:S06]  /*0ee0*/  BRA `(.L_x_14498) ;  /* 0x00000000000c7947 */ /* 0x000fec0003800000 */
.L_x_14497:
[----:B-----5:R-:W-:-:S05]  /*0ef0*/  HADD2.F32 R14, -RZ, R34.H1_H1 ;  /* 0x30000022ff0e7230 */ /* 0x020fca0000004100 */
[----:B------:R-:W-:-:S04]  /*0f00*/  FADD.FTZ R13, R14, R13 ;  /* 0x0000000d0e0d7221 */ /* 0x000fc80000010000 */
[----:B------:R-:W-:-:S07]  /*0f10*/  @P3 FADD.FTZ R13, R25, R13 ;  /* 0x0000000d190d3221 */ /* 0x000fce0000010000 */
.L_x_14498:
[----:B------:R-:W-:Y:S01]  /*0f20*/  HADD2.F32 R14, -RZ, R15.H0_H0 ;  /* 0x2000000fff0e7230 */ /* 0x000fe20000004100 */
[----:B------:R-:W-:Y:S06]  /*0f30*/  @P4 BRA `(.L_x_14499) ;  /* 0x00000000000c4947 */ /* 0x000fec0003800000 */
[----:B------:R-:W-:Y:S05]  /*0f40*/  @!P3 BRA `(.L_x_14500) ;  /* 0x000000000014b947 */ /* 0x000fea0003800000 */
[----:B-----5:R-:W-:Y:S01]  /*0f50*/  FADD.FTZ R14, R26, R14 ;  /* 0x0000000e1a0e7221 */ /* 0x020fe20000010000 */
[----:B------:R-:W-:Y:S06]  /*0f60*/  BRA `(.L_x_14500) ;  /* 0x00000000000c7947 */ /* 0x000fec0003800000 */
.L_x_14499:
[----:B-----5:R-:W-:-:S05]  /*0f70*/  HADD2.F32 R91, -RZ, R35.H0_H0 ;  /* 0x20000023ff5b7230 */ /* 0x020fca0000004100 */
[----:B------:R-:W-:-:S04]  /*0f80*/  FADD.FTZ R14, R91, R14 ;  /* 0x0000000e5b0e7221 */ /* 0x000fc80000010000 */
[----:B------:R-:W-:-:S07]  /*0f90*/  @P3 FADD.FTZ R14, R26, R14 ;  /* 0x0000000e1a0e3221 */ /* 0x000fce0000010000 */
.L_x_14500:
[----:B------:R-:W-:Y:S01]  /*0fa0*/  HADD2.F32 R15, -RZ, R15.H1_H1 ;  /* 0x3000000fff0f7230 */ /* 0x000fe20000004100 */
[----:B------:R-:W-:Y:S06]  /*0fb0*/  @P4 BRA `(.L_x_14501) ;  /* 0x00000000000c4947 */ /* 0x000fec0003800000 */
[----:B------:R-:W-:Y:S05]  /*0fc0*/  @!P3 BRA `(.L_x_14502) ;  /* 0x000000000014b947 */ /* 0x000fea0003800000 */
[----:B-----5:R-:W-:Y:S01]  /*0fd0*/  FADD.FTZ R15, R27, R15 ;  /* 0x0000000f1b0f7221 */ /* 0x020fe20000010000 */
[----:B------:R-:W-:Y:S06]  /*0fe0*/  BRA `(.L_x_14502) ;  /* 0x00000000000c7947 */ /* 0x000fec0003800000 */
.L_x_14501:
[----:B-----5:R-:W-:-:S05]  /*0ff0*/  HADD2.F32 R90, -RZ, R35.H1_H1 ;  /* 0x30000023ff5a7230 */ /* 0x020fca0000004100 */
[----:B------:R-:W-:-:S04]  /*1000*/  FADD.FTZ R15, R90, R15 ;  /* 0x0000000f5a0f7221 */ /* 0x000fc80000010000 */
[----:B------:R-:W-:-:S07]  /*1010*/  @P3 FADD.FTZ R15, R27, R15 ;  /* 0x0000000f1b0f3221 */ /* 0x000fce0000010000 */
.L_x_14502:
[----:B------:R-:W-:-:S04]  /*1020*/  LEA R90, P3, R0, UR10, 0x5 ;  /* 0x0000000a005a7c11 */ /* 0x000fc8000f8628ff */
[C---:B------:R-:W-:Y:S02]  /*1030*/  LEA.HI.X R91, R0.reuse, UR11, RZ, 0x5, P3 ;  /* 0x0000000b005b7c11 */ /* 0x040fe400098f2cff */
[----:B------:R-:W-:-:S03]  /*1040*/  IADD3 R0, R0, 0x20, RZ ;  /* 0x0000002000007810 */ /* 0x000fc60007ffe0ff */
[----:B------:R4:W-:Y:S04]  /*1050*/  STG.E.128 desc[UR4][R90.64], R16 ;  /* 0x000000105a007986 */ /* 0x0009e8000c101d04 */
[----:B------:R4:W-:Y:S02]  /*1060*/  STG.E.128 desc[UR4][R90.64+0x10], R12 ;  /* 0x0000100c5a007986 */ /* 0x0009e4000c101d04 */
.L_x_14486:
[----:B------:R-:W-:Y:S05]  /*1070*/  BSYNC B0 ;  /* 0x0000000000007941 */ /* 0x000fea0003800000 */
.L_x_14485:
[----:B------:R-:W-:Y:S04]  /*1080*/  BSSY B0, `(.L_x_14503) ;  /* 0x0000056000007945 */ /* 0x000fe80003800000 */
[----:B------:R-:W-:Y:S05]  /*1090*/  @!P0 BRA `(.L_x_14504) ;  /* 0x0000000400508947 */ /* 0x000fea0003800000 */
[----:B012---:R-:W0:Y:S01]  /*10a0*/  LDC.64 R4, c[0x0][0x220] ;  /* 0x00008800ff047b82 */ /* 0x007e220000000a00 */
        /* <DEDUP_REMOVED lines=20> */
.L_x_14505:
[----:B-----5:R-:W-:-:S05]  /*11f0*/  HADD2.F32 R9, -RZ, R32.H0_H0 ;  /* 0x20000020ff097230 */ /* 0x020fca0000004100 */
[----:B------:R-:W-:-:S04]  /*1200*/  FADD.FTZ R8, R9, R8 ;  /* 0x0000000809087221 */ /* 0x000fc80000010000 */
[----:B------:R-:W-:-:S07]  /*1210*/  @P3 FADD.FTZ R8, R28, R8 ;  /* 0x000000081c083221 */ /* 0x000fce0000010000 */
.L_x_14506:
[----:B------:R-:W-:Y:S01]  /*1220*/  HADD2.F32 R9, -RZ, R4.H1_H1 ;  /* 0x30000004ff097230 */ /* 0x000fe20000004100 */
[----:B------:R-:W-:Y:S06]  /*1230*/  @P4 BRA `(.L_x_14507) ;  /* 0x00000000000c4947 */ /* 0x000fec0003800000 */
[----:B------:R-:W-:Y:S05]  /*1240*/  @!P3 BRA `(.L_x_14508) ;  /* 0x000000000014b947 */ /* 0x000fea0003800000 */
[----:B-----5:R-:W-:Y:S01]  /*1250*/  FADD.FTZ R9, R29, R9 ;  /* 0x000000091d097221 */ /* 0x020fe20000010000 */
[----:B------:R-:W-:Y:S06]  /*1260*/  BRA `(.L_x_14508) ;  /* 0x00000000000c7947 */ /* 0x000fec0003800000 */
.L_x_14507:
[----:B-----5:R-:W-:-:S05]  /*1270*/  HADD2.F32 R4, -RZ, R32.H1_H1 ;  /* 0x30000020ff047230 */ /* 0x020fca0000004100 */
[----:B------:R-:W-:-:S04]  /*1280*/  FADD.FTZ R9, R4, R9 ;  /* 0x0000000904097221 */ /* 0x000fc80000010000 */
[----:B------:R-:W-:-:S07]  /*1290*/  @P3 FADD.FTZ R9, R29, R9 ;  /* 0x000000091d093221 */ /* 0x000fce0000010000 */
.L_x_14508:
[----:B------:R-:W-:Y:S01]  /*12a0*/  HADD2.F32 R10, -RZ, R5.H0_H0 ;  /* 0x20000005ff0a7230 */ /* 0x000fe20000004100 */
[----:B------:R-:W-:Y:S06]  /*12b0*/  @P4 BRA `(.L_x_14509) ;  /* 0x00000000000c4947 */ /* 0x000fec0003800000 */
[----:B------:R-:W-:Y:S05]  /*12c0*/  @!P3 BRA `(.L_x_14510) ;  /* 0x000000000014b947 */ /* 0x000fea0003800000 */
[----:B-----5:R-:W-:Y:S01]  /*12d0*/  FADD.FTZ R10, R30, R10 ;  /* 0x0000000a1e0a7221 */ /* 0x020fe20000010000 */
[----:B------:R-:W-:Y:S06]  /*12e0*/  BRA `(.L_x_14510) ;  /* 0x00000000000c7947 */ /* 0x000fec0003800000 */
.L_x_14509:
[----:B-----5:R-:W-:-:S05]  /*12f0*/  HADD2.F32 R11, -RZ, R33.H0_H0 ;  /* 0x20000021ff0b7230 */ /* 0x020fca0000004100 */
[----:B------:R-:W-:-:S04]  /*1300*/  FADD.FTZ R10, R11, R10 ;  /* 0x0000000a0b0a7221 */ /* 0x000fc80000010000 */
[----:B------:R-:W-:-:S07]  /*1310*/  @P3 FADD.FTZ R10, R30, R10 ;  /* 0x0000000a1e0a3221 */ /* 0x000fce0000010000 */
.L_x_14510:
[----:B------:R-:W-:Y:S01]  /*1320*/  HADD2.F32 R11, -RZ, R5.H1_H1 ;  /* 0x30000005ff0b7230 */ /* 0x000fe20000004100 */
[----:B------:R-:W-:Y:S06]  /*1330*/  @P4 BRA `(.L_x_14511) ;  /* 0x00000000000c4947 */ /* 0x000fec0003800000 */
[----:B------:R-:W-:Y:S05]  /*1340*/  @!P3 BRA `(.L_x_14512) ;  /* 0x000000000014b947 */ /* 0x000fea0003800000 */
[----:B-----5:R-:W-:Y:S01]  /*1350*/  FADD.FTZ R11, R31, R11 ;  /* 0x0000000b1f0b7221 */ /* 0x020fe20000010000 */
[----:B------:R-:W-:Y:S06]  /*1360*/  BRA `(.L_x_14512) ;  /* 0x00000000000c7947 */ /* 0x000fec0003800000 */
.L_x_14511:
[----:B-----5:R-:W-:-:S05]  /*1370*/  HADD2.F32 R4, -RZ, R33.H1_H1 ;  /* 0x30000021ff047230 */ /* 0x020fca0000004100 */
[----:B------:R-:W-:-:S04]  /*1380*/  FADD.FTZ R11, R4, R11 ;  /* 0x0000000b040b7221 */ /* 0x000fc80000010000 */
[----:B------:R-:W-:-:S07]  /*1390*/  @P3 FADD.FTZ R11, R31, R11 ;  /* 0x0000000b1f0b3221 */ /* 0x000fce0000010000 */
.L_x_14512:
[----:B------:R-:W-:Y:S01]  /*13a0*/  HADD2.F32 R4, -RZ, R6.H0_H0 ;  /* 0x20000006ff047230 */ /* 0x000fe20000004100 */
[----:B------:R-:W-:Y:S06]  /*13b0*/  @P4 BRA `(.L_x_14513) ;  /* 0x00000000000c4947 */ /* 0x000fec0003800000 */
[----:B------:R-:W-:Y:S05]  /*13c0*/  @!P3 BRA `(.L_x_14514) ;  /* 0x000000000014b947 */ /* 0x000fea0003800000 */
[----:B-----5:R-:W-:Y:S01]  /*13d0*/  FADD.FTZ R4, R24, R4 ;  /* 0x0000000418047221 */ /* 0x020fe20000010000 */
[----:B------:R-:W-:Y:S06]  /*13e0*/  BRA `(.L_x_14514) ;  /* 0x00000000000c7947 */ /* 0x000fec0003800000 */
.L_x_14513:
[----:B-----5:R-:W-:-:S05]  /*13f0*/  HADD2.F32 R5, -RZ, R34.H0_H0 ;  /* 0x20000022ff057230 */ /* 0x020fca0000004100 */
[----:B------:R-:W-:-:S04]  /*1400*/  FADD.FTZ R4, R5, R4 ;  /* 0x0000000405047221 */ /* 0x000fc80000010000 */
[----:B------:R-:W-:-:S07]  /*1410*/  @P3 FADD.FTZ R4, R24, R4 ;  /* 0x0000000418043221 */ /* 0x000fce0000010000 */
.L_x_14514:
[----:B------:R-:W-:Y:S01]  /*1420*/  HADD2.F32 R5, -RZ, R6.H1_H1 ;  /* 0x30000006ff057230 */ /* 0x000fe20000004100 */
[----:B------:R-:W-:Y:S06]  /*1430*/  @P4 BRA `(.L_x_14515) ;  /* 0x00000000000c4947 */ /* 0x000fec0003800000 */
[----:B------:R-:W-:Y:S05]  /*1440*/  @!P3 BRA `(.L_x_14516) ;  /* 0x000000000014b947 */ /* 0x000fea0003800000 */
[----:B-----5:R-:W-:Y:S01]  /*1450*/  FADD.FTZ R5, R25, R5 ;  /* 0x0000000519057221 */ /* 0x020fe20000010000 */
[----:B------:R-:W-:Y:S06]  /*1460*/  BRA `(.L_x_14516) ;  /* 0x00000000000c7947 */ /* 0x000fec0003800000 */
.L_x_14515:
[----:B-----5:R-:W-:-:S05]  /*1470*/  HADD2.F32 R6, -RZ, R34.H1_H1 ;  /* 0x30000022ff067230 */ /* 0x020fca0000004100 */
[----:B------:R-:W-:-:S04]  /*1480*/  FADD.FTZ R5, R6, R5 ;  /* 0x0000000506057221 */ /* 0x000fc80000010000 */
[----:B------:R-:W-:-:S07]  /*1490*/  @P3 FADD.FTZ R5, R25, R5 ;  /* 0x0000000519053221 */ /* 0x000fce0000010000 */
.L_x_14516:
[----:B------:R-:W-:Y:S01]  /*14a0*/  HADD2.F32 R6, -RZ, R7.H0_H0 ;  /* 0x20000007ff067230 */ /* 0x000fe20000004100 */
[----:B------:R-:W-:Y:S06]  /*14b0*/  @P4 BRA `(.L_x_14517) ;  /* 0x00000000000c4947 */ /* 0x000fec0003800000 */
[----:B------:R-:W-:Y:S05]  /*14c0*/  @!P3 BRA `(.L_x_14518) ;  /* 0x000000000014b947 */ /* 0x000fea0003800000 */
[----:B-----5:R-:W-:Y:S01]  /*14d0*/  FADD.FTZ R6, R26, R6 ;  /* 0x000000061a067221 */ /* 0x020fe20000010000 */
[----:B------:R-:W-:Y:S06]  /*14e0*/  BRA `(.L_x_14518) ;  /* 0x00000000000c7947 */ /* 0x000fec0003800000 */
.L_x_14517:
[----:B-----5:R-:W-:-:S05]  /*14f0*/  HADD2.F32 R91, -RZ, R35.H0_H0 ;  /* 0x20000023ff5b7230 */ /* 0x020fca0000004100 */
[----:B------:R-:W-:-:S04]  /*1500*/  FADD.FTZ R6, R91, R6 ;  /* 0x000000065b067221 */ /* 0x000fc80000010000 */
[----:B------:R-:W-:-:S07]  /*1510*/  @P3 FADD.FTZ R6, R26, R6 ;  /* 0x000000061a063221 */ /* 0x000fce0000010000 */
.L_x_14518:
[----:B------:R-:W-:Y:S01]  /*1520*/  HADD2.F32 R7, -RZ, R7.H1_H1 ;  /* 0x30000007ff077230 */ /* 0x000fe20000004100 */
[----:B------:R-:W-:Y:S06]  /*1530*/  @P4 BRA `(.L_x_14519) ;  /* 0x00000000000c4947 */ /* 0x000fec0003800000 */
[----:B------:R-:W-:Y:S05]  /*1540*/  @!P3 BRA `(.L_x_14520) ;  /* 0x000000000014b947 */ /* 0x000fea0003800000 */
[----:B-----5:R-:W-:Y:S01]  /*1550*/  FADD.FTZ R7, R27, R7 ;  /* 0x000000071b077221 */ /* 0x020fe20000010000 */
[----:B------:R-:W-:Y:S06]  /*1560*/  BRA `(.L_x_14520) ;  /* 0x00000000000c7947 */ /* 0x000fec0003800000 */
.L_x_14519:
[----:B-----5:R-:W-:-:S05]  /*1570*/  HADD2.F32 R90, -RZ, R35.H1_H1 ;  /* 0x30000023ff5a7230 */ /* 0x020fca0000004100 */
[----:B------:R-:W-:-:S04]  /*1580*/  FADD.FTZ R7, R90, R7 ;  /* 0x000000075a077221 */ /* 0x000fc80000010000 */
[----:B------:R-:W-:-:S07]  /*1590*/  @P3 FADD.FTZ R7, R27, R7 ;  /* 0x000000071b073221 */ /* 0x000fce0000010000 */
.L_x_14520:
[----:B------:R-:W-:-:S04]  /*15a0*/  LEA R90, P3, R0, UR10, 0x5 ;  /* 0x0000000a005a7c11 */ /* 0x000fc8000f8628ff */
[----:B------:R-:W-:-:S05]  /*15b0*/  LEA.HI.X R91, R0, UR11, RZ, 0x5, P3 ;  /* 0x0000000b005b7c11 */ /* 0x000fca00098f2cff */
[----:B------:R0:W-:Y:S04]  /*15c0*/  STG.E.128 desc[UR4][R90.64], R8 ;  /* 0x000000085a007986 */ /* 0x0001e8000c101d04 */
[----:B------:R0:W-:Y:S02]  /*15d0*/  STG.E.128 desc[UR4][R90.64+0x10], R4 ;  /* 0x000010045a007986 */ /* 0x0001e4000c101d04 */
.L_x_14504:
[----:B------:R-:W-:Y:S05]  /*15e0*/  BSYNC B0 ;  /* 0x0000000000007941 */ /* 0x000fea0003800000 */
.L_x_14503:
        /* <DEDUP_REMOVED lines=100> */
.L_x_14540:
        /* <DEDUP_REMOVED lines=48> */
.L_x_14523:
[----:B------:R-:W-:Y:S05]  /*1f30*/  BSYNC B0 ;  /* 0x0000000000007941 */ /* 0x000fea0003800000 */
.L_x_14522:
        /* <DEDUP_REMOVED lines=34> */
.L_x_14525:
[----:B------:R-:W-:Y:S05]  /*2160*/  BSYNC B0 ;  /* 0x0000000000007941 */ /* 0x000fea0003800000 */
.L_x_14524:
        /* <DEDUP_REMOVED lines=33> */
.L_x_14527:
[----:B------:R-:W-:Y:S05]  /*2380*/  BSYNC B0 ;  /* 0x0000000000007941 */ /* 0x000fea0003800000 */
.L_x_14526:
[----:B0--34-:R-:W0:Y:S02]  /*2390*/  LDC.64 R90, c[0x0][0x210] ;  /* 0x00008400ff5a7b82 */ /* 0x019e240000000a00 */
[----:B0-----:R-:W-:-:S04]  /*23a0*/  LEA R2, R90, R2, 0x2 ;  /* 0x000000025a027211 */ /* 0x001fc800078e10ff */
[----:B------:R-:W-:-:S13]  /*23b0*/  ISETP.GE.AND P3, PT, R2, R91, PT ;  /* 0x0000005b0200720c */ /* 0x000fda0003f66270 */
[----:B------:R-:W-:Y:S05]  /*23c0*/  @!P3 BRA `(.L_x_14528) ;  /* 0xffffffe00058b947 */ /* 0x000fea000383ffff */
[----:B------:R-:W-:Y:S05]  /*23d0*/  EXIT ;  /* 0x000000000000794d */ /* 0x000fea0003800000 */
.L_x_14521:
        /* <DEDUP_REMOVED lines=8> */
.L_x_14530:
[----:B------:R-:W-:Y:S05]  /*2460*/  BSYNC B0 ;  /* 0x0000000000007941 */ /* 0x000fea0003800000 */
.L_x_14529:
        /* <DEDUP_REMOVED lines=9> */
.L_x_14531:
[----:B------:R-:W-:Y:S01]  /*2500*/  HFMA2.MMA R100, -RZ, RZ, 0, 2.384185791015625e-07 ;  /* 0x00000004ff647435 */ /* 0x000fe200000001ff */
[----:B------:R-:W-:-:S05]  /*2510*/  MOV R91, R99 ;  /* 0x00000063005b7202 */ /* 0x000fca0000000f00 */
[----:B------:R-:W-:-:S05]  /*2520*/  FADD.FTZ R94, R92, R91 ;  /* 0x0000005b5c5e7221 */ /* 0x000fca0000010000 */
[----:B------:R-:W-:-:S07]  /*2530*/  MOV R101, R94 ;  /* 0x0000005e00657202 */ /* 0x000fce0000000f00 */
[----:B------:R-:W-:Y:S05]  /*2540*/  WARPSYNC.COLLECTIVE R98, `(.L_x_14532) ;  /* 0x0000000062087348 */ /* 0x000fea0003c00000 */
[----:B------:R0:W1:Y:S02]  /*2550*/  SHFL.BFLY P6, R99, R101, R100, R103 ;  /* 0x0c00006465637389 */ /* 0x00006400000c0067 */
[----:B01----:R-:W-:Y:S01]  /*2560*/  ENDCOLLECTIVE ;  /* 0x000000000000791b */ /* 0x003fe20003800000 */
.L_x_14532:
        /* <DEDUP_REMOVED lines=8> */
.L_x_14533:
[----:B------:R-:W-:Y:S01]  /*25f0*/  HFMA2.MMA R100, -RZ, RZ, 0, 9.5367431640625e-07 ;  /* 0x00000010ff647435 */ /* 0x000fe200000001ff */
[----:B------:R-:W-:-:S05]  /*2600*/  MOV R0, R99 ;  /* 0x0000006300007202 */ /* 0x000fca0000000f00 */
[----:B------:R-:W-:-:S05]  /*2610*/  FADD.FTZ R96, R95, R0 ;  /* 0x000000005f607221 */ /* 0x000fca0000010000 */
[----:B------:R-:W-:-:S07]  /*2620*/  MOV R101, R96 ;  /* 0x0000006000657202 */ /* 0x000fce0000000f00 */
[----:B------:R-:W-:Y:S05]  /*2630*/  WARPSYNC.COLLECTIVE R98, `(.L_x_14534) ;  /* 0x0000000062087348 */ /* 0x000fea0003c00000 */
[----:B------:R0:W1:Y:S02]  /*2640*/  SHFL.BFLY P6, R99, R101, R100, R103 ;  /* 0x0c00006465637389 */ /* 0x00006400000c0067 */
[----:B01----:R-:W-:Y:S01]  /*2650*/  ENDCOLLECTIVE ;  /* 0x000000000000791b */ /* 0x003fe20003800000 */
.L_x_14534:
        /* <DEDUP_REMOVED lines=56> */
.L_x_14535:
[----:B------:R-:W-:Y:S01]  /*29e0*/  HFMA2.MMA R100, -RZ, RZ, 0, 1.1920928955078125e-07 ;  /* 0x00000002ff647435 */ /* 0x000fe200000001ff */
[----:B------:R-:W-:-:S05]  /*29f0*/  MOV R93, R99 ;  /* 0x00000063005d7202 */ /* 0x000fca0000000f00 */
[----:B------:R-:W-:-:S05]  /*2a00*/  FADD.FTZ R93, R0, R93 ;  /* 0x0000005d005d7221 */ /* 0x000fca0000010000 */
[----:B------:R-:W-:-:S07]  /*2a10*/  MOV R101, R93 ;  /* 0x0000005d00657202 */ /* 0x000fce0000000f00 */
[----:B------:R-:W-:Y:S05]  /*2a20*/  WARPSYNC.COLLECTIVE R98, `(.L_x_14536) ;  /* 0x0000000062087348 */ /* 0x000fea0003c00000 */
[----:B------:R0:W1:Y:S02]  /*2a30*/  SHFL.BFLY P6, R99, R101, R100, R103 ;  /* 0x0c00006465637389 */ /* 0x00006400000c0067 */
[----:B01----:R-:W-:Y:S01]  /*2a40*/  ENDCOLLECTIVE ;  /* 0x000000000000791b */ /* 0x003fe20003800000 */
.L_x_14536:
[----:B------:R-:W-:Y:S01]  /*2a50*/  HFMA2.MMA R100, -RZ, RZ, 0, 2.384185791015625e-07 ;  /* 0x00000004ff647435 */ /* 0x000fe200000001ff */
[----:B------:R-:W-:-:S05]  /*2a60*/  MOV R92, R99 ;  /* 0x00000063005c7202 */ /* 0x000fca0000000f00 */
[----:B------:R-:W-:-:S05]  /*2a70*/  FADD.FTZ R92, R93, R92 ;  /* 0x0000005c5d5c7221 */ /* 0x000fca0000010000 */
[----:B------:R-:W-:-:S07]  /*2a80*/  MOV R101, R92 ;  /* 0x0000005c00657202 */ /* 0x000fce0000000f00 */
[----:B------:R-:W-:Y:S05]  /*2a90*/  WARPSYNC.COLLECTIVE R98, `(.L_x_14537) ;  /* 0x0000000062087348 */ /* 0x000fea0003c00000 */
[----:B------:R0:W1:Y:S02]  /*2aa0*/  SHFL.BFLY P6, R99, R101, R100, R103 ;  /* 0x0c00006465637389 */ /* 0x00006400000c0067 */
[----:B01----:R-:W-:Y:S01]  /*2ab0*/  ENDCOLLECTIVE ;  /* 0x000000000000791b */ /* 0x003fe20003800000 */
.L_x_14537:
[----:B------:R-:W-:Y:S01]  /*2ac0*/  HFMA2.MMA R100, -RZ, RZ, 0, 4.76837158203125e-07 ;  /* 0x00000008ff647435 */ /* 0x000fe200000001ff */
[----:B------:R-:W-:-:S05]  /*2ad0*/  MOV R95, R99 ;  /* 0x00000063005f7202 */ /* 0x000fca0000000f00 */
[----:B------:R-:W-:-:S05]  /*2ae0*/  FADD.FTZ R95, R92, R95 ;  /* 0x0000005f5c5f7221 */ /* 0x000fca0000010000 */
[----:B------:R-:W-:-:S07]  /*2af0*/  MOV R101, R95 ;  /* 0x0000005f00657202 */ /* 0x000fce0000000f00 */
[----:B------:R-:W-:Y:S05]  /*2b00*/  WARPSYNC.COLLECTIVE R98, `(.L_x_14538) ;  /* 0x0000000062087348 */ /* 0x000fea0003c00000 */
[----:B------:R0:W1:Y:S02]  /*2b10*/  SHFL.BFLY P6, R99, R101, R100, R103 ;  /* 0x0c00006465637389 */ /* 0x00006400000c0067 */
[----:B01----:R-:W-:Y:S01]  /*2b20*/  ENDCOLLECTIVE ;  /* 0x000000000000791b */ /* 0x003fe20003800000 */
.L_x_14538:
[----:B------:R-:W-:Y:S01]  /*2b30*/  HFMA2.MMA R100, -RZ, RZ, 0, 9.5367431640625e-07 ;  /* 0x00000010ff647435 */ /* 0x000fe200000001ff */
[----:B------:R-:W-:-:S05]  /*2b40*/  MOV R94, R99 ;  /* 0x00000063005e7202 */ /* 0x000fca0000000f00 */
[----:B------:R-:W-:-:S05]  /*2b50*/  FADD.FTZ R94, R95, R94 ;  /* 0x0000005e5f5e7221 */ /* 0x000fca0000010000 */
[----:B------:R-:W-:-:S07]  /*2b60*/  MOV R101, R94 ;  /* 0x0000005e00657202 */ /* 0x000fce0000000f00 */
[----:B------:R-:W-:Y:S05]  /*2b70*/  WARPSYNC.COLLECTIVE R98, `(.L_x_14539) ;  /* 0x0000000062087348 */ /* 0x000fea0003c00000 */
[----:B------:R0:W1:Y:S02]  /*2b80*/  SHFL.BFLY P6, R99, R101, R100, R103 ;  /* 0x0c00006465637389 */ /* 0x00006400000c0067 */
[----:B01----:R-:W-:Y:S01]  /*2b90*/  ENDCOLLECTIVE ;  /* 0x000000000000791b */ /* 0x003fe20003800000 */
.L_x_14539:
[----:B------:R-:W-:Y:S05]  /*2ba0*/  BRA `(.L_x_14540) ;  /* 0xfffffff000207947 */ /* 0x000fea000383ffff */
.L_x_14541:
        /* <DEDUP_REMOVED lines=13> */
.L_x_20731:


//--------------------- .text._ZN10layer_norm31ln_parallel_residual_fwd_kernelINS_13Kernel_traitsIf6__halffS2_fjLj768ELj1ELj4ELj1ELj16ENS_18Kernel_traits_baseILj768EfS2_fS2_fjLj128EEEEELb0ELb1ELb1EEEvNS_9FwdParamsE --------------------------
	.section	.text._ZN10layer_norm31ln_parallel_residual_fwd_kernelINS_13Kernel_traitsIf6__halffS2_fjLj768ELj1ELj4ELj1ELj16ENS_18Kernel_traits_baseILj768EfS2_fS2_fjLj128EEEEELb0ELb1ELb1EEEvNS_9FwdParamsE,"ax",@progbits
	.align	128
        .global         _ZN10layer_norm31ln_parallel_residual_fwd_kernelINS_13Kernel_traitsIf6__halffS2_fjLj768ELj1ELj4ELj1ELj16ENS_18Kernel_traits_baseILj768EfS2_fS2_fjLj128EEEEELb0ELb1ELb1EEEvNS_9FwdParamsE
        .type           _ZN10layer_norm31ln_parallel_residual_fwd_kernelINS_13Kernel_traitsIf6__halffS2_fjLj768ELj1ELj4ELj1ELj16ENS_18Kernel_traits_baseILj768EfS2_fS2_fjLj128EEEEELb0ELb1ELb1EEEvNS_9FwdParamsE,@function
        .size           _ZN10layer_norm31ln_parallel_residual_fwd_kernelINS_13Kernel_traitsIf6__halffS2_fjLj768ELj1ELj4ELj1ELj16ENS_18Kernel_traits_baseILj768EfS2_fS2_fjLj128EEEEELb0ELb1ELb1EEEvNS_9FwdParamsE,(.L_x_20732 - _ZN10layer_norm31ln_parallel_residual_fwd_kernelINS_13Kernel_traitsIf6__halffS2_fjLj768ELj1ELj4ELj1ELj16ENS_18Kernel_traits_baseILj768EfS2_fS2_fjLj128EEEEELb0ELb1ELb1EEEvNS_9FwdParamsE)
        .other          _ZN10layer_norm31ln_parallel_residual_fwd_kernelINS_13Kernel_traitsIf6__halffS2_fjLj768ELj1ELj4ELj1ELj16ENS_18Kernel_traits_baseILj768EfS2_fS2_fjLj128EEEEELb0ELb1ELb1EEEvNS_9FwdParamsE,@"STO_CUDA_ENTRY STV_DEFAULT"
_ZN10layer_norm31ln_parallel_residual_fwd_kernelINS_13Kernel_traitsIf6__halffS2_fjLj768ELj1ELj4ELj1ELj16ENS_18Kernel_traits_baseILj768EfS2_fS2_fjLj128EEEEELb0ELb1ELb1EEEvNS_9FwdParamsE:
.text._ZN10layer_norm31ln_parallel_residual_fwd_kernelINS_13Kernel_traitsIf6__halffS2_fjLj768ELj1ELj4ELj1ELj16ENS_18Kernel_traits_baseILj768EfS2_fS2_fjLj128EEEEELb0ELb1ELb1EEEvNS_9FwdParamsE:
        /* <DEDUP_REMOVED lines=57> */
.L_x_14592:
[----:B-1----:R-:W0:Y:S01]  /*0390*/  LDC.64 R80, c[0x0][0x220] ;  /* 0x00008800ff507b82 */ /* 0x002e220000000a00 */
[----:B------:R-:W-:Y:S01]  /*03a0*/  IMAD R0, R3, UR6, RZ ;  /* 0x0000000603007c24 */ /* 0x000fe2000f8e02ff */
[----:B------:R-:W-:-:S04]  /*03b0*/  ISETP.NE.U32.AND P1, PT, RZ, UR8, PT ;  /* 0x00000008ff007c0c */ /* 0x000fc8000bf25070 */
[----:B------:R-:W-:Y:S02]  /*03c0*/  ISETP.NE.AND.EX P1, PT, RZ, UR9, PT, P1 ;  /* 0x00000009ff007c0c */ /* 0x000fe4000bf25310 */
[----:B------:R-:W-:-:S04]  /*03d0*/  SHF.R.S32.HI R5, RZ, 0x1f, R0 ;  /* 0x0000001fff057819 */ /* 0x000fc80000011400 */
[----:B------:R-:W-:-:S04]  /*03e0*/  LEA.HI R5, R5, R0, RZ, 0x3 ;  /* 0x0000000005057211 */ /* 0x000fc800078f18ff */
[----:B------:R-:W-:-:S04]  /*03f0*/  LEA.HI.SX32 R88, R5, R2, 0x1d ;  /* 0x0000000205587211 */ /* 0x000fc800078feaff */
[C---:B------:R-:W-:Y:S02]  /*0400*/  @P0 LEA R8, P2, R88.reuse, UR14, 0x4 ;  /* 0x0000000e58080c11 */ /* 0x040fe4000f8420ff */
[C---:B------:R-:W-:Y:S01]  /*0410*/  @P1 LEA R6, P4, R88.reuse, UR8, 0x5 ;  /* 0x0000000858061c11 */ /* 0x040fe2000f8828ff */
[C---:B0-----:R-:W-:Y:S01]  /*0420*/  IMAD.WIDE.U32 R4, R88.reuse, 0x10, R80 ;  /* 0x0000001058047825 */ /* 0x041fe200078e0050 */
[C---:B------:R-:W-:Y:S02]  /*0430*/  @P0 LEA.HI.X R9, R88.reuse, UR15, RZ, 0x4, P2 ;  /* 0x0000000f58090c11 */ /* 0x040fe400090f24ff */
[----:B------:R-:W-:Y:S02]  /*0440*/  @P1 LEA.HI.X R7, R88, UR9, RZ, 0x5, P4 ;  /* 0x0000000958071c11 */ /* 0x000fe4000a0f2cff */
        /* <DEDUP_REMOVED lines=11> */
.L_x_14543:
[----:B-----5:R-:W-:-:S05]  /*0500*/  HADD2.F32 R5, -RZ, R28.H0_H0 ;  /* 0x2000001cff057230 */ /* 0x020fca0000004100 */
[----:B------:R-:W-:-:S04]  /*0510*/  FADD.FTZ R16, R16, R5 ;  /* 0x0000000510107221 */ /* 0x000fc80000010000 */
[----:B------:R-:W-:-:S07]  /*0520*/  @P1 FADD.FTZ R16, R24, R16 ;  /* 0x0000001018101221 */ /* 0x000fce0000010000 */
.L_x_14544:
[----:B------:R-:W-:Y:S01]  /*0530*/  HADD2.F32 R17, -RZ, R12.H1_H1 ;  /* 0x3000000cff117230 */ /* 0x000fe20000004100 */
[----:B------:R-:W-:Y:S06]  /*0540*/  @P2 BRA `(.L_x_14545) ;  /* 0x00000000000c2947 */ /* 0x000fec0003800000 */
[----:B------:R-:W-:Y:S05]  /*0550*/  @!P1 BRA `(.L_x_14546) ;  /* 0x0000000000149947 */ /* 0x000fea0003800000 */
[----:B-----5:R-:W-:Y:S01]  /*0560*/  FADD.FTZ R17, R25, R17 ;  /* 0x0000001119117221 */ /* 0x020fe20000010000 */
[----:B------:R-:W-:Y:S06]  /*0570*/  BRA `(.L_x_14546) ;  /* 0x00000000000c7947 */ /* 0x000fec0003800000 */
.L_x_14545:
[----:B-----5:R-:W-:-:S05]  /*0580*/  HADD2.F32 R0, -RZ, R28.H1_H1 ;  /* 0x3000001cff007230 */ /* 0x020fca0000004100 */
[----:B------:R-:W-:-:S04]  /*0590*/  FADD.FTZ R17, R17, R0 ;  /* 0x0000000011117221 */ /* 0x000fc80000010000 */
[----:B------:R-:W-:-:S07]  /*05a0*/  @P1 FADD.FTZ R17, R25, R17 ;  /* 0x0000001119111221 */ /* 0x000fce0000010000 */
.L_x_14546:
[----:B------:R-:W-:Y:S01]  /*05b0*/  HADD2.F32 R18, -RZ, R13.H0_H0 ;  /* 0x2000000dff127230 */ /* 0x000fe20000004100 */
[----:B------:R-:W-:Y:S06]  /*05c0*/  @P2 BRA `(.L_x_14547) ;  /* 0x00000000000c2947 */ /* 0x000fec0003800000 */
[----:B------:R-:W-:Y:S05]  /*05d0*/  @!P1 BRA `(.L_x_14548) ;  /* 0x0000000000149947 */ /* 0x000fea0003800000 */
[----:B-----5:R-:W-:Y:S01]  /*05e0*/  FADD.FTZ R18, R26, R18 ;  /* 0x000000121a127221 */ /* 0x020fe20000010000 */
[----:B------:R-:W-:Y:S06]  /*05f0*/  BRA `(.L_x_14548) ;  /* 0x00000000000c7947 */ /* 0x000fec0003800000 */
.L_x_14547:
[----:B-----5:R-:W-:-:S05]  /*0600*/  HADD2.F32 R5, -RZ, R29.H0_H0 ;  /* 0x2000001dff057230 */ /* 0x020fca0000004100 */
[----:B------:R-:W-:-:S04]  /*0610*/  FADD.FTZ R18, R18, R5 ;  /* 0x0000000512127221 */ /* 0x000fc80000010000 */
[----:B------:R-:W-:-:S07]  /*0620*/  @P1 FADD.FTZ R18, R26, R18 ;  /* 0x000000121a121221 */ /* 0x000fce0000010000 */
.L_x_14548:
[----:B------:R-:W-:Y:S01]  /*0630*/  HADD2.F32 R19, -RZ, R13.H1_H1 ;  /* 0x3000000dff137230 */ /* 0x000fe20000004100 */
[----:B------:R-:W-:Y:S06]  /*0640*/  @P2 BRA `(.L_x_14549) ;  /* 0x00000000000c2947 */ /* 0x000fec0003800000 */
[----:B------:R-:W-:Y:S05]  /*0650*/  @!P1 BRA `(.L_x_14550) ;  /* 0x0000000000149947 */ /* 0x000fea0003800000 */
[----:B-----5:R-:W-:Y:S01]  /*0660*/  FADD.FTZ R19, R27, R19 ;  /* 0x000000131b137221 */ /* 0x020fe20000010000 */
[----:B------:R-:W-:Y:S06]  /*0670*/  BRA `(.L_x_14550) ;  /* 0x00000000000c7947 */ /* 0x000fec0003800000 */
.L_x_14549:
[----:B-----5:R-:W-:-:S05]  /*0680*/  HADD2.F32 R0, -RZ, R29.H1_H1 ;  /* 0x3000001dff007230 */ /* 0x020fca0000004100 */
[----:B------:R-:W-:-:S04]  /*0690*/  FADD.FTZ R19, R19, R0 ;  /* 0x0000000013137221 */ /* 0x000fc80000010000 */
[----:B------:R-:W-:-:S07]  /*06a0*/  @P1 FADD.FTZ R19, R27, R19 ;  /* 0x000000131b131221 */ /* 0x000fce0000010000 */
.L_x_14550:
[----:B------:R-:W-:Y:S01]  /*06b0*/  HADD2.F32 R12, -RZ, R14.H0_H0 ;  /* 0x2000000eff0c7230 */ /* 0x000fe20000004100 */
[----:B------:R-:W-:Y:S06]  /*06c0*/  @P2 BRA `(.L_x_14551) ;  /* 0x00000000000c2947 */ /* 0x000fec0003800000 */
[----:B------:R-:W-:Y:S05]  /*06d0*/  @!P1 BRA `(.L_x_14552) ;  /* 0x0000000000149947 */ /* 0x000fea0003800000 */
[----:B-----5:R-:W-:Y:S01]  /*06e0*/  FADD.FTZ R12, R20, R12 ;  /* 0x0000000c140c7221 */ /* 0x020fe20000010000 */
[----:B------:R-:W-:Y:S06]  /*06f0*/  BRA `(.L_x_14552) ;  /* 0x00000000000c7947 */ /* 0x000fec0003800000 */
.L_x_14551:
[----:B-----5:R-:W-:-:S05]  /*0700*/  HADD2.F32 R5, -RZ, R30.H0_H0 ;  /* 0x2000001eff057230 */ /* 0x020fca0000004100 */
[----:B------:R-:W-:-:S04]  /*0710*/  FADD.FTZ R12, R12, R5 ;  /* 0x000000050c0c7221 */ /* 0x000fc80000010000 */
[----:B------:R-:W-:-:S07]  /*0720*/  @P1 FADD.FTZ R12, R20, R12 ;  /* 0x0000000c140c1221 */ /* 0x000fce0000010000 */
.L_x_14552:
[----:B------:R-:W-:Y:S01]  /*0730*/  HADD2.F32 R13, -RZ, R14.H1_H1 ;  /* 0x3000000eff0d7230 */ /* 0x000fe20000004100 */
[----:B------:R-:W-:Y:S06]  /*0740*/  @P2 BRA `(.L_x_14553) ;  /* 0x00000000000c2947 */ /* 0x000fec0003800000 */
[----:B------:R-:W-:Y:S05]  /*0750*/  @!P1 BRA `(.L_x_14554) ;  /* 0x0000000000149947 */ /* 0x000fea0003800000 */
[----:B-----5:R-:W-:Y:S01]  /*0760*/  FADD.FTZ R13, R21, R13 ;  /* 0x0000000d150d7221 */ /* 0x020fe20000010000 */
[----:B------:R-:W-:Y:S06]  /*0770*/  BRA `(.L_x_14554) ;  /* 0x00000000000c7947 */ /* 0x000fec0003800000 */
.L_x_14553:
[----:B-----5:R-:W-:-:S05]  /*0780*/  HADD2.F32 R0, -RZ, R30.H1_H1 ;  /* 0x3000001eff007230 */ /* 0x020fca0000004100 */
[----:B------:R-:W-:-:S04]  /*0790*/  FADD.FTZ R13, R13, R0 ;  /* 0x000000000d0d7221 */ /* 0x000fc80000010000 */
[----:B------:R-:W-:-:S07]  /*07a0*/  @P1 FADD.FTZ R13, R21, R13 ;  /* 0x0000000d150d1221 */ /* 0x000fce0000010000 */
.L_x_14554:
[----:B------:R-:W-:Y:S01]  /*07b0*/  HADD2.F32 R14, -RZ, R15.H0_H0 ;  /* 0x2000000fff0e7230 */ /* 0x000fe20000004100 */
[----:B------:R-:W-:Y:S06]  /*07c0*/  @P2 BRA `(.L_x_14555) ;  /* 0x00000000000c2947 */ /* 0x000fec0003800000 */
[----:B------:R-:W-:Y:S05]  /*07d0*/  @!P1 BRA `(.L_x_14556) ;  /* 0x0000000000149947 */ /* 0x000fea0003800000 */
[----:B-----5:R-:W-:Y:S01]  /*07e0*/  FADD.FTZ R14, R22, R14 ;  /* 0x0000000e160e7221 */ /* 0x020fe20000010000 */
[----:B------:R-:W-:Y:S06]  /*07f0*/  BRA `(.L_x_14556) ;  /* 0x00000000000c7947 */ /* 0x000fec0003800000 */
.L_x_14555:
[----:B-----5:R-:W-:-:S05]  /*0800*/  HADD2.F32 R5, -RZ, R31.H0_H0 ;  /* 0x2000001fff057230 */ /* 0x020fca0000004100 */
[----:B------:R-:W-:-:S04]  /*0810*/  FADD.FTZ R14, R14, R5 ;  /* 0x000000050e0e7221 */ /* 0x000fc80000010000 */
[----:B------:R-:W-:-:S07]  /*0820*/  @P1 FADD.FTZ R14, R22, R14 ;  /* 0x0000000e160e1221 */ /* 0x000fce0000010000 */
.L_x_14556:
[----:B------:R-:W-:Y:S01]  /*0830*/  HADD2.F32 R15, -RZ, R15.H1_H1 ;  /* 0x3000000fff0f7230 */ /* 0x000fe20000004100 */
[----:B------:R-:W-:Y:S06]  /*0840*/  @P2 BRA `(.L_x_14557) ;  /* 0x00000000000c2947 */ /* 0x000fec0003800000 */
[----:B------:R-:W-:Y:S05]  /*0850*/  @!P1 BRA `(.L_x_14558) ;  /* 0x0000000000149947 */ /* 0x000fea0003800000 */
[----:B-----5:R-:W-:Y:S01]  /*0860*/  FADD.FTZ R15, R23, R15 ;  /* 0x0000000f170f7221 */ /* 0x020fe20000010000 */
[----:B------:R-:W-:Y:S06]  /*0870*/  BRA `(.L_x_14558) ;  /* 0x00000000000c7947 */ /* 0x000fec0003800000 */
.L_x_14557:
[----:B-----5:R-:W-:-:S05]  /*0880*/  HADD2.F32 R0, -RZ, R31.H1_H1 ;  /* 0x3000001fff007230 */ /* 0x020fca0000004100 */
[----:B------:R-:W-:-:S04]  /*0890*/  FADD.FTZ R15, R15, R0 ;  /* 0x000000000f0f7221 */ /* 0x000fc80000010000 */
[----:B------:R-:W-:-:S07]  /*08a0*/  @P1 FADD.FTZ R15, R23, R15 ;  /* 0x0000000f170f1221 */ /* 0x000fce0000010000 */
.L_x_14558:
        /* <DEDUP_REMOVED lines=19> */
.L_x_14559:
[----:B-----5:R-:W-:-:S05]  /*09e0*/  HADD2.F32 R9, -RZ, R28.H0_H0 ;  /* 0x2000001cff097230 */ /* 0x020fca0000004100 */
[----:B------:R-:W-:-:S04]  /*09f0*/  FADD.FTZ R8, R9, R8 ;  /* 0x0000000809087221 */ /* 0x000fc80000010000 */
[----:B------:R-:W-:-:S07]  /*0a00*/  @P1 FADD.FTZ R8, R24, R8 ;  /* 0x0000000818081221 */ /* 0x000fce0000010000 */
.L_x_14560:
[----:B------:R-:W-:Y:S01]  /*0a10*/  HADD2.F32 R9, -RZ, R4.H1_H1 ;  /* 0x30000004ff097230 */ /* 0x000fe20000004100 */
[----:B------:R-:W-:Y:S06]  /*0a20*/  @P2 BRA `(.L_x_14561) ;  /* 0x00000000000c2947 */ /* 0x000fec0003800000 */
[----:B------:R-:W-:Y:S05]  /*0a30*/  @!P1 BRA `(.L_x_14562) ;  /* 0x0000000000149947 */ /* 0x000fea0003800000 */
[----:B-----5:R-:W-:Y:S01]  /*0a40*/  FADD.FTZ R9, R25, R9 ;  /* 0x0000000919097221 */ /* 0x020fe20000010000 */
[----:B------:R-:W-:Y:S06]  /*0a50*/  BRA `(.L_x_14562) ;  /* 0x00000000000c7947 */ /* 0x000fec0003800000 */
.L_x_14561:
[----:B-----5:R-:W-:-:S05]  /*0a60*/  HADD2.F32 R0, -RZ, R28.H1_H1 ;  /* 0x3000001cff007230 */ /* 0x020fca0000004100 */
[----:B------:R-:W-:-:S04]  /*0a70*/  FADD.FTZ R9, R0, R9 ;  /* 0x0000000900097221 */ /* 0x000fc80000010000 */
[----:B------:R-:W-:-:S07]  /*0a80*/  @P1 FADD.FTZ R9, R25, R9 ;  /* 0x0000000919091221 */ /* 0x000fce0000010000 */
.L_x_14562:
[----:B------:R-:W-:Y:S01]  /*0a90*/  HADD2.F32 R10, -RZ, R5.H0_H0 ;  /* 0x20000005ff0a7230 */ /* 0x000fe20000004100 */
[----:B------:R-:W-:Y:S06]  /*0aa0*/  @P2 BRA `(.L_x_14563) ;  /* 0x00000000000c2947 */ /* 0x000fec0003800000 */
[----:B------:R-:W-:Y:S05]  /*0ab0*/  @!P1 BRA `(.L_x_14564) ;  /* 0x0000000000149947 */ /* 0x000fea0003800000 */
[----:B-----5:R-:W-:Y:S01]  /*0ac0*/  FADD.FTZ R10, R26, R10 ;  /* 0x0000000a1a0a7221 */ /* 0x020fe20000010000 */
[----:B------:R-:W-:Y:S06]  /*0ad0*/  BRA `(.L_x_14564) ;  /* 0x00000000000c7947 */ /* 0x000fec0003800000 */
.L_x_14563:
[----:B-----5:R-:W-:-:S05]  /*0ae0*/  HADD2.F32 R11, -RZ, R29.H0_H0 ;  /* 0x2000001dff0b7230 */ /* 0x020fca0000004100 */
[----:B------:R-:W-:-:S04]  /*0af0*/  FADD.FTZ R10, R11, R10 ;  /* 0x0000000a0b0a7221 */ /* 0x000fc80000010000 */
[----:B------:R-:W-:-:S07]  /*0b00*/  @P1 FADD.FTZ R10, R26, R10 ;  /* 0x0000000a1a0a1221 */ /* 0x000fce0000010000 */
.L_x_14564:
[----:B------:R-:W-:Y:S01]  /*0b10*/  HADD2.F32 R11, -RZ, R5.H1_H1 ;  /* 0x30000005ff0b7230 */ /* 0x000fe20000004100 */
[----:B------:R-:W-:Y:S06]  /*0b20*/  @P2 BRA `(.L_x_14565) ;  /* 0x00000000000c2947 */ /* 0x000fec0003800000 */
[----:B------:R-:W-:Y:S05]  /*0b30*/  @!P1 BRA `(.L_x_14566) ;  /* 0x0000000000149947 */ /* 0x000fea0003800000 */
[----:B-----5:R-:W-:Y:S01]  /*0b40*/  FADD.FTZ R11, R27, R11 ;  /* 0x0000000b1b0b7221 */ /* 0x020fe20000010000 */
[----:B------:R-:W-:Y:S06]  /*0b50*/  BRA `(.L_x_14566) ;  /* 0x00000000000c7947 */ /* 0x000fec0003800000 */
.L_x_14565:
[----:B-----5:R-:W-:-:S05]  /*0b60*/  HADD2.F32 R0, -RZ, R29.H1_H1 ;  /* 0x3000001dff007230 */ /* 0x020fca0000004100 */
[----:B------:R-:W-:-:S04]  /*0b70*/  FADD.FTZ R11, R0, R11 ;  /* 0x0000000b000b7221 */ /* 0x000fc80000010000 */
[----:B------:R-:W-:-:S07]  /*0b80*/  @P1 FADD.FTZ R11, R27, R11 ;  /* 0x0000000b1b0b1221 */ /* 0x000fce0000010000 */
.L_x_14566:
[----:B------:R-:W-:Y:S01]  /*0b90*/  HADD2.F32 R4, -RZ, R6.H0_H0 ;  /* 0x20000006ff047230 */ /* 0x000fe20000004100 */
[----:B------:R-:W-:Y:S06]  /*0ba0*/  @P2 BRA `(.L_x_14567) ;  /* 0x00000000000c2947 */ /* 0x000fec0003800000 */
[----:B------:R-:W-:Y:S05]  /*0bb0*/  @!P1 BRA `(.L_x_14568) ;  /* 0x0000000000149947 */ /* 0x000fea0003800000 */
[----:B-----5:R-:W-:Y:S01]  /*0bc0*/  FADD.FTZ R4, R20, R4 ;  /* 0x0000000414047221 */ /* 0x020fe20000010000 */
[----:B------:R-:W-:Y:S06]  /*0bd0*/  BRA `(.L_x_14568) ;  /* 0x00000000000c7947 */ /* 0x000fec0003800000 */
.L_x_14567:
[----:B-----5:R-:W-:-:S05]  /*0be0*/  HADD2.F32 R5, -RZ, R30.H0_H0 ;  /* 0x2000001eff057230 */ /* 0x020fca0000004100 */
[----:B------:R-:W-:-:S04]  /*0bf0*/  FADD.FTZ R4, R5, R4 ;  /* 0x0000000405047221 */ /* 0x000fc80000010000 */
[----:B------:R-:W-:-:S07]  /*0c00*/  @P1 FADD.FTZ R4, R20, R4 ;  /* 0x0000000414041221 */ /* 0x000fce0000010000 */
.L_x_14568:
[----:B------:R-:W-:Y:S01]  /*0c10*/  HADD2.F32 R5, -RZ, R6.H1_H1 ;  /* 0x30000006ff057230 */ /* 0x000fe20000004100 */
[----:B------:R-:W-:Y:S06]  /*0c20*/  @P2 BRA `(.L_x_14569) ;  /* 0x00000000000c2947 */ /* 0x000fec0003800000 */
[----:B------:R-:W-:Y:S05]  /*0c30*/  @!P1 BRA `(.L_x_14570) ;  /* 0x0000000000149947 */ /* 0x000fea0003800000 */
[----:B-----5:R-:W-:Y:S01]  /*0c40*/  FADD.FTZ R5, R21, R5 ;  /* 0x0000000515057221 */ /* 0x020fe20000010000 */
[----:B------:R-:W-:Y:S06]  /*0c50*/  BRA `(.L_x_14570) ;  /* 0x00000000000c7947 */ /* 0x000fec0003800000 */
.L_x_14569:
[----:B-----5:R-:W-:-:S05]  /*0c60*/  HADD2.F32 R0, -RZ, R30.H1_H1 ;  /* 0x3000001eff007230 */ /* 0x020fca0000004100 */
[----:B------:R-:W-:-:S04]  /*0c70*/  FADD.FTZ R5, R0, R5 ;  /* 0x0000000500057221 */ /* 0x000fc80000010000 */
[----:B------:R-:W-:-:S07]  /*0c80*/  @P1 FADD.FTZ R5, R21, R5 ;  /* 0x0000000515051221 */ /* 0x000fce0000010000 */
.L_x_14570:
[----:B------:R-:W-:Y:S01]  /*0c90*/  HADD2.F32 R6, -RZ, R7.H0_H0 ;  /* 0x20000007ff067230 */ /* 0x000fe20000004100 */
[----:B------:R-:W-:Y:S06]  /*0ca0*/  @P2 BRA `(.L_x_14571) ;  /* 0x00000000000c2947 */ /* 0x000fec0003800000 */
[----:B------:R-:W-:Y:S05]  /*0cb0*/  @!P1 BRA `(.L_x_14572) ;  /* 0x0000000000149947 */ /* 0x000fea0003800000 */
[----:B-----5:R-:W-:Y:S01]  /*0cc0*/  FADD.FTZ R6, R22, R6 ;  /* 0x0000000616067221 */ /* 0x020fe20000010000 */
[----:B------:R-:W-:Y:S06]  /*0cd0*/  BRA `(.L_x_14572) ;  /* 0x00000000000c7947 */ /* 0x000fec0003800000 */
.L_x_14571:
[----:B-----5:R-:W-:-:S05]  /*0ce0*/  HADD2.F32 R83, -RZ, R31.H0_H0 ;  /* 0x2000001fff537230 */ /* 0x020fca0000004100 */
[----:B------:R-:W-:-:S04]  /*0cf0*/  FADD.FTZ R6, R83, R6 ;  /* 0x0000000653067221 */ /* 0x000fc80000010000 */
[----:B------:R-:W-:-:S07]  /*0d00*/  @P1 FADD.FTZ R6, R22, R6 ;  /* 0x0000000616061221 */ /* 0x000fce0000010000 */
.L_x_14572:
[----:B------:R-:W-:Y:S01]  /*0d10*/  HADD2.F32 R7, -RZ, R7.H1_H1 ;  /* 0x30000007ff077230 */ /* 0x000fe20000004100 */
[----:B------:R-:W-:Y:S06]  /*0d20*/  @P2 BRA `(.L_x_14573) ;  /* 0x00000000000c2947 */ /* 0x000fec0003800000 */
[----:B------:R-:W-:Y:S05]  /*0d30*/  @!P1 BRA `(.L_x_14574) ;  /* 0x0000000000149947 */ /* 0x000fea0003800000 */
[----:B-----5:R-:W-:Y:S01]  /*0d40*/  FADD.FTZ R7, R23, R7 ;  /* 0x0000000717077221 */ /* 0x020fe20000010000 */
[----:B------:R-:W-:Y:S06]  /*0d50*/  BRA `(.L_x_14574) ;  /* 0x00000000000c7947 */ /* 0x000fec0003800000 */
.L_x_14573:
[----:B-----5:R-:W-:-:S05]  /*0d60*/  HADD2.F32 R0, -RZ, R31.H1_H1 ;  /* 0x3000001fff007230 */ /* 0x020fca0000004100 */
[----:B------:R-:W-:-:S04]  /*0d70*/  FADD.FTZ R7, R0, R7 ;  /* 0x0000000700077221 */ /* 0x000fc80000010000 */
[----:B------:R-:W-:-:S07]  /*0d80*/  @P1 FADD.FTZ R7, R23, R7 ;  /* 0x0000000717071221 */ /* 0x000fce0000010000 */
.L_x_14574:
[C---:B------:R-:W-:Y:S02]  /*0d90*/  LEA R84, P4, R89.reuse, UR10, 0x5 ;  /* 0x0000000a59547c11 */ /* 0x040fe4000f8828ff */
[----:B------:R-:W-:Y:S02]  /*0da0*/  IADD3 R90, R88, 0x40, RZ ;  /* 0x00000040585a7810 */ /* 0x000fe40007ffe0ff */
[----:B------:R-:W-:Y:S02]  /*0db0*/  LEA.HI.X R85, R89, UR11, RZ, 0x5, P4 ;  /* 0x0000000b59557c11 */ /* 0x000fe4000a0f2cff */
[C---:B------:R-:W-:Y:S01]  /*0dc0*/  @P0 LEA R92, P4, R90.reuse, UR14, 0x4 ;  /* 0x0000000e5a5c0c11 */ /* 0x040fe2000f8820ff */
[C---:B------:R-:W-:Y:S02]  /*0dd0*/  IMAD.WIDE.U32 R80, R90.reuse, 0x10, R80 ;  /* 0x000000105a507825 */ /* 0x040fe400078e0050 */
[----:B------:R-:W-:Y:S01]  /*0de0*/  STG.E.128 desc[UR4][R84.64], R8 ;  /* 0x0000000854007986 */ /* 0x000fe2000c101d04 */
[----:B------:R-:W-:-:S02]  /*0df0*/  @P0 LEA.HI.X R93, R90, UR15, RZ, 0x4, P4 ;  /* 0x0000000f5a5d0c11 */ /* 0x000fc4000a0f24ff */
[C---:B------:R-:W-:Y:S01]  /*0e00*/  @P1 LEA R86, P4, R90.reuse, UR8, 0x5 ;  /* 0x000000085a561c11 */ /* 0x040fe2000f8828ff */
[----:B------:R0:W-:Y:S03]  /*0e10*/  STG.E.128 desc[UR4][R84.64+0x10], R4 ;  /* 0x0000100454007986 */ /* 0x0001e6000c101d04 */
[----:B------:R-:W-:Y:S01]  /*0e20*/  @P1 LEA.HI.X R87, R90, UR9, RZ, 0x5, P4 ;  /* 0x000000095a571c11 */ /* 0x000fe2000a0f2cff */
[----:B------:R-:W0:Y:S04]  /*0e30*/  LDG.E.128 R80, desc[UR4][R80.64] ;  /* 0x0000000450507981 */ /* 0x000e28000c1e1d00 */
[----:B-----5:R1:W5:Y:S04]  /*0e40*/  @P0 LDG.E.128 R28, desc[UR4][R92.64] ;  /* 0x000000045c1c0981 */ /* 0x020368000c1e1d00 */
[----:B------:R1:W5:Y:S04]  /*0e50*/  @P1 LDG.E.128 R24, desc[UR4][R86.64] ;  /* 0x0000000456181981 */ /* 0x000368000c1e1d00 */
[----:B------:R1:W5:Y:S01]  /*0e60*/  @P1 LDG.E.128 R20, desc[UR4][R86.64+0x10] ;  /* 0x0000100456141981 */ /* 0x000362000c1e1d00 */
[----:B0-----:R-:W-:Y:S01]  /*0e70*/  HADD2.F32 R84, -RZ, R80.H0_H0 ;  /* 0x20000050ff547230 */ /* 0x001fe20000004100 */
[----:B-1----:R-:W-:Y:S06]  /*0e80*/  @P2 BRA `(.L_x_14575) ;  /* 0x00000000000c2947 */ /* 0x002fec0003800000 */
[----:B------:R-:W-:Y:S05]  /*0e90*/  @!P1 BRA `(.L_x_14576) ;  /* 0x0000000000149947 */ /* 0x000fea0003800000 */
[----:B-----5:R-:W-:Y:S01]  /*0ea0*/  FADD.FTZ R84, R24, R84 ;  /* 0x0000005418547221 */ /* 0x020fe20000010000 */
[----:B------:R-:W-:Y:S06]  /*0eb0*/  BRA `(.L_x_14576) ;  /* 0x00000000000c7947 */ /* 0x000fec0003800000 */
.L_x_14575:
[----:B-----5:R-:W-:-:S05]  /*0ec0*/  HADD2.F32 R85, -RZ, R28.H0_H0 ;  /* 0x2000001cff557230 */ /* 0x020fca0000004100 */
[----:B------:R-:W-:-:S04]  /*0ed0*/  FADD.FTZ R84, R85, R84 ;  /* 0x0000005455547221 */ /* 0x000fc80000010000 */
[----:B------:R-:W-:-:S07]  /*0ee0*/  @P1 FADD.FTZ R84, R24, R84 ;  /* 0x0000005418541221 */ /* 0x000fce0000010000 */
.L_x_14576:
[----:B------:R-:W-:Y:S01]  /*0ef0*/  HADD2.F32 R85, -RZ, R80.H1_H1 ;  /* 0x30000050ff557230 */ /* 0x000fe20000004100 */
[----:B------:R-:W-:Y:S06]  /*0f00*/  @P2 BRA `(.L_x_14577) ;  /* 0x00000000000c2947 */ /* 0x000fec0003800000 */
[----:B------:R-:W-:Y:S05]  /*0f10*/  @!P1 BRA `(.L_x_14578) ;  /* 0x0000000000149947 */ /* 0x000fea0003800000 */
[----:B-----5:R-:W-:Y:S01]  /*0f20*/  FADD.FTZ R85, R25, R85 ;  /* 0x0000005519557221 */ /* 0x020fe20000010000 */
[----:B------:R-:W-:Y:S06]  /*0f30*/  BRA `(.L_x_14578) ;  /* 0x00000000000c7947 */ /* 0x000fec0003800000 */
.L_x_14577:
[----:B-----5:R-:W-:-:S05]  /*0f40*/  HADD2.F32 R0, -RZ, R28.H1_H1 ;  /* 0x3000001cff007230 */ /* 0x020fca0000004100 */
[----:B------:R-:W-:-:S04]  /*0f50*/  FADD.FTZ R85, R0, R85 ;  /* 0x0000005500557221 */ /* 0x000fc80000010000 */
[----:B------:R-:W-:-:S07]  /*0f60*/  @P1 FADD.FTZ R85, R25, R85 ;  /* 0x0000005519551221 */ /* 0x000fce0000010000 */
.L_x_14578:
[----:B------:R-:W-:Y:S01]  /*0f70*/  HADD2.F32 R86, -RZ, R81.H0_H0 ;  /* 0x20000051ff567230 */ /* 0x000fe20000004100 */
[----:B------:R-:W-:Y:S06]  /*0f80*/  @P2 BRA `(.L_x_14579) ;  /* 0x00000000000c2947 */ /* 0x000fec0003800000 */
[----:B------:R-:W-:Y:S05]  /*0f90*/  @!P1 BRA `(.L_x_14580) ;  /* 0x0000000000149947 */ /* 0x000fea0003800000 */
[----:B-----5:R-:W-:Y:S01]  /*0fa0*/  FADD.FTZ R86, R26, R86 ;  /* 0x000000561a567221 */ /* 0x020fe20000010000 */
[----:B------:R-:W-:Y:S06]  /*0fb0*/  BRA `(.L_x_14580) ;  /* 0x00000000000c7947 */ /* 0x000fec0003800000 */
.L_x_14579:
[----:B-----5:R-:W-:-:S05]  /*0fc0*/  HADD2.F32 R87, -RZ, R29.H0_H0 ;  /* 0x2000001dff577230 */ /* 0x020fca0000004100 */
[----:B------:R-:W-:-:S04]  /*0fd0*/  FADD.FTZ R86, R87, R86 ;  /* 0x0000005657567221 */ /* 0x000fc80000010000 */
[----:B------:R-:W-:-:S07]  /*0fe0*/  @P1 FADD.FTZ R86, R26, R86 ;  /* 0x000000561a561221 */ /* 0x000fce0000010000 */
.L_x_14580:
[----:B------:R-:W-:Y:S01]  /*0ff0*/  HADD2.F32 R87, -RZ, R81.H1_H1 ;  /* 0x30000051ff577230 */ /* 0x000fe20000004100 */
[----:B------:R-:W-:Y:S06]  /*1000*/  @P2 BRA `(.L_x_14581) ;  /* 0x00000000000c2947 */ /* 0x000fec0003800000 */
[----:B------:R-:W-:Y:S05]  /*1010*/  @!P1 BRA `(.L_x_14582) ;  /* 0x0000000000149947 */ /* 0x000fea0003800000 */
[----:B-----5:R-:W-:Y:S01]  /*1020*/  FADD.FTZ R87, R27, R87 ;  /* 0x000000571b577221 */ /* 0x020fe20000010000 */
[----:B------:R-:W-:Y:S06]  /*1030*/  BRA `(.L_x_14582) ;  /* 0x00000000000c7947 */ /* 0x000fec0003800000 */
.L_x_14581:
[----:B-----5:R-:W-:-:S05]  /*1040*/  HADD2.F32 R0, -RZ, R29.H1_H1 ;  /* 0x3000001dff007230 */ /* 0x020fca0000004100 */
[----:B------:R-:W-:-:S04]  /*1050*/  FADD.FTZ R87, R0, R87 ;  /* 0x0000005700577221 */ /* 0x000fc80000010000 */
[----:B------:R-:W-:-:S07]  /*1060*/  @P1 FADD.FTZ R87, R27, R87 ;  /* 0x000000571b571221 */ /* 0x000fce0000010000 */
.L_x_14582:
[----:B------:R-:W-:Y:S01]  /*1070*/  HADD2.F32 R80, -RZ, R82.H0_H0 ;  /* 0x20000052ff507230 */ /* 0x000fe20000004100 */
[----:B------:R-:W-:Y:S06]  /*1080*/  @P2 BRA `(.L_x_14583) ;  /* 0x00000000000c2947 */ /* 0x000fec0003800000 */
[----:B------:R-:W-:Y:S05]  /*1090*/  @!P1 BRA `(.L_x_14584) ;  /* 0x0000000000149947 */ /* 0x000fea0003800000 */
[----:B-----5:R-:W-:Y:S01]  /*10a0*/  FADD.FTZ R80, R20, R80 ;  /* 0x0000005014507221 */ /* 0x020fe20000010000 */
[----:B------:R-:W-:Y:S06]  /*10b0*/  BRA `(.L_x_14584) ;  /* 0x00000000000c7947 */ /* 0x000fec0003800000 */
.L_x_14583:
[----:B-----5:R-:W-:-:S05]  /*10c0*/  HADD2.F32 R81, -RZ, R30.H0_H0 ;  /* 0x2000001eff517230 */ /* 0x020fca0000004100 */
[----:B------:R-:W-:-:S04]  /*10d0*/  FADD.FTZ R80, R81, R80 ;  /* 0x0000005051507221 */ /* 0x000fc80000010000 */
[----:B------:R-:W-:-:S07]  /*10e0*/  @P1 FADD.FTZ R80, R20, R80 ;  /* 0x0000005014501221 */ /* 0x000fce0000010000 */
.L_x_14584:
[----:B------:R-:W-:Y:S01]  /*10f0*/  HADD2.F32 R81, -RZ, R82.H1_H1 ;  /* 0x30000052ff517230 */ /* 0x000fe20000004100 */
[----:B------:R-:W-:Y:S06]  /*1100*/  @P2 BRA `(.L_x_14585) ;  /* 0x00000000000c2947 */ /* 0x000fec0003800000 */
[----:B------:R-:W-:Y:S05]  /*1110*/  @!P1 BRA `(.L_x_14586) ;  /* 0x0000000000149947 */ /* 0x000fea0003800000 */
[----:B-----5:R-:W-:Y:S01]  /*1120*/  FADD.FTZ R81, R21, R81 ;  /* 0x0000005115517221 */ /* 0x020fe20000010000 */
[----:B------:R-:W-:Y:S06]  /*1130*/  BRA `(.L_x_14586) ;  /* 0x00000000000c7947 */ /* 0x000fec0003800000 */
.L_x_14585:
[----:B-----5:R-:W-:-:S05]  /*1140*/  HADD2.F32 R0, -RZ, R30.H1_H1 ;  /* 0x3000001eff007230 */ /* 0x020fca0000004100 */
[----:B------:R-:W-:-:S04]  /*1150*/  FADD.FTZ R81, R0, R81 ;  /* 0x0000005100517221 */ /* 0x000fc80000010000 */
[----:B------:R-:W-:-:S07]  /*1160*/  @P1 FADD.FTZ R81, R21, R81 ;  /* 0x0000005115511221 */ /* 0x000fce0000010000 */
.L_x_14586:
[----:B------:R-:W-:Y:S01]  /*1170*/  HADD2.F32 R82, -RZ, R83.H0_H0 ;  /* 0x20000053ff527230 */ /* 0x000fe20000004100 */
[----:B------:R-:W-:Y:S06]  /*1180*/  @P2 BRA `(.L_x_14587) ;  /* 0x00000000000c2947 */ /* 0x000fec0003800000 */
[----:B------:R-:W-:Y:S05]  /*1190*/  @!P1 BRA `(.L_x_14588) ;  /* 0x0000000000149947 */ /* 0x000fea0003800000 */
[----:B-----5:R-:W-:Y:S01]  /*11a0*/  FADD.FTZ R82, R22, R82 ;  /* 0x0000005216527221 */ /* 0x020fe20000010000 */
[----:B------:R-:W-:Y:S06]  /*11b0*/  BRA `(.L_x_14588) ;  /* 0x00000000000c7947 */ /* 0x000fec0003800000 */
.L_x_14587:
[----:B-----5:R-:W-:-:S05]  /*11c0*/  HADD2.F32 R91, -RZ, R31.H0_H0 ;  /* 0x2000001fff5b7230 */ /* 0x020fca0000004100 */
[----:B------:R-:W-:-:S04]  /*11d0*/  FADD.FTZ R82, R91, R82 ;  /* 0x000000525b527221 */ /* 0x000fc80000010000 */
[----:B------:R-:W-:-:S07]  /*11e0*/  @P1 FADD.FTZ R82, R22, R82 ;  /* 0x0000005216521221 */ /* 0x000fce0000010000 */
.L_x_14588:
[----:B------:R-:W-:Y:S01]  /*11f0*/  HADD2.F32 R83, -RZ, R83.H1_H1 ;  /* 0x30000053ff537230 */ /* 0x000fe20000004100 */
[----:B------:R-:W-:Y:S06]  /*1200*/  @P2 BRA `(.L_x_14589) ;  /* 0x00000000000c2947 */ /* 0x000fec0003800000 */
[----:B------:R-:W-:Y:S05]  /*1210*/  @!P1 BRA `(.L_x_14590) ;  /* 0x0000000000149947 */ /* 0x000fea0003800000 */
[----:B-----5:R-:W-:Y:S01]  /*1220*/  FADD.FTZ R83, R23, R83 ;  /* 0x0000005317537221 */ /* 0x020fe20000010000 */
[----:B------:R-:W-:Y:S06]  /*1230*/  BRA `(.L_x_14590) ;  /* 0x00000000000c7947 */ /* 0x000fec0003800000 */
.L_x_14589:
[----:B-----5:R-:W-:-:S05]  /*1240*/  HADD2.F32 R0, -RZ, R31.H1_H1 ;  /* 0x3000001fff007230 */ /* 0x020fca0000004100 */
[----:B------:R-:W-:-:S04]  /*1250*/  FADD.FTZ R83, R0, R83 ;  /* 0x0000005300537221 */ /* 0x000fc80000010000 */
[----:B------:R-:W-:-:S07]  /*1260*/  @P1 FADD.FTZ R83, R23, R83 ;  /* 0x0000005317531221 */ /* 0x000fce0000010000 */
.L_x_14590:
        /* <DEDUP_REMOVED lines=100> */
.L_x_14604:
[C---:B------:R-:W-:Y:S01]  /*18b0*/  FMUL.FTZ R94, R91.reuse, R91 ;  /* 0x0000005b5b5e7220 */ /* 0x040fe20000410000 */
[----:B-1----:R-:W-:Y:S01]  /*18c0*/  FADD.FTZ R97, R96, R97 ;  /* 0x0000006160617221 */ /* 0x002fe20000010000 */
[----:B0-----:R-:W-:-:S03]  /*18d0*/  FSEL R96, R91, RZ, !P3 ;  /* 0x000000ff5b607208 */ /* 0x001fc60005800000 */
[----:B------:R-:W-:Y:S01]  /*18e0*/  FSEL R95, R94, RZ, P3 ;  /* 0x000000ff5e5f7208 */ /* 0x000fe20001800000 */
[----:B------:R-:W-:Y:S01]  /*18f0*/  FFMA.FTZ R0, R97, R92, UR7 ;  /* 0x0000000761007e23 */ /* 0x000fe2000801005c */
[C---:B------:R-:W-:Y:S01]  /*1900*/  FADD.FTZ R19, -R96.reuse, R19 ;  /* 0x0000001360137221 */ /* 0x040fe20000010100 */
[----:B------:R-:W0:Y:S01]  /*1910*/  @!P1 LDC.64 R92, c[0x0][0x250] ;  /* 0x00009400ff5c9b82 */ /* 0x000e220000000a00 */
[----:B------:R-:W-:Y:S01]  /*1920*/  FADD.FTZ R99, -R96, R14 ;  /* 0x0000000e60637221 */ /* 0x000fe20000010100 */
[----:B------:R-:W-:Y:S01]  /*1930*/  FADD.FTZ R0, R0, R95 ;  /* 0x0000005f00007221 */ /* 0x000fe20000010000 */
[C---:B------:R-:W-:Y:S01]  /*1940*/  FADD.FTZ R15, -R96.reuse, R15 ;  /* 0x0000000f600f7221 */ /* 0x040fe20000010100 */
[C---:B------:R-:W-:Y:S01]  /*1950*/  FADD.FTZ R103, -R96.reuse, R4 ;  /* 0x0000000460677221 */ /* 0x040fe20000010100 */
[C---:B------:R-:W-:Y:S01]  /*1960*/  FADD.FTZ R5, -R96.reuse, R5 ;  /* 0x0000000560057221 */ /* 0x040fe20000010100 */
[C---:B------:R-:W-:Y:S01]  /*1970*/  FADD.FTZ R7, -R96.reuse, R7 ;  /* 0x0000000760077221 */ /* 0x040fe20000010100 */
[C---:B------:R-:W-:Y:S01]  /*1980*/  FADD.FTZ R81, -R96.reuse, R81 ;  /* 0x0000005160517221 */ /* 0x040fe20000010100 */
[----:B------:R-:W1:Y:S01]  /*1990*/  @!P1 LDC.64 R94, c[0x0][0x258] ;  /* 0x00009600ff5e9b82 */ /* 0x000e620000000a00 */
        /* <DEDUP_REMOVED lines=16> */
[C---:B--2---:R-:W-:Y:S01]  /*1aa0*/  FMUL.FTZ R99, R0.reuse, R99 ;  /* 0x0000006300637220 */ /* 0x044fe20000410000 */
[C---:B------:R-:W-:Y:S01]  /*1ab0*/  FMUL.FTZ R4, R0.reuse, R15 ;  /* 0x0000000f00047220 */ /* 0x040fe20000410000 */
[----:B------:R-:W-:Y:S01]  /*1ac0*/  FMUL.FTZ R80, R0, R7 ;  /* 0x0000000700507220 */ /* 0x000fe20000410000 */
[----:B------:R0:W-:Y:S01]  /*1ad0*/  @!P1 STG.E desc[UR4][R92.64], R91 ;  /* 0x0000005b5c009986 */ /* 0x0001e2000c101904 */
[----:B------:R-:W-:Y:S01]  /*1ae0*/  FFMA.FTZ R7, R50, R99, R74 ;  /* 0x0000006332077223 */ /* 0x000fe2000001004a */
[----:B------:R-:W-:Y:S01]  /*1af0*/  FFMA.FTZ R4, R51, R4, R75 ;  /* 0x0000000433047223 */ /* 0x000fe2000001004b */
[----:B-1----:R-:W-:-:S04]  /*1b00*/  @!P1 IMAD.WIDE R94, R3, 0x4, R94 ;  /* 0x00000004035e9825 */ /* 0x002fc800078e025e */
[C---:B------:R-:W-:Y:S01]  /*1b10*/  FMUL.FTZ R84, R0.reuse, R81 ;  /* 0x0000005100547220 */ /* 0x040fe20000410000 */
[C---:B------:R-:W-:Y:S01]  /*1b20*/  FMUL.FTZ R97, R0.reuse, R97 ;  /* 0x0000006100617220 */ /* 0x040fe20000410000 */
[C---:B------:R-:W-:Y:S01]  /*1b30*/  FMUL.FTZ R6, R0.reuse, R17 ;  /* 0x0000001100067220 */ /* 0x040fe20000410000 */
[C---:B------:R-:W-:Y:S01]  /*1b40*/  FMUL.FTZ R103, R0.reuse, R103 ;  /* 0x0000006700677220 */ /* 0x040fe20000410000 */
[----:B------:R1:W-:Y:S01]  /*1b50*/  @!P1 STG.E desc[UR4][R94.64], R0 ;  /* 0x000000005e009986 */ /* 0x0003e2000c101904 */
[----:B------:R-:W-:Y:S01]  /*1b60*/  FMUL.FTZ R8, R0, R9 ;  /* 0x0000000900087220 */ /* 0x000fe20000410000 */
[----:B------:R-:W-:Y:S01]  /*1b70*/  F2FP.F16.F32.PACK_AB R7, R4, R7 ;  /* 0x000000070407723e */ /* 0x000fe200000000ff */
[----:B------:R-:W-:Y:S01]  /*1b80*/  FMUL.FTZ R14, R0, R13 ;  /* 0x0000000d000e7220 */ /* 0x000fe20000410000 */
[----:B0-----:R-:W-:Y:S01]  /*1b90*/  FADD.FTZ R91, -R96, R18 ;  /* 0x00000012605b7221 */ /* 0x001fe20000010100 */
[----:B------:R-:W-:Y:S01]  /*1ba0*/  FMUL.FTZ R18, R0, R5 ;  /* 0x0000000500127220 */ /* 0x000fe20000410000 */
[----:B------:R-:W-:Y:S01]  /*1bb0*/  FADD.FTZ R93, -R96, R12 ;  /* 0x0000000c605d7221 */ /* 0x000fe20000010100 */
[C---:B------:R-:W-:Y:S01]  /*1bc0*/  FMUL.FTZ R12, R0.reuse, R85 ;  /* 0x00000055000c7220 */ /* 0x040fe20000410000 */
[----:B------:R-:W-:Y:S01]  /*1bd0*/  FMUL.FTZ R91, R0, R91 ;  /* 0x0000005b005b7220 */ /* 0x000fe20000410000 */
[----:B------:R-:W-:Y:S01]  /*1be0*/  FFMA.FTZ R4, R52, R97, R76 ;  /* 0x0000006134047223 */ /* 0x000fe2000001004c */
[----:B------:R-:W-:Y:S01]  /*1bf0*/  FFMA.FTZ R9, R53, R6, R77 ;  /* 0x0000000635097223 */ /* 0x000fe2000001004d */
[----:B------:R-:W-:Y:S01]  /*1c00*/  FFMA.FTZ R15, R41, R18, R65 ;  /* 0x00000012290f7223 */ /* 0x000fe20000010041 */
[----:B-1----:R-:W-:Y:S01]  /*1c10*/  FADD.FTZ R95, -R96, R10 ;  /* 0x0000000a605f7221 */ /* 0x002fe20000010100 */
[----:B------:R-:W-:Y:S01]  /*1c20*/  FMUL.FTZ R10, R0, R19 ;  /* 0x00000013000a7220 */ /* 0x000fe20000410000 */
[----:B------:R-:W-:Y:S01]  /*1c30*/  FFMA.FTZ R5, R54, R91, R78 ;  /* 0x0000005b36057223 */ /* 0x000fe2000001004e */
[----:B------:R-:W-:Y:S01]  /*1c40*/  FFMA.FTZ R19, R33, R84, R57 ;  /* 0x0000005421137223 */ /* 0x000fe20000010039 */
[C---:B------:R-:W-:Y:S01]  /*1c50*/  FMUL.FTZ R93, R0.reuse, R93 ;  /* 0x0000005d005d7220 */ /* 0x040fe20000410000 */
[----:B------:R-:W-:Y:S01]  /*1c60*/  FFMA.FTZ R10, R55, R10, R79 ;  /* 0x0000000a370a7223 */ /* 0x000fe2000001004f */
[----:B------:R-:W0:Y:S01]  /*1c70*/  LDC.64 R84, c[0x0][0x210] ;  /* 0x00008400ff547b82 */ /* 0x000e220000000a00 */
[C---:B------:R-:W-:Y:S01]  /*1c80*/  FMUL.FTZ R13, R0.reuse, R101 ;  /* 0x00000065000d7220 */ /* 0x040fe20000410000 */
[C---:B------:R-:W-:Y:S01]  /*1c90*/  FMUL.FTZ R95, R0.reuse, R95 ;  /* 0x0000005f005f7220 */ /* 0x040fe20000410000 */
[----:B------:R-:W-:Y:S01]  /*1ca0*/  FMUL.FTZ R16, R0, R11 ;  /* 0x0000000b00107220 */ /* 0x000fe20000410000 */
[----:B------:R-:W-:Y:S01]  /*1cb0*/  F2FP.F16.F32.PACK_AB R5, R10, R5 ;  /* 0x000000050a05723e */ /* 0x000fe200000000ff */
        /* <DEDUP_REMOVED lines=27> */
[----:B------:R-:W-:Y:S01]  /*1e70*/  F2FP.F16.F32.PACK_AB R11, R80, R11 ;  /* 0x0000000b500b723e */ /* 0x000fe200000000ff */
[----:B------:R-:W-:Y:S01]  /*1e80*/  FFMA.FTZ R109, R38, R109, R62 ;  /* 0x0000006d266d7223 */ /* 0x000fe2000001003e */
[----:B------:R-:W-:Y:S01]  /*1e90*/  FFMA.FTZ R82, R39, R82, R63 ;  /* 0x0000005227527223 */ /* 0x000fe2000001003f */
[----:B------:R-:W-:-:S02]  /*1ea0*/  LEA R18, P2, R89, UR12, 0x4 ;  /* 0x0000000c59127c11 */ /* 0x000fc4000f8420ff */
[----:B------:R-:W-:Y:S02]  /*1eb0*/  LEA R80, P4, R90, UR12, 0x4 ;  /* 0x0000000c5a507c11 */ /* 0x000fe4000f8820ff */
        /* <DEDUP_REMOVED lines=8> */
[----:B------:R-:W-:Y:S02]  /*1f40*/  LEA.HI.X R81, R90, UR13, RZ, 0x4, P4 ;  /* 0x0000000d5a517c11 */ /* 0x000fe4000a0f24ff */
[----:B0-----:R-:W-:-:S03]  /*1f50*/  LEA R3, R84, R3, 0x2 ;  /* 0x0000000354037211 */ /* 0x001fc600078e10ff */
[----:B------:R1:W-:Y:S01]  /*1f60*/  STG.E.128 desc[UR4][R80.64], R12 ;  /* 0x0000000c50007986 */ /* 0x0003e2000c101d04 */
[----:B------:R-:W-:-:S13]  /*1f70*/  ISETP.GE.AND P1, PT, R3, R85, PT ;  /* 0x000000550300720c */ /* 0x000fda0003f26270 */
[----:B------:R-:W-:Y:S05]  /*1f80*/  @!P1 BRA `(.L_x_14592) ;  /* 0xffffffe400009947 */ /* 0x000fea000383ffff */
[----:B------:R-:W-:Y:S05]  /*1f90*/  BSYNC B0 ;  /* 0x0000000000007941 */ /* 0x000fea0003800000 */
.L_x_14542:
[----:B------:R-:W-:Y:S05]  /*1fa0*/  EXIT ;  /* 0x000000000000794d */ /* 0x000fea0003800000 */
.L_x_14591:
        /* <DEDUP_REMOVED lines=8> */
.L_x_14594:
[----:B------:R-:W-:Y:S05]  /*2030*/  BSYNC B1 ;  /* 0x0000000000017941 */ /* 0x000fea0003800000 */
.L_x_14593:
        /* <DEDUP_REMOVED lines=9> */
.L_x_14595:
[----:B------:R-:W-:Y:S01]  /*20d0*/  HFMA2.MMA R100, -RZ, RZ, 0, 2.384185791015625e-07 ;  /* 0x00000004ff647435 */ /* 0x000fe200000001ff */
[----:B------:R-:W-:-:S05]  /*20e0*/  MOV R92, R97 ;  /* 0x00000061005c7202 */ /* 0x000fca0000000f00 */
[----:B------:R-:W-:-:S05]  /*20f0*/  FADD.FTZ R94, R93, R92 ;  /* 0x0000005c5d5e7221 */ /* 0x000fca0000010000 */
[----:B------:R-:W-:-:S07]  /*2100*/  MOV R99, R94 ;  /* 0x0000005e00637202 */ /* 0x000fce0000000f00 */
[----:B------:R-:W-:Y:S05]  /*2110*/  WARPSYNC.COLLECTIVE R98, `(.L_x_14596) ;  /* 0x0000000062087348 */ /* 0x000fea0003c00000 */
[----:B------:R0:W1:Y:S02]  /*2120*/  SHFL.BFLY P2, R97, R99, R100, R101 ;  /* 0x0c00006463617389 */ /* 0x0000640000040065 */
[----:B01----:R-:W-:Y:S01]  /*2130*/  ENDCOLLECTIVE ;  /* 0x000000000000791b */ /* 0x003fe20003800000 */
.L_x_14596:
[----:B------:R-:W-:Y:S01]  /*2140*/  HFMA2.MMA R100, -RZ, RZ, 0, 4.76837158203125e-07 ;  /* 0x00000008ff647435 */ /* 0x000fe200000001ff */
[----:B------:R-:W-:-:S05]  /*2150*/  MOV R91, R97 ;  /* 0x00000061005b7202 */ /* 0x000fca0000000f00 */
[----:B------:R-:W-:-:S05]  /*2160*/  FADD.FTZ R95, R94, R91 ;  /* 0x0000005b5e5f7221 */ /* 0x000fca0000010000 */
[----:B------:R-:W-:-:S07]  /*2170*/  MOV R99, R95 ;  /* 0x0000005f00637202 */ /* 0x000fce0000000f00 */
[----:B------:R-:W-:Y:S05]  /*2180*/  WARPSYNC.COLLECTIVE R98, `(.L_x_14597) ;  /* 0x0000000062087348 */ /* 0x000fea0003c00000 */
[----:B------:R0:W1:Y:S02]  /*2190*/  SHFL.BFLY P2, R97, R99, R100, R101 ;  /* 0x0c00006463617389 */ /* 0x0000640000040065 */
[----:B01----:R-:W-:Y:S01]  /*21a0*/  ENDCOLLECTIVE ;  /* 0x000000000000791b */ /* 0x003fe20003800000 */
.L_x_14597:
        /* <DEDUP_REMOVED lines=8> */
.L_x_14598:
        /* <DEDUP_REMOVED lines=56> */
.L_x_14599:
[----:B------:R-:W-:Y:S01]  /*25b0*/  HFMA2.MMA R100, -RZ, RZ, 0, 1.1920928955078125e-07 ;  /* 0x00000002ff647435 */ /* 0x000fe200000001ff */
[----:B------:R-:W-:-:S05]  /*25c0*/  MOV R93, R97 ;  /* 0x00000061005d7202 */ /* 0x000fca0000000f00 */
[----:B------:R-:W-:-:S05]  /*25d0*/  FADD.FTZ R93, R0, R93 ;  /* 0x0000005d005d7221 */ /* 0x000fca0000010000 */
[----:B------:R-:W-:-:S07]  /*25e0*/  MOV R99, R93 ;  /* 0x0000005d00637202 */ /* 0x000fce0000000f00 */
[----:B------:R-:W-:Y:S05]  /*25f0*/  WARPSYNC.COLLECTIVE R98, `(.L_x_14600) ;  /* 0x0000000062087348 */ /* 0x000fea0003c00000 */
[----:B------:R0:W1:Y:S02]  /*2600*/  SHFL.BFLY P2, R97, R99, R100, R101 ;  /* 0x0c00006463617389 */ /* 0x0000640000040065 */
[----:B01----:R-:W-:Y:S01]  /*2610*/  ENDCOLLECTIVE ;  /* 0x000000000000791b */ /* 0x003fe20003800000 */
.L_x_14600:
[----:B------:R-:W-:Y:S01]  /*2620*/  HFMA2.MMA R100, -RZ, RZ, 0, 2.384185791015625e-07 ;  /* 0x00000004ff647435 */ /* 0x000fe200000001ff */
[----:B------:R-:W-:-:S05]  /*2630*/  MOV R94, R97 ;  /* 0x00000061005e7202 */ /* 0x000fca0000000f00 */
[----:B------:R-:W-:-:S05]  /*2640*/  FADD.FTZ R94, R93, R94 ;  /* 0x0000005e5d5e7221 */ /* 0x000fca0000010000 */
[----:B------:R-:W-:-:S07]  /*2650*/  MOV R99, R94 ;  /* 0x0000005e00637202 */ /* 0x000fce0000000f00 */
[----:B------:R-:W-:Y:S05]  /*2660*/  WARPSYNC.COLLECTIVE R98, `(.L_x_14601) ;  /* 0x0000000062087348 */ /* 0x000fea0003c00000 */
[----:B------:R0:W1:Y:S02]  /*2670*/  SHFL.BFLY P2, R97, R99, R100, R101 ;  /* 0x0c00006463617389 */ /* 0x0000640000040065 */
[----:B01----:R-:W-:Y:S01]  /*2680*/  ENDCOLLECTIVE ;  /* 0x000000000000791b */ /* 0x003fe20003800000 */
.L_x_14601:
[----:B------:R-:W-:Y:S01]  /*2690*/  HFMA2.MMA R100, -RZ, RZ, 0, 4.76837158203125e-07 ;  /* 0x00000008ff647435 */ /* 0x000fe200000001ff */
[----:B------:R-:W-:-:S05]  /*26a0*/  MOV R95, R97 ;  /* 0x00000061005f7202 */ /* 0x000fca0000000f00 */
[----:B------:R-:W-:-:S05]  /*26b0*/  FADD.FTZ R95, R94, R95 ;  /* 0x0000005f5e5f7221 */ /* 0x000fca0000010000 */
[----:B------:R-:W-:-:S07]  /*26c0*/  MOV R99, R95 ;  /* 0x0000005f00637202 */ /* 0x000fce0000000f00 */
[----:B------:R-:W-:Y:S05]  /*26d0*/  WARPSYNC.COLLECTIVE R98, `(.L_x_14602) ;  /* 0x0000000062087348 */ /* 0x000fea0003c00000 */
[----:B------:R0:W1:Y:S02]  /*26e0*/  SHFL.BFLY P2, R97, R99, R100, R101 ;  /* 0x0c00006463617389 */ /* 0x0000640000040065 */
[----:B01----:R-:W-:Y:S01]  /*26f0*/  ENDCOLLECTIVE ;  /* 0x000000000000791b */ /* 0x003fe20003800000 */
.L_x_14602:
[----:B------:R-:W-:Y:S01]  /*2700*/  HFMA2.MMA R100, -RZ, RZ, 0, 9.5367431640625e-07 ;  /* 0x00000010ff647435 */ /* 0x000fe200000001ff */
[----:B------:R-:W-:-:S05]  /*2710*/  MOV R96, R97 ;  /* 0x0000006100607202 */ /* 0x000fca0000000f00 */
[----:B------:R-:W-:-:S05]  /*2720*/  FADD.FTZ R96, R95, R96 ;  /* 0x000000605f607221 */ /* 0x000fca0000010000 */
[----:B------:R-:W-:-:S07]  /*2730*/  MOV R99, R96 ;  /* 0x0000006000637202 */ /* 0x000fce0000000f00 */
[----:B------:R-:W-:Y:S05]  /*2740*/  WARPSYNC.COLLECTIVE R98, `(.L_x_14603) ;  /* 0x0000000062087348 */ /* 0x000fea0003c00000 */
[----:B------:R0:W1:Y:S02]  /*2750*/  SHFL.BFLY P2, R97, R99, R100, R101 ;  /* 0x0c00006463617389 */ /* 0x0000640000040065 */
[----:B01----:R-:W-:Y:S01]  /*2760*/  ENDCOLLECTIVE ;  /* 0x000000000000791b */ /* 0x003fe20003800000 */
.L_x_14603:
[----:B------:R-:W-:Y:S05]  /*2770*/  BRA `(.L_x_14604) ;  /* 0xfffffff0004c7947 */ /* 0x000fea000383ffff */
.L_x_14605:
        /* <DEDUP_REMOVED lines=16> */
.L_x_20732:


//--------------------- .text._ZN10layer_norm31ln_parallel_residual_fwd_kernelINS_13Kernel_traitsIf6__halffS2_fjLj768ELj1ELj4ELj1ELj16ENS_18Kernel_traits_baseILj768EfS2_fS2_fjLj128EEEEELb1ELb0ELb0EEEvNS_9FwdParamsE --------------------------
	.section	.text._ZN10layer_norm31ln_parallel_residual_fwd_kernelINS_13Kernel_traitsIf6__halffS2_fjLj768ELj1ELj4ELj1ELj16ENS_18Kernel_traits_baseILj768EfS2_fS2_fjLj128EEEEELb1ELb0ELb0EEEvNS_9FwdParamsE,"ax",@progbits
	.align	128
        .global         _ZN10layer_norm31ln_parallel_residual_fwd_kernelINS_13Kernel_traitsIf6__halffS2_fjLj768ELj1ELj4ELj1ELj16ENS_18Kernel_traits_baseILj768EfS2_fS2_fjLj128EEEEELb1ELb0ELb0EEEvNS_9FwdParamsE
        .type           _ZN10layer_norm31ln_parallel_residual_fwd_kernelINS_13Kernel_traitsIf6__halffS2_fjLj768ELj1ELj4ELj1ELj16ENS_18Kernel_traits_baseILj768EfS2_fS2_fjLj128EEEEELb1ELb0ELb0EEEvNS_9FwdParamsE,@function
        .size           _ZN10layer_norm31ln_parallel_residual_fwd_kernelINS_13Kernel_traitsIf6__halffS2_fjLj768ELj1ELj4ELj1ELj16ENS_18Kernel_traits_baseILj768EfS2_fS2_fjLj128EEEEELb1ELb0ELb0EEEvNS_9FwdParamsE,(.L_x_20733 - _ZN10layer_norm31ln_parallel_residual_fwd_kernelINS_13Kernel_traitsIf6__halffS2_fjLj768ELj1ELj4ELj1ELj16ENS_18Kernel_traits_baseILj768EfS2_fS2_fjLj128EEEEELb1ELb0ELb0EEEvNS_9FwdParamsE)
        .other          _ZN10layer_norm31ln_parallel_residual_fwd_kernelINS_13Kernel_traitsIf6__halffS2_fjLj768ELj1ELj4ELj1ELj16ENS_18Kernel_traits_baseILj768EfS2_fS2_fjLj128EEEEELb1ELb0ELb0EEEvNS_9FwdParamsE,@"STO_CUDA_ENTRY STV_DEFAULT"
_ZN10layer_norm31ln_parallel_residual_fwd_kernelINS_13Kernel_traitsIf6__halffS2_fjLj768ELj1ELj4ELj1ELj16ENS_18Kernel_traits_baseILj768EfS2_fS2_fjLj128EEEEELb1ELb0ELb0EEEvNS_9FwdParamsE:
.text._ZN10layer_norm31ln_parallel_residual_fwd_kernelINS_13Kernel_traitsIf6__halffS2_fjLj768ELj1ELj4ELj1ELj16ENS_18Kernel_traits_baseILj768EfS2_fS2_fjLj128EEEEELb1ELb0ELb0EEEvNS_9FwdParamsE:
        /* <DEDUP_REMOVED lines=122> */
.L_x_14607:
[----:B------:R-:W-:Y:S05]  /*07a0*/  BSYNC B0 ;  /* 0x0000000000007941 */ /* 0x000fea0003800000 */
.L_x_14606:
        /* <DEDUP_REMOVED lines=36> */
.L_x_14609:
[----:B------:R-:W-:Y:S05]  /*09f0*/  BSYNC B0 ;  /* 0x0000000000007941 */ /* 0x000fea0003800000 */
.L_x_14608:
        /* <DEDUP_REMOVED lines=35> */
.L_x_14611:
[----:B------:R-:W-:Y:S05]  /*0c30*/  BSYNC B0 ;  /* 0x0000000000007941 */ /* 0x000fea0003800000 */
.L_x_14610:
        /* <DEDUP_REMOVED lines=15> */
[----:B------:R-:W-:Y:S01]  /*0d30*/  HFMA2.MMA R173, -RZ, RZ, 0, 0 ;  /* 0x00000000ffad7435 */ /* 0x000fe200000001ff */
[----:B------:R-:W-:Y:S01]  /*0d40*/  BSSY B0, `(.L_x_14612) ;  /* 0x000123d000007945 */ /* 0x000fe20003800000 */
[----:B------:R-:W-:Y:S01]  /*0d50*/  IMAD R169, R169, -0x326172a9, RZ ;  /* 0xcd9e8d57a9a97824 */ /* 0x000fe200078e02ff */
[----:B------:R-:W-:Y:S01]  /*0d60*/  LOP3.LUT R168, R171, R101, R166, 0x96, !PT ;  /* 0x00000065aba87212 */ /* 0x000fe200078e96a6 */
[----:B------:R-:W-:Y:S01]  /*0d70*/  IMAD.HI.U32 R0, R108, -0x326172a9, RZ ;  /* 0xcd9e8d576c007827 */ /* 0x000fe200078e00ff */
[----:B------:R-:W-:Y:S01]  /*0d80*/  LOP3.LUT R171, R112, 0x3, RZ, 0xc0, !PT ;  /* 0x0000000370ab7812 */ /* 0x000fe200078ec0ff */
        /* <DEDUP_REMOVED lines=10> */
.L_x_15012:
        /* <DEDUP_REMOVED lines=35> */
.L_x_14616:
[----:B------:R-:W-:-:S07]  /*1060*/  MOV R142, R172 ;  /* 0x000000ac008e7202 */ /* 0x000fce0000000f00 */
.L_x_14617:
[----:B------:R-:W-:Y:S05]  /*1070*/  BSYNC B2 ;  /* 0x0000000000027941 */ /* 0x000fea0003800000 */
.L_x_14615:
        /* <DEDUP_REMOVED lines=16> */
.L_x_14621:
[----:B------:R-:W-:Y:S05]  /*1180*/  BSYNC B3 ;  /* 0x0000000000037941 */ /* 0x000fea0003800000 */
.L_x_14620:
        /* <DEDUP_REMOVED lines=43> */
.L_x_14619:
[----:B------:R-:W-:Y:S05]  /*1440*/  BSYNC B2 ;  /* 0x0000000000027941 */ /* 0x000fea0003800000 */
.L_x_14618:
        /* <DEDUP_REMOVED lines=8> */
[----:B------:R-:W3:Y:S03]  /*14d0*/  LDC R0, c[0x0][0x298] ;  /* 0x0000a600ff007b82 */ /* 0x000ee60000000800 */
        /* <DEDUP_REMOVED lines=10> */
.L_x_14622:
        /* <DEDUP_REMOVED lines=12> */
.L_x_14625:
[----:B------:R-:W-:-:S07]  /*1640*/  IMAD.MOV.U32 R174, RZ, RZ, R172 ;  /* 0x000000ffffae7224 */ /* 0x000fce00078e00ac */
.L_x_14626:
[----:B------:R-:W-:Y:S05]  /*1650*/  BSYNC B2 ;  /* 0x0000000000027941 */ /* 0x000fea0003800000 */
.L_x_14624:
        /* <DEDUP_REMOVED lines=16> */
.L_x_14630:
[----:B------:R-:W-:Y:S05]  /*1760*/  BSYNC B3 ;  /* 0x0000000000037941 */ /* 0x000fea0003800000 */
.L_x_14629:
        /* <DEDUP_REMOVED lines=43> */
.L_x_14628:
[----:B------:R-:W-:Y:S05]  /*1a20*/  BSYNC B2 ;  /* 0x0000000000027941 */ /* 0x000fea0003800000 */
.L_x_14627:
        /* <DEDUP_REMOVED lines=9> */
.L_x_14623:
        /* <DEDUP_REMOVED lines=12> */
.L_x_14632:
[----:B------:R-:W-:-:S07]  /*1b80*/  IMAD.MOV.U32 R183, RZ, RZ, R172 ;  /* 0x000000ffffb77224 */ /* 0x000fce00078e00ac */
.L_x_14633:
[----:B------:R-:W-:Y:S05]  /*1b90*/  BSYNC B2 ;  /* 0x0000000000027941 */ /* 0x000fea0003800000 */
.L_x_14631:
        /* <DEDUP_REMOVED lines=16> */
.L_x_14637:
[----:B------:R-:W-:Y:S05]  /*1ca0*/  BSYNC B3 ;  /* 0x0000000000037941 */ /* 0x000fea0003800000 */
.L_x_14636:
        /* <DEDUP_REMOVED lines=43> */
.L_x_14635:
[----:B------:R-:W-:Y:S05]  /*1f60*/  BSYNC B2 ;  /* 0x0000000000027941 */ /* 0x000fea0003800000 */
.L_x_14634:
        /* <DEDUP_REMOVED lines=14> */
.L_x_14638:
        /* <DEDUP_REMOVED lines=12> */
.L_x_14641:
[----:B------:R-:W-:-:S07]  /*2110*/  IMAD.MOV.U32 R124, RZ, RZ, R172 ;  /* 0x000000ffff7c7224 */ /* 0x000fce00078e00ac */
.L_x_14642:
[----:B------:R-:W-:Y:S05]  /*2120*/  BSYNC B2 ;  /* 0x0000000000027941 */ /* 0x000fea0003800000 */
.L_x_14640:
        /* <DEDUP_REMOVED lines=16> */
.L_x_14646:
[----:B------:R-:W-:Y:S05]  /*2230*/  BSYNC B3 ;  /* 0x0000000000037941 */ /* 0x000fea0003800000 */
.L_x_14645:
        /* <DEDUP_REMOVED lines=43> */
.L_x_14644:
[----:B------:R-:W-:Y:S05]  /*24f0*/  BSYNC B2 ;  /* 0x0000000000027941 */ /* 0x000fea0003800000 */
.L_x_14643:
        /* <DEDUP_REMOVED lines=9> */
.L_x_14639:
        /* <DEDUP_REMOVED lines=12> */
.L_x_14648:
[----:B------:R-:W-:-:S07]  /*2650*/  IMAD.MOV.U32 R183, RZ, RZ, R172 ;  /* 0x000000ffffb77224 */ /* 0x000fce00078e00ac */
.L_x_14649:
[----:B------:R-:W-:Y:S05]  /*2660*/  BSYNC B2 ;  /* 0x0000000000027941 */ /* 0x000fea0003800000 */
.L_x_14647:
        /* <DEDUP_REMOVED lines=16> */
.L_x_14653:
[----:B------:R-:W-:Y:S05]  /*2770*/  BSYNC B3 ;  /* 0x0000000000037941 */ /* 0x000fea0003800000 */
.L_x_14652:
        /* <DEDUP_REMOVED lines=43> */
.L_x_14651:
[----:B------:R-:W-:Y:S05]  /*2a30*/  BSYNC B2 ;  /* 0x0000000000027941 */ /* 0x000fea0003800000 */
.L_x_14650:
        /* <DEDUP_REMOVED lines=14> */
.L_x_14654:
        /* <DEDUP_REMOVED lines=12> */
.L_x_14657:
[----:B------:R-:W-:-:S07]  /*2be0*/  IMAD.MOV.U32 R176, RZ, RZ, R172 ;  /* 0x000000ffffb07224 */ /* 0x000fce00078e00ac */
.L_x_14658:
[----:B------:R-:W-:Y:S05]  /*2bf0*/  BSYNC B2 ;  /* 0x0000000000027941 */ /* 0x000fea0003800000 */
.L_x_14656:
        /* <DEDUP_REMOVED lines=16> */
.L_x_14662:
[----:B------:R-:W-:Y:S05]  /*2d00*/  BSYNC B3 ;  /* 0x0000000000037941 */ /* 0x000fea0003800000 */
.L_x_14661:
        /* <DEDUP_REMOVED lines=43> */
.L_x_14660:
[----:B------:R-:W-:Y:S05]  /*2fc0*/  BSYNC B2 ;  /* 0x0000000000027941 */ /* 0x000fea0003800000 */
.L_x_14659:
        /* <DEDUP_REMOVED lines=9> */
.L_x_14655:
        /* <DEDUP_REMOVED lines=12> */
.L_x_14664:
[----:B------:R-:W-:-:S07]  /*3120*/  IMAD.MOV.U32 R183, RZ, RZ, R172 ;  /* 0x000000ffffb77224 */ /* 0x000fce00078e00ac */
.L_x_14665:
[----:B------:R-:W-:Y:S05]  /*3130*/  BSYNC B2 ;  /* 0x0000000000027941 */ /* 0x000fea0003800000 */
.L_x_14663:
        /* <DEDUP_REMOVED lines=16> */
.L_x_14669:
[----:B------:R-:W-:Y:S05]  /*3240*/  BSYNC B3 ;  /* 0x0000000000037941 */ /* 0x000fea0003800000 */
.L_x_14668:
        /* <DEDUP_REMOVED lines=43> */
.L_x_14667:
[----:B------:R-:W-:Y:S05]  /*3500*/  BSYNC B2 ;  /* 0x0000000000027941 */ /* 0x000fea0003800000 */
.L_x_14666:
        /* <DEDUP_REMOVED lines=14> */
.L_x_14670:
        /* <DEDUP_REMOVED lines=12> */
.L_x_14673:
[----:B------:R-:W-:-:S07]  /*36b0*/  IMAD.MOV.U32 R177, RZ, RZ, R172 ;  /* 0x000000ffffb17224 */ /* 0x000fce00078e00ac */
.L_x_14674:
[----:B------:R-:W-:Y:S05]  /*36c0*/  BSYNC B2 ;  /* 0x0000000000027941 */ /* 0x000fea0003800000 */
.L_x_14672:
        /* <DEDUP_REMOVED lines=16> */
.L_x_14678:
[----:B------:R-:W-:Y:S05]  /*37d0*/  BSYNC B3 ;  /* 0x0000000000037941 */ /* 0x000fea0003800000 */
.L_x_14677:
        /* <DEDUP_REMOVED lines=43> */
.L_x_14676:
[----:B------:R-:W-:Y:S05]  /*3a90*/  BSYNC B2 ;  /* 0x0000000000027941 */ /* 0x000fea0003800000 */
.L_x_14675:
        /* <DEDUP_REMOVED lines=9> */
.L_x_14671:
        /* <DEDUP_REMOVED lines=12> */
.L_x_14680:
[----:B------:R-:W-:-:S07]  /*3bf0*/  IMAD.MOV.U32 R183, RZ, RZ, R172 ;  /* 0x000000ffffb77224 */ /* 0x000fce00078e00ac */
.L_x_14681:
[----:B------:R-:W-:Y:S05]  /*3c00*/  BSYNC B2 ;  /* 0x0000000000027941 */ /* 0x000fea0003800000 */
.L_x_14679:
        /* <DEDUP_REMOVED lines=16> */
.L_x_14685:
[----:B------:R-:W-:Y:S05]  /*3d10*/  BSYNC B3 ;  /* 0x0000000000037941 */ /* 0x000fea0003800000 */
.L_x_14684:
        /* <DEDUP_REMOVED lines=43> */
.L_x_14683:
[----:B------:R-:W-:Y:S05]  /*3fd0*/  BSYNC B2 ;  /* 0x0000000000027941 */ /* 0x000fea0003800000 */
.L_x_14682:
        /* <DEDUP_REMOVED lines=14> */
.L_x_14686:
        /* <DEDUP_REMOVED lines=12> */
.L_x_14689:
[----:B------:R-:W-:-:S07]  /*4180*/  IMAD.MOV.U32 R178, RZ, RZ, R172 ;  /* 0x000000ffffb27224 */ /* 0x000fce00078e00ac */
.L_x_14690:
[----:B------:R-:W-:Y:S05]  /*4190*/  BSYNC B2 ;  /* 0x0000000000027941 */ /* 0x000fea0003800000 */
.L_x_14688:
        /* <DEDUP_REMOVED lines=16> */
.L_x_14694:
[----:B------:R-:W-:Y:S05]  /*42a0*/  BSYNC B3 ;  /* 0x0000000000037941 */ /* 0x000fea0003800000 */
.L_x_14693:
        /* <DEDUP_REMOVED lines=43> */
.L_x_14692:
[----:B------:R-:W-:Y:S05]  /*4560*/  BSYNC B2 ;  /* 0x0000000000027941 */ /* 0x000fea0003800000 */
.L_x_14691:
        /* <DEDUP_REMOVED lines=9> */
.L_x_14687:
        /* <DEDUP_REMOVED lines=12> */
.L_x_14696:
[----:B------:R-:W-:-:S07]  /*46c0*/  IMAD.MOV.U32 R183, RZ, RZ, R172 ;  /* 0x000000ffffb77224 */ /* 0x000fce00078e00ac */
.L_x_14697:
[----:B------:R-:W-:Y:S05]  /*46d0*/  BSYNC B2 ;  /* 0x0000000000027941 */ /* 0x000fea0003800000 */
.L_x_14695:
        /* <DEDUP_REMOVED lines=16> */
.L_x_14701:
[----:B------:R-:W-:Y:S05]  /*47e0*/  BSYNC B3 ;  /* 0x0000000000037941 */ /* 0x000fea0003800000 */
.L_x_14700:
        /* <DEDUP_REMOVED lines=43> */
.L_x_14699:
[----:B------:R-:W-:Y:S05]  /*4aa0*/  BSYNC B2 ;  /* 0x0000000000027941 */ /* 0x000fea0003800000 */
.L_x_14698:
        /* <DEDUP_REMOVED lines=12> */
.L_x_14702:
        /* <DEDUP_REMOVED lines=12> */
.L_x_14705:
[----:B------:R-:W-:-:S07]  /*4c30*/  IMAD.MOV.U32 R179, RZ, RZ, R172 ;  /* 0x000000ffffb37224 */ /* 0x000fce00078e00ac */
.L_x_14706:
[----:B------:R-:W-:Y:S05]  /*4c40*/  BSYNC B2 ;  /* 0x0000000000027941 */ /* 0x000fea0003800000 */
.L_x_14704:
        /* <DEDUP_REMOVED lines=16> */
.L_x_14710:
[----:B------:R-:W-:Y:S05]  /*4d50*/  BSYNC B3 ;  /* 0x0000000000037941 */ /* 0x000fea0003800000 */
.L_x_14709:
        /* <DEDUP_REMOVED lines=43> */
.L_x_14708:
[----:B------:R-:W-:Y:S05]  /*5010*/  BSYNC B2 ;  /* 0x0000000000027941 */ /* 0x000fea0003800000 */
.L_x_14707:
        /* <DEDUP_REMOVED lines=9> */
.L_x_14703:
        /* <DEDUP_REMOVED lines=12> */
.L_x_14712:
[----:B------:R-:W-:-:S07]  /*5170*/  IMAD.MOV.U32 R183, RZ, RZ, R172 ;  /* 0x000000ffffb77224 */ /* 0x000fce00078e00ac */
.L_x_14713:
[----:B------:R-:W-:Y:S05]  /*5180*/  BSYNC B2 ;  /* 0x0000000000027941 */ /* 0x000fea0003800000 */
.L_x_14711:
        /* <DEDUP_REMOVED lines=16> */
.L_x_14717:
[----:B------:R-:W-:Y:S05]  /*5290*/  BSYNC B3 ;  /* 0x0000000000037941 */ /* 0x000fea0003800000 */
.L_x_14716:
        /* <DEDUP_REMOVED lines=43> */
.L_x_14715:
[----:B------:R-:W-:Y:S05]  /*5550*/  BSYNC B2 ;  /* 0x0000000000027941 */ /* 0x000fea0003800000 */
.L_x_14714:
        /* <DEDUP_REMOVED lines=12> */
.L_x_14718:
        /* <DEDUP_REMOVED lines=12> */
.L_x_14721:
[----:B------:R-:W-:-:S07]  /*56e0*/  IMAD.MOV.U32 R180, RZ, RZ, R172 ;  /* 0x000000ffffb47224 */ /* 0x000fce00078e00ac */
.L_x_14722:
[----:B------:R-:W-:Y:S05]  /*56f0*/  BSYNC B2 ;  /* 0x0000000000027941 */ /* 0x000fea0003800000 */
.L_x_14720:
        /* <DEDUP_REMOVED lines=16> */
.L_x_14726:
[----:B------:R-:W-:Y:S05]  /*5800*/  BSYNC B3 ;  /* 0x0000000000037941 */ /* 0x000fea0003800000 */
.L_x_14725:
        /* <DEDUP_REMOVED lines=43> */
.L_x_14724:
[----:B------:R-:W-:Y:S05]  /*5ac0*/  BSYNC B2 ;  /* 0x0000000000027941 */ /* 0x000fea0003800000 */
.L_x_14723:
        /* <DEDUP_REMOVED lines=9> */
.L_x_14719:
        /* <DEDUP_REMOVED lines=12> */
.L_x_14728:
[----:B------:R-:W-:-:S07]  /*5c20*/  IMAD.MOV.U32 R183, RZ, RZ, R172 ;  /* 0x000000ffffb77224 */ /* 0x000fce00078e00ac */
.L_x_14729:
[----:B------:R-:W-:Y:S05]  /*5c30*/  BSYNC B2 ;  /* 0x0000000000027941 */ /* 0x000fea0003800000 */
.L_x_14727:
        /* <DEDUP_REMOVED lines=16> */
.L_x_14733:
[----:B------:R-:W-:Y:S05]  /*5d40*/  BSYNC B3 ;  /* 0x0000000000037941 */ /* 0x000fea0003800000 */
.L_x_14732:
        /* <DEDUP_REMOVED lines=43> */
.L_x_14731:
[----:B------:R-:W-:Y:S05]  /*6000*/  BSYNC B2 ;  /* 0x0000000000027941 */ /* 0x000fea0003800000 */
.L_x_14730:
        /* <DEDUP_REMOVED lines=12> */
.L_x_14734:
        /* <DEDUP_REMOVED lines=12> */
.L_x_14737:
[----:B------:R-:W-:-:S07]  /*6190*/  IMAD.MOV.U32 R181, RZ, RZ, R172 ;  /* 0x000000ffffb57224 */ /* 0x000fce00078e00ac */
.L_x_14738:
[----:B------:R-:W-:Y:S05]  /*61a0*/  BSYNC B2 ;  /* 0x0000000000027941 */ /* 0x000fea0003800000 */
.L_x_14736:
        /* <DEDUP_REMOVED lines=16> */
.L_x_14742:
[----:B------:R-:W-:Y:S05]  /*62b0*/  BSYNC B3 ;  /* 0x0000000000037941 */ /* 0x000fea0003800000 */
.L_x_14741:
        /* <DEDUP_REMOVED lines=43> */
.L_x_14740:
[----:B------:R-:W-:Y:S05]  /*6570*/  BSYNC B2 ;  /* 0x0000000000027941 */ /* 0x000fea0003800000 */
.L_x_14739:
        /* <DEDUP_REMOVED lines=9> */
.L_x_14735:
[----:B------:R-:W-:Y:S02]  /*6610*/  SEL R141, RZ, 0x10000, P4 ;  /* 0x00010000ff8d7807 */ /* 0x000fe40002000000 */
        /* <DEDUP_REMOVED lines=16> */
[----:B------:R-:W-:Y:S02]  /*6720*/  SHF.L.U32 R184, R182, 0x3, RZ ;  /* 0x00000003b6b87819 */ /* 0x000fe400000006ff */
[----:B------:R-:W-:Y:S02]  /*6730*/  LOP3.LUT R139, R139, R0, R137, 0xfe, !PT ;  /* 0x000000008b8b7212 */ /* 0x000fe400078efe89 */
[----:B------:R-:W-:Y:S02]  /*6740*/  LOP3.LUT R0, R142, R138, R140, 0xfe, !PT ;  /* 0x0000008a8e007212 */ /* 0x000fe400078efe8c */
[----:B------:R-:W-:-:S02]  /*6750*/  LEA.HI.X R137, R182, UR9, RZ, 0x5, P1 ;  /* 0x00000009b6897c11 */ /* 0x000fc400088f2cff */
[----:B------:R-:W-:Y:S02]  /*6760*/  SHF.L.U64.HI R185, R182, 0x3, RZ ;  /* 0x00000003b6b97819 */ /* 0x000fe400000102ff */
        /* <DEDUP_REMOVED lines=29> */
.L_x_14743:
[----:B------:R-:W-:-:S07]  /*6940*/  VIADD R0, R182, 0x20 ;  /* 0x00000020b6007836 */ /* 0x000fce0000000000 */
.L_x_14614:
[----:B------:R-:W-:Y:S05]  /*6950*/  BSYNC B1 ;  /* 0x0000000000017941 */ /* 0x000fea0003800000 */
.L_x_14613:
        /* <DEDUP_REMOVED lines=30> */
.L_x_14747:
[----:B------:R-:W-:-:S07]  /*6b40*/  IMAD.MOV.U32 R142, RZ, RZ, R172 ;  /* 0x000000ffff8e7224 */ /* 0x000fce00078e00ac */
.L_x_14748:
[----:B------:R-:W-:Y:S05]  /*6b50*/  BSYNC B2 ;  /* 0x0000000000027941 */ /* 0x000fea0003800000 */
.L_x_14746:
        /* <DEDUP_REMOVED lines=16> */
.L_x_14752:
[----:B------:R-:W-:Y:S05]  /*6c60*/  BSYNC B3 ;  /* 0x0000000000037941 */ /* 0x000fea0003800000 */
.L_x_14751:
        /* <DEDUP_REMOVED lines=43> */
.L_x_14750:
[----:B------:R-:W-:Y:S05]  /*6f20*/  BSYNC B2 ;  /* 0x0000000000027941 */ /* 0x000fea0003800000 */
.L_x_14749:
        /* <DEDUP_REMOVED lines=19> */
.L_x_14753:
        /* <DEDUP_REMOVED lines=12> */
.L_x_14756:
[----:B------:R-:W-:-:S07]  /*7120*/  MOV R174, R172 ;  /* 0x000000ac00ae7202 */ /* 0x000fce0000000f00 */
.L_x_14757:
[----:B------:R-:W-:Y:S05]  /*7130*/  BSYNC B2 ;  /* 0x0000000000027941 */ /* 0x000fea0003800000 */
.L_x_14755:
        /* <DEDUP_REMOVED lines=16> */
.L_x_14761:
[----:B------:R-:W-:Y:S05]  /*7240*/  BSYNC B3 ;  /* 0x0000000000037941 */ /* 0x000fea0003800000 */
.L_x_14760:
        /* <DEDUP_REMOVED lines=43> */
.L_x_14759:
[----:B------:R-:W-:Y:S05]  /*7500*/  BSYNC B2 ;  /* 0x0000000000027941 */ /* 0x000fea0003800000 */
.L_x_14758:
        /* <DEDUP_REMOVED lines=9> */
.L_x_14754:
        /* <DEDUP_REMOVED lines=12> */
.L_x_14763:
[----:B------:R-:W-:-:S07]  /*7660*/  IMAD.MOV.U32 R139, RZ, RZ, R172 ;  /* 0x000000ffff8b7224 */ /* 0x000fce00078e00ac */
.L_x_14764:
[----:B------:R-:W-:Y:S05]  /*7670*/  BSYNC B2 ;  /* 0x0000000000027941 */ /* 0x000fea0003800000 */
.L_x_14762:
        /* <DEDUP_REMOVED lines=16> */
.L_x_14768:
[----:B------:R-:W-:Y:S05]  /*7780*/  BSYNC B3 ;  /* 0x0000000000037941 */ /* 0x000fea0003800000 */
.L_x_14767:
        /* <DEDUP_REMOVED lines=43> */
.L_x_14766:
[----:B------:R-:W-:Y:S05]  /*7a40*/  BSYNC B2 ;  /* 0x0000000000027941 */ /* 0x000fea0003800000 */
.L_x_14765:
        /* <DEDUP_REMOVED lines=14> */
.L_x_14769:
        /* <DEDUP_REMOVED lines=12> */
.L_x_14772:
[----:B------:R-:W-:-:S07]  /*7bf0*/  MOV R128, R172 ;  /* 0x000000ac00807202 */ /* 0x000fce0000000f00 */
.L_x_14773:
[----:B------:R-:W-:Y:S05]  /*7c00*/  BSYNC B2 ;  /* 0x0000000000027941 */ /* 0x000fea0003800000 */
.L_x_14771:
        /* <DEDUP_REMOVED lines=16> */
.L_x_14777:
[----:B------:R-:W-:Y:S05]  /*7d10*/  BSYNC B3 ;  /* 0x0000000000037941 */ /* 0x000fea0003800000 */
.L_x_14776:
        /* <DEDUP_REMOVED lines=43> */
.L_x_14775:
[----:B------:R-:W-:Y:S05]  /*7fd0*/  BSYNC B2 ;  /* 0x0000000000027941 */ /* 0x000fea0003800000 */
.L_x_14774:
        /* <DEDUP_REMOVED lines=9> */
.L_x_14770:
        /* <DEDUP_REMOVED lines=12> */
.L_x_14779:
[----:B------:R-:W-:-:S07]  /*8130*/  IMAD.MOV.U32 R139, RZ, RZ, R172 ;  /* 0x000000ffff8b7224 */ /* 0x000fce00078e00ac */
.L_x_14780:
[----:B------:R-:W-:Y:S05]  /*8140*/  BSYNC B2 ;  /* 0x0000000000027941 */ /* 0x000fea0003800000 */
.L_x_14778:
        /* <DEDUP_REMOVED lines=16> */
.L_x_14784:
[----:B------:R-:W-:Y:S05]  /*8250*/  BSYNC B3 ;  /* 0x0000000000037941 */ /* 0x000fea0003800000 */
.L_x_14783:
        /* <DEDUP_REMOVED lines=43> */
.L_x_14782:
[----:B------:R-:W-:Y:S05]  /*8510*/  BSYNC B2 ;  /* 0x0000000000027941 */ /* 0x000fea0003800000 */
.L_x_14781:
        /* <DEDUP_REMOVED lines=14> */
.L_x_14785:
        /* <DEDUP_REMOVED lines=12> */
.L_x_14788:
[----:B------:R-:W-:-:S07]  /*86c0*/  MOV R139, R172 ;  /* 0x000000ac008b7202 */ /* 0x000fce0000000f00 */
.L_x_14789:
[----:B------:R-:W-:Y:S05]  /*86d0*/  BSYNC B2 ;  /* 0x0000000000027941 */ /* 0x000fea0003800000 */
.L_x_14787:
        /* <DEDUP_REMOVED lines=16> */
.L_x_14793:
[----:B------:R-:W-:Y:S05]  /*87e0*/  BSYNC B3 ;  /* 0x0000000000037941 */ /* 0x000fea0003800000 */
.L_x_14792:
        /* <DEDUP_REMOVED lines=44> */
.L_x_14791:
[----:B------:R-:W-:Y:S05]  /*8ab0*/  BSYNC B2 ;  /* 0x0000000000027941 */ /* 0x000fea0003800000 */
.L_x_14790:
        /* <DEDUP_REMOVED lines=9> */
.L_x_14786:
        /* <DEDUP_REMOVED lines=12> */
.L_x_14795:
[----:B------:R-:W-:-:S07]  /*8c10*/  MOV R139, R172 ;  /* 0x000000ac008b7202 */ /* 0x000fce0000000f00 */
.L_x_14796:
[----:B------:R-:W-:Y:S05]  /*8c20*/  BSYNC B2 ;  /* 0x0000000000027941 */ /* 0x000fea0003800000 */
.L_x_14794:
        /* <DEDUP_REMOVED lines=16> */
.L_x_14800:
[----:B------:R-:W-:Y:S05]  /*8d30*/  BSYNC B3 ;  /* 0x0000000000037941 */ /* 0x000fea0003800000 */
.L_x_14799:
        /* <DEDUP_REMOVED lines=44> */
.L_x_14798:
[----:B------:R-:W-:Y:S05]  /*9000*/  BSYNC B2 ;  /* 0x0000000000027941 */ /* 0x000fea0003800000 */
.L_x_14797:
        /* <DEDUP_REMOVED lines=14> */
.L_x_14801:
        /* <DEDUP_REMOVED lines=12> */
.L_x_14804:
[----:B------:R-:W-:-:S07]  /*91b0*/  IMAD.MOV.U32 R139, RZ, RZ, R172 ;  /* 0x000000ffff8b7224 */ /* 0x000fce00078e00ac */
.L_x_14805:
[----:B------:R-:W-:Y:S05]  /*91c0*/  BSYNC B2 ;  /* 0x0000000000027941 */ /* 0x000fea0003800000 */
.L_x_14803:
        /* <DEDUP_REMOVED lines=16> */
.L_x_14809:
[----:B------:R-:W-:Y:S05]  /*92d0*/  BSYNC B3 ;  /* 0x0000000000037941 */ /* 0x000fea0003800000 */
.L_x_14808:
        /* <DEDUP_REMOVED lines=43> */
.L_x_14807:
[----:B------:R-:W-:Y:S05]  /*9590*/  BSYNC B2 ;  /* 0x0000000000027941 */ /* 0x000fea0003800000 */
.L_x_14806:
        /* <DEDUP_REMOVED lines=9> */
.L_x_14802:
        /* <DEDUP_REMOVED lines=12> */
.L_x_14811:
[----:B------:R-:W-:-:S07]  /*96f0*/  IMAD.MOV.U32 R183, RZ, RZ, R172 ;  /* 0x000000ffffb77224 */ /* 0x000fce00078e00ac */
.L_x_14812:
[----:B------:R-:W-:Y:S05]  /*9700*/  BSYNC B2 ;  /* 0x0000000000027941 */ /* 0x000fea0003800000 */
.L_x_14810:
        /* <DEDUP_REMOVED lines=16> */
.L_x_14816:
[----:B------:R-:W-:Y:S05]  /*9810*/  BSYNC B3 ;  /* 0x0000000000037941 */ /* 0x000fea0003800000 */
.L_x_14815:
        /* <DEDUP_REMOVED lines=43> */
.L_x_14814:
[----:B------:R-:W-:Y:S05]  /*9ad0*/  BSYNC B2 ;  /* 0x0000000000027941 */ /* 0x000fea0003800000 */
.L_x_14813:
        /* <DEDUP_REMOVED lines=14> */
.L_x_14817:
        /* <DEDUP_REMOVED lines=12> */
.L_x_14820:
[----:B------:R-:W-:-:S07]  /*9c80*/  IMAD.MOV.U32 R178, RZ, RZ, R172 ;  /* 0x000000ffffb27224 */ /* 0x000fce00078e00ac */
.L_x_14821:
[----:B------:R-:W-:Y:S05]  /*9c90*/  BSYNC B2 ;  /* 0x0000000000027941 */ /* 0x000fea0003800000 */
.L_x_14819:
        /* <DEDUP_REMOVED lines=16> */
.L_x_14825:
[----:B------:R-:W-:Y:S05]  /*9da0*/  BSYNC B3 ;  /* 0x0000000000037941 */ /* 0x000fea0003800000 */
.L_x_14824:
        /* <DEDUP_REMOVED lines=44> */
.L_x_14823:
[----:B------:R-:W-:Y:S05]  /*a070*/  BSYNC B2 ;  /* 0x0000000000027941 */ /* 0x000fea0003800000 */
.L_x_14822:
        /* <DEDUP_REMOVED lines=9> */
.L_x_14818:
        /* <DEDUP_REMOVED lines=12> */
.L_x_14827:
[----:B------:R-:W-:-:S07]  /*a1d0*/  IMAD.MOV.U32 R183, RZ, RZ, R172 ;  /* 0x000000ffffb77224 */ /* 0x000fce00078e00ac */
.L_x_14828:
[----:B------:R-:W-:Y:S05]  /*a1e0*/  BSYNC B2 ;  /* 0x0000000000027941 */ /* 0x000fea0003800000 */
.L_x_14826:
        /* <DEDUP_REMOVED lines=16> */
.L_x_14832:
[----:B------:R-:W-:Y:S05]  /*a2f0*/  BSYNC B3 ;  /* 0x0000000000037941 */ /* 0x000fea0003800000 */
.L_x_14831:
        /* <DEDUP_REMOVED lines=44> */
.L_x_14830:
[----:B------:R-:W-:Y:S05]  /*a5c0*/  BSYNC B2 ;  /* 0x0000000000027941 */ /* 0x000fea0003800000 */
.L_x_14829:
        /* <DEDUP_REMOVED lines=12> */
.L_x_14833:
        /* <DEDUP_REMOVED lines=12> */
.L_x_14836:
[----:B------:R-:W-:-:S07]  /*a750*/  IMAD.MOV.U32 R179, RZ, RZ, R172 ;  /* 0x000000ffffb37224 */ /* 0x000fce00078e00ac */
.L_x_14837:
[----:B------:R-:W-:Y:S05]  /*a760*/  BSYNC B2 ;  /* 0x0000000000027941 */ /* 0x000fea0003800000 */
.L_x_14835:
        /* <DEDUP_REMOVED lines=16> */
.L_x_14841:
[----:B------:R-:W-:Y:S05]  /*a870*/  BSYNC B3 ;  /* 0x0000000000037941 */ /* 0x000fea0003800000 */
.L_x_14840:
        /* <DEDUP_REMOVED lines=44> */
.L_x_14839:
[----:B------:R-:W-:Y:S05]  /*ab40*/  BSYNC B2 ;  /* 0x0000000000027941 */ /* 0x000fea0003800000 */
.L_x_14838:
        /* <DEDUP_REMOVED lines=9> */
.L_x_14834:
        /* <DEDUP_REMOVED lines=12> */
.L_x_14843:
[----:B------:R-:W-:-:S07]  /*aca0*/  IMAD.MOV.U32 R183, RZ, RZ, R172 ;  /* 0x000000ffffb77224 */ /* 0x000fce00078e00ac */
.L_x_14844:
[----:B------:R-:W-:Y:S05]  /*acb0*/  BSYNC B2 ;  /* 0x0000000000027941 */ /* 0x000fea0003800000 */
.L_x_14842:
        /* <DEDUP_REMOVED lines=16> */
.L_x_14848:
[----:B------:R-:W-:Y:S05]  /*adc0*/  BSYNC B3 ;  /* 0x0000000000037941 */ /* 0x000fea0003800000 */
.L_x_14847:
        /* <DEDUP_REMOVED lines=44> */
.L_x_14846:
[----:B------:R-:W-:Y:S05]  /*b090*/  BSYNC B2 ;  /* 0x0000000000027941 */ /* 0x000fea0003800000 */
.L_x_14845:
        /* <DEDUP_REMOVED lines=12> */
.L_x_14849:
        /* <DEDUP_REMOVED lines=12> */
.L_x_14852:
[----:B------:R-:W-:-:S07]  /*b220*/  MOV R180, R172 ;  /* 0x000000ac00b47202 */ /* 0x000fce0000000f00 */
.L_x_14853:
[----:B------:R-:W-:Y:S05]  /*b230*/  BSYNC B2 ;  /* 0x0000000000027941 */ /* 0x000fea0003800000 */
.L_x_14851:
        /* <DEDUP_REMOVED lines=16> */
.L_x_14857:
[----:B------:R-:W-:Y:S05]  /*b340*/  BSYNC B3 ;  /* 0x0000000000037941 */ /* 0x000fea0003800000 */
.L_x_14856:
        /* <DEDUP_REMOVED lines=44> */
.L_x_14855:
[----:B------:R-:W-:Y:S05]  /*b610*/  BSYNC B2 ;  /* 0x0000000000027941 */ /* 0x000fea0003800000 */
.L_x_14854:
        /* <DEDUP_REMOVED lines=9> */
.L_x_14850:
        /* <DEDUP_REMOVED lines=12> */
.L_x_14859:
[----:B------:R-:W-:-:S07]  /*b770*/  MOV R183, R172 ;  /* 0x000000ac00b77202 */ /* 0x000fce0000000f00 */
.L_x_14860:
[----:B------:R-:W-:Y:S05]  /*b780*/  BSYNC B2 ;  /* 0x0000000000027941 */ /* 0x000fea0003800000 */
.L_x_14858:
        /* <DEDUP_REMOVED lines=16> */
.L_x_14864:
[----:B------:R-:W-:Y:S05]  /*b890*/  BSYNC B3 ;  /* 0x0000000000037941 */ /* 0x000fea0003800000 */
.L_x_14863:
        /* <DEDUP_REMOVED lines=44> */
.L_x_14862:
[----:B------:R-:W-:Y:S05]  /*bb60*/  BSYNC B2 ;  /* 0x0000000000027941 */ /* 0x000fea0003800000 */
.L_x_14861:
        /* <DEDUP_REMOVED lines=12> */
.L_x_14865:
        /* <DEDUP_REMOVED lines=12> */
.L_x_14868:
[----:B------:R-:W-:-:S07]  /*bcf0*/  IMAD.MOV.U32 R181, RZ, RZ, R172 ;  /* 0x000000ffffb57224 */ /* 0x000fce00078e00ac */
.L_x_14869:
[----:B------:R-:W-:Y:S05]  /*bd00*/  BSYNC B2 ;  /* 0x0000000000027941 */ /* 0x000fea0003800000 */
.L_x_14867:
        /* <DEDUP_REMOVED lines=16> */
.L_x_14873:
[----:B------:R-:W-:Y:S05]  /*be10*/  BSYNC B3 ;  /* 0x0000000000037941 */ /* 0x000fea0003800000 */
.L_x_14872:
        /* <DEDUP_REMOVED lines=44> */
.L_x_14871:
[----:B------:R-:W-:Y:S05]  /*c0e0*/  BSYNC B2 ;  /* 0x0000000000027941 */ /* 0x000fea0003800000 */
.L_x_14870:
        /* <DEDUP_REMOVED lines=9> */
.L_x_14866:
        /* <DEDUP_REMOVED lines=19> */
[----:B------:R-:W-:Y:S02]  /*c2b0*/  SHF.L.U64.HI R185, R0, 0x3, RZ ;  /* 0x0000000300b97819 */ /* 0x000fe400000102ff */
        /* <DEDUP_REMOVED lines=31> */
.L_x_14874:
[----:B------:R-:W-:-:S07]  /*c4b0*/  IADD3 R0, R0, 0x20, RZ ;  /* 0x0000002000007810 */ /* 0x000fce0007ffe0ff */
.L_x_14745:
[----:B------:R-:W-:Y:S05]  /*c4c0*/  BSYNC B1 ;  /* 0x0000000000017941 */ /* 0x000fea0003800000 */
.L_x_14744:
        /* <DEDUP_REMOVED lines=30> */
.L_x_14878:
[----:B------:R-:W-:-:S07]  /*c6b0*/  IMAD.MOV.U32 R142, RZ, RZ, R172 ;  /* 0x000000ffff8e7224 */ /* 0x000fce00078e00ac */
.L_x_14879:
[----:B------:R-:W-:Y:S05]  /*c6c0*/  BSYNC B2 ;  /* 0x0000000000027941 */ /* 0x000fea0003800000 */
.L_x_14877:
        /* <DEDUP_REMOVED lines=16> */
.L_x_14883:
[----:B------:R-:W-:Y:S05]  /*c7d0*/  BSYNC B3 ;  /* 0x0000000000037941 */ /* 0x000fea0003800000 */
.L_x_14882:
        /* <DEDUP_REMOVED lines=43> */
.L_x_14881:
[----:B------:R-:W-:Y:S05]  /*ca90*/  BSYNC B2 ;  /* 0x0000000000027941 */ /* 0x000fea0003800000 */
.L_x_14880:
[----:B------:R-:W0:Y:S01]  /*caa0*/  LDC R137, c[0x0][0x294] ;  /* 0x0000a500ff897b82 */ /* 0x000e220000000800 */
[----:B------:R-:W-:Y:S01]  /*cab0*/  HFMA2.MMA R138, -RZ, RZ, 0.1171875, 0 ;  /* 0x2f800000ff8a7435 */ /* 0x000fe200000001ff */
[----:B------:R-:W-:Y:S01]  /*cac0*/  I2FP.F32.U32 R123, R142 ;  /* 0x0000008e007b7245 */ /* 0x000fe20000201000 */
[----:B-----5:R-:W-:Y:S01]  /*cad0*/  HADD2.F32 R141, -RZ, R132.H0_H0 ;  /* 0x20000084ff8d7230 */ /* 0x020fe20000004100 */
[----:B------:R-:W-:Y:S02]  /*cae0*/  ISETP.NE.U32.AND P2, PT, R120, RZ, PT ;  /* 0x000000ff7800720c */ /* 0x000fe40003f45070 */
[----:B------:R-:W-:Y:S02]  /*caf0*/  LOP3.LUT R188, R188, 0xffffffef, RZ, 0xc0, !PT ;  /* 0xffffffefbcbc7812 */ /* 0x000fe400078ec0ff */
[----:B------:R-:W3:Y:S01]  /*cb00*/  LDC R136, c[0x0][0x298] ;  /* 0x0000a600ff887b82 */ /* 0x000ee20000000800 */
[----:B------:R-:W-:Y:S02]  /*cb10*/  ISETP.NE.AND.EX P2, PT, R121, RZ, PT, P2 ;  /* 0x000000ff7900720c */ /* 0x000fe40003f45320 */
[----:B------:R-:W-:-:S05]  /*cb20*/  FFMA.FTZ R120, R123, R138, 1.1641532182693481445e-10 ;  /* 0x2f0000007b787423 */ /* 0x000fca000001008a */
        /* <DEDUP_REMOVED lines=10> */
.L_x_14884:
        /* <DEDUP_REMOVED lines=12> */
.L_x_14887:
[----:B------:R-:W-:-:S07]  /*cc90*/  IMAD.MOV.U32 R174, RZ, RZ, R172 ;  /* 0x000000ffffae7224 */ /* 0x000fce00078e00ac */
.L_x_14888:
[----:B------:R-:W-:Y:S05]  /*cca0*/  BSYNC B2 ;  /* 0x0000000000027941 */ /* 0x000fea0003800000 */
.L_x_14886:
        /* <DEDUP_REMOVED lines=16> */
.L_x_14892:
[----:B------:R-:W-:Y:S05]  /*cdb0*/  BSYNC B3 ;  /* 0x0000000000037941 */ /* 0x000fea0003800000 */
.L_x_14891:
        /* <DEDUP_REMOVED lines=43> */
.L_x_14890:
[----:B------:R-:W-:Y:S05]  /*d070*/  BSYNC B2 ;  /* 0x0000000000027941 */ /* 0x000fea0003800000 */
.L_x_14889:
        /* <DEDUP_REMOVED lines=9> */
.L_x_14885:
        /* <DEDUP_REMOVED lines=12> */
.L_x_14894:
[----:B------:R-:W-:-:S07]  /*d1d0*/  MOV R139, R172 ;  /* 0x000000ac008b7202 */ /* 0x000fce0000000f00 */
.L_x_14895:
[----:B------:R-:W-:Y:S05]  /*d1e0*/  BSYNC B2 ;  /* 0x0000000000027941 */ /* 0x000fea0003800000 */
.L_x_14893:
        /* <DEDUP_REMOVED lines=16> */
.L_x_14899:
[----:B------:R-:W-:Y:S05]  /*d2f0*/  BSYNC B3 ;  /* 0x0000000000037941 */ /* 0x000fea0003800000 */
.L_x_14898:
        /* <DEDUP_REMOVED lines=43> */
.L_x_14897:
[----:B------:R-:W-:Y:S05]  /*d5b0*/  BSYNC B2 ;  /* 0x0000000000027941 */ /* 0x000fea0003800000 */
.L_x_14896:
        /* <DEDUP_REMOVED lines=14> */
.L_x_14900:
        /* <DEDUP_REMOVED lines=12> */
.L_x_14903:
[----:B------:R-:W-:-:S07]  /*d760*/  IMAD.MOV.U32 R132, RZ, RZ, R172 ;  /* 0x000000ffff847224 */ /* 0x000fce00078e00ac */
.L_x_14904:
[----:B------:R-:W-:Y:S05]  /*d770*/  BSYNC B2 ;  /* 0x0000000000027941 */ /* 0x000fea0003800000 */
.L_x_14902:
        /* <DEDUP_REMOVED lines=16> */
.L_x_14908:
[----:B------:R-:W-:Y:S05]  /*d880*/  BSYNC B3 ;  /* 0x0000000000037941 */ /* 0x000fea0003800000 */
.L_x_14907:
        /* <DEDUP_REMOVED lines=43> */
.L_x_14906:
[----:B------:R-:W-:Y:S05]  /*db40*/  BSYNC B2 ;  /* 0x0000000000027941 */ /* 0x000fea0003800000 */
.L_x_14905:
        /* <DEDUP_REMOVED lines=9> */
.L_x_14901:
        /* <DEDUP_REMOVED lines=12> */
.L_x_14910:
[----:B------:R-:W-:-:S07]  /*dca0*/  MOV R139, R172 ;  /* 0x000000ac008b7202 */ /* 0x000fce0000000f00 */
.L_x_14911:
[----:B------:R-:W-:Y:S05]  /*dcb0*/  BSYNC B2 ;  /* 0x0000000000027941 */ /* 0x000fea0003800000 */
.L_x_14909:
        /* <DEDUP_REMOVED lines=16> */
.L_x_14915:
[----:B------:R-:W-:Y:S05]  /*ddc0*/  BSYNC B3 ;  /* 0x0000000000037941 */ /* 0x000fea0003800000 */
.L_x_14914:
        /* <DEDUP_REMOVED lines=43> */
.L_x_14913:
[----:B------:R-:W-:Y:S05]  /*e080*/  BSYNC B2 ;  /* 0x0000000000027941 */ /* 0x000fea0003800000 */
.L_x_14912:
        /* <DEDUP_REMOVED lines=14> */
.L_x_14916:
        /* <DEDUP_REMOVED lines=12> */
.L_x_14919:
[----:B------:R-:W-:-:S07]  /*e230*/  IMAD.MOV.U32 R139, RZ, RZ, R172 ;  /* 0x000000ffff8b7224 */ /* 0x000fce00078e00ac */
.L_x_14920:
[----:B------:R-:W-:Y:S05]  /*e240*/  BSYNC B2 ;  /* 0x0000000000027941 */ /* 0x000fea0003800000 */
.L_x_14918:
        /* <DEDUP_REMOVED lines=16> */
.L_x_14924:
[----:B------:R-:W-:Y:S05]  /*e350*/  BSYNC B3 ;  /* 0x0000000000037941 */ /* 0x000fea0003800000 */
.L_x_14923:
        /* <DEDUP_REMOVED lines=44> */
.L_x_14922:
[----:B------:R-:W-:Y:S05]  /*e620*/  BSYNC B2 ;  /* 0x0000000000027941 */ /* 0x000fea0003800000 */
.L_x_14921:
        /* <DEDUP_REMOVED lines=9> */
.L_x_14917:
        /* <DEDUP_REMOVED lines=12> */
.L_x_14926:
[----:B------:R-:W-:-:S07]  /*e780*/  IMAD.MOV.U32 R139, RZ, RZ, R172 ;  /* 0x000000ffff8b7224 */ /* 0x000fce00078e00ac */
.L_x_14927:
[----:B------:R-:W-:Y:S05]  /*e790*/  BSYNC B2 ;  /* 0x0000000000027941 */ /* 0x000fea0003800000 */
.L_x_14925:
        /* <DEDUP_REMOVED lines=16> */
.L_x_14931:
[----:B------:R-:W-:Y:S05]  /*e8a0*/  BSYNC B3 ;  /* 0x0000000000037941 */ /* 0x000fea0003800000 */
.L_x_14930:
        /* <DEDUP_REMOVED lines=44> */
.L_x_14929:
[----:B------:R-:W-:Y:S05]  /*eb70*/  BSYNC B2 ;  /* 0x0000000000027941 */ /* 0x000fea0003800000 */
.L_x_14928:
        /* <DEDUP_REMOVED lines=14> */
.L_x_14932:
        /* <DEDUP_REMOVED lines=12> */
.L_x_14935:
[----:B------:R-:W-:-:S07]  /*ed20*/  IMAD.MOV.U32 R139, RZ, RZ, R172 ;  /* 0x000000ffff8b7224 */ /* 0x000fce00078e00ac */
.L_x_14936:
[----:B------:R-:W-:Y:S05]  /*ed30*/  BSYNC B2 ;  /* 0x0000000000027941 */ /* 0x000fea0003800000 */
.L_x_14934:
        /* <DEDUP_REMOVED lines=16> */
.L_x_14940:
[----:B------:R-:W-:Y:S05]  /*ee40*/  BSYNC B3 ;  /* 0x0000000000037941 */ /* 0x000fea0003800000 */
.L_x_14939:
        /* <DEDUP_REMOVED lines=43> */
.L_x_14938:
[----:B------:R-:W-:Y:S05]  /*f100*/  BSYNC B2 ;  /* 0x0000000000027941 */ /* 0x000fea0003800000 */
.L_x_14937:
        /* <DEDUP_REMOVED lines=9> */
.L_x_14933:
        /* <DEDUP_REMOVED lines=12> */
.L_x_14942:
[----:B------:R-:W-:-:S07]  /*f260*/  IMAD.MOV.U32 R183, RZ, RZ, R172 ;  /* 0x000000ffffb77224 */ /* 0x000fce00078e00ac */
.L_x_14943:
[----:B------:R-:W-:Y:S05]  /*f270*/  BSYNC B2 ;  /* 0x0000000000027941 */ /* 0x000fea0003800000 */
.L_x_14941:
        /* <DEDUP_REMOVED lines=16> */
.L_x_14947:
[----:B------:R-:W-:Y:S05]  /*f380*/  BSYNC B3 ;  /* 0x0000000000037941 */ /* 0x000fea0003800000 */
.L_x_14946:
        /* <DEDUP_REMOVED lines=43> */
.L_x_14945:
[----:B------:R-:W-:Y:S05]  /*f640*/  BSYNC B2 ;  /* 0x0000000000027941 */ /* 0x000fea0003800000 */
.L_x_14944:
        /* <DEDUP_REMOVED lines=14> */
.L_x_14948:
        /* <DEDUP_REMOVED lines=12> */
.L_x_14951:
[----:B------:R-:W-:-:S07]  /*f7f0*/  IMAD.MOV.U32 R178, RZ, RZ, R172 ;  /* 0x000000ffffb27224 */ /* 0x000fce00078e00ac */
.L_x_14952:
[----:B------:R-:W-:Y:S05]  /*f800*/  BSYNC B2 ;  /* 0x0000000000027941 */ /* 0x000fea0003800000 */
.L_x_14950:
        /* <DEDUP_REMOVED lines=16> */
.L_x_14956:
[----:B------:R-:W-:Y:S05]  /*f910*/  BSYNC B3 ;  /* 0x0000000000037941 */ /* 0x000fea0003800000 */
.L_x_14955:
        /* <DEDUP_REMOVED lines=44> */
.L_x_14954:
[----:B------:R-:W-:Y:S05]  /*fbe0*/  BSYNC B2 ;  /* 0x0000000000027941 */ /* 0x000fea0003800000 */
.L_x_14953:
        /* <DEDUP_REMOVED lines=9> */
.L_x_14949:
        /* <DEDUP_REMOVED lines=12> */
.L_x_14958:
[----:B------:R-:W-:-:S07]  /*fd40*/  MOV R183, R172 ;  /* 0x000000ac00b77202 */ /* 0x000fce0000000f00 */
.L_x_14959:
[----:B------:R-:W-:Y:S05]  /*fd50*/  BSYNC B2 ;  /* 0x0000000000027941 */ /* 0x000fea0003800000 */
.L_x_14957:
        /* <DEDUP_REMOVED lines=16> */
.L_x_14963:
[----:B------:R-:W-:Y:S05]  /*fe60*/  BSYNC B3 ;  /* 0x0000000000037941 */ /* 0x000fea0003800000 */
.L_x_14962:
        /* <DEDUP_REMOVED lines=44> */
.L_x_14961:
[----:B------:R-:W-:Y:S05]  /*10130*/  BSYNC B2 ;  /* 0x0000000000027941 */ /* 0x000fea0003800000 */
.L_x_14960:
        /* <DEDUP_REMOVED lines=12> */
.L_x_14964:
        /* <DEDUP_REMOVED lines=12> */
.L_x_14967:
[----:B------:R-:W-:-:S07]  /*102c0*/  IMAD.MOV.U32 R179, RZ, RZ, R172 ;  /* 0x000000ffffb37224 */ /* 0x000fce00078e00ac */
.L_x_14968:
[----:B------:R-:W-:Y:S05]  /*102d0*/  BSYNC B2 ;  /* 0x0000000000027941 */ /* 0x000fea0003800000 */
.L_x_14966:
        /* <DEDUP_REMOVED lines=16> */
.L_x_14972:
[----:B------:R-:W-:Y:S05]  /*103e0*/  BSYNC B3 ;  /* 0x0000000000037941 */ /* 0x000fea0003800000 */
.L_x_14971:
        /* <DEDUP_REMOVED lines=44> */
.L_x_14970:
[----:B------:R-:W-:Y:S05]  /*106b0*/  BSYNC B2 ;  /* 0x0000000000027941 */ /* 0x000fea0003800000 */
.L_x_14969:
        /* <DEDUP_REMOVED lines=9> */
.L_x_14965:
        /* <DEDUP_REMOVED lines=12> */
.L_x_14974:
[----:B------:R-:W-:-:S07]  /*10810*/  MOV R183, R172 ;  /* 0x000000ac00b77202 */ /* 0x000fce0000000f00 */
.L_x_14975:
[----:B------:R-:W-:Y:S05]  /*10820*/  BSYNC B2 ;  /* 0x0000000000027941 */ /* 0x000fea0003800000 */
.L_x_14973:
        /* <DEDUP_REMOVED lines=16> */
.L_x_14979:
[----:B------:R-:W-:Y:S05]  /*10930*/  BSYNC B3 ;  /* 0x0000000000037941 */ /* 0x000fea0003800000 */
.L_x_14978:
        /* <DEDUP_REMOVED lines=44> */
.L_x_14977:
[----:B------:R-:W-:Y:S05]  /*10c00*/  BSYNC B2 ;  /* 0x0000000000027941 */ /* 0x000fea0003800000 */
.L_x_14976:
        /* <DEDUP_REMOVED lines=12> */
.L_x_14980:
        /* <DEDUP_REMOVED lines=12> */
.L_x_14983:
[----:B------:R-:W-:-:S07]  /*10d90*/  IMAD.MOV.U32 R180, RZ, RZ, R172 ;  /* 0x000000ffffb47224 */ /* 0x000fce00078e00ac */
.L_x_14984:
[----:B------:R-:W-:Y:S05]  /*10da0*/  BSYNC B2 ;  /* 0x0000000000027941 */ /* 0x000fea0003800000 */
.L_x_14982:
        /* <DEDUP_REMOVED lines=16> */
.L_x_14988:
[----:B------:R-:W-:Y:S05]  /*10eb0*/  BSYNC B3 ;  /* 0x0000000000037941 */ /* 0x000fea0003800000 */
.L_x_14987:
        /* <DEDUP_REMOVED lines=44> */
.L_x_14986:
[----:B------:R-:W-:Y:S05]  /*11180*/  BSYNC B2 ;  /* 0x0000000000027941 */ /* 0x000fea0003800000 */
.L_x_14985:
        /* <DEDUP_REMOVED lines=9> */
.L_x_14981:
        /* <DEDUP_REMOVED lines=12> */
.L_x_14990:
[----:B------:R-:W-:-:S07]  /*112e0*/  MOV R183, R172 ;  /* 0x000000ac00b77202 */ /* 0x000fce0000000f00 */
.L_x_14991:
[----:B------:R-:W-:Y:S05]  /*112f0*/  BSYNC B2 ;  /* 0x0000000000027941 */ /* 0x000fea0003800000 */
.L_x_14989:
        /* <DEDUP_REMOVED lines=16> */
.L_x_14995:
[----:B------:R-:W-:Y:S05]  /*11400*/  BSYNC B3 ;  /* 0x0000000000037941 */ /* 0x000fea0003800000 */
.L_x_14994:
        /* <DEDUP_REMOVED lines=44> */
.L_x_14993:
[----:B------:R-:W-:Y:S05]  /*116d0*/  BSYNC B2 ;  /* 0x0000000000027941 */ /* 0x000fea0003800000 */
.L_x_14992:
        /* <DEDUP_REMOVED lines=12> */
.L_x_14996:
        /* <DEDUP_REMOVED lines=12> */
.L_x_14999:
[----:B------:R-:W-:-:S07]  /*11860*/  IMAD.MOV.U32 R181, RZ, RZ, R172 ;  /* 0x000000ffffb57224 */ /* 0x000fce00078e00ac */
.L_x_15000:
[----:B------:R-:W-:Y:S05]  /*11870*/  BSYNC B2 ;  /* 0x0000000000027941 */ /* 0x000fea0003800000 */
.L_x_14998:
        /* <DEDUP_REMOVED lines=16> */
.L_x_15004:
[----:B------:R-:W-:Y:S05]  /*11980*/  BSYNC B3 ;  /* 0x0000000000037941 */ /* 0x000fea0003800000 */
.L_x_15003:
        /* <DEDUP_REMOVED lines=44> */
.L_x_15002:
[----:B------:R-:W-:Y:S05]  /*11c50*/  BSYNC B2 ;  /* 0x0000000000027941 */ /* 0x000fea0003800000 */
.L_x_15001:
        /* <DEDUP_REMOVED lines=9> */
.L_x_14997:
        /* <DEDUP_REMOVED lines=51> */
.L_x_14876:
[----:B------:R-:W-:Y:S05]  /*12020*/  BSYNC B1 ;  /* 0x0000000000017941 */ /* 0x000fea0003800000 */
.L_x_14875:
        /* <DEDUP_REMOVED lines=101> */
.L_x_15024:
        /* <DEDUP_REMOVED lines=39> */
[C---:B------:R-:W-:Y:S01]  /*128f0*/  FMUL.FTZ R193, R0.reuse, R193 ;  /* 0x000000c100c17220 */ /* 0x040fe20000410000 */
[----:B------:R-:W-:Y:S01]  /*12900*/  FMUL.FTZ R194, R0, R195 ;  /* 0x000000c300c27220 */ /* 0x000fe20000410000 */
[----:B------:R-:W-:Y:S01]  /*12910*/  F2FP.F16.F32.PACK_AB R137, R141, R138 ;  /* 0x0000008a8d89723e */ /* 0x000fe200000000ff */
[----:B------:R-:W-:Y:S01]  /*12920*/  FFMA.FTZ R141, R30, R143, R14 ;  /* 0x0000008f1e8d7223 */ /* 0x000fe2000001000e */
[----:B------:R-:W-:Y:S01]  /*12930*/  F2FP.F16.F32.PACK_AB R138, R189, R140 ;  /* 0x0000008cbd8a723e */ /* 0x000fe200000000ff */
        /* <DEDUP_REMOVED lines=13> */
[----:B---3--:R-:W-:Y:S01]  /*12a10*/  IMAD.WIDE.U32 R184, R182, 0x10, R184 ;  /* 0x00000010b6b87825 */ /* 0x008fe200078e00b8 */
[----:B------:R-:W-:Y:S01]  /*12a20*/  F2FP.F16.F32.PACK_AB R141, R190, R141 ;  /* 0x0000008dbe8d723e */ /* 0x000fe200000000ff */
[----:B------:R0:W-:Y:S01]  /*12a30*/  STG.E.128 desc[UR4][R186.64], R136 ;  /* 0x00000088ba007986 */ /* 0x0001e2000c101d04 */
[----:B------:R-:W-:Y:S02]  /*12a40*/  F2FP.F16.F32.PACK_AB R140, R189, R140 ;  /* 0x0000008cbd8c723e */ /* 0x000fe400000000ff */
[----:B------:R-:W-:-:S03]  /*12a50*/  IADD3 R182, R182, 0x20, RZ ;  /* 0x00000020b6b67810 */ /* 0x000fc60007ffe0ff */
[----:B------:R0:W-:Y:S04]  /*12a60*/  STG.E.128 desc[UR4][R184.64], R140 ;  /* 0x0000008cb8007986 */ /* 0x0001e8000c101d04 */
.L_x_15007:
[----:B------:R-:W-:Y:S05]  /*12a70*/  BSYNC B1 ;  /* 0x0000000000017941 */ /* 0x000fea0003800000 */
.L_x_15006:
        /* <DEDUP_REMOVED lines=47> */
[----:B------:R-:W-:Y:S01]  /*12d70*/  F2FP.F16.F32.PACK_AB R140, R189, R140 ;  /* 0x0000008cbd8c723e */ /* 0x000fe200000000ff */
[----:B------:R-:W-:-:S04]  /*12d80*/  VIADD R182, R182, 0x20 ;  /* 0x00000020b6b67836 */ /* 0x000fc80000000000 */
[----:B------:R4:W-:Y:S03]  /*12d90*/  STG.E.128 desc[UR4][R184.64], R140 ;  /* 0x0000008cb8007986 */ /* 0x0009e6000c101d04 */
.L_x_15009:
[----:B------:R-:W-:Y:S05]  /*12da0*/  BSYNC B1 ;  /* 0x0000000000017941 */ /* 0x000fea0003800000 */
.L_x_15008:
[----:B------:R-:W-:Y:S01]  /*12db0*/  LOP3.LUT P0, RZ, R188, 0x40, RZ, 0xc0, !PT ;  /* 0x00000040bcff7812 */ /* 0x000fe2000780c0ff */
[----:B------:R-:W-:-:S12]  /*12dc0*/  BSSY B1, `(.L_x_15010) ;  /* 0x0000030000017945 */ /* 0x000fd80003800000 */
[----:B------:R-:W-:Y:S05]  /*12dd0*/  @!P0 BRA `(.L_x_15011) ;  /* 0x0000000000b88947 */ /* 0x000fea0003800000 */
[----:B0---4-:R-:W0:Y:S01]  /*12de0*/  LDC.64 R184, c[0x0][0x2b8] ;  /* 0x0000ae00ffb87b82 */ /* 0x011e220000000a00 */
[--C-:B------:R-:W-:Y:S01]  /*12df0*/  FADD.FTZ R143, R122, -R183.reuse ;  /* 0x800000b77a8f7221 */ /* 0x100fe20000010000 */
[--C-:B------:R-:W-:Y:S01]  /*12e00*/  FADD.FTZ R187, R123, -R183.reuse ;  /* 0x800000b77bbb7221 */ /* 0x100fe20000010000 */
[--C-:B------:R-:W-:Y:S01]  /*12e10*/  FADD.FTZ R189, R132, -R183.reuse ;  /* 0x800000b784bd7221 */ /* 0x100fe20000010000 */
[--C-:B------:R-:W-:Y:S01]  /*12e20*/  FADD.FTZ R191, R133, -R183.reuse ;  /* 0x800000b785bf7221 */ /* 0x100fe20000010000 */
[--C-:B---3--:R-:W-:Y:S01]  /*12e30*/  FADD.FTZ R139, R120, -R183.reuse ;  /* 0x800000b7788b7221 */ /* 0x108fe20000010000 */
[--C-:B------:R-:W-:Y:S01]  /*12e40*/  FADD.FTZ R141, R121, -R183.reuse ;  /* 0x800000b7798d7221 */ /* 0x100fe20000010000 */
[--C-:B------:R-:W-:Y:S01]  /*12e50*/  FADD.FTZ R193, R134, -R183.reuse ;  /* 0x800000b786c17221 */ /* 0x100fe20000010000 */
[----:B------:R-:W3:Y:S01]  /*12e60*/  LDC.64 R136, c[0x0][0x2c0] ;  /* 0x0000b000ff887b82 */ /* 0x000ee20000000a00 */
[C---:B------:R-:W-:Y:S01]  /*12e70*/  FMUL.FTZ R143, R0.reuse, R143 ;  /* 0x0000008f008f7220 */ /* 0x040fe20000410000 */
[C---:B------:R-:W-:Y:S01]  /*12e80*/  FMUL.FTZ R186, R0.reuse, R187 ;  /* 0x000000bb00ba7220 */ /* 0x040fe20000410000 */
[----:B------:R-:W-:Y:S01]  /*12e90*/  FADD.FTZ R183, R135, -R183 ;  /* 0x800000b787b77221 */ /* 0x000fe20000010000 */
[C---:B------:R-:W-:Y:S01]  /*12ea0*/  FMUL.FTZ R189, R0.reuse, R189 ;  /* 0x000000bd00bd7220 */ /* 0x040fe20000410000 */
[C---:B------:R-:W-:Y:S01]  /*12eb0*/  FMUL.FTZ R190, R0.reuse, R191 ;  /* 0x000000bf00be7220 */ /* 0x040fe20000410000 */
[C---:B------:R-:W-:Y:S01]  /*12ec0*/  FMUL.FTZ R139, R0.reuse, R139 ;  /* 0x0000008b008b7220 */ /* 0x040fe20000410000 */
[----:B------:R-:W-:Y:S01]  /*12ed0*/  FMUL.FTZ R142, R0, R141 ;  /* 0x0000008d008e7220 */ /* 0x000fe20000410000 */
[----:B-----5:R-:W-:Y:S01]  /*12ee0*/  FFMA.FTZ R138, R86, R143, R70 ;  /* 0x0000008f568a7223 */ /* 0x020fe20000010046 */
[----:B------:R-:W-:Y:S01]  /*12ef0*/  FFMA.FTZ R187, R87, R186, R71 ;  /* 0x000000ba57bb7223 */ /* 0x000fe20000010047 */
[C---:B------:R-:W-:Y:S01]  /*12f00*/  FMUL.FTZ R193, R0.reuse, R193 ;  /* 0x000000c100c17220 */ /* 0x040fe20000410000 */
[----:B------:R-:W-:Y:S01]  /*12f10*/  FMUL.FTZ R192, R0, R183 ;  /* 0x000000b700c07220 */ /* 0x000fe20000410000 */
[----:B------:R-:W-:Y:S01]  /*12f20*/  FFMA.FTZ R140, R88, R189, R72 ;  /* 0x000000bd588c7223 */ /* 0x000fe20000010048 */
[----:B------:R-:W-:Y:S01]  /*12f30*/  FFMA.FTZ R191, R89, R190, R73 ;  /* 0x000000be59bf7223 */ /* 0x000fe20000010049 */
[----:B------:R-:W-:Y:S01]  /*12f40*/  FFMA.FTZ R0, R84, R139, R68 ;  /* 0x0000008b54007223 */ /* 0x000fe20000010044 */
[----:B------:R-:W-:Y:S01]  /*12f50*/  FFMA.FTZ R141, R85, R142, R69 ;  /* 0x0000008e558d7223 */ /* 0x000fe20000010045 */
[----:B0-----:R-:W-:-:S04]  /*12f60*/  IMAD.WIDE.U32 R184, R182, 0x10, R184 ;  /* 0x00000010b6b87825 */ /* 0x001fc800078e00b8 */
[----:B------:R-:W-:Y:S01]  /*12f70*/  FFMA.FTZ R189, R96, R189, R80 ;  /* 0x000000bd60bd7223 */ /* 0x000fe20000010050 */
[----:B------:R-:W-:Y:S01]  /*12f80*/  FFMA.FTZ R190, R97, R190, R81 ;  /* 0x000000be61be7223 */ /* 0x000fe20000010051 */
[----:B------:R-:W-:Y:S01]  /*12f90*/  FFMA.FTZ R186, R95, R186, R79 ;  /* 0x000000ba5fba7223 */ /* 0x000fe2000001004f */
[----:B---3--:R-:W-:Y:S01]  /*12fa0*/  IMAD.WIDE.U32 R182, R182, 0x10, R136 ;  /* 0x00000010b6b67825 */ /* 0x008fe200078e0088 */
[----:B------:R-:W-:-:S03]  /*12fb0*/  F2FP.F16.F32.PACK_AB R137, R187, R138 ;  /* 0x0000008abb89723e */ /* 0x000fc600000000ff */
[----:B------:R-:W-:Y:S01]  /*12fc0*/  FFMA.FTZ R187, R93, R142, R77 ;  /* 0x0000008e5dbb7223 */ /* 0x000fe2000001004d */
[----:B------:R-:W-:Y:S01]  /*12fd0*/  F2FP.F16.F32.PACK_AB R138, R191, R140 ;  /* 0x0000008cbf8a723e */ /* 0x000fe200000000ff */
[----:B------:R-:W-:Y:S01]  /*12fe0*/  FFMA.FTZ R140, R92, R139, R76 ;  /* 0x0000008b5c8c7223 */ /* 0x000fe2000001004c */
[----:B------:R-:W-:Y:S01]  /*12ff0*/  F2FP.F16.F32.PACK_AB R136, R141, R0 ;  /* 0x000000008d88723e */ /* 0x000fe200000000ff */
[----:B------:R-:W-:Y:S01]  /*13000*/  FFMA.FTZ R141, R94, R143, R78 ;  /* 0x0000008f5e8d7223 */ /* 0x000fe2000001004e */
[-C--:B------:R-:W-:Y:S01]  /*13010*/  FFMA.FTZ R139, R90, R193.reuse, R74 ;  /* 0x000000c15a8b7223 */ /* 0x080fe2000001004a */
[-C--:B------:R-:W-:Y:S01]  /*13020*/  FFMA.FTZ R0, R91, R192.reuse, R75 ;  /* 0x000000c05b007223 */ /* 0x080fe2000001004b */
[----:B------:R-:W-:Y:S01]  /*13030*/  FFMA.FTZ R143, R98, R193, R82 ;  /* 0x000000c1628f7223 */ /* 0x000fe20000010052 */
[----:B------:R-:W-:Y:S01]  /*13040*/  FFMA.FTZ R192, R99, R192, R83 ;  /* 0x000000c063c07223 */ /* 0x000fe20000010053 */
[----:B------:R-:W-:Y:S02]  /*13050*/  F2FP.F16.F32.PACK_AB R142, R190, R189 ;  /* 0x000000bdbe8e723e */ /* 0x000fe400000000ff */
[----:B------:R-:W-:-:S02]  /*13060*/  F2FP.F16.F32.PACK_AB R139, R0, R139 ;  /* 0x0000008b008b723e */ /* 0x000fc400000000ff */
[----:B------:R-:W-:Y:S02]  /*13070*/  F2FP.F16.F32.PACK_AB R143, R192, R143 ;  /* 0x0000008fc08f723e */ /* 0x000fe400000000ff */
[----:B------:R-:W-:Y:S01]  /*13080*/  F2FP.F16.F32.PACK_AB R141, R186, R141 ;  /* 0x0000008dba8d723e */ /* 0x000fe200000000ff */
[----:B------:R0:W-:Y:S01]  /*13090*/  STG.E.128 desc[UR4][R184.64], R136 ;  /* 0x00000088b8007986 */ /* 0x0001e2000c101d04 */
[----:B------:R-:W-:-:S05]  /*130a0*/  F2FP.F16.F32.PACK_AB R140, R187, R140 ;  /* 0x0000008cbb8c723e */ /* 0x000fca00000000ff */
[----:B------:R0:W-:Y:S02]  /*130b0*/  STG.E.128 desc[UR4][R182.64], R140 ;  /* 0x0000008cb6007986 */ /* 0x0001e4000c101d04 */
.L_x_15011:
[----:B------:R-:W-:Y:S05]  /*130c0*/  BSYNC B1 ;  /* 0x0000000000017941 */ /* 0x000fea0003800000 */
.L_x_15010:
[----:B0--34-:R-:W0:Y:S02]  /*130d0*/  LDC.64 R136, c[0x0][0x210] ;  /* 0x00008400ff887b82 */ /* 0x019e240000000a00 */
[----:B0-----:R-:W-:-:S04]  /*130e0*/  LEA R163, R136, R163, 0x2 ;  /* 0x000000a388a37211 */ /* 0x001fc800078e10ff */
[----:B------:R-:W-:-:S13]  /*130f0*/  ISETP.GE.AND P0, PT, R163, R137, PT ;  /* 0x00000089a300720c */ /* 0x000fda0003f06270 */
[----:B------:R-:W-:Y:S05]  /*13100*/  @!P0 BRA `(.L_x_15012) ;  /* 0xfffffedc00488947 */ /* 0x000fea000383ffff */
[----:B------:R-:W-:Y:S05]  /*13110*/  BSYNC B0 ;  /* 0x0000000000007941 */ /* 0x000fea0003800000 */
.L_x_14612:
[----:B------:R-:W-:Y:S05]  /*13120*/  EXIT ;  /* 0x000000000000794d */ /* 0x000fea0003800000 */
.L_x_15005:
        /* <DEDUP_REMOVED lines=8> */
.L_x_15014:
[----:B------:R-:W-:Y:S05]  /*131b0*/  BSYNC B1 ;  /* 0x0000000000017941 */ /* 0x000fea0003800000 */
.L_x_15013:
        /* <DEDUP_REMOVED lines=9> */
.L_x_15015:
[----:B------:R-:W-:Y:S01]  /*13250*/  HFMA2.MMA R185, -RZ, RZ, 0, 2.384185791015625e-07 ;  /* 0x00000004ffb97435 */ /* 0x000fe200000001ff */
[----:B------:R-:W-:-:S05]  /*13260*/  MOV R137, R143 ;  /* 0x0000008f00897202 */ /* 0x000fca0000000f00 */
[----:B------:R-:W-:-:S04]  /*13270*/  FADD.FTZ R140, R138, R137 ;  /* 0x000000898a8c7221 */ /* 0x000fc80000010000 */
[----:B------:R-:W-:-:S07]  /*13280*/  IMAD.MOV.U32 R184, RZ, RZ, R140 ;  /* 0x000000ffffb87224 */ /* 0x000fce00078e008c */
[----:B------:R-:W-:Y:S05]  /*13290*/  WARPSYNC.COLLECTIVE R183, `(.L_x_15016) ;  /* 0x00000000b7087348 */ /* 0x000fea0003c00000 */
[----:B------:R0:W1:Y:S02]  /*132a0*/  SHFL.BFLY P3, R143, R184, R185, R186 ;  /* 0x0c0000b9b88f7389 */ /* 0x00006400000600ba */
[----:B01----:R-:W-:Y:S01]  /*132b0*/  ENDCOLLECTIVE ;  /* 0x000000000000791b */ /* 0x003fe20003800000 */
.L_x_15016:
        /* <DEDUP_REMOVED lines=8> */
.L_x_15017:
[----:B------:R-:W-:Y:S01]  /*13340*/  HFMA2.MMA R185, -RZ, RZ, 0, 9.5367431640625e-07 ;  /* 0x00000010ffb97435 */ /* 0x000fe200000001ff */
[----:B------:R-:W-:-:S05]  /*13350*/  MOV R0, R143 ;  /* 0x0000008f00007202 */ /* 0x000fca0000000f00 */
[----:B------:R-:W-:-:S04]  /*13360*/  FADD.FTZ R142, R141, R0 ;  /* 0x000000008d8e7221 */ /* 0x000fc80000010000 */
[----:B------:R-:W-:-:S07]  /*13370*/  IMAD.MOV.U32 R184, RZ, RZ, R142 ;  /* 0x000000ffffb87224 */ /* 0x000fce00078e008e */
[----:B------:R-:W-:Y:S05]  /*13380*/  WARPSYNC.COLLECTIVE R183, `(.L_x_15018) ;  /* 0x00000000b7087348 */ /* 0x000fea0003c00000 */
[----:B------:R0:W1:Y:S02]  /*13390*/  SHFL.BFLY P3, R143, R184, R185, R186 ;  /* 0x0c0000b9b88f7389 */ /* 0x00006400000600ba */
[----:B01----:R-:W-:Y:S01]  /*133a0*/  ENDCOLLECTIVE ;  /* 0x000000000000791b */ /* 0x003fe20003800000 */
.L_x_15018:
        /* <DEDUP_REMOVED lines=56> */
.L_x_15019:
[----:B------:R-:W-:Y:S02]  /*13730*/  IMAD.MOV.U32 R185, RZ, RZ, 0x2 ;  /* 0x00000002ffb97424 */ /* 0x000fe400078e00ff */
[----:B------:R-:W-:-:S04]  /*13740*/  IMAD.MOV.U32 R139, RZ, RZ, R143 ;  /* 0x000000ffff8b7224 */ /* 0x000fc800078e008f */
[----:B------:R-:W-:-:S05]  /*13750*/  FADD.FTZ R139, R0, R139 ;  /* 0x0000008b008b7221 */ /* 0x000fca0000010000 */
[----:B------:R-:W-:-:S07]  /*13760*/  MOV R184, R139 ;  /* 0x0000008b00b87202 */ /* 0x000fce0000000f00 */
[----:B------:R-:W-:Y:S05]  /*13770*/  WARPSYNC.COLLECTIVE R183, `(.L_x_15020) ;  /* 0x00000000b7087348 */ /* 0x000fea0003c00000 */
[----:B------:R0:W1:Y:S02]  /*13780*/  SHFL.BFLY P3, R143, R184, R185, R186 ;  /* 0x0c0000b9b88f7389 */ /* 0x00006400000600ba */
[----:B01----:R-:W-:Y:S01]  /*13790*/  ENDCOLLECTIVE ;  /* 0x000000000000791b */ /* 0x003fe20003800000 */
.L_x_15020:
[----:B------:R-:W-:Y:S01]  /*137a0*/  HFMA2.MMA R185, -RZ, RZ, 0, 2.384185791015625e-07 ;  /* 0x00000004ffb97435 */ /* 0x000fe200000001ff */
[----:B------:R-:W-:-:S05]  /*137b0*/  MOV R138, R143 ;  /* 0x0000008f008a7202 */ /* 0x000fca0000000f00 */
[----:B------:R-:W-:-:S04]  /*137c0*/  FADD.FTZ R138, R139, R138 ;  /* 0x0000008a8b8a7221 */ /* 0x000fc80000010000 */
[----:B------:R-:W-:-:S07]  /*137d0*/  IMAD.MOV.U32 R184, RZ, RZ, R138 ;  /* 0x000000ffffb87224 */ /* 0x000fce00078e008a */
[----:B------:R-:W-:Y:S05]  /*137e0*/  WARPSYNC.COLLECTIVE R183, `(.L_x_15021) ;  /* 0x00000000b7087348 */ /* 0x000fea0003c00000 */
[----:B------:R0:W1:Y:S02]  /*137f0*/  SHFL.BFLY P3, R143, R184, R185, R186 ;  /* 0x0c0000b9b88f7389 */ /* 0x00006400000600ba */
[----:B01----:R-:W-:Y:S01]  /*13800*/  ENDCOLLECTIVE ;  /* 0x000000000000791b */ /* 0x003fe20003800000 */
.L_x_15021:
[----:B------:R-:W-:Y:S02]  /*13810*/  IMAD.MOV.U32 R185, RZ, RZ, 0x8 ;  /* 0x00000008ffb97424 */ /* 0x000fe400078e00ff */
[----:B------:R-:W-:-:S04]  /*13820*/  IMAD.MOV.U32 R141, RZ, RZ, R143 ;  /* 0x000000ffff8d7224 */ /* 0x000fc800078e008f */
[----:B------:R-:W-:-:S05]  /*13830*/  FADD.FTZ R141, R138, R141 ;  /* 0x0000008d8a8d7221 */ /* 0x000fca0000010000 */
[----:B------:R-:W-:-:S07]  /*13840*/  MOV R184, R141 ;  /* 0x0000008d00b87202 */ /* 0x000fce0000000f00 */
[----:B------:R-:W-:Y:S05]  /*13850*/  WARPSYNC.COLLECTIVE R183, `(.L_x_15022) ;  /* 0x00000000b7087348 */ /* 0x000fea0003c00000 */
[----:B------:R0:W1:Y:S02]  /*13860*/  SHFL.BFLY P3, R143, R184, R185, R186 ;  /* 0x0c0000b9b88f7389 */ /* 0x00006400000600ba */
[----:B01----:R-:W-:Y:S01]  /*13870*/  ENDCOLLECTIVE ;  /* 0x000000000000791b */ /* 0x003fe20003800000 */
.L_x_15022:
[----:B------:R-:W-:Y:S01]  /*13880*/  HFMA2.MMA R185, -RZ, RZ, 0, 9.5367431640625e-07 ;  /* 0x00000010ffb97435 */ /* 0x000fe200000001ff */
[----:B------:R-:W-:-:S05]  /*13890*/  MOV R140, R143 ;  /* 0x0000008f008c7202 */ /* 0x000fca0000000f00 */
[----:B------:R-:W-:-:S04]  /*138a0*/  FADD.FTZ R140, R141, R140 ;  /* 0x0000008c8d8c7221 */ /* 0x000fc80000010000 */
[----:B------:R-:W-:-:S07]  /*138b0*/  IMAD.MOV.U32 R184, RZ, RZ, R140 ;  /* 0x000000ffffb87224 */ /* 0x000fce00078e008c */
[----:B------:R-:W-:Y:S05]  /*138c0*/  WARPSYNC.COLLECTIVE R183, `(.L_x_15023) ;  /* 0x00000000b7087348 */ /* 0x000fea0003c00000 */
[----:B------:R0:W1:Y:S02]  /*138d0*/  SHFL.BFLY P3, R143, R184, R185, R186 ;  /* 0x0c0000b9b88f7389 */ /* 0x00006400000600ba */
[----:B01----:R-:W-:Y:S01]  /*138e0*/  ENDCOLLECTIVE ;  /* 0x000000000000791b */ /* 0x003fe20003800000 */
.L_x_15023:
[----:B------:R-:W-:Y:S05]  /*138f0*/  BRA `(.L_x_15024) ;  /* 0xffffffec00607947 */ /* 0x000fea000383ffff */
.L_x_15025:
        /* <DEDUP_REMOVED lines=16> */
.L_x_20733:


//--------------------- .text._ZN10layer_norm31ln_parallel_residual_fwd_kernelINS_13Kernel_traitsIf6__halffS2_fjLj768ELj1ELj4ELj1ELj16ENS_18Kernel_traits_baseILj768EfS2_fS2_fjLj128EEEEELb1ELb0ELb1EEEvNS_9FwdParamsE --------------------------
	.section	.text._ZN10layer_norm31ln_parallel_residual_fwd_kernelINS_13Kernel_traitsIf6__halffS2_fjLj768ELj1ELj4ELj1ELj16ENS_18Kernel_traits_baseILj768EfS2_fS2_fjLj128EEEEELb1ELb0ELb1EEEvNS_9FwdParamsE,"ax",@progbits
	.align	128
        .global         _ZN10layer_norm31ln_parallel_residual_fwd_kernelINS_13Kernel_traitsIf6__halffS2_fjLj768ELj1ELj4ELj1ELj16ENS_18Kernel_traits_baseILj768EfS2_fS2_fjLj128EEEEELb1ELb0ELb1EEEvNS_9FwdParamsE
        .type           _ZN10layer_norm31ln_parallel_residual_fwd_kernelINS_13Kernel_traitsIf6__halffS2_fjLj768ELj1ELj4ELj1ELj16ENS_18Kernel_traits_baseILj768EfS2_fS2_fjLj128EEEEELb1ELb0ELb1EEEvNS_9FwdParamsE,@function
        .size           _ZN10layer_norm31ln_parallel_residual_fwd_kernelINS_13Kernel_traitsIf6__halffS2_fjLj768ELj1ELj4ELj1ELj16ENS_18Kernel_traits_baseILj768EfS2_fS2_fjLj128EEEEELb1ELb0ELb1EEEvNS_9FwdParamsE,(.L_x_20734 - _ZN10layer_norm31ln_parallel_residual_fwd_kernelINS_13Kernel_traitsIf6__halffS2_fjLj768ELj1ELj4ELj1ELj16ENS_18Kernel_traits_baseILj768EfS2_fS2_fjLj128EEEEELb1ELb0ELb1EEEvNS_9FwdParamsE)
        .other          _ZN10layer_norm31ln_parallel_residual_fwd_kernelINS_13Kernel_traitsIf6__halffS2_fjLj768ELj1ELj4ELj1ELj16ENS_18Kernel_traits_baseILj768EfS2_fS2_fjLj128EEEEELb1ELb0ELb1EEEvNS_9FwdParamsE,@"STO_CUDA_ENTRY STV_DEFAULT"
_ZN10layer_norm31ln_parallel_residual_fwd_kernelINS_13Kernel_traitsIf6__halffS2_fjLj768ELj1ELj4ELj1ELj16ENS_18Kernel_traits_baseILj768EfS2_fS2_fjLj128EEEEELb1ELb0ELb1EEEvNS_9FwdParamsE:
.text._ZN10layer_norm31ln_parallel_residual_fwd_kernelINS_13Kernel_traitsIf6__halffS2_fjLj768ELj1ELj4ELj1ELj16ENS_18Kernel_traits_baseILj768EfS2_fS2_fjLj128EEEEELb1ELb0ELb1EEEvNS_9FwdParamsE:
        /* <DEDUP_REMOVED lines=171> */
.L_x_15415:
        /* <DEDUP_REMOVED lines=30> */
.L_x_15028:
[----:B------:R-:W-:-:S07]  /*0c90*/  IMAD.MOV.U32 R16, RZ, RZ, R6 ;  /* 0x000000ffff107224 */ /* 0x000fce00078e0006 */
.L_x_15029:
[----:B------:R-:W-:Y:S05]  /*0ca0*/  BSYNC B1 ;  /* 0x0000000000017941 */ /* 0x000fea0003800000 */
.L_x_15027:
        /* <DEDUP_REMOVED lines=16> */
.L_x_15033:
[----:B------:R-:W-:Y:S05]  /*0db0*/  BSYNC B2 ;  /* 0x0000000000027941 */ /* 0x000fea0003800000 */
.L_x_15032:
        /* <DEDUP_REMOVED lines=43> */
.L_x_15031:
[----:B------:R-:W-:Y:S05]  /*1070*/  BSYNC B1 ;  /* 0x0000000000017941 */ /* 0x000fea0003800000 */
.L_x_15030:
        /* <DEDUP_REMOVED lines=18> */
.L_x_15034:
        /* <DEDUP_REMOVED lines=12> */
.L_x_15037:
[----:B------:R-:W-:-:S07]  /*1260*/  MOV R17, R6 ;  /* 0x0000000600117202 */ /* 0x000fce0000000f00 */
.L_x_15038:
[----:B------:R-:W-:Y:S05]  /*1270*/  BSYNC B1 ;  /* 0x0000000000017941 */ /* 0x000fea0003800000 */
.L_x_15036:
        /* <DEDUP_REMOVED lines=16> */
.L_x_15042:
[----:B------:R-:W-:Y:S05]  /*1380*/  BSYNC B2 ;  /* 0x0000000000027941 */ /* 0x000fea0003800000 */
.L_x_15041:
        /* <DEDUP_REMOVED lines=43> */
.L_x_15040:
[----:B------:R-:W-:Y:S05]  /*1640*/  BSYNC B1 ;  /* 0x0000000000017941 */ /* 0x000fea0003800000 */
.L_x_15039:
        /* <DEDUP_REMOVED lines=9> */
.L_x_15035:
        /* <DEDUP_REMOVED lines=12> */
.L_x_15044:
[----:B------:R-:W-:-:S07]  /*17a0*/  IMAD.MOV.U32 R17, RZ, RZ, R6 ;  /* 0x000000ffff117224 */ /* 0x000fce00078e0006 */
.L_x_15045:
[----:B------:R-:W-:Y:S05]  /*17b0*/  BSYNC B1 ;  /* 0x0000000000017941 */ /* 0x000fea0003800000 */
.L_x_15043:
        /* <DEDUP_REMOVED lines=16> */
.L_x_15049:
[----:B------:R-:W-:Y:S05]  /*18c0*/  BSYNC B2 ;  /* 0x0000000000027941 */ /* 0x000fea0003800000 */
.L_x_15048:
        /* <DEDUP_REMOVED lines=43> */
.L_x_15047:
[----:B------:R-:W-:Y:S05]  /*1b80*/  BSYNC B1 ;  /* 0x0000000000017941 */ /* 0x000fea0003800000 */
.L_x_15046:
        /* <DEDUP_REMOVED lines=13> */
.L_x_15050:
        /* <DEDUP_REMOVED lines=12> */
.L_x_15053:
[----:B------:R-:W-:-:S07]  /*1d20*/  MOV R12, R6 ;  /* 0x00000006000c7202 */ /* 0x000fce0000000f00 */
.L_x_15054:
[----:B------:R-:W-:Y:S05]  /*1d30*/  BSYNC B1 ;  /* 0x0000000000017941 */ /* 0x000fea0003800000 */
.L_x_15052:
        /* <DEDUP_REMOVED lines=16> */
.L_x_15058:
[----:B------:R-:W-:Y:S05]  /*1e40*/  BSYNC B2 ;  /* 0x0000000000027941 */ /* 0x000fea0003800000 */
.L_x_15057:
        /* <DEDUP_REMOVED lines=43> */
.L_x_15056:
[----:B------:R-:W-:Y:S05]  /*2100*/  BSYNC B1 ;  /* 0x0000000000017941 */ /* 0x000fea0003800000 */
.L_x_15055:
        /* <DEDUP_REMOVED lines=9> */
.L_x_15051:
        /* <DEDUP_REMOVED lines=12> */
.L_x_15060:
[----:B------:R-:W-:-:S07]  /*2260*/  IMAD.MOV.U32 R12, RZ, RZ, R6 ;  /* 0x000000ffff0c7224 */ /* 0x000fce00078e0006 */
.L_x_15061:
[----:B------:R-:W-:Y:S05]  /*2270*/  BSYNC B1 ;  /* 0x0000000000017941 */ /* 0x000fea0003800000 */
.L_x_15059:
        /* <DEDUP_REMOVED lines=16> */
.L_x_15065:
[----:B------:R-:W-:Y:S05]  /*2380*/  BSYNC B2 ;  /* 0x0000000000027941 */ /* 0x000fea0003800000 */
.L_x_15064:
        /* <DEDUP_REMOVED lines=43> */
.L_x_15063:
[----:B------:R-:W-:Y:S05]  /*2640*/  BSYNC B1 ;  /* 0x0000000000017941 */ /* 0x000fea0003800000 */
.L_x_15062:
        /* <DEDUP_REMOVED lines=13> */
.L_x_15066:
        /* <DEDUP_REMOVED lines=12> */
.L_x_15069:
[----:B------:R-:W-:-:S07]  /*27e0*/  MOV R18, R6 ;  /* 0x0000000600127202 */ /* 0x000fce0000000f00 */
.L_x_15070:
[----:B------:R-:W-:Y:S05]  /*27f0*/  BSYNC B1 ;  /* 0x0000000000017941 */ /* 0x000fea0003800000 */
.L_x_15068:
        /* <DEDUP_REMOVED lines=16> */
.L_x_15074:
[----:B------:R-:W-:Y:S05]  /*2900*/  BSYNC B2 ;  /* 0x0000000000027941 */ /* 0x000fea0003800000 */
.L_x_15073:
        /* <DEDUP_REMOVED lines=43> */
.L_x_15072:
[----:B------:R-:W-:Y:S05]  /*2bc0*/  BSYNC B1 ;  /* 0x0000000000017941 */ /* 0x000fea0003800000 */
.L_x_15071:
        /* <DEDUP_REMOVED lines=9> */
.L_x_15067:
        /* <DEDUP_REMOVED lines=12> */
.L_x_15076:
[----:B------:R-:W-:-:S07]  /*2d20*/  IMAD.MOV.U32 R18, RZ, RZ, R6 ;  /* 0x000000ffff127224 */ /* 0x000fce00078e0006 */
.L_x_15077:
[----:B------:R-:W-:Y:S05]  /*2d30*/  BSYNC B1 ;  /* 0x0000000000017941 */ /* 0x000fea0003800000 */
.L_x_15075:
        /* <DEDUP_REMOVED lines=16> */
.L_x_15081:
[----:B------:R-:W-:Y:S05]  /*2e40*/  BSYNC B2 ;  /* 0x0000000000027941 */ /* 0x000fea0003800000 */
.L_x_15080:
        /* <DEDUP_REMOVED lines=43> */
.L_x_15079:
[----:B------:R-:W-:Y:S05]  /*3100*/  BSYNC B1 ;  /* 0x0000000000017941 */ /* 0x000fea0003800000 */
.L_x_15078:
        /* <DEDUP_REMOVED lines=13> */
.L_x_15082:
        /* <DEDUP_REMOVED lines=12> */
.L_x_15085:
[----:B------:R-:W-:-:S07]  /*32a0*/  MOV R13, R6 ;  /* 0x00000006000d7202 */ /* 0x000fce0000000f00 */
.L_x_15086:
[----:B------:R-:W-:Y:S05]  /*32b0*/  BSYNC B1 ;  /* 0x0000000000017941 */ /* 0x000fea0003800000 */
.L_x_15084:
        /* <DEDUP_REMOVED lines=16> */
.L_x_15090:
[----:B------:R-:W-:Y:S05]  /*33c0*/  BSYNC B2 ;  /* 0x0000000000027941 */ /* 0x000fea0003800000 */
.L_x_15089:
        /* <DEDUP_REMOVED lines=43> */
.L_x_15088:
[----:B------:R-:W-:Y:S05]  /*3680*/  BSYNC B1 ;  /* 0x0000000000017941 */ /* 0x000fea0003800000 */
.L_x_15087:
        /* <DEDUP_REMOVED lines=9> */
.L_x_15083:
        /* <DEDUP_REMOVED lines=12> */
.L_x_15092:
[----:B------:R-:W-:-:S07]  /*37e0*/  IMAD.MOV.U32 R13, RZ, RZ, R6 ;  /* 0x000000ffff0d7224 */ /* 0x000fce00078e0006 */
.L_x_15093:
[----:B------:R-:W-:Y:S05]  /*37f0*/  BSYNC B1 ;  /* 0x0000000000017941 */ /* 0x000fea0003800000 */
.L_x_15091:
        /* <DEDUP_REMOVED lines=16> */
.L_x_15097:
[----:B------:R-:W-:Y:S05]  /*3900*/  BSYNC B2 ;  /* 0x0000000000027941 */ /* 0x000fea0003800000 */
.L_x_15096:
        /* <DEDUP_REMOVED lines=43> */
.L_x_15095:
[----:B------:R-:W-:Y:S05]  /*3bc0*/  BSYNC B1 ;  /* 0x0000000000017941 */ /* 0x000fea0003800000 */
.L_x_15094:
        /* <DEDUP_REMOVED lines=13> */
.L_x_15098:
        /* <DEDUP_REMOVED lines=12> */
.L_x_15101:
[----:B------:R-:W-:-:S07]  /*3d60*/  MOV R19, R6 ;  /* 0x0000000600137202 */ /* 0x000fce0000000f00 */
.L_x_15102:
[----:B------:R-:W-:Y:S05]  /*3d70*/  BSYNC B1 ;  /* 0x0000000000017941 */ /* 0x000fea0003800000 */
.L_x_15100:
        /* <DEDUP_REMOVED lines=16> */
.L_x_15106:
[----:B------:R-:W-:Y:S05]  /*3e80*/  BSYNC B2 ;  /* 0x0000000000027941 */ /* 0x000fea0003800000 */
.L_x_15105:
        /* <DEDUP_REMOVED lines=43> */
.L_x_15104:
[----:B------:R-:W-:Y:S05]  /*4140*/  BSYNC B1 ;  /* 0x0000000000017941 */ /* 0x000fea0003800000 */
.L_x_15103:
        /* <DEDUP_REMOVED lines=9> */
.L_x_15099:
        /* <DEDUP_REMOVED lines=12> */
.L_x_15108:
[----:B------:R-:W-:-:S07]  /*42a0*/  IMAD.MOV.U32 R19, RZ, RZ, R6 ;  /* 0x000000ffff137224 */ /* 0x000fce00078e0006 */
.L_x_15109:
[----:B------:R-:W-:Y:S05]  /*42b0*/  BSYNC B1 ;  /* 0x0000000000017941 */ /* 0x000fea0003800000 */
.L_x_15107:
        /* <DEDUP_REMOVED lines=16> */
.L_x_15113:
[----:B------:R-:W-:Y:S05]  /*43c0*/  BSYNC B2 ;  /* 0x0000000000027941 */ /* 0x000fea0003800000 */
.L_x_15112:
        /* <DEDUP_REMOVED lines=43> */
.L_x_15111:
[----:B------:R-:W-:Y:S05]  /*4680*/  BSYNC B1 ;  /* 0x0000000000017941 */ /* 0x000fea0003800000 */
.L_x_15110:
        /* <DEDUP_REMOVED lines=12> */
.L_x_15114:
        /* <DEDUP_REMOVED lines=12> */
.L_x_15117:
[----:B------:R-:W-:-:S07]  /*4810*/  MOV R9, R6 ;  /* 0x0000000600097202 */ /* 0x000fce0000000f00 */
.L_x_15118:
[----:B------:R-:W-:Y:S05]  /*4820*/  BSYNC B1 ;  /* 0x0000000000017941 */ /* 0x000fea0003800000 */
.L_x_15116:
        /* <DEDUP_REMOVED lines=16> */
.L_x_15122:
[----:B------:R-:W-:Y:S05]  /*4930*/  BSYNC B2 ;  /* 0x0000000000027941 */ /* 0x000fea0003800000 */
.L_x_15121:
        /* <DEDUP_REMOVED lines=43> */
.L_x_15120:
[----:B------:R-:W-:Y:S05]  /*4bf0*/  BSYNC B1 ;  /* 0x0000000000017941 */ /* 0x000fea0003800000 */
.L_x_15119:
        /* <DEDUP_REMOVED lines=9> */
.L_x_15115:
        /* <DEDUP_REMOVED lines=12> */
.L_x_15124:
[----:B------:R-:W-:-:S07]  /*4d50*/  IMAD.MOV.U32 R14, RZ, RZ, R6 ;  /* 0x000000ffff0e7224 */ /* 0x000fce00078e0006 */
.L_x_15125:
[----:B------:R-:W-:Y:S05]  /*4d60*/  BSYNC B1 ;  /* 0x0000000000017941 */ /* 0x000fea0003800000 */
.L_x_15123:
        /* <DEDUP_REMOVED lines=16> */
.L_x_15129:
[----:B------:R-:W-:Y:S05]  /*4e70*/  BSYNC B2 ;  /* 0x0000000000027941 */ /* 0x000fea0003800000 */
.L_x_15128:
        /* <DEDUP_REMOVED lines=43> */
.L_x_15127:
[----:B------:R-:W-:Y:S05]  /*5130*/  BSYNC B1 ;  /* 0x0000000000017941 */ /* 0x000fea0003800000 */
.L_x_15126:
        /* <DEDUP_REMOVED lines=12> */
.L_x_15130:
        /* <DEDUP_REMOVED lines=12> */
.L_x_15133:
[----:B------:R-:W-:-:S07]  /*52c0*/  MOV R10, R6 ;  /* 0x00000006000a7202 */ /* 0x000fce0000000f00 */
.L_x_15134:
[----:B------:R-:W-:Y:S05]  /*52d0*/  BSYNC B1 ;  /* 0x0000000000017941 */ /* 0x000fea0003800000 */
.L_x_15132:
        /* <DEDUP_REMOVED lines=16> */
.L_x_15138:
[----:B------:R-:W-:Y:S05]  /*53e0*/  BSYNC B2 ;  /* 0x0000000000027941 */ /* 0x000fea0003800000 */
.L_x_15137:
        /* <DEDUP_REMOVED lines=43> */
.L_x_15136:
[----:B------:R-:W-:Y:S05]  /*56a0*/  BSYNC B1 ;  /* 0x0000000000017941 */ /* 0x000fea0003800000 */
.L_x_15135:
        /* <DEDUP_REMOVED lines=9> */
.L_x_15131:
        /* <DEDUP_REMOVED lines=12> */
.L_x_15140:
[----:B------:R-:W-:-:S07]  /*5800*/  IMAD.MOV.U32 R14, RZ, RZ, R6 ;  /* 0x000000ffff0e7224 */ /* 0x000fce00078e0006 */
.L_x_15141:
[----:B------:R-:W-:Y:S05]  /*5810*/  BSYNC B1 ;  /* 0x0000000000017941 */ /* 0x000fea0003800000 */
.L_x_15139:
        /* <DEDUP_REMOVED lines=16> */
.L_x_15145:
[----:B------:R-:W-:Y:S05]  /*5920*/  BSYNC B2 ;  /* 0x0000000000027941 */ /* 0x000fea0003800000 */
.L_x_15144:
        /* <DEDUP_REMOVED lines=43> */
.L_x_15143:
[----:B------:R-:W-:Y:S05]  /*5be0*/  BSYNC B1 ;  /* 0x0000000000017941 */ /* 0x000fea0003800000 */
.L_x_15142:
        /* <DEDUP_REMOVED lines=12> */
.L_x_15146:
        /* <DEDUP_REMOVED lines=12> */
.L_x_15149:
[----:B------:R-:W-:-:S07]  /*5d70*/  MOV R11, R6 ;  /* 0x00000006000b7202 */ /* 0x000fce0000000f00 */
.L_x_15150:
[----:B------:R-:W-:Y:S05]  /*5d80*/  BSYNC B1 ;  /* 0x0000000000017941 */ /* 0x000fea0003800000 */
.L_x_15148:
        /* <DEDUP_REMOVED lines=18> */
.L_x_15154:
[----:B------:R-:W-:Y:S05]  /*5eb0*/  BSYNC B2 ;  /* 0x0000000000027941 */ /* 0x000fea0003800000 */
.L_x_15153:
        /* <DEDUP_REMOVED lines=43> */
.L_x_15152:
[----:B------:R-:W-:Y:S05]  /*6170*/  BSYNC B1 ;  /* 0x0000000000017941 */ /* 0x000fea0003800000 */
.L_x_15151:
        /* <DEDUP_REMOVED lines=9> */
.L_x_15147:
[----:B------:R-:W-:Y:S01]  /*6210*/  P2R R19, PR, RZ, 0x4 ;  /* 0x00000004ff137803 */ /* 0x000fe20000000000 */
[----:B------:R-:W0:Y:S01]  /*6220*/  LDC.64 R156, c[0x0][0x238] ;  /* 0x00008e00ff9c7b82 */ /* 0x000e220000000a00 */
[----:B------:R-:W-:Y:S01]  /*6230*/  ISETP.NE.AND P2, PT, R18, RZ, PT ;  /* 0x000000ff1200720c */ /* 0x000fe20003f45270 */
[----:B------:R-:W-:Y:S01]  /*6240*/  VIADD R141, R149, 0x20 ;  /* 0x00000020958d7836 */ /* 0x000fe20000000000 */
[----:B------:R-:W-:Y:S02]  /*6250*/  SEL R14, RZ, 0x10000, P4 ;  /* 0x00010000ff0e7807 */ /* 0x000fe40002000000 */
[----:B------:R-:W-:Y:S02]  /*6260*/  SEL R15, RZ, 0x1000000, P5 ;  /* 0x01000000ff0f7807 */ /* 0x000fe40002800000 */
[----:B------:R-:W-:Y:S01]  /*6270*/  ISETP.NE.AND P4, PT, R12, RZ, PT ;  /* 0x000000ff0c00720c */ /* 0x000fe20003f85270 */
[----:B------:R-:W1:Y:S01]  /*6280*/  LDC.64 R146, c[0x0][0x240] ;  /* 0x00009000ff927b82 */ /* 0x000e620000000a00 */
[----:B------:R-:W-:-:S02]  /*6290*/  ISETP.NE.AND P5, PT, R17, RZ, PT ;  /* 0x000000ff1100720c */ /* 0x000fc40003fa5270 */
        /* <DEDUP_REMOVED lines=11> */
[----:B------:R-:W-:Y:S02]  /*6350*/  ISETP.NE.AND P2, PT, R19, RZ, PT ;  /* 0x000000ff1300720c */ /* 0x000fe40003f45270 */
[----:B------:R-:W-:Y:S01]  /*6360*/  SEL R19, RZ, 0x1, P6 ;  /* 0x00000001ff137807 */ /* 0x000fe20003000000 */
        /* <DEDUP_REMOVED lines=33> */
.L_x_15155:
        /* <DEDUP_REMOVED lines=8> */
[----:B------:R-:W-:-:S11]  /*6600*/  IADD3 R18, R130, 0x1, RZ ;  /* 0x0000000182127810 */ /* 0x000fd60007ffe0ff */
[----:B------:R-:W-:Y:S05]  /*6610*/  @!P3 BRA `(.L_x_15157) ;  /* 0x000000000020b947 */ /* 0x000fea0003800000 */
[----:B------:R-:W-:Y:S01]  /*6620*/  ISETP.NE.AND P3, PT, R130, 0x2, PT ;  /* 0x000000028200780c */ /* 0x000fe20003f65270 */
[----:B-1----:R-:W-:-:S12]  /*6630*/  IMAD.MOV.U32 R128, RZ, RZ, R2 ;  /* 0x000000ffff807224 */ /* 0x002fd800078e0002 */
[----:B------:R-:W-:Y:S05]  /*6640*/  @!P3 BRA `(.L_x_15158) ;  /* 0x000000000018b947 */ /* 0x000fea0003800000 */
[----:B------:R-:W-:Y:S01]  /*6650*/  ISETP.NE.AND P3, PT, R130, 0x3, PT ;  /* 0x000000038200780c */ /* 0x000fe20003f65270 */
[----:B------:R-:W-:-:S12]  /*6660*/  IMAD.MOV.U32 R128, RZ, RZ, R0 ;  /* 0x000000ffff807224 */ /* 0x000fd800078e0000 */
[----:B------:R-:W-:Y:S05]  /*6670*/  @P3 BRA `(.L_x_15158) ;  /* 0x00000000000c3947 */ /* 0x000fea0003800000 */
[----:B------:R-:W-:Y:S01]  /*6680*/  MOV R128, R7 ;  /* 0x0000000700807202 */ /* 0x000fe20000000f00 */
[----:B------:R-:W-:Y:S06]  /*6690*/  BRA `(.L_x_15158) ;  /* 0x0000000000047947 */ /* 0x000fec0003800000 */
.L_x_15157:
[----:B-1----:R-:W-:-:S07]  /*66a0*/  IMAD.MOV.U32 R128, RZ, RZ, R6 ;  /* 0x000000ffff807224 */ /* 0x002fce00078e0006 */
.L_x_15158:
[----:B------:R-:W-:Y:S05]  /*66b0*/  BSYNC B1 ;  /* 0x0000000000017941 */ /* 0x000fea0003800000 */
.L_x_15156:
        /* <DEDUP_REMOVED lines=16> */
.L_x_15162:
[----:B------:R-:W-:Y:S05]  /*67c0*/  BSYNC B2 ;  /* 0x0000000000027941 */ /* 0x000fea0003800000 */
.L_x_15161:
        /* <DEDUP_REMOVED lines=43> */
.L_x_15160:
[----:B------:R-:W-:Y:S05]  /*6a80*/  BSYNC B1 ;  /* 0x0000000000017941 */ /* 0x000fea0003800000 */
.L_x_15159:
        /* <DEDUP_REMOVED lines=13> */
.L_x_15163:
        /* <DEDUP_REMOVED lines=12> */
.L_x_15166:
[----:B------:R-:W-:-:S07]  /*6c20*/  IMAD.MOV.U32 R17, RZ, RZ, R6 ;  /* 0x000000ffff117224 */ /* 0x000fce00078e0006 */
.L_x_15167:
[----:B------:R-:W-:Y:S05]  /*6c30*/  BSYNC B1 ;  /* 0x0000000000017941 */ /* 0x000fea0003800000 */
.L_x_15165:
        /* <DEDUP_REMOVED lines=16> */
.L_x_15171:
[----:B------:R-:W-:Y:S05]  /*6d40*/  BSYNC B2 ;  /* 0x0000000000027941 */ /* 0x000fea0003800000 */
.L_x_15170:
        /* <DEDUP_REMOVED lines=43> */
.L_x_15169:
[----:B------:R-:W-:Y:S05]  /*7000*/  BSYNC B1 ;  /* 0x0000000000017941 */ /* 0x000fea0003800000 */
.L_x_15168:
[----:B------:R-:W-:-:S05]  /*7010*/  I2FP.F32.U32 R18, R17 ;  /* 0x0000001100127245 */ /* 0x000fca0000201000 */
[----:B------:R-:W-:Y:S01]  /*7020*/  FFMA.FTZ R17, R18, R165, 1.1641532182693481445e-10 ;  /* 0x2f00000012117423 */ /* 0x000fe200000100a5 */
[----:B------:R-:W-:-:S04]  /*7030*/  HADD2.F32 R18, -RZ, R36.H0_H0 ;  /* 0x20000024ff127230 */ /* 0x000fc80000004100 */
[----:B------:R-:W-:Y:S01]  /*7040*/  FSETP.GTU.FTZ.AND P3, PT, R17, R164, PT ;  /* 0x000000a41100720b */ /* 0x000fe20003f7c000 */
[----:B------:R-:W-:-:S03]  /*7050*/  FMUL.FTZ R17, R18, R159 ;  /* 0x0000009f12117220 */ /* 0x000fc60000410000 */
[----:B------:R-:W-:Y:S02]  /*7060*/  SEL R151, RZ, 0x1, P3 ;  /* 0x00000001ff977807 */ /* 0x000fe40001800000 */
[----:B------:R-:W-:-:S05]  /*7070*/  FSEL R17, R17, RZ, !P3 ;  /* 0x000000ff11117208 */ /* 0x000fca0005800000 */
[----:B------:R-:W-:-:S04]  /*7080*/  FADD.FTZ R16, R16, R17 ;  /* 0x0000001110107221 */ /* 0x000fc80000010000 */
[----:B------:R-:W-:-:S07]  /*7090*/  @P1 FADD.FTZ R16, R32, R16 ;  /* 0x0000001020101221 */ /* 0x000fce0000010000 */
.L_x_15164:
        /* <DEDUP_REMOVED lines=12> */
.L_x_15173:
[----:B------:R-:W-:-:S07]  /*7160*/  IMAD.MOV.U32 R17, RZ, RZ, R6 ;  /* 0x000000ffff117224 */ /* 0x000fce00078e0006 */
.L_x_15174:
[----:B------:R-:W-:Y:S05]  /*7170*/  BSYNC B1 ;  /* 0x0000000000017941 */ /* 0x000fea0003800000 */
.L_x_15172:
        /* <DEDUP_REMOVED lines=16> */
.L_x_15178:
[----:B------:R-:W-:Y:S05]  /*7280*/  BSYNC B2 ;  /* 0x0000000000027941 */ /* 0x000fea0003800000 */
.L_x_15177:
        /* <DEDUP_REMOVED lines=43> */
.L_x_15176:
[----:B------:R-:W-:Y:S05]  /*7540*/  BSYNC B1 ;  /* 0x0000000000017941 */ /* 0x000fea0003800000 */
.L_x_15175:
[----:B------:R-:W-:Y:S01]  /*7550*/  I2FP.F32.U32 R128, R17 ;  /* 0x0000001100807245 */ /* 0x000fe20000201000 */
[----:B0-----:R-:W-:-:S04]  /*7560*/  HADD2.F32 R12, -RZ, R12.H1_H1 ;  /* 0x3000000cff0c7230 */ /* 0x001fc80000004100 */
        /* <DEDUP_REMOVED lines=11> */
.L_x_15179:
        /* <DEDUP_REMOVED lines=12> */
.L_x_15182:
[----:B------:R-:W-:-:S07]  /*76e0*/  IMAD.MOV.U32 R12, RZ, RZ, R6 ;  /* 0x000000ffff0c7224 */ /* 0x000fce00078e0006 */
.L_x_15183:
[----:B------:R-:W-:Y:S05]  /*76f0*/  BSYNC B1 ;  /* 0x0000000000017941 */ /* 0x000fea0003800000 */
.L_x_15181:
        /* <DEDUP_REMOVED lines=16> */
.L_x_15187:
[----:B------:R-:W-:Y:S05]  /*7800*/  BSYNC B2 ;  /* 0x0000000000027941 */ /* 0x000fea0003800000 */
.L_x_15186:
        /* <DEDUP_REMOVED lines=43> */
.L_x_15185:
[----:B------:R-:W-:Y:S05]  /*7ac0*/  BSYNC B1 ;  /* 0x0000000000017941 */ /* 0x000fea0003800000 */
.L_x_15184:
        /* <DEDUP_REMOVED lines=9> */
.L_x_15180:
        /* <DEDUP_REMOVED lines=12> */
.L_x_15189:
[----:B------:R-:W-:-:S07]  /*7c20*/  IMAD.MOV.U32 R12, RZ, RZ, R6 ;  /* 0x000000ffff0c7224 */ /* 0x000fce00078e0006 */
.L_x_15190:
[----:B------:R-:W-:Y:S05]  /*7c30*/  BSYNC B1 ;  /* 0x0000000000017941 */ /* 0x000fea0003800000 */
.L_x_15188:
        /* <DEDUP_REMOVED lines=16> */
.L_x_15194:
[----:B------:R-:W-:Y:S05]  /*7d40*/  BSYNC B2 ;  /* 0x0000000000027941 */ /* 0x000fea0003800000 */
.L_x_15193:
        /* <DEDUP_REMOVED lines=43> */
.L_x_15192:
[----:B------:R-:W-:Y:S05]  /*8000*/  BSYNC B1 ;  /* 0x0000000000017941 */ /* 0x000fea0003800000 */
.L_x_15191:
        /* <DEDUP_REMOVED lines=13> */
.L_x_15195:
        /* <DEDUP_REMOVED lines=12> */
.L_x_15198:
[----:B------:R-:W-:-:S07]  /*81a0*/  IMAD.MOV.U32 R12, RZ, RZ, R6 ;  /* 0x000000ffff0c7224 */ /* 0x000fce00078e0006 */
.L_x_15199:
[----:B------:R-:W-:Y:S05]  /*81b0*/  BSYNC B1 ;  /* 0x0000000000017941 */ /* 0x000fea0003800000 */
.L_x_15197:
        /* <DEDUP_REMOVED lines=16> */
.L_x_15203:
[----:B------:R-:W-:Y:S05]  /*82c0*/  BSYNC B2 ;  /* 0x0000000000027941 */ /* 0x000fea0003800000 */
.L_x_15202:
        /* <DEDUP_REMOVED lines=43> */
.L_x_15201:
[----:B------:R-:W-:Y:S05]  /*8580*/  BSYNC B1 ;  /* 0x0000000000017941 */ /* 0x000fea0003800000 */
.L_x_15200:
        /* <DEDUP_REMOVED lines=9> */
.L_x_15196:
        /* <DEDUP_REMOVED lines=12> */
.L_x_15205:
[----:B------:R-:W-:-:S07]  /*86e0*/  IMAD.MOV.U32 R12, RZ, RZ, R6 ;  /* 0x000000ffff0c7224 */ /* 0x000fce00078e0006 */
.L_x_15206:
[----:B------:R-:W-:Y:S05]  /*86f0*/  BSYNC B1 ;  /* 0x0000000000017941 */ /* 0x000fea0003800000 */
.L_x_15204:
        /* <DEDUP_REMOVED lines=16> */
.L_x_15210:
[----:B------:R-:W-:Y:S05]  /*8800*/  BSYNC B2 ;  /* 0x0000000000027941 */ /* 0x000fea0003800000 */
.L_x_15209:
        /* <DEDUP_REMOVED lines=43> */
.L_x_15208:
[----:B------:R-:W-:Y:S05]  /*8ac0*/  BSYNC B1 ;  /* 0x0000000000017941 */ /* 0x000fea0003800000 */
.L_x_15207:
        /* <DEDUP_REMOVED lines=13> */
.L_x_15211:
        /* <DEDUP_REMOVED lines=12> */
.L_x_15214:
[----:B------:R-:W-:-:S07]  /*8c60*/  IMAD.MOV.U32 R12, RZ, RZ, R6 ;  /* 0x000000ffff0c7224 */ /* 0x000fce00078e0006 */
.L_x_15215:
[----:B------:R-:W-:Y:S05]  /*8c70*/  BSYNC B1 ;  /* 0x0000000000017941 */ /* 0x000fea0003800000 */
.L_x_15213:
        /* <DEDUP_REMOVED lines=16> */
.L_x_15219:
[----:B------:R-:W-:Y:S05]  /*8d80*/  BSYNC B2 ;  /* 0x0000000000027941 */ /* 0x000fea0003800000 */
.L_x_15218:
        /* <DEDUP_REMOVED lines=43> */
.L_x_15217:
[----:B------:R-:W-:Y:S05]  /*9040*/  BSYNC B1 ;  /* 0x0000000000017941 */ /* 0x000fea0003800000 */
.L_x_15216:
        /* <DEDUP_REMOVED lines=9> */
.L_x_15212:
        /* <DEDUP_REMOVED lines=12> */
.L_x_15221:
[----:B------:R-:W-:-:S07]  /*91a0*/  IMAD.MOV.U32 R128, RZ, RZ, R6 ;  /* 0x000000ffff807224 */ /* 0x000fce00078e0006 */
.L_x_15222:
[----:B------:R-:W-:Y:S05]  /*91b0*/  BSYNC B1 ;  /* 0x0000000000017941 */ /* 0x000fea0003800000 */
.L_x_15220:
        /* <DEDUP_REMOVED lines=16> */
.L_x_15226:
[----:B------:R-:W-:Y:S05]  /*92c0*/  BSYNC B2 ;  /* 0x0000000000027941 */ /* 0x000fea0003800000 */
.L_x_15225:
        /* <DEDUP_REMOVED lines=43> */
.L_x_15224:
[----:B------:R-:W-:Y:S05]  /*9580*/  BSYNC B1 ;  /* 0x0000000000017941 */ /* 0x000fea0003800000 */
.L_x_15223:
        /* <DEDUP_REMOVED lines=13> */
.L_x_15227:
        /* <DEDUP_REMOVED lines=12> */
.L_x_15230:
[----:B------:R-:W-:-:S07]  /*9720*/  IMAD.MOV.U32 R13, RZ, RZ, R6 ;  /* 0x000000ffff0d7224 */ /* 0x000fce00078e0006 */
.L_x_15231:
[----:B------:R-:W-:Y:S05]  /*9730*/  BSYNC B1 ;  /* 0x0000000000017941 */ /* 0x000fea0003800000 */
.L_x_15229:
        /* <DEDUP_REMOVED lines=16> */
.L_x_15235:
[----:B------:R-:W-:Y:S05]  /*9840*/  BSYNC B2 ;  /* 0x0000000000027941 */ /* 0x000fea0003800000 */
.L_x_15234:
        /* <DEDUP_REMOVED lines=43> */
.L_x_15233:
[----:B------:R-:W-:Y:S05]  /*9b00*/  BSYNC B1 ;  /* 0x0000000000017941 */ /* 0x000fea0003800000 */
.L_x_15232:
        /* <DEDUP_REMOVED lines=9> */
.L_x_15228:
        /* <DEDUP_REMOVED lines=12> */
.L_x_15237:
[----:B------:R-:W-:-:S07]  /*9c60*/  IMAD.MOV.U32 R13, RZ, RZ, R6 ;  /* 0x000000ffff0d7224 */ /* 0x000fce00078e0006 */
.L_x_15238:
[----:B------:R-:W-:Y:S05]  /*9c70*/  BSYNC B1 ;  /* 0x0000000000017941 */ /* 0x000fea0003800000 */
.L_x_15236:
        /* <DEDUP_REMOVED lines=16> */
.L_x_15242:
[----:B------:R-:W-:Y:S05]  /*9d80*/  BSYNC B2 ;  /* 0x0000000000027941 */ /* 0x000fea0003800000 */
.L_x_15241:
        /* <DEDUP_REMOVED lines=43> */
.L_x_15240:
[----:B------:R-:W-:Y:S05]  /*a040*/  BSYNC B1 ;  /* 0x0000000000017941 */ /* 0x000fea0003800000 */
.L_x_15239:
        /* <DEDUP_REMOVED lines=12> */
.L_x_15243:
        /* <DEDUP_REMOVED lines=12> */
.L_x_15246:
[----:B------:R-:W-:-:S07]  /*a1d0*/  IMAD.MOV.U32 R9, RZ, RZ, R6 ;  /* 0x000000ffff097224 */ /* 0x000fce00078e0006 */
.L_x_15247:
[----:B------:R-:W-:Y:S05]  /*a1e0*/  BSYNC B1 ;  /* 0x0000000000017941 */ /* 0x000fea0003800000 */
.L_x_15245:
        /* <DEDUP_REMOVED lines=16> */
.L_x_15251:
[----:B------:R-:W-:Y:S05]  /*a2f0*/  BSYNC B2 ;  /* 0x0000000000027941 */ /* 0x000fea0003800000 */
.L_x_15250:
        /* <DEDUP_REMOVED lines=43> */
.L_x_15249:
[----:B------:R-:W-:Y:S05]  /*a5b0*/  BSYNC B1 ;  /* 0x0000000000017941 */ /* 0x000fea0003800000 */
.L_x_15248:
        /* <DEDUP_REMOVED lines=9> */
.L_x_15244:
        /* <DEDUP_REMOVED lines=12> */
.L_x_15253:
[----:B------:R-:W-:-:S07]  /*a710*/  IMAD.MOV.U32 R14, RZ, RZ, R6 ;  /* 0x000000ffff0e7224 */ /* 0x000fce00078e0006 */
.L_x_15254:
[----:B------:R-:W-:Y:S05]  /*a720*/  BSYNC B1 ;  /* 0x0000000000017941 */ /* 0x000fea0003800000 */
.L_x_15252:
        /* <DEDUP_REMOVED lines=16> */
.L_x_15258:
[----:B------:R-:W-:Y:S05]  /*a830*/  BSYNC B2 ;  /* 0x0000000000027941 */ /* 0x000fea0003800000 */
.L_x_15257:
        /* <DEDUP_REMOVED lines=43> */
.L_x_15256:
[----:B------:R-:W-:Y:S05]  /*aaf0*/  BSYNC B1 ;  /* 0x0000000000017941 */ /* 0x000fea0003800000 */
.L_x_15255:
[----:B------:R-:W-:-:S05]  /*ab00*/  I2FP.F32.U32 R14, R14 ;  /* 0x0000000e000e7245 */ /* 0x000fca0000201000 */
[----:B------:R-:W-:Y:S01]  /*ab10*/  FFMA.FTZ R135, R14, R165, 1.1641532182693481445e-10 ;  /* 0x2f0000000e877423 */ /* 0x000fe200000100a5 */
[----:B------:R-:W-:-:S04]  /*ab20*/  HADD2.F32 R14, -RZ, R15.H0_H0 ;  /* 0x2000000fff0e7230 */ /* 0x000fc80000004100 */
[----:B------:R-:W-:Y:S01]  /*ab30*/  FSETP.GTU.FTZ.AND P4, PT, R135, R164, PT ;  /* 0x000000a48700720b */ /* 0x000fe20003f9c000 */
[----:B------:R-:W-:-:S05]  /*ab40*/  FMUL.FTZ R14, R14, R159 ;  /* 0x0000009f0e0e7220 */ /* 0x000fca0000410000 */
[----:B------:R-:W-:Y:S01]  /*ab50*/  FSEL R14, R14, RZ, !P4 ;  /* 0x000000ff0e0e7208 */ /* 0x000fe20006000000 */
[----:B------:R-:W-:Y:S06]  /*ab60*/  @P2 BRA `(.L_x_15259) ;  /* 0x0000000000142947 */ /* 0x000fec0003800000 */
[----:B------:R-:W-:Y:S01]  /*ab70*/  IMAD.MOV.U32 R135, RZ, RZ, R134 ;  /* 0x000000ffff877224 */ /* 0x000fe200078e0086 */
[----:B------:R-:W-:Y:S06]  /*ab80*/  @!P1 BRA `(.L_x_15260) ;  /* 0x00000004005c9947 */ /* 0x000fec0003800000 */
[----:B------:R-:W-:Y:S01]  /*ab90*/  MOV R135, R134 ;  /* 0x0000008600877202 */ /* 0x000fe20000000f00 */
[----:B------:R-:W-:Y:S01]  /*aba0*/  FADD.FTZ R14, R30, R14 ;  /* 0x0000000e1e0e7221 */ /* 0x000fe20000010000 */
[----:B------:R-:W-:Y:S06]  /*abb0*/  BRA `(.L_x_15260) ;  /* 0x0000000400507947 */ /* 0x000fec0003800000 */
.L_x_15259:
        /* <DEDUP_REMOVED lines=12> */
.L_x_15262:
[----:B------:R-:W-:-:S07]  /*ac80*/  IMAD.MOV.U32 R10, RZ, RZ, R6 ;  /* 0x000000ffff0a7224 */ /* 0x000fce00078e0006 */
.L_x_15263:
[----:B------:R-:W-:Y:S05]  /*ac90*/  BSYNC B1 ;  /* 0x0000000000017941 */ /* 0x000fea0003800000 */
.L_x_15261:
        /* <DEDUP_REMOVED lines=16> */
.L_x_15267:
[----:B------:R-:W-:Y:S05]  /*ada0*/  BSYNC B2 ;  /* 0x0000000000027941 */ /* 0x000fea0003800000 */
.L_x_15266:
        /* <DEDUP_REMOVED lines=43> */
.L_x_15265:
[----:B------:R-:W-:Y:S05]  /*b060*/  BSYNC B1 ;  /* 0x0000000000017941 */ /* 0x000fea0003800000 */
.L_x_15264:
[----:B------:R-:W-:-:S05]  /*b070*/  I2FP.F32.U32 R10, R10 ;  /* 0x0000000a000a7245 */ /* 0x000fca0000201000 */
[----:B------:R-:W-:Y:S01]  /*b080*/  FFMA.FTZ R137, R10, R165, 1.1641532182693481445e-10 ;  /* 0x2f0000000a897423 */ /* 0x000fe200000100a5 */
[----:B------:R-:W-:-:S04]  /*b090*/  HADD2.F32 R10, -RZ, R39.H0_H0 ;  /* 0x20000027ff0a7230 */ /* 0x000fc80000004100 */
[----:B------:R-:W-:Y:S01]  /*b0a0*/  FSETP.GTU.FTZ.AND P5, PT, R137, R164, PT ;  /* 0x000000a48900720b */ /* 0x000fe20003fbc000 */
[----:B------:R-:W-:-:S05]  /*b0b0*/  FMUL.FTZ R10, R10, R159 ;  /* 0x0000009f0a0a7220 */ /* 0x000fca0000410000 */
[----:B------:R-:W-:Y:S02]  /*b0c0*/  FSEL R137, R10, RZ, !P5 ;  /* 0x000000ff0a897208 */ /* 0x000fe40006800000 */
[----:B------:R-:W-:-:S03]  /*b0d0*/  SEL R10, RZ, 0x1, P5 ;  /* 0x00000001ff0a7807 */ /* 0x000fc60002800000 */
[----:B------:R-:W-:-:S04]  /*b0e0*/  FADD.FTZ R14, R14, R137 ;  /* 0x000000890e0e7221 */ /* 0x000fc80000010000 */
[----:B------:R-:W-:-:S07]  /*b0f0*/  @P1 FADD.FTZ R14, R30, R14 ;  /* 0x0000000e1e0e1221 */ /* 0x000fce0000010000 */
.L_x_15260:
        /* <DEDUP_REMOVED lines=12> */
.L_x_15269:
[----:B------:R-:W-:-:S07]  /*b1c0*/  IMAD.MOV.U32 R128, RZ, RZ, R6 ;  /* 0x000000ffff807224 */ /* 0x000fce00078e0006 */
.L_x_15270:
[----:B------:R-:W-:Y:S05]  /*b1d0*/  BSYNC B1 ;  /* 0x0000000000017941 */ /* 0x000fea0003800000 */
.L_x_15268:
        /* <DEDUP_REMOVED lines=16> */
.L_x_15274:
[----:B------:R-:W-:Y:S05]  /*b2e0*/  BSYNC B2 ;  /* 0x0000000000027941 */ /* 0x000fea0003800000 */
.L_x_15273:
        /* <DEDUP_REMOVED lines=43> */
.L_x_15272:
[----:B------:R-:W-:Y:S05]  /*b5a0*/  BSYNC B1 ;  /* 0x0000000000017941 */ /* 0x000fea0003800000 */
.L_x_15271:
        /* <DEDUP_REMOVED lines=12> */
.L_x_15275:
        /* <DEDUP_REMOVED lines=12> */
.L_x_15278:
[----:B------:R-:W-:-:S07]  /*b730*/  IMAD.MOV.U32 R11, RZ, RZ, R6 ;  /* 0x000000ffff0b7224 */ /* 0x000fce00078e0006 */
.L_x_15279:
[----:B------:R-:W-:Y:S05]  /*b740*/  BSYNC B1 ;  /* 0x0000000000017941 */ /* 0x000fea0003800000 */
.L_x_15277:
        /* <DEDUP_REMOVED lines=15> */
[----:B------:R-:W-:Y:S02]  /*b840*/  @P0 IADD3 R2, R8, RZ, RZ ;  /* 0x000000ff08020210 */ /* 0x000fe40007ffe0ff */
[----:B------:R-:W-:-:S03]  /*b850*/  ISETP.NE.AND P0, PT, R0, RZ, PT ;  /* 0x000000ff0000720c */ /* 0x000fc60003f05270 */
[----:B------:R-:W-:-:S10]  /*b860*/  @!P6 IMAD.MOV.U32 R8, RZ, RZ, R2 ;  /* 0x000000ffff08e224 */ /* 0x000fd400078e0002 */
.L_x_15283:
[----:B------:R-:W-:Y:S05]  /*b870*/  BSYNC B2 ;  /* 0x0000000000027941 */ /* 0x000fea0003800000 */
.L_x_15282:
        /* <DEDUP_REMOVED lines=43> */
.L_x_15281:
[----:B------:R-:W-:Y:S05]  /*bb30*/  BSYNC B1 ;  /* 0x0000000000017941 */ /* 0x000fea0003800000 */
.L_x_15280:
        /* <DEDUP_REMOVED lines=9> */
.L_x_15276:
[----:B------:R-:W-:Y:S02]  /*bbd0*/  P2R R135, PR, RZ, 0x2 ;  /* 0x00000002ff877803 */ /* 0x000fe40000000000 */
[----:B------:R-:W-:Y:S02]  /*bbe0*/  ISETP.NE.AND P1, PT, R132, RZ, PT ;  /* 0x000000ff8400720c */ /* 0x000fe40003f25270 */
[----:B------:R-:W-:Y:S02]  /*bbf0*/  SEL R134, RZ, 0x1000000, P5 ;  /* 0x01000000ff867807 */ /* 0x000fe40002800000 */
[----:B------:R-:W-:Y:S02]  /*bc00*/  ISETP.NE.AND P5, PT, R130, RZ, PT ;  /* 0x000000ff8200720c */ /* 0x000fe40003fa5270 */
[----:B------:R-:W-:Y:S02]  /*bc10*/  SEL R130, RZ, 0x1, P1 ;  /* 0x00000001ff827807 */ /* 0x000fe40000800000 */
        /* <DEDUP_REMOVED lines=9> */
[----:B------:R-:W-:Y:S02]  /*bcb0*/  LOP3.LUT R131, R131, R132, R129, 0xfe, !PT ;  /* 0x0000008483837212 */ /* 0x000fe400078efe81 */
[----:B------:R-:W-:Y:S02]  /*bcc0*/  SEL R132, RZ, 0x1, P4 ;  /* 0x00000001ff847807 */ /* 0x000fe40002000000 */
[----:B------:R-:W-:Y:S01]  /*bcd0*/  ISETP.NE.AND P1, PT, R135, RZ, PT ;  /* 0x000000ff8700720c */ /* 0x000fe20003f25270 */
[----:B------:R-:W-:Y:S01]  /*bce0*/  IMAD.WIDE.U32 R134, R134, 0x100, RZ ;  /* 0x0000010086867825 */ /* 0x000fe200078e00ff */
[----:B------:R-:W-:-:S03]  /*bcf0*/  SEL R129, RZ, 0x1, P6 ;  /* 0x00000001ff817807 */ /* 0x000fc60003000000 */
[----:B------:R-:W-:-:S03]  /*bd00*/  IMAD.WIDE.U32 R132, R132, 0x10000, RZ ;  /* 0x0001000084847825 */ /* 0x000fc600078e00ff */
[----:B------:R-:W-:Y:S02]  /*bd10*/  LOP3.LUT R130, R134, R130, R132, 0xfe, !PT ;  /* 0x0000008286827212 */ /* 0x000fe400078efe84 */
[----:B------:R-:W-:Y:S01]  /*bd20*/  LOP3.LUT R131, R135, R131, R133, 0xfe, !PT ;  /* 0x0000008387837212 */ /* 0x000fe200078efe85 */
[----:B------:R-:W-:Y:S01]  /*bd30*/  IMAD.WIDE.U32 R132, R141, 0x20, R156 ;  /* 0x000000208d847825 */ /* 0x000fe200078e009c */
[----:B------:R-:W-:-:S04]  /*bd40*/  LOP3.LUT R130, R130, R129, RZ, 0xfc, !PT ;  /* 0x0000008182827212 */ /* 0x000fc800078efcff */
[----:B------:R-:W-:Y:S04]  /*bd50*/  STG.E.128 desc[UR4][R132.64], R16 ;  /* 0x0000001084007986 */ /* 0x000fe8000c101d04 */
[----:B------:R0:W-:Y:S02]  /*bd60*/  STG.E.128 desc[UR4][R132.64+0x10], R12 ;  /* 0x0000100c84007986 */ /* 0x0001e4000c101d04 */
[----:B0-----:R-:W-:-:S05]  /*bd70*/  IMAD.WIDE.U32 R132, R141, 0x8, R146 ;  /* 0x000000088d847825 */ /* 0x001fca00078e0092 */
[----:B------:R0:W-:Y:S01]  /*bd80*/  STG.E.64 desc[UR4][R132.64], R130 ;  /* 0x0000008284007986 */ /* 0x0001e2000c101b04 */
[----:B------:R-:W-:Y:S05]  /*bd90*/  @!P0 BRA `(.L_x_15284) ;  /* 0x0000000000508947 */ /* 0x000fea0003800000 */
[----:B------:R-:W-:Y:S01]  /*bda0*/  IMAD.U32 R129, R10, 0x10000, RZ ;  /* 0x000100000a817824 */ /* 0x000fe200078e00ff */
[----:B0-----:R-:W-:Y:S02]  /*bdb0*/  LOP3.LUT R132, R139, 0xff, RZ, 0xc0, !PT ;  /* 0x000000ff8b847812 */ /* 0x001fe400078ec0ff */
        /* <DEDUP_REMOVED lines=18> */
.L_x_15284:
        /* <DEDUP_REMOVED lines=22> */
.L_x_15286:
[----:B------:R-:W-:-:S07]  /*c040*/  IMAD.MOV.U32 R137, RZ, RZ, R6 ;  /* 0x000000ffff897224 */ /* 0x000fce00078e0006 */
.L_x_15287:
[----:B------:R-:W-:Y:S05]  /*c050*/  BSYNC B1 ;  /* 0x0000000000017941 */ /* 0x000fea0003800000 */
.L_x_15285:
        /* <DEDUP_REMOVED lines=16> */
.L_x_15291:
[----:B------:R-:W-:Y:S05]  /*c160*/  BSYNC B2 ;  /* 0x0000000000027941 */ /* 0x000fea0003800000 */
.L_x_15290:
        /* <DEDUP_REMOVED lines=42> */
[----:B------:R-:W-:-:S07]  /*c410*/  IMAD.MOV.U32 R7, RZ, RZ, R128 ;  /* 0x000000ffff077224 */ /* 0x000fce00078e0080 */
.L_x_15289:
[----:B------:R-:W-:Y:S05]  /*c420*/  BSYNC B1 ;  /* 0x0000000000017941 */ /* 0x000fea0003800000 */
.L_x_15288:
        /* <DEDUP_REMOVED lines=13> */
.L_x_15292:
        /* <DEDUP_REMOVED lines=12> */
.L_x_15295:
[----:B------:R-:W-:-:S07]  /*c5c0*/  IMAD.MOV.U32 R129, RZ, RZ, R6 ;  /* 0x000000ffff817224 */ /* 0x000fce00078e0006 */
.L_x_15296:
[----:B------:R-:W-:Y:S05]  /*c5d0*/  BSYNC B1 ;  /* 0x0000000000017941 */ /* 0x000fea0003800000 */
.L_x_15294:
        /* <DEDUP_REMOVED lines=16> */
.L_x_15300:
[----:B------:R-:W-:Y:S05]  /*c6e0*/  BSYNC B2 ;  /* 0x0000000000027941 */ /* 0x000fea0003800000 */
.L_x_15299:
        /* <DEDUP_REMOVED lines=41> */
[----:B------:R-:W-:Y:S01]  /*c980*/  IMAD.MOV.U32 R7, RZ, RZ, R130 ;  /* 0x000000ffff077224 */ /* 0x000fe200078e0082 */
[----:B------:R-:W-:-:S11]  /*c990*/  HFMA2.MMA R130, -RZ, RZ, 0, 0 ;  /* 0x00000000ff827435 */ /* 0x000fd600000001ff */
.L_x_15298:
[----:B------:R-:W-:Y:S05]  /*c9a0*/  BSYNC B1 ;  /* 0x0000000000017941 */ /* 0x000fea0003800000 */
.L_x_15297:
        /* <DEDUP_REMOVED lines=9> */
.L_x_15293:
        /* <DEDUP_REMOVED lines=12> */
.L_x_15302:
[----:B------:R-:W-:-:S07]  /*cb00*/  IMAD.MOV.U32 R129, RZ, RZ, R6 ;  /* 0x000000ffff817224 */ /* 0x000fce00078e0006 */
.L_x_15303:
[----:B------:R-:W-:Y:S05]  /*cb10*/  BSYNC B1 ;  /* 0x0000000000017941 */ /* 0x000fea0003800000 */
.L_x_15301:
        /* <DEDUP_REMOVED lines=16> */
.L_x_15307:
[----:B------:R-:W-:Y:S05]  /*cc20*/  BSYNC B2 ;  /* 0x0000000000027941 */ /* 0x000fea0003800000 */
.L_x_15306:
        /* <DEDUP_REMOVED lines=42> */
[----:B------:R-:W-:Y:S01]  /*ced0*/  IMAD.MOV.U32 R131, RZ, RZ, RZ ;  /* 0x000000ffff837224 */ /* 0x000fe200078e00ff */
[----:B------:R-:W-:-:S07]  /*cee0*/  MOV R6, R130 ;  /* 0x0000008200067202 */ /* 0x000fce0000000f00 */
.L_x_15305:
[----:B------:R-:W-:Y:S05]  /*cef0*/  BSYNC B1 ;  /* 0x0000000000017941 */ /* 0x000fea0003800000 */
.L_x_15304:
        /* <DEDUP_REMOVED lines=13> */
.L_x_15308:
        /* <DEDUP_REMOVED lines=12> */
.L_x_15311:
[----:B------:R-:W-:-:S07]  /*d090*/  MOV R132, R6 ;  /* 0x0000000600847202 */ /* 0x000fce0000000f00 */
.L_x_15312:
[----:B------:R-:W-:Y:S05]  /*d0a0*/  BSYNC B1 ;  /* 0x0000000000017941 */ /* 0x000fea0003800000 */
.L_x_15310:
        /* <DEDUP_REMOVED lines=16> */
.L_x_15316:
[----:B------:R-:W-:Y:S05]  /*d1b0*/  BSYNC B2 ;  /* 0x0000000000027941 */ /* 0x000fea0003800000 */
.L_x_15315:
        /* <DEDUP_REMOVED lines=41> */
[----:B------:R-:W-:Y:S02]  /*d450*/  LOP3.LUT R0, R7, UR13, R142, 0x96, !PT ;  /* 0x0000000d07007c12 */ /* 0x000fe4000f8e968e */
[----:B------:R-:W-:-:S07]  /*d460*/  MOV R7, R130 ;  /* 0x0000008200077202 */ /* 0x000fce0000000f00 */
.L_x_15314:
[----:B------:R-:W-:Y:S05]  /*d470*/  BSYNC B1 ;  /* 0x0000000000017941 */ /* 0x000fea0003800000 */
.L_x_15313:
        /* <DEDUP_REMOVED lines=9> */
.L_x_15309:
        /* <DEDUP_REMOVED lines=12> */
.L_x_15318:
[----:B------:R-:W-:-:S07]  /*d5d0*/  MOV R130, R6 ;  /* 0x0000000600827202 */ /* 0x000fce0000000f00 */
.L_x_15319:
[----:B------:R-:W-:Y:S05]  /*d5e0*/  BSYNC B1 ;  /* 0x0000000000017941 */ /* 0x000fea0003800000 */
.L_x_15317:
        /* <DEDUP_REMOVED lines=16> */
.L_x_15323:
[----:B------:R-:W-:Y:S05]  /*d6f0*/  BSYNC B2 ;  /* 0x0000000000027941 */ /* 0x000fea0003800000 */
.L_x_15322:
        /* <DEDUP_REMOVED lines=44> */
.L_x_15321:
[----:B------:R-:W-:Y:S05]  /*d9c0*/  BSYNC B1 ;  /* 0x0000000000017941 */ /* 0x000fea0003800000 */
.L_x_15320:
        /* <DEDUP_REMOVED lines=13> */
.L_x_15324:
        /* <DEDUP_REMOVED lines=12> */
.L_x_15327:
[----:B------:R-:W-:-:S07]  /*db60*/  IMAD.MOV.U32 R131, RZ, RZ, R6 ;  /* 0x000000ffff837224 */ /* 0x000fce00078e0006 */
.L_x_15328:
[----:B------:R-:W-:Y:S05]  /*db70*/  BSYNC B1 ;  /* 0x0000000000017941 */ /* 0x000fea0003800000 */
.L_x_15326:
        /* <DEDUP_REMOVED lines=16> */
.L_x_15332:
[----:B------:R-:W-:Y:S05]  /*dc80*/  BSYNC B2 ;  /* 0x0000000000027941 */ /* 0x000fea0003800000 */
.L_x_15331:
        /* <DEDUP_REMOVED lines=43> */
[----:B------:R-:W-:-:S07]  /*df40*/  MOV R6, R142 ;  /* 0x0000008e00067202 */ /* 0x000fce0000000f00 */
.L_x_15330:
[----:B------:R-:W-:Y:S05]  /*df50*/  BSYNC B1 ;  /* 0x0000000000017941 */ /* 0x000fea0003800000 */
.L_x_15329:
        /* <DEDUP_REMOVED lines=9> */
.L_x_15325:
        /* <DEDUP_REMOVED lines=12> */
.L_x_15334:
[----:B------:R-:W-:-:S07]  /*e0b0*/  MOV R131, R6 ;  /* 0x0000000600837202 */ /* 0x000fce0000000f00 */
.L_x_15335:
[----:B------:R-:W-:Y:S05]  /*e0c0*/  BSYNC B1 ;  /* 0x0000000000017941 */ /* 0x000fea0003800000 */
.L_x_15333:
        /* <DEDUP_REMOVED lines=16> */
.L_x_15339:
[----:B------:R-:W-:Y:S05]  /*e1d0*/  BSYNC B2 ;  /* 0x0000000000027941 */ /* 0x000fea0003800000 */
.L_x_15338:
        /* <DEDUP_REMOVED lines=44> */
.L_x_15337:
[----:B------:R-:W-:Y:S05]  /*e4a0*/  BSYNC B1 ;  /* 0x0000000000017941 */ /* 0x000fea0003800000 */
.L_x_15336:
        /* <DEDUP_REMOVED lines=13> */
.L_x_15340:
        /* <DEDUP_REMOVED lines=12> */
.L_x_15343:
[----:B------:R-:W-:-:S07]  /*e640*/  IMAD.MOV.U32 R137, RZ, RZ, R6 ;  /* 0x000000ffff897224 */ /* 0x000fce00078e0006 */
.L_x_15344:
[----:B------:R-:W-:Y:S05]  /*e650*/  BSYNC B1 ;  /* 0x0000000000017941 */ /* 0x000fea0003800000 */
.L_x_15342:
        /* <DEDUP_REMOVED lines=16> */
.L_x_15348:
[----:B------:R-:W-:Y:S05]  /*e760*/  BSYNC B2 ;  /* 0x0000000000027941 */ /* 0x000fea0003800000 */
.L_x_15347:
        /* <DEDUP_REMOVED lines=44> */
.L_x_15346:
[----:B------:R-:W-:Y:S05]  /*ea30*/  BSYNC B1 ;  /* 0x0000000000017941 */ /* 0x000fea0003800000 */
.L_x_15345:
        /* <DEDUP_REMOVED lines=9> */
.L_x_15341:
        /* <DEDUP_REMOVED lines=12> */
.L_x_15350:
[----:B------:R-:W-:-:S07]  /*eb90*/  MOV R132, R6 ;  /* 0x0000000600847202 */ /* 0x000fce0000000f00 */
.L_x_15351:
[----:B------:R-:W-:Y:S05]  /*eba0*/  BSYNC B1 ;  /* 0x0000000000017941 */ /* 0x000fea0003800000 */
.L_x_15349:
        /* <DEDUP_REMOVED lines=16> */
.L_x_15355:
[----:B------:R-:W-:Y:S05]  /*ecb0*/  BSYNC B2 ;  /* 0x0000000000027941 */ /* 0x000fea0003800000 */
.L_x_15354:
        /* <DEDUP_REMOVED lines=44> */
.L_x_15353:
[----:B------:R-:W-:Y:S05]  /*ef80*/  BSYNC B1 ;  /* 0x0000000000017941 */ /* 0x000fea0003800000 */
.L_x_15352:
        /* <DEDUP_REMOVED lines=13> */
.L_x_15356:
        /* <DEDUP_REMOVED lines=12> */
.L_x_15359:
[----:B------:R-:W-:-:S07]  /*f120*/  IMAD.MOV.U32 R133, RZ, RZ, R6 ;  /* 0x000000ffff857224 */ /* 0x000fce00078e0006 */
.L_x_15360:
[----:B------:R-:W-:Y:S05]  /*f130*/  BSYNC B1 ;  /* 0x0000000000017941 */ /* 0x000fea0003800000 */
.L_x_15358:
        /* <DEDUP_REMOVED lines=16> */
.L_x_15364:
[----:B------:R-:W-:Y:S05]  /*f240*/  BSYNC B2 ;  /* 0x0000000000027941 */ /* 0x000fea0003800000 */
.L_x_15363:
        /* <DEDUP_REMOVED lines=44> */
.L_x_15362:
[----:B------:R-:W-:Y:S05]  /*f510*/  BSYNC B1 ;  /* 0x0000000000017941 */ /* 0x000fea0003800000 */
.L_x_15361:
        /* <DEDUP_REMOVED lines=9> */
.L_x_15357:
        /* <DEDUP_REMOVED lines=12> */
.L_x_15366:
[----:B------:R-:W-:-:S07]  /*f670*/  MOV R133, R6 ;  /* 0x0000000600857202 */ /* 0x000fce0000000f00 */
.L_x_15367:
[----:B------:R-:W-:Y:S05]  /*f680*/  BSYNC B1 ;  /* 0x0000000000017941 */ /* 0x000fea0003800000 */
.L_x_15365:
        /* <DEDUP_REMOVED lines=16> */
.L_x_15371:
[----:B------:R-:W-:Y:S05]  /*f790*/  BSYNC B2 ;  /* 0x0000000000027941 */ /* 0x000fea0003800000 */
.L_x_15370:
        /* <DEDUP_REMOVED lines=44> */
.L_x_15369:
[----:B------:R-:W-:Y:S05]  /*fa60*/  BSYNC B1 ;  /* 0x0000000000017941 */ /* 0x000fea0003800000 */
.L_x_15368:
        /* <DEDUP_REMOVED lines=12> */
.L_x_15372:
        /* <DEDUP_REMOVED lines=12> */
.L_x_15375:
[----:B------:R-:W-:-:S07]  /*fbf0*/  IMAD.MOV.U32 R9, RZ, RZ, R6 ;  /* 0x000000ffff097224 */ /* 0x000fce00078e0006 */
.L_x_15376:
[----:B------:R-:W-:Y:S05]  /*fc00*/  BSYNC B1 ;  /* 0x0000000000017941 */ /* 0x000fea0003800000 */
.L_x_15374:
        /* <DEDUP_REMOVED lines=16> */
.L_x_15380:
[----:B------:R-:W-:Y:S05]  /*fd10*/  BSYNC B2 ;  /* 0x0000000000027941 */ /* 0x000fea0003800000 */
.L_x_15379:
        /* <DEDUP_REMOVED lines=44> */
.L_x_15378:
[----:B------:R-:W-:Y:S05]  /*ffe0*/  BSYNC B1 ;  /* 0x0000000000017941 */ /* 0x000fea0003800000 */
.L_x_15377:
        /* <DEDUP_REMOVED lines=9> */
.L_x_15373:
        /* <DEDUP_REMOVED lines=12> */
.L_x_15382:
[----:B------:R-:W-:-:S07]  /*10140*/  MOV R134, R6 ;  /* 0x0000000600867202 */ /* 0x000fce0000000f00 */
.L_x_15383:
[----:B------:R-:W-:Y:S05]  /*10150*/  BSYNC B1 ;  /* 0x0000000000017941 */ /* 0x000fea0003800000 */
.L_x_15381:
        /* <DEDUP_REMOVED lines=16> */
.L_x_15387:
[----:B------:R-:W-:Y:S05]  /*10260*/  BSYNC B2 ;  /* 0x0000000000027941 */ /* 0x000fea0003800000 */
.L_x_15386:
        /* <DEDUP_REMOVED lines=44> */
.L_x_15385:
[----:B------:R-:W-:Y:S05]  /*10530*/  BSYNC B1 ;  /* 0x0000000000017941 */ /* 0x000fea0003800000 */
.L_x_15384:
[----:B------:R-:W-:-:S05]  /*10540*/  I2FP.F32.U32 R134, R134 ;  /* 0x0000008600867245 */ /* 0x000fca0000201000 */
[----:B------:R-:W-:-:S05]  /*10550*/  FFMA.FTZ R134, R134, R165, 1.1641532182693481445e-10 ;  /* 0x2f00000086867423 */ /* 0x000fca00000100a5 */
[----:B------:R-:W-:Y:S01]  /*10560*/  FSETP.GTU.FTZ.AND P4, PT, R134, R164, PT ;  /* 0x000000a48600720b */ /* 0x000fe20003f9c000 */
[----:B------:R-:W-:-:S05]  /*10570*/  HADD2.F32 R134, -RZ, R135.H0_H0 ;  /* 0x20000087ff867230 */ /* 0x000fca0000004100 */
        /* <DEDUP_REMOVED lines=8> */
.L_x_15388:
        /* <DEDUP_REMOVED lines=12> */
.L_x_15391:
[----:B------:R-:W-:-:S07]  /*106c0*/  IMAD.MOV.U32 R10, RZ, RZ, R6 ;  /* 0x000000ffff0a7224 */ /* 0x000fce00078e0006 */
.L_x_15392:
[----:B------:R-:W-:Y:S05]  /*106d0*/  BSYNC B1 ;  /* 0x0000000000017941 */ /* 0x000fea0003800000 */
.L_x_15390:
        /* <DEDUP_REMOVED lines=16> */
.L_x_15396:
[----:B------:R-:W-:Y:S05]  /*107e0*/  BSYNC B2 ;  /* 0x0000000000027941 */ /* 0x000fea0003800000 */
.L_x_15395:
        /* <DEDUP_REMOVED lines=44> */
.L_x_15394:
[----:B------:R-:W-:Y:S05]  /*10ab0*/  BSYNC B1 ;  /* 0x0000000000017941 */ /* 0x000fea0003800000 */
.L_x_15393:
[----:B------:R-:W-:-:S05]  /*10ac0*/  I2FP.F32.U32 R10, R10 ;  /* 0x0000000a000a7245 */ /* 0x000fca0000201000 */
[----:B------:R-:W-:-:S05]  /*10ad0*/  FFMA.FTZ R10, R10, R165, 1.1641532182693481445e-10 ;  /* 0x2f0000000a0a7423 */ /* 0x000fca00000100a5 */
[----:B------:R-:W-:Y:S01]  /*10ae0*/  FSETP.GTU.FTZ.AND P5, PT, R10, R164, PT ;  /* 0x000000a40a00720b */ /* 0x000fe20003fbc000 */
[----:B------:R-:W-:-:S05]  /*10af0*/  HADD2.F32 R10, -RZ, R39.H0_H0 ;  /* 0x20000027ff0a7230 */ /* 0x000fca0000004100 */
[----:B------:R-:W-:-:S05]  /*10b00*/  FMUL.FTZ R10, R10, R159 ;  /* 0x0000009f0a0a7220 */ /* 0x000fca0000410000 */
[----:B------:R-:W-:-:S05]  /*10b10*/  FSEL R10, R10, RZ, !P5 ;  /* 0x000000ff0a0a7208 */ /* 0x000fca0006800000 */
[----:B------:R-:W-:Y:S01]  /*10b20*/  FADD.FTZ R134, R134, R10 ;  /* 0x0000000a86867221 */ /* 0x000fe20000010000 */
[----:B------:R-:W-:-:S03]  /*10b30*/  SEL R10, RZ, 0x1, P5 ;  /* 0x00000001ff0a7807 */ /* 0x000fc60002800000 */
[----:B------:R-:W-:-:S07]  /*10b40*/  @P1 FADD.FTZ R134, R30, R134 ;  /* 0x000000861e861221 */ /* 0x000fce0000010000 */
.L_x_15389:
        /* <DEDUP_REMOVED lines=12> */
.L_x_15398:
[----:B------:R-:W-:-:S07]  /*10c10*/  MOV R137, R6 ;  /* 0x0000000600897202 */ /* 0x000fce0000000f00 */
.L_x_15399:
[----:B------:R-:W-:Y:S05]  /*10c20*/  BSYNC B1 ;  /* 0x0000000000017941 */ /* 0x000fea0003800000 */
.L_x_15397:
        /* <DEDUP_REMOVED lines=16> */
.L_x_15403:
[----:B------:R-:W-:Y:S05]  /*10d30*/  BSYNC B2 ;  /* 0x0000000000027941 */ /* 0x000fea0003800000 */
.L_x_15402:
        /* <DEDUP_REMOVED lines=44> */
.L_x_15401:
[----:B------:R-:W-:Y:S05]  /*11000*/  BSYNC B1 ;  /* 0x0000000000017941 */ /* 0x000fea0003800000 */
.L_x_15400:
        /* <DEDUP_REMOVED lines=12> */
.L_x_15404:
        /* <DEDUP_REMOVED lines=12> */
.L_x_15407:
[----:B------:R-:W-:-:S07]  /*11190*/  IMAD.MOV.U32 R11, RZ, RZ, R6 ;  /* 0x000000ffff0b7224 */ /* 0x000fce00078e0006 */
.L_x_15408:
[----:B------:R-:W-:Y:S05]  /*111a0*/  BSYNC B1 ;  /* 0x0000000000017941 */ /* 0x000fea0003800000 */
.L_x_15406:
        /* <DEDUP_REMOVED lines=16> */
.L_x_15412:
[----:B------:R-:W-:Y:S05]  /*112b0*/  BSYNC B2 ;  /* 0x0000000000027941 */ /* 0x000fea0003800000 */
.L_x_15411:
        /* <DEDUP_REMOVED lines=44> */
.L_x_15410:
[----:B------:R-:W-:Y:S05]  /*11580*/  BSYNC B1 ;  /* 0x0000000000017941 */ /* 0x000fea0003800000 */
.L_x_15409:
        /* <DEDUP_REMOVED lines=9> */
.L_x_15405:
        /* <DEDUP_REMOVED lines=49> */
.L_x_15413:
        /* <DEDUP_REMOVED lines=98> */
.L_x_15427:
        /* <DEDUP_REMOVED lines=31> */
[----:B------:R-:W-:Y:S01]  /*12140*/  F2FP.F16.F32.PACK_AB R24, R25, R24 ;  /* 0x000000181918723e */ /* 0x000fe200000000ff */
[----:B------:R-:W-:Y:S01]  /*12150*/  FFMA.FTZ R25, R162, R143, R126 ;  /* 0x0000008fa2197223 */ /* 0x000fe2000001007e */
[----:B------:R-:W-:Y:S01]  /*12160*/  FFMA.FTZ R26, R163, R156, R127 ;  /* 0x0000009ca31a7223 */ /* 0x000fe2000001007f */
[C---:B------:R-:W-:Y:S01]  /*12170*/  FMUL.FTZ R157, R144.reuse, R157 ;  /* 0x0000009d909d7220 */ /* 0x040fe20000410000 */
[----:B------:R-:W-:Y:S01]  /*12180*/  FMUL.FTZ R158, R144, R21 ;  /* 0x00000015909e7220 */ /* 0x000fe20000410000 */
[----:B------:R-:W-:Y:S01]  /*12190*/  FFMA.FTZ R27, R154, R23, R122 ;  /* 0x000000179a1b7223 */ /* 0x000fe2000001007a */
[----:B------:R-:W-:Y:S01]  /*121a0*/  FFMA.FTZ R20, R155, R22, R123 ;  /* 0x000000169b147223 */ /* 0x000fe2000001007b */
[----:B------:R-:W-:Y:S01]  /*121b0*/  IMAD.SHL.U32 R145, R149, 0x10, RZ ;  /* 0x0000001095917824 */ /* 0x000fe200078e00ff */
[----:B------:R-:W-:Y:S01]  /*121c0*/  F2FP.F16.F32.PACK_AB R25, R26, R25 ;  /* 0x000000191a19723e */ /* 0x000fe200000000ff */
[----:B------:R-:W-:Y:S01]  /*121d0*/  FFMA.FTZ R26, R152, R157, R120 ;  /* 0x0000009d981a7223 */ /* 0x000fe20000010078 */
[----:B------:R-:W-:Y:S01]  /*121e0*/  FFMA.FTZ R21, R153, R158, R121 ;  /* 0x0000009e99157223 */ /* 0x000fe20000010079 */
[----:B------:R-:W-:Y:S01]  /*121f0*/  F2FP.F16.F32.PACK_AB R27, R20, R27 ;  /* 0x0000001b141b723e */ /* 0x000fe200000000ff */
[----:B0-----:R-:W-:Y:S01]  /*12200*/  FFMA.FTZ R164, R59, R22, R99 ;  /* 0x000000163ba47223 */ /* 0x001fe20000010063 */
        /* <DEDUP_REMOVED lines=9> */
[----:B------:R-:W-:Y:S01]  /*122a0*/  FFMA.FTZ R147, R60, R147, R100 ;  /* 0x000000933c937223 */ /* 0x000fe20000010064 */
[----:B------:R-:W-:Y:S01]  /*122b0*/  F2FP.F16.F32.PACK_AB R23, R164, R23 ;  /* 0x00000017a417723e */ /* 0x000fe200000000ff */
[----:B------:R0:W-:Y:S01]  /*122c0*/  STG.E.128 desc[UR4][R20.64], R24 ;  /* 0x0000001814007986 */ /* 0x0001e2000c101d04 */
[----:B------:R-:W-:Y:S01]  /*122d0*/  F2FP.F16.F32.PACK_AB R22, R22, R157 ;  /* 0x0000009d1616723e */ /* 0x000fe200000000ff */
        /* <DEDUP_REMOVED lines=8> */
[----:B------:R-:W-:Y:S01]  /*12360*/  FMUL.FTZ R134, R144, R129 ;  /* 0x0000008190867220 */ /* 0x000fe20000410000 */
[----:B0-----:R-:W-:Y:S01]  /*12370*/  FFMA.FTZ R20, R61, R146, R101 ;  /* 0x000000923d147223 */ /* 0x001fe20000010065 */
[----:B------:R-:W-:Y:S01]  /*12380*/  IADD3 R24, P1, R145, UR16, RZ ;  /* 0x0000001091187c10 */ /* 0x000fe2000ff3e0ff */
[----:B------:R-:W-:Y:S01]  /*12390*/  FADD.FTZ R27, -R142, R16 ;  /* 0x000000108e1b7221 */ /* 0x000fe20000010100 */
[----:B------:R-:W-:Y:S01]  /*123a0*/  F2FP.F16.F32.PACK_AB R21, R156, R143 ;  /* 0x0000008f9c15723e */ /* 0x000fe200000000ff */
[----:B------:R-:W-:Y:S01]  /*123b0*/  FMUL.FTZ R26, R144, R17 ;  /* 0x00000011901a7220 */ /* 0x000fe20000410000 */
[----:B------:R-:W-:Y:S01]  /*123c0*/  F2FP.F16.F32.PACK_AB R20, R20, R147 ;  /* 0x000000931414723e */ /* 0x000fe200000000ff */
        /* <DEDUP_REMOVED lines=9> */
[----:B------:R-:W-:Y:S01]  /*12460*/  F2FP.F16.F32.PACK_AB R16, R17, R16 ;  /* 0x000000101110723e */ /* 0x000fe200000000ff */
[-C--:B------:R-:W-:Y:S01]  /*12470*/  FFMA.FTZ R18, R79, R146.reuse, R119 ;  /* 0x000000924f127223 */ /* 0x080fe20000010077 */
[----:B------:R-:W-:Y:S01]  /*12480*/  FFMA.FTZ R17, R78, R143, R118 ;  /* 0x0000008f4e117223 */ /* 0x000fe20000010076 */
[C---:B------:R-:W-:Y:S01]  /*12490*/  FADD.FTZ R145, -R142.reuse, R130 ;  /* 0x000000828e917221 */ /* 0x040fe20000010100 */
[----:B------:R-:W-:Y:S01]  /*124a0*/  FADD.FTZ R149, -R142, R132 ;  /* 0x000000848e957221 */ /* 0x000fe20000010100 */
[----:B------:R-:W-:Y:S01]  /*124b0*/  FMUL.FTZ R132, R144, R157 ;  /* 0x0000009d90847220 */ /* 0x000fe20000410000 */
[----:B------:R-:W-:Y:S01]  /*124c0*/  SHF.L.U32 R130, R140, 0x4, RZ ;  /* 0x000000048c827819 */ /* 0x000fe200000006ff */
[----:B------:R-:W-:Y:S01]  /*124d0*/  FFMA.FTZ R146, R55, R146, R95 ;  /* 0x0000009237927223 */ /* 0x000fe2000001005f */
[----:B------:R-:W-:Y:S01]  /*124e0*/  F2FP.F16.F32.PACK_AB R17, R18, R17 ;  /* 0x000000111211723e */ /* 0x000fe200000000ff */
[----:B------:R-:W-:Y:S01]  /*124f0*/  FMUL.FTZ R133, R144, R149 ;  /* 0x0000009590857220 */ /* 0x000fe20000410000 */
[----:B------:R-:W-:Y:S01]  /*12500*/  SHF.R.U32.HI R140, RZ, 0x1c, R140 ;  /* 0x0000001cff8c7819 */ /* 0x000fe2000001168c */
[----:B0-----:R-:W0:Y:S01]  /*12510*/  LDC.64 R20, c[0x0][0x2b8] ;  /* 0x0000ae00ff147b82 */ /* 0x001e220000000a00 */
[----:B------:R-:W-:Y:S01]  /*12520*/  FADD.FTZ R23, -R142, R14 ;  /* 0x0000000e8e177221 */ /* 0x000fe20000010100 */
[----:B------:R-:W-:Y:S01]  /*12530*/  FMUL.FTZ R24, R144, R15 ;  /* 0x0000000f90187220 */ /* 0x000fe20000410000 */
[----:B------:R-:W-:Y:S01]  /*12540*/  FADD.FTZ R25, -R142, R12 ;  /* 0x0000000c8e197221 */ /* 0x000fe20000010100 */
[C---:B------:R-:W-:Y:S01]  /*12550*/  FMUL.FTZ R22, R144.reuse, R13 ;  /* 0x0000000d90167220 */ /* 0x040fe20000410000 */
[C---:B------:R-:W-:Y:S01]  /*12560*/  FMUL.FTZ R23, R144.reuse, R23 ;  /* 0x0000001790177220 */ /* 0x040fe20000410000 */
[----:B------:R-:W-:Y:S01]  /*12570*/  FFMA.FTZ R12, R75, R24, R115 ;  /* 0x000000184b0c7223 */ /* 0x000fe20000010073 */
[----:B------:R-:W-:Y:S01]  /*12580*/  FMUL.FTZ R25, R144, R25 ;  /* 0x0000001990197220 */ /* 0x000fe20000410000 */
[----:B------:R-:W1:Y:S01]  /*12590*/  LDC.64 R14, c[0x0][0x2c0] ;  /* 0x0000b000ff0e7b82 */ /* 0x000e620000000a00 */
[----:B------:R-:W-:Y:S01]  /*125a0*/  FFMA.FTZ R13, R73, R22, R113 ;  /* 0x00000016490d7223 */ /* 0x000fe20000010071 */
[----:B------:R-:W-:Y:S01]  /*125b0*/  FFMA.FTZ R19, R74, R23, R114 ;  /* 0x000000174a137223 */ /* 0x000fe20000010072 */
[----:B------:R-:W-:Y:S01]  /*125c0*/  FFMA.FTZ R18, R72, R25, R112 ;  /* 0x0000001948127223 */ /* 0x000fe20000010070 */
[----:B------:R-:W-:-:S03]  /*125d0*/  FFMA.FTZ R24, R51, R24, R91 ;  /* 0x0000001833187223 */ /* 0x000fc6000001005b */
[----:B------:R-:W-:Y:S02]  /*125e0*/  F2FP.F16.F32.PACK_AB R19, R12, R19 ;  /* 0x000000130c13723e */ /* 0x000fe400000000ff */
[----:B------:R-:W-:Y:S01]  /*125f0*/  F2FP.F16.F32.PACK_AB R18, R13, R18 ;  /* 0x000000120d12723e */ /* 0x000fe200000000ff */
[----:B0-----:R-:W-:-:S04]  /*12600*/  IMAD.WIDE.U32 R12, R141, 0x10, R20 ;  /* 0x000000108d0c7825 */ /* 0x001fc800078e0014 */
[----:B------:R-:W-:Y:S01]  /*12610*/  FADD.FTZ R21, -R142, R128 ;  /* 0x000000808e157221 */ /* 0x000fe20000010100 */
[----:B------:R-:W-:-:S03]  /*12620*/  FMUL.FTZ R20, R144, R147 ;  /* 0x0000009390147220 */ /* 0x000fc60000410000 */
[C---:B------:R-:W-:Y:S01]  /*12630*/  FMUL.FTZ R131, R144.reuse, R21 ;  /* 0x0000001590837220 */ /* 0x040fe20000410000 */
[----:B------:R0:W-:Y:S01]  /*12640*/  STG.E.128 desc[UR4][R12.64], R16 ;  /* 0x000000100c007986 */ /* 0x0001e2000c101d04 */
[----:B------:R-:W-:Y:S01]  /*12650*/  FMUL.FTZ R21, R144, R145 ;  /* 0x0000009190157220 */ /* 0x000fe20000410000 */
[----:B-1----:R-:W-:-:S04]  /*12660*/  IMAD.WIDE.U32 R128, R141, 0x10, R14 ;  /* 0x000000108d807825 */ /* 0x002fc800078e000e */
[----:B------:R-:W-:Y:S01]  /*12670*/  FFMA.FTZ R15, R50, R23, R90 ;  /* 0x00000017320f7223 */ /* 0x000fe2000001005a */
[----:B------:R-:W-:Y:S01]  /*12680*/  FFMA.FTZ R14, R48, R25, R88 ;  /* 0x00000019300e7223 */ /* 0x000fe20000010058 */
[----:B------:R-:W-:Y:S01]  /*12690*/  FFMA.FTZ R23, R49, R22, R89 ;  /* 0x0000001631177223 */ /* 0x000fe20000010059 */
[----:B------:R-:W-:Y:S01]  /*126a0*/  FFMA.FTZ R25, R69, R134, R109 ;  /* 0x0000008645197223 */ /* 0x000fe2000001006d */
[----:B------:R-:W-:Y:S01]  /*126b0*/  FFMA.FTZ R22, R64, R133, R104 ;  /* 0x0000008540167223 */ /* 0x000fe20000010068 */
[----:B------:R-:W-:Y:S02]  /*126c0*/  F2FP.F16.F32.PACK_AB R15, R24, R15 ;  /* 0x0000000f180f723e */ /* 0x000fe400000000ff */
[----:B------:R-:W-:Y:S01]  /*126d0*/  F2FP.F16.F32.PACK_AB R14, R23, R14 ;  /* 0x0000000e170e723e */ /* 0x000fe200000000ff */
[----:B------:R-:W-:Y:S01]  /*126e0*/  FFMA.FTZ R23, R65, R132, R105 ;  /* 0x0000008441177223 */ /* 0x000fe20000010069 */
[----:B0-----:R-:W-:Y:S01]  /*126f0*/  FFMA.FTZ R12, R52, R27, R92 ;  /* 0x0000001b340c7223 */ /* 0x001fe2000001005c */
[----:B------:R-:W-:Y:S01]  /*12700*/  FFMA.FTZ R19, R53, R26, R93 ;  /* 0x0000001a35137223 */ /* 0x000fe2000001005d */
[----:B------:R-:W-:Y:S01]  /*12710*/  FMUL.FTZ R17, R144, R159 ;  /* 0x0000009f90117220 */ /* 0x000fe20000410000 */
[----:B------:R-:W-:Y:S01]  /*12720*/  FFMA.FTZ R16, R68, R131, R108 ;  /* 0x0000008344107223 */ /* 0x000fe2000001006c */
[----:B------:R-:W-:Y:S01]  /*12730*/  FMUL.FTZ R144, R144, R135 ;  /* 0x0000008790907220 */ /* 0x000fe20000410000 */
[----:B------:R-:W-:Y:S01]  /*12740*/  FFMA.FTZ R18, R70, R21, R110 ;  /* 0x0000001546127223 */ /* 0x000fe2000001006e */
[----:B------:R-:W-:Y:S01]  /*12750*/  F2FP.F16.F32.PACK_AB R12, R19, R12 ;  /* 0x0000000c130c723e */ /* 0x000fe200000000ff */
[----:B------:R-:W-:Y:S01]  /*12760*/  FFMA.FTZ R19, R71, R20, R111 ;  /* 0x0000001447137223 */ /* 0x000fe2000001006f */
[----:B------:R-:W-:Y:S01]  /*12770*/  F2FP.F16.F32.PACK_AB R16, R25, R16 ;  /* 0x000000101910723e */ /* 0x000fe200000000ff */
        /* <DEDUP_REMOVED lines=13> */
[----:B------:R-:W-:Y:S01]  /*12850*/  IADD3 R26, P1, R130, UR14, RZ ;  /* 0x0000000e821a7c10 */ /* 0x000fe2000ff3e0ff */
[----:B------:R-:W-:Y:S01]  /*12860*/  FFMA.FTZ R21, R46, R21, R86 ;  /* 0x000000152e157223 */ /* 0x000fe20000010056 */
[----:B------:R-:W-:Y:S01]  /*12870*/  FFMA.FTZ R20, R44, R131, R84 ;  /* 0x000000832c147223 */ /* 0x000fe20000010054 */
[----:B------:R-:W-:Y:S01]  /*12880*/  FFMA.FTZ R133, R45, R134, R85 ;  /* 0x000000862d857223 */ /* 0x000fe20000010055 */
[----:B------:R-:W-:-:S02]  /*12890*/  IADD3 R130, P2, R130, UR16, RZ ;  /* 0x0000001082827c10 */ /* 0x000fc4000ff5e0ff */
[----:B------:R-:W-:Y:S02]  /*128a0*/  F2FP.F16.F32.PACK_AB R13, R146, R13 ;  /* 0x0000000d920d723e */ /* 0x000fe400000000ff */
[----:B------:R-:W-:Y:S02]  /*128b0*/  F2FP.F16.F32.PACK_AB R22, R27, R22 ;  /* 0x000000161b16723e */ /* 0x000fe400000000ff */
[----:B------:R-:W-:Y:S01]  /*128c0*/  IADD3.X R27, R140, UR15, RZ, P1, !PT ;  /* 0x0000000f8c1b7c10 */ /* 0x000fe20008ffe4ff */
[----:B------:R1:W-:Y:S01]  /*128d0*/  STG.E.128 desc[UR4][R128.64], R12 ;  /* 0x0000000c80007986 */ /* 0x0003e2000c101d04 */
[----:B------:R-:W-:Y:S02]  /*128e0*/  F2FP.F16.F32.PACK_AB R21, R132, R21 ;  /* 0x000000158415723e */ /* 0x000fe400000000ff */
[----:B------:R-:W-:Y:S01]  /*128f0*/  IADD3.X R131, R140, UR17, RZ, P2, !PT ;  /* 0x000000118c837c10 */ /* 0x000fe200097fe4ff */
[----:B------:R1:W-:Y:S01]  /*12900*/  STG.E.128 desc[UR4][R26.64], R16 ;  /* 0x000000101a007986 */ /* 0x0003e2000c101d04 */
[----:B------:R-:W-:-:S05]  /*12910*/  F2FP.F16.F32.PACK_AB R20, R133, R20 ;  /* 0x000000148514723e */ /* 0x000fca00000000ff */
[----:B------:R1:W-:Y:S01]  /*12920*/  STG.E.128 desc[UR4][R130.64], R20 ;  /* 0x0000001482007986 */ /* 0x0003e2000c101d04 */
[----:B0-----:R-:W-:-:S05]  /*12930*/  IMAD R136, R24, 0x4, R136 ;  /* 0x0000000418887824 */ /* 0x001fca00078e0288 */
[----:B------:R-:W-:-:S13]  /*12940*/  ISETP.GE.AND P1, PT, R136, R25, PT ;  /* 0x000000198800720c */ /* 0x000fda0003f26270 */
[----:B-1----:R-:W-:Y:S05]  /*12950*/  @!P1 BRA `(.L_x_15415) ;  /* 0xfffffee000549947 */ /* 0x002fea000383ffff */
[----:B------:R-:W-:Y:S05]  /*12960*/  BSYNC B0 ;  /* 0x0000000000007941 */ /* 0x000fea0003800000 */
.L_x_15026:
[----:B------:R-:W-:Y:S05]  /*12970*/  EXIT ;  /* 0x000000000000794d */ /* 0x000fea0003800000 */
.L_x_15414:
        /* <DEDUP_REMOVED lines=8> */
.L_x_15417:
[----:B------:R-:W-:Y:S05]  /*12a00*/  BSYNC B1 ;  /* 0x0000000000017941 */ /* 0x000fea0003800000 */
.L_x_15416:
        /* <DEDUP_REMOVED lines=8> */
.L_x_15418:
[----:B------:R-:W-:Y:S01]  /*12a90*/  HFMA2.MMA R146, -RZ, RZ, 0, 2.384185791015625e-07 ;  /* 0x00000004ff927435 */ /* 0x000fe200000001ff */
[----:B------:R-:W-:-:S04]  /*12aa0*/  FADD.FTZ R157, R156, R142 ;  /* 0x0000008e9c9d7221 */ /* 0x000fc80000010000 */
[----:B------:R-:W-:-:S07]  /*12ab0*/  IMAD.MOV.U32 R156, RZ, RZ, R157 ;  /* 0x000000ffff9c7224 */ /* 0x000fce00078e009d */
[----:B------:R-:W-:Y:S05]  /*12ac0*/  WARPSYNC.COLLECTIVE R144, `(.L_x_15419) ;  /* 0x0000000090087348 */ /* 0x000fea0003c00000 */
[----:B------:R0:W1:Y:S02]  /*12ad0*/  SHFL.BFLY P2, R142, R156, R146, R147 ;  /* 0x0c0000929c8e7389 */ /* 0x0000640000040093 */
[----:B01----:R-:W-:Y:S01]  /*12ae0*/  ENDCOLLECTIVE ;  /* 0x000000000000791b */ /* 0x003fe20003800000 */
.L_x_15419:
[----:B------:R-:W-:Y:S01]  /*12af0*/  MOV R146, 0x8 ;  /* 0x0000000800927802 */ /* 0x000fe20000000f00 */
[----:B------:R-:W-:-:S04]  /*12b00*/  FADD.FTZ R158, R157, R142 ;  /* 0x0000008e9d9e7221 */ /* 0x000fc80000010000 */
[----:B------:R-:W-:-:S07]  /*12b10*/  IMAD.MOV.U32 R156, RZ, RZ, R158 ;  /* 0x000000ffff9c7224 */ /* 0x000fce00078e009e */
[----:B------:R-:W-:Y:S05]  /*12b20*/  WARPSYNC.COLLECTIVE R144, `(.L_x_15420) ;  /* 0x0000000090087348 */ /* 0x000fea0003c00000 */
[----:B------:R0:W1:Y:S02]  /*12b30*/  SHFL.BFLY P2, R142, R156, R146, R147 ;  /* 0x0c0000929c8e7389 */ /* 0x0000640000040093 */
[----:B01----:R-:W-:Y:S01]  /*12b40*/  ENDCOLLECTIVE ;  /* 0x000000000000791b */ /* 0x003fe20003800000 */
.L_x_15420:
[----:B------:R-:W-:Y:S01]  /*12b50*/  HFMA2.MMA R146, -RZ, RZ, 0, 9.5367431640625e-07 ;  /* 0x00000010ff927435 */ /* 0x000fe200000001ff */
[----:B------:R-:W-:-:S04]  /*12b60*/  FADD.FTZ R159, R158, R142 ;  /* 0x0000008e9e9f7221 */ /* 0x000fc80000010000 */
[----:B------:R-:W-:-:S07]  /*12b70*/  IMAD.MOV.U32 R156, RZ, RZ, R159 ;  /* 0x000000ffff9c7224 */ /* 0x000fce00078e009f */
[----:B------:R-:W-:Y:S05]  /*12b80*/  WARPSYNC.COLLECTIVE R144, `(.L_x_15421) ;  /* 0x0000000090087348 */ /* 0x000fea0003c00000 */
[----:B------:R0:W1:Y:S02]  /*12b90*/  SHFL.BFLY P2, R142, R156, R146, R147 ;  /* 0x0c0000929c8e7389 */ /* 0x0000640000040093 */
[----:B01----:R-:W-:Y:S01]  /*12ba0*/  ENDCOLLECTIVE ;  /* 0x000000000000791b */ /* 0x003fe20003800000 */
.L_x_15421:
        /* <DEDUP_REMOVED lines=55> */
.L_x_15422:
[----:B------:R-:W-:Y:S01]  /*12f20*/  HFMA2.MMA R146, -RZ, RZ, 0, 1.1920928955078125e-07 ;  /* 0x00000002ff927435 */ /* 0x000fe200000001ff */
[----:B------:R-:W-:-:S04]  /*12f30*/  FADD.FTZ R157, R156, R142 ;  /* 0x0000008e9c9d7221 */ /* 0x000fc80000010000 */
[----:B------:R-:W-:-:S07]  /*12f40*/  IMAD.MOV.U32 R156, RZ, RZ, R157 ;  /* 0x000000ffff9c7224 */ /* 0x000fce00078e009d */
[----:B------:R-:W-:Y:S05]  /*12f50*/  WARPSYNC.COLLECTIVE R144, `(.L_x_15423) ;  /* 0x0000000090087348 */ /* 0x000fea0003c00000 */
[----:B------:R0:W1:Y:S02]  /*12f60*/  SHFL.BFLY P2, R142, R156, R146, R147 ;  /* 0x0c0000929c8e7389 */ /* 0x0000640000040093 */
[----:B01----:R-:W-:Y:S01]  /*12f70*/  ENDCOLLECTIVE ;  /* 0x000000000000791b */ /* 0x003fe20003800000 */
.L_x_15423:
[----:B------:R-:W-:Y:S01]  /*12f80*/  MOV R146, 0x4 ;  /* 0x0000000400927802 */ /* 0x000fe20000000f00 */
[----:B------:R-:W-:-:S04]  /*12f90*/  FADD.FTZ R158, R157, R142 ;  /* 0x0000008e9d9e7221 */ /* 0x000fc80000010000 */
[----:B------:R-:W-:-:S07]  /*12fa0*/  IMAD.MOV.U32 R156, RZ, RZ, R158 ;  /* 0x000000ffff9c7224 */ /* 0x000fce00078e009e */
[----:B------:R-:W-:Y:S05]  /*12fb0*/  WARPSYNC.COLLECTIVE R144, `(.L_x_15424) ;  /* 0x0000000090087348 */ /* 0x000fea0003c00000 */
[----:B------:R0:W1:Y:S02]  /*12fc0*/  SHFL.BFLY P2, R142, R156, R146, R147 ;  /* 0x0c0000929c8e7389 */ /* 0x0000640000040093 */
[----:B01----:R-:W-:Y:S01]  /*12fd0*/  ENDCOLLECTIVE ;  /* 0x000000000000791b */ /* 0x003fe20003800000 */
.L_x_15424:
[----:B------:R-:W-:Y:S01]  /*12fe0*/  HFMA2.MMA R146, -RZ, RZ, 0, 4.76837158203125e-07 ;  /* 0x00000008ff927435 */ /* 0x000fe200000001ff */
[----:B------:R-:W-:-:S04]  /*12ff0*/  FADD.FTZ R159, R158, R142 ;  /* 0x0000008e9e9f7221 */ /* 0x000fc80000010000 */
[----:B------:R-:W-:-:S07]  /*13000*/  IMAD.MOV.U32 R156, RZ, RZ, R159 ;  /* 0x000000ffff9c7224 */ /* 0x000fce00078e009f */
[----:B------:R-:W-:Y:S05]  /*13010*/  WARPSYNC.COLLECTIVE R144, `(.L_x_15425) ;  /* 0x0000000090087348 */ /* 0x000fea0003c00000 */
[----:B------:R0:W1:Y:S02]  /*13020*/  SHFL.BFLY P2, R142, R156, R146, R147 ;  /* 0x0c0000929c8e7389 */ /* 0x0000640000040093 */
[----:B01----:R-:W-:Y:S01]  /*13030*/  ENDCOLLECTIVE ;  /* 0x000000000000791b */ /* 0x003fe20003800000 */
.L_x_15425:
[----:B------:R-:W-:Y:S01]  /*13040*/  MOV R146, 0x10 ;  /* 0x0000001000927802 */ /* 0x000fe20000000f00 */
[----:B------:R-:W-:-:S04]  /*13050*/  FADD.FTZ R164, R159, R142 ;  /* 0x0000008e9fa47221 */ /* 0x000fc80000010000 */
[----:B------:R-:W-:-:S07]  /*13060*/  IMAD.MOV.U32 R156, RZ, RZ, R164 ;  /* 0x000000ffff9c7224 */ /* 0x000fce00078e00a4 */
[----:B------:R-:W-:Y:S05]  /*13070*/  WARPSYNC.COLLECTIVE R144, `(.L_x_15426) ;  /* 0x0000000090087348 */ /* 0x000fea0003c00000 */
[----:B------:R0:W1:Y:S02]  /*13080*/  SHFL.BFLY P2, R142, R156, R146, R147 ;  /* 0x0c0000929c8e7389 */ /* 0x0000640000040093 */
[----:B01----:R-:W-:Y:S01]  /*13090*/  ENDCOLLECTIVE ;  /* 0x000000000000791b */ /* 0x003fe20003800000 */
.L_x_15426:
[----:B------:R-:W-:Y:S05]  /*130a0*/  BRA `(.L_x_15427) ;  /* 0xffffffec00a87947 */ /* 0x000fea000383ffff */
.L_x_15428:
        /* <DEDUP_REMOVED lines=13> */
.L_x_20734:


//--------------------- .text._ZN10layer_norm31ln_parallel_residual_fwd_kernelINS_13Kernel_traitsIf6__halffS2_fjLj768ELj1ELj4ELj1ELj16ENS_18Kernel_traits_baseILj768EfS2_fS2_fjLj128EEEEELb1ELb1ELb0EEEvNS_9FwdParamsE --------------------------
	.section	.text._ZN10layer_norm31ln_parallel_residual_fwd_kernelINS_13Kernel_traitsIf6__halffS2_fjLj768ELj1ELj4ELj1ELj16ENS_18Kernel_traits_baseILj768EfS2_fS2_fjLj128EEEEELb1ELb1ELb0EEEvNS_9FwdParamsE,"ax",@progbits
	.align	128
        .global         _ZN10layer_norm31ln_parallel_residual_fwd_kernelINS_13Kernel_traitsIf6__halffS2_fjLj768ELj1ELj4ELj1ELj16ENS_18Kernel_traits_baseILj768EfS2_fS2_fjLj128EEEEELb1ELb1ELb0EEEvNS_9FwdParamsE
        .type           _ZN10layer_norm31ln_parallel_residual_fwd_kernelINS_13Kernel_traitsIf6__halffS2_fjLj768ELj1ELj4ELj1ELj16ENS_18Kernel_traits_baseILj768EfS2_fS2_fjLj128EEEEELb1ELb1ELb0EEEvNS_9FwdParamsE,@function
        .size           _ZN10layer_norm31ln_parallel_residual_fwd_kernelINS_13Kernel_traitsIf6__halffS2_fjLj768ELj1ELj4ELj1ELj16ENS_18Kernel_traits_baseILj768EfS2_fS2_fjLj128EEEEELb1ELb1ELb0EEEvNS_9FwdParamsE,(.L_x_20735 - _ZN10layer_norm31ln_parallel_residual_fwd_kernelINS_13Kernel_traitsIf6__halffS2_fjLj768ELj1ELj4ELj1ELj16ENS_18Kernel_traits_baseILj768EfS2_fS2_fjLj128EEEEELb1ELb1ELb0EEEvNS_9FwdParamsE)
        .other          _ZN10layer_norm31ln_parallel_residual_fwd_kernelINS_13Kernel_traitsIf6__halffS2_fjLj768ELj1ELj4ELj1ELj16ENS_18Kernel_traits_baseILj768EfS2_fS2_fjLj128EEEEELb1ELb1ELb0EEEvNS_9FwdParamsE,@"STO_CUDA_ENTRY STV_DEFAULT"
_ZN10layer_norm31ln_parallel_residual_fwd_kernelINS_13Kernel_traitsIf6__halffS2_fjLj768ELj1ELj4ELj1ELj16ENS_18Kernel_traits_baseILj768EfS2_fS2_fjLj128EEEEELb1ELb1ELb0EEEvNS_9FwdParamsE:
.text._ZN10layer_norm31ln_parallel_residual_fwd_kernelINS_13Kernel_traitsIf6__halffS2_fjLj768ELj1ELj4ELj1ELj16ENS_18Kernel_traits_baseILj768EfS2_fS2_fjLj128EEEEELb1ELb1ELb0EEEvNS_9FwdParamsE:
        /* <DEDUP_REMOVED lines=110> */
.L_x_15430:
[----:B------:R-:W-:Y:S05]  /*06e0*/  BSYNC B0 ;  /* 0x0000000000007941 */ /* 0x000fea0003800000 */
.L_x_15429:
        /* <DEDUP_REMOVED lines=18> */
.L_x_15432:
[----:B------:R-:W-:Y:S05]  /*0810*/  BSYNC B0 ;  /* 0x0000000000007941 */ /* 0x000fea0003800000 */
.L_x_15431:
        /* <DEDUP_REMOVED lines=17> */
.L_x_15434:
[----:B------:R-:W-:Y:S05]  /*0930*/  BSYNC B0 ;  /* 0x0000000000007941 */ /* 0x000fea0003800000 */
.L_x_15433:
        /* <DEDUP_REMOVED lines=22> */
.L_x_15835:
        /* <DEDUP_REMOVED lines=35> */
.L_x_15439:
[----:B------:R-:W-:-:S07]  /*0cd0*/  MOV R98, R8 ;  /* 0x0000000800627202 */ /* 0x000fce0000000f00 */
.L_x_15440:
[----:B------:R-:W-:Y:S05]  /*0ce0*/  BSYNC B2 ;  /* 0x0000000000027941 */ /* 0x000fea0003800000 */
.L_x_15438:
        /* <DEDUP_REMOVED lines=16> */
.L_x_15444:
[----:B------:R-:W-:Y:S05]  /*0df0*/  BSYNC B3 ;  /* 0x0000000000037941 */ /* 0x000fea0003800000 */
.L_x_15443:
        /* <DEDUP_REMOVED lines=43> */
.L_x_15442:
[----:B------:R-:W-:Y:S05]  /*10b0*/  BSYNC B2 ;  /* 0x0000000000027941 */ /* 0x000fea0003800000 */
.L_x_15441:
        /* <DEDUP_REMOVED lines=18> */
.L_x_15445:
        /* <DEDUP_REMOVED lines=12> */
.L_x_15448:
[----:B------:R-:W-:-:S07]  /*12a0*/  IMAD.MOV.U32 R10, RZ, RZ, R8 ;  /* 0x000000ffff0a7224 */ /* 0x000fce00078e0008 */
.L_x_15449:
[----:B------:R-:W-:Y:S05]  /*12b0*/  BSYNC B2 ;  /* 0x0000000000027941 */ /* 0x000fea0003800000 */
.L_x_15447:
        /* <DEDUP_REMOVED lines=16> */
.L_x_15453:
[----:B------:R-:W-:Y:S05]  /*13c0*/  BSYNC B3 ;  /* 0x0000000000037941 */ /* 0x000fea0003800000 */
.L_x_15452:
        /* <DEDUP_REMOVED lines=43> */
.L_x_15451:
[----:B------:R-:W-:Y:S05]  /*1680*/  BSYNC B2 ;  /* 0x0000000000027941 */ /* 0x000fea0003800000 */
.L_x_15450:
        /* <DEDUP_REMOVED lines=9> */
.L_x_15446:
        /* <DEDUP_REMOVED lines=12> */
.L_x_15455:
[----:B------:R-:W-:-:S07]  /*17e0*/  IMAD.MOV.U32 R73, RZ, RZ, R8 ;  /* 0x000000ffff497224 */ /* 0x000fce00078e0008 */
.L_x_15456:
[----:B------:R-:W-:Y:S05]  /*17f0*/  BSYNC B2 ;  /* 0x0000000000027941 */ /* 0x000fea0003800000 */
.L_x_15454:
        /* <DEDUP_REMOVED lines=16> */
.L_x_15460:
[----:B------:R-:W-:Y:S05]  /*1900*/  BSYNC B3 ;  /* 0x0000000000037941 */ /* 0x000fea0003800000 */
.L_x_15459:
        /* <DEDUP_REMOVED lines=43> */
.L_x_15458:
[----:B------:R-:W-:Y:S05]  /*1bc0*/  BSYNC B2 ;  /* 0x0000000000027941 */ /* 0x000fea0003800000 */
.L_x_15457:
        /* <DEDUP_REMOVED lines=13> */
.L_x_15461:
        /* <DEDUP_REMOVED lines=12> */
.L_x_15464:
[----:B------:R-:W-:-:S07]  /*1d60*/  IMAD.MOV.U32 R11, RZ, RZ, R8 ;  /* 0x000000ffff0b7224 */ /* 0x000fce00078e0008 */
.L_x_15465:
[----:B------:R-:W-:Y:S05]  /*1d70*/  BSYNC B2 ;  /* 0x0000000000027941 */ /* 0x000fea0003800000 */
.L_x_15463:
        /* <DEDUP_REMOVED lines=16> */
.L_x_15469:
[----:B------:R-:W-:Y:S05]  /*1e80*/  BSYNC B3 ;  /* 0x0000000000037941 */ /* 0x000fea0003800000 */
.L_x_15468:
        /* <DEDUP_REMOVED lines=43> */
.L_x_15467:
[----:B------:R-:W-:Y:S05]  /*2140*/  BSYNC B2 ;  /* 0x0000000000027941 */ /* 0x000fea0003800000 */
.L_x_15466:
        /* <DEDUP_REMOVED lines=9> */
.L_x_15462:
        /* <DEDUP_REMOVED lines=12> */
.L_x_15471:
[----:B------:R-:W-:-:S07]  /*22a0*/  IMAD.MOV.U32 R76, RZ, RZ, R8 ;  /* 0x000000ffff4c7224 */ /* 0x000fce00078e0008 */
.L_x_15472:
[----:B------:R-:W-:Y:S05]  /*22b0*/  BSYNC B2 ;  /* 0x0000000000027941 */ /* 0x000fea0003800000 */
.L_x_15470:
        /* <DEDUP_REMOVED lines=16> */
.L_x_15476:
[----:B------:R-:W-:Y:S05]  /*23c0*/  BSYNC B3 ;  /* 0x0000000000037941 */ /* 0x000fea0003800000 */
.L_x_15475:
        /* <DEDUP_REMOVED lines=43> */
.L_x_15474:
[----:B------:R-:W-:Y:S05]  /*2680*/  BSYNC B2 ;  /* 0x0000000000027941 */ /* 0x000fea0003800000 */
.L_x_15473:
        /* <DEDUP_REMOVED lines=13> */
.L_x_15477:
        /* <DEDUP_REMOVED lines=12> */
.L_x_15480:
[----:B------:R-:W-:-:S07]  /*2820*/  IMAD.MOV.U32 R75, RZ, RZ, R8 ;  /* 0x000000ffff4b7224 */ /* 0x000fce00078e0008 */
.L_x_15481:
[----:B------:R-:W-:Y:S05]  /*2830*/  BSYNC B2 ;  /* 0x0000000000027941 */ /* 0x000fea0003800000 */
.L_x_15479:
        /* <DEDUP_REMOVED lines=16> */
.L_x_15485:
[----:B------:R-:W-:Y:S05]  /*2940*/  BSYNC B3 ;  /* 0x0000000000037941 */ /* 0x000fea0003800000 */
.L_x_15484:
        /* <DEDUP_REMOVED lines=43> */
.L_x_15483:
[----:B------:R-:W-:Y:S05]  /*2c00*/  BSYNC B2 ;  /* 0x0000000000027941 */ /* 0x000fea0003800000 */
.L_x_15482:
        /* <DEDUP_REMOVED lines=9> */
.L_x_15478:
        /* <DEDUP_REMOVED lines=12> */
.L_x_15487:
[----:B------:R-:W-:-:S07]  /*2d60*/  IMAD.MOV.U32 R75, RZ, RZ, R8 ;  /* 0x000000ffff4b7224 */ /* 0x000fce00078e0008 */
.L_x_15488:
[----:B------:R-:W-:Y:S05]  /*2d70*/  BSYNC B2 ;  /* 0x0000000000027941 */ /* 0x000fea0003800000 */
.L_x_15486:
        /* <DEDUP_REMOVED lines=16> */
.L_x_15492:
[----:B------:R-:W-:Y:S05]  /*2e80*/  BSYNC B3 ;  /* 0x0000000000037941 */ /* 0x000fea0003800000 */
.L_x_15491:
        /* <DEDUP_REMOVED lines=43> */
.L_x_15490:
[----:B------:R-:W-:Y:S05]  /*3140*/  BSYNC B2 ;  /* 0x0000000000027941 */ /* 0x000fea0003800000 */
.L_x_15489:
        /* <DEDUP_REMOVED lines=13> */
.L_x_15493:
        /* <DEDUP_REMOVED lines=12> */
.L_x_15496:
[----:B------:R-:W-:-:S07]  /*32e0*/  IMAD.MOV.U32 R98, RZ, RZ, R8 ;  /* 0x000000ffff627224 */ /* 0x000fce00078e0008 */
.L_x_15497:
[----:B------:R-:W-:Y:S05]  /*32f0*/  BSYNC B2 ;  /* 0x0000000000027941 */ /* 0x000fea0003800000 */
.L_x_15495:
        /* <DEDUP_REMOVED lines=16> */
.L_x_15501:
[----:B------:R-:W-:Y:S05]  /*3400*/  BSYNC B3 ;  /* 0x0000000000037941 */ /* 0x000fea0003800000 */
.L_x_15500:
        /* <DEDUP_REMOVED lines=43> */
.L_x_15499:
[----:B------:R-:W-:Y:S05]  /*36c0*/  BSYNC B2 ;  /* 0x0000000000027941 */ /* 0x000fea0003800000 */
.L_x_15498:
        /* <DEDUP_REMOVED lines=9> */
.L_x_15494:
        /* <DEDUP_REMOVED lines=12> */
.L_x_15503:
[----:B------:R-:W-:-:S07]  /*3820*/  IMAD.MOV.U32 R98, RZ, RZ, R8 ;  /* 0x000000ffff627224 */ /* 0x000fce00078e0008 */
.L_x_15504:
[----:B------:R-:W-:Y:S05]  /*3830*/  BSYNC B2 ;  /* 0x0000000000027941 */ /* 0x000fea0003800000 */
.L_x_15502:
        /* <DEDUP_REMOVED lines=16> */
.L_x_15508:
[----:B------:R-:W-:Y:S05]  /*3940*/  BSYNC B3 ;  /* 0x0000000000037941 */ /* 0x000fea0003800000 */
.L_x_15507:
        /* <DEDUP_REMOVED lines=43> */
.L_x_15506:
[----:B------:R-:W-:Y:S05]  /*3c00*/  BSYNC B2 ;  /* 0x0000000000027941 */ /* 0x000fea0003800000 */
.L_x_15505:
        /* <DEDUP_REMOVED lines=13> */
.L_x_15509:
        /* <DEDUP_REMOVED lines=12> */
.L_x_15512:
[----:B------:R-:W-:-:S07]  /*3da0*/  IMAD.MOV.U32 R77, RZ, RZ, R8 ;  /* 0x000000ffff4d7224 */ /* 0x000fce00078e0008 */
.L_x_15513:
[----:B------:R-:W-:Y:S05]  /*3db0*/  BSYNC B2 ;  /* 0x0000000000027941 */ /* 0x000fea0003800000 */
.L_x_15511:
        /* <DEDUP_REMOVED lines=16> */
.L_x_15517:
[----:B------:R-:W-:Y:S05]  /*3ec0*/  BSYNC B3 ;  /* 0x0000000000037941 */ /* 0x000fea0003800000 */
.L_x_15516:
        /* <DEDUP_REMOVED lines=43> */
.L_x_15515:
[----:B------:R-:W-:Y:S05]  /*4180*/  BSYNC B2 ;  /* 0x0000000000027941 */ /* 0x000fea0003800000 */
.L_x_15514:
        /* <DEDUP_REMOVED lines=9> */
.L_x_15510:
        /* <DEDUP_REMOVED lines=12> */
.L_x_15519:
[----:B------:R-:W-:-:S07]  /*42e0*/  IMAD.MOV.U32 R77, RZ, RZ, R8 ;  /* 0x000000ffff4d7224 */ /* 0x000fce00078e0008 */
.L_x_15520:
[----:B------:R-:W-:Y:S05]  /*42f0*/  BSYNC B2 ;  /* 0x0000000000027941 */ /* 0x000fea0003800000 */
.L_x_15518:
        /* <DEDUP_REMOVED lines=16> */
.L_x_15524:
[----:B------:R-:W-:Y:S05]  /*4400*/  BSYNC B3 ;  /* 0x0000000000037941 */ /* 0x000fea0003800000 */
.L_x_15523:
        /* <DEDUP_REMOVED lines=43> */
.L_x_15522:
[----:B------:R-:W-:Y:S05]  /*46c0*/  BSYNC B2 ;  /* 0x0000000000027941 */ /* 0x000fea0003800000 */
.L_x_15521:
        /* <DEDUP_REMOVED lines=12> */
.L_x_15525:
        /* <DEDUP_REMOVED lines=12> */
.L_x_15528:
[----:B------:R-:W-:-:S07]  /*4850*/  IMAD.MOV.U32 R78, RZ, RZ, R8 ;  /* 0x000000ffff4e7224 */ /* 0x000fce00078e0008 */
.L_x_15529:
[----:B------:R-:W-:Y:S05]  /*4860*/  BSYNC B2 ;  /* 0x0000000000027941 */ /* 0x000fea0003800000 */
.L_x_15527:
        /* <DEDUP_REMOVED lines=16> */
.L_x_15533:
[----:B------:R-:W-:Y:S05]  /*4970*/  BSYNC B3 ;  /* 0x0000000000037941 */ /* 0x000fea0003800000 */
.L_x_15532:
        /* <DEDUP_REMOVED lines=43> */
.L_x_15531:
[----:B------:R-:W-:Y:S05]  /*4c30*/  BSYNC B2 ;  /* 0x0000000000027941 */ /* 0x000fea0003800000 */
.L_x_15530:
        /* <DEDUP_REMOVED lines=9> */
.L_x_15526:
        /* <DEDUP_REMOVED lines=12> */
.L_x_15535:
[----:B------:R-:W-:-:S07]  /*4d90*/  IMAD.MOV.U32 R78, RZ, RZ, R8 ;  /* 0x000000ffff4e7224 */ /* 0x000fce00078e0008 */
.L_x_15536:
[----:B------:R-:W-:Y:S05]  /*4da0*/  BSYNC B2 ;  /* 0x0000000000027941 */ /* 0x000fea0003800000 */
.L_x_15534:
        /* <DEDUP_REMOVED lines=16> */
.L_x_15540:
[----:B------:R-:W-:Y:S05]  /*4eb0*/  BSYNC B3 ;  /* 0x0000000000037941 */ /* 0x000fea0003800000 */
.L_x_15539:
        /* <DEDUP_REMOVED lines=43> */
.L_x_15538:
[----:B------:R-:W-:Y:S05]  /*5170*/  BSYNC B2 ;  /* 0x0000000000027941 */ /* 0x000fea0003800000 */
.L_x_15537:
        /* <DEDUP_REMOVED lines=12> */
.L_x_15541:
        /* <DEDUP_REMOVED lines=12> */
.L_x_15544:
[----:B------:R-:W-:-:S07]  /*5300*/  IMAD.MOV.U32 R104, RZ, RZ, R8 ;  /* 0x000000ffff687224 */ /* 0x000fce00078e0008 */
.L_x_15545:
[----:B------:R-:W-:Y:S05]  /*5310*/  BSYNC B2 ;  /* 0x0000000000027941 */ /* 0x000fea0003800000 */
.L_x_15543:
        /* <DEDUP_REMOVED lines=16> */
.L_x_15549:
[----:B------:R-:W-:Y:S05]  /*5420*/  BSYNC B3 ;  /* 0x0000000000037941 */ /* 0x000fea0003800000 */
.L_x_15548:
        /* <DEDUP_REMOVED lines=43> */
.L_x_15547:
[----:B------:R-:W-:Y:S05]  /*56e0*/  BSYNC B2 ;  /* 0x0000000000027941 */ /* 0x000fea0003800000 */
.L_x_15546:
        /* <DEDUP_REMOVED lines=9> */
.L_x_15542:
        /* <DEDUP_REMOVED lines=12> */
.L_x_15551:
[----:B------:R-:W-:-:S07]  /*5840*/  IMAD.MOV.U32 R121, RZ, RZ, R8 ;  /* 0x000000ffff797224 */ /* 0x000fce00078e0008 */
.L_x_15552:
[----:B------:R-:W-:Y:S05]  /*5850*/  BSYNC B2 ;  /* 0x0000000000027941 */ /* 0x000fea0003800000 */
.L_x_15550:
        /* <DEDUP_REMOVED lines=16> */
.L_x_15556:
[----:B------:R-:W-:Y:S05]  /*5960*/  BSYNC B3 ;  /* 0x0000000000037941 */ /* 0x000fea0003800000 */
.L_x_15555:
        /* <DEDUP_REMOVED lines=43> */
.L_x_15554:
[----:B------:R-:W-:Y:S05]  /*5c20*/  BSYNC B2 ;  /* 0x0000000000027941 */ /* 0x000fea0003800000 */
.L_x_15553:
        /* <DEDUP_REMOVED lines=12> */
.L_x_15557:
        /* <DEDUP_REMOVED lines=12> */
.L_x_15560:
[----:B------:R-:W-:-:S07]  /*5db0*/  IMAD.MOV.U32 R105, RZ, RZ, R8 ;  /* 0x000000ffff697224 */ /* 0x000fce00078e0008 */
.L_x_15561:
[----:B------:R-:W-:Y:S05]  /*5dc0*/  BSYNC B2 ;  /* 0x0000000000027941 */ /* 0x000fea0003800000 */
.L_x_15559:
        /* <DEDUP_REMOVED lines=16> */
.L_x_15565:
[----:B------:R-:W-:Y:S05]  /*5ed0*/  BSYNC B3 ;  /* 0x0000000000037941 */ /* 0x000fea0003800000 */
.L_x_15564:
        /* <DEDUP_REMOVED lines=43> */
.L_x_15563:
[----:B------:R-:W-:Y:S05]  /*6190*/  BSYNC B2 ;  /* 0x0000000000027941 */ /* 0x000fea0003800000 */
.L_x_15562:
        /* <DEDUP_REMOVED lines=9> */
.L_x_15558:
        /* <DEDUP_REMOVED lines=18> */
[----:B------:R-:W-:Y:S02]  /*6350*/  SHF.L.U32 R113, R112, 0x3, RZ ;  /* 0x0000000370717819 */ /* 0x000fe400000006ff */
        /* <DEDUP_REMOVED lines=32> */
.L_x_15566:
[----:B01----:R-:W-:-:S07]  /*6560*/  VIADD R98, R112, 0x20 ;  /* 0x0000002070627836 */ /* 0x003fce0000000000 */
.L_x_15437:
[----:B------:R-:W-:Y:S05]  /*6570*/  BSYNC B1 ;  /* 0x0000000000017941 */ /* 0x000fea0003800000 */
.L_x_15436:
        /* <DEDUP_REMOVED lines=30> */
.L_x_15570:
[----:B------:R-:W-:-:S07]  /*6760*/  IMAD.MOV.U32 R99, RZ, RZ, R8 ;  /* 0x000000ffff637224 */ /* 0x000fce00078e0008 */
.L_x_15571:
[----:B------:R-:W-:Y:S05]  /*6770*/  BSYNC B2 ;  /* 0x0000000000027941 */ /* 0x000fea0003800000 */
.L_x_15569:
        /* <DEDUP_REMOVED lines=16> */
.L_x_15575:
[----:B------:R-:W-:Y:S05]  /*6880*/  BSYNC B3 ;  /* 0x0000000000037941 */ /* 0x000fea0003800000 */
.L_x_15574:
        /* <DEDUP_REMOVED lines=43> */
.L_x_15573:
[----:B------:R-:W-:Y:S05]  /*6b40*/  BSYNC B2 ;  /* 0x0000000000027941 */ /* 0x000fea0003800000 */
.L_x_15572:
        /* <DEDUP_REMOVED lines=18> */
.L_x_15576:
        /* <DEDUP_REMOVED lines=12> */
.L_x_15579:
[----:B------:R-:W-:-:S07]  /*6d30*/  MOV R10, R8 ;  /* 0x00000008000a7202 */ /* 0x000fce0000000f00 */
.L_x_15580:
[----:B------:R-:W-:Y:S05]  /*6d40*/  BSYNC B2 ;  /* 0x0000000000027941 */ /* 0x000fea0003800000 */
.L_x_15578:
        /* <DEDUP_REMOVED lines=16> */
.L_x_15584:
[----:B------:R-:W-:Y:S05]  /*6e50*/  BSYNC B3 ;  /* 0x0000000000037941 */ /* 0x000fea0003800000 */
.L_x_15583:
        /* <DEDUP_REMOVED lines=43> */
.L_x_15582:
[----:B------:R-:W-:Y:S05]  /*7110*/  BSYNC B2 ;  /* 0x0000000000027941 */ /* 0x000fea0003800000 */
.L_x_15581:
        /* <DEDUP_REMOVED lines=9> */
.L_x_15577:
        /* <DEDUP_REMOVED lines=12> */
.L_x_15586:
[----:B------:R-:W-:-:S07]  /*7270*/  IMAD.MOV.U32 R81, RZ, RZ, R8 ;  /* 0x000000ffff517224 */ /* 0x000fce00078e0008 */
.L_x_15587:
[----:B------:R-:W-:Y:S05]  /*7280*/  BSYNC B2 ;  /* 0x0000000000027941 */ /* 0x000fea0003800000 */
.L_x_15585:
        /* <DEDUP_REMOVED lines=16> */
.L_x_15591:
[----:B------:R-:W-:Y:S05]  /*7390*/  BSYNC B3 ;  /* 0x0000000000037941 */ /* 0x000fea0003800000 */
.L_x_15590:
        /* <DEDUP_REMOVED lines=43> */
.L_x_15589:
[----:B------:R-:W-:Y:S05]  /*7650*/  BSYNC B2 ;  /* 0x0000000000027941 */ /* 0x000fea0003800000 */
.L_x_15588:
        /* <DEDUP_REMOVED lines=13> */
.L_x_15592:
        /* <DEDUP_REMOVED lines=12> */
.L_x_15595:
[----:B------:R-:W-:-:S07]  /*77f0*/  MOV R11, R8 ;  /* 0x00000008000b7202 */ /* 0x000fce0000000f00 */
.L_x_15596:
[----:B------:R-:W-:Y:S05]  /*7800*/  BSYNC B2 ;  /* 0x0000000000027941 */ /* 0x000fea0003800000 */
.L_x_15594:
        /* <DEDUP_REMOVED lines=16> */
.L_x_15600:
[----:B------:R-:W-:Y:S05]  /*7910*/  BSYNC B3 ;  /* 0x0000000000037941 */ /* 0x000fea0003800000 */
.L_x_15599:
        /* <DEDUP_REMOVED lines=43> */
.L_x_15598:
[----:B------:R-:W-:Y:S05]  /*7bd0*/  BSYNC B2 ;  /* 0x0000000000027941 */ /* 0x000fea0003800000 */
.L_x_15597:
        /* <DEDUP_REMOVED lines=9> */
.L_x_15593:
        /* <DEDUP_REMOVED lines=12> */
.L_x_15602:
[----:B------:R-:W-:-:S07]  /*7d30*/  IMAD.MOV.U32 R84, RZ, RZ, R8 ;  /* 0x000000ffff547224 */ /* 0x000fce00078e0008 */
.L_x_15603:
[----:B------:R-:W-:Y:S05]  /*7d40*/  BSYNC B2 ;  /* 0x0000000000027941 */ /* 0x000fea0003800000 */
.L_x_15601:
        /* <DEDUP_REMOVED lines=16> */
.L_x_15607:
[----:B------:R-:W-:Y:S05]  /*7e50*/  BSYNC B3 ;  /* 0x0000000000037941 */ /* 0x000fea0003800000 */
.L_x_15606:
        /* <DEDUP_REMOVED lines=43> */
.L_x_15605:
[----:B------:R-:W-:Y:S05]  /*8110*/  BSYNC B2 ;  /* 0x0000000000027941 */ /* 0x000fea0003800000 */
.L_x_15604:
        /* <DEDUP_REMOVED lines=13> */
.L_x_15608:
        /* <DEDUP_REMOVED lines=12> */
.L_x_15611:
[----:B------:R-:W-:-:S07]  /*82b0*/  MOV R83, R8 ;  /* 0x0000000800537202 */ /* 0x000fce0000000f00 */
.L_x_15612:
[----:B------:R-:W-:Y:S05]  /*82c0*/  BSYNC B2 ;  /* 0x0000000000027941 */ /* 0x000fea0003800000 */
.L_x_15610:
        /* <DEDUP_REMOVED lines=16> */
.L_x_15616:
[----:B------:R-:W-:Y:S05]  /*83d0*/  BSYNC B3 ;  /* 0x0000000000037941 */ /* 0x000fea0003800000 */
.L_x_15615:
        /* <DEDUP_REMOVED lines=43> */
.L_x_15614:
[----:B------:R-:W-:Y:S05]  /*8690*/  BSYNC B2 ;  /* 0x0000000000027941 */ /* 0x000fea0003800000 */
.L_x_15613:
        /* <DEDUP_REMOVED lines=9> */
.L_x_15609:
        /* <DEDUP_REMOVED lines=12> */
.L_x_15618:
[----:B------:R-:W-:-:S07]  /*87f0*/  IMAD.MOV.U32 R83, RZ, RZ, R8 ;  /* 0x000000ffff537224 */ /* 0x000fce00078e0008 */
.L_x_15619:
[----:B------:R-:W-:Y:S05]  /*8800*/  BSYNC B2 ;  /* 0x0000000000027941 */ /* 0x000fea0003800000 */
.L_x_15617:
        /* <DEDUP_REMOVED lines=16> */
.L_x_15623:
[----:B------:R-:W-:Y:S05]  /*8910*/  BSYNC B3 ;  /* 0x0000000000037941 */ /* 0x000fea0003800000 */
.L_x_15622:
        /* <DEDUP_REMOVED lines=43> */
.L_x_15621:
[----:B------:R-:W-:Y:S05]  /*8bd0*/  BSYNC B2 ;  /* 0x0000000000027941 */ /* 0x000fea0003800000 */
.L_x_15620:
        /* <DEDUP_REMOVED lines=13> */
.L_x_15624:
        /* <DEDUP_REMOVED lines=12> */
.L_x_15627:
[----:B------:R-:W-:-:S07]  /*8d70*/  MOV R101, R8 ;  /* 0x0000000800657202 */ /* 0x000fce0000000f00 */
.L_x_15628:
[----:B------:R-:W-:Y:S05]  /*8d80*/  BSYNC B2 ;  /* 0x0000000000027941 */ /* 0x000fea0003800000 */
.L_x_15626:
        /* <DEDUP_REMOVED lines=16> */
.L_x_15632:
[----:B------:R-:W-:Y:S05]  /*8e90*/  BSYNC B3 ;  /* 0x0000000000037941 */ /* 0x000fea0003800000 */
.L_x_15631:
        /* <DEDUP_REMOVED lines=43> */
.L_x_15630:
[----:B------:R-:W-:Y:S05]  /*9150*/  BSYNC B2 ;  /* 0x0000000000027941 */ /* 0x000fea0003800000 */
.L_x_15629:
        /* <DEDUP_REMOVED lines=9> */
.L_x_15625:
        /* <DEDUP_REMOVED lines=12> */
.L_x_15634:
[----:B------:R-:W-:-:S07]  /*92b0*/  IMAD.MOV.U32 R114, RZ, RZ, R8 ;  /* 0x000000ffff727224 */ /* 0x000fce00078e0008 */
.L_x_15635:
[----:B------:R-:W-:Y:S05]  /*92c0*/  BSYNC B2 ;  /* 0x0000000000027941 */ /* 0x000fea0003800000 */
.L_x_15633:
        /* <DEDUP_REMOVED lines=16> */
.L_x_15639:
[----:B------:R-:W-:Y:S05]  /*93d0*/  BSYNC B3 ;  /* 0x0000000000037941 */ /* 0x000fea0003800000 */
.L_x_15638:
        /* <DEDUP_REMOVED lines=43> */
.L_x_15637:
[----:B------:R-:W-:Y:S05]  /*9690*/  BSYNC B2 ;  /* 0x0000000000027941 */ /* 0x000fea0003800000 */
.L_x_15636:
        /* <DEDUP_REMOVED lines=13> */
.L_x_15640:
        /* <DEDUP_REMOVED lines=12> */
.L_x_15643:
[----:B------:R-:W-:-:S07]  /*9830*/  MOV R85, R8 ;  /* 0x0000000800557202 */ /* 0x000fce0000000f00 */
.L_x_15644:
[----:B------:R-:W-:Y:S05]  /*9840*/  BSYNC B2 ;  /* 0x0000000000027941 */ /* 0x000fea0003800000 */
.L_x_15642:
        /* <DEDUP_REMOVED lines=16> */
.L_x_15648:
[----:B------:R-:W-:Y:S05]  /*9950*/  BSYNC B3 ;  /* 0x0000000000037941 */ /* 0x000fea0003800000 */
.L_x_15647:
        /* <DEDUP_REMOVED lines=43> */
.L_x_15646:
[----:B------:R-:W-:Y:S05]  /*9c10*/  BSYNC B2 ;  /* 0x0000000000027941 */ /* 0x000fea0003800000 */
.L_x_15645:
        /* <DEDUP_REMOVED lines=9> */
.L_x_15641:
        /* <DEDUP_REMOVED lines=12> */
.L_x_15650:
[----:B------:R-:W-:-:S07]  /*9d70*/  IMAD.MOV.U32 R85, RZ, RZ, R8 ;  /* 0x000000ffff557224 */ /* 0x000fce00078e0008 */
.L_x_15651:
[----:B------:R-:W-:Y:S05]  /*9d80*/  BSYNC B2 ;  /* 0x0000000000027941 */ /* 0x000fea0003800000 */
.L_x_15649:
        /* <DEDUP_REMOVED lines=16> */
.L_x_15655:
[----:B------:R-:W-:Y:S05]  /*9e90*/  BSYNC B3 ;  /* 0x0000000000037941 */ /* 0x000fea0003800000 */
.L_x_15654:
        /* <DEDUP_REMOVED lines=43> */
.L_x_15653:
[----:B------:R-:W-:Y:S05]  /*a150*/  BSYNC B2 ;  /* 0x0000000000027941 */ /* 0x000fea0003800000 */
.L_x_15652:
        /* <DEDUP_REMOVED lines=12> */
.L_x_15656:
        /* <DEDUP_REMOVED lines=12> */
.L_x_15659:
[----:B------:R-:W-:-:S07]  /*a2e0*/  MOV R86, R8 ;  /* 0x0000000800567202 */ /* 0x000fce0000000f00 */
.L_x_15660:
[----:B------:R-:W-:Y:S05]  /*a2f0*/  BSYNC B2 ;  /* 0x0000000000027941 */ /* 0x000fea0003800000 */
.L_x_15658:
        /* <DEDUP_REMOVED lines=16> */
.L_x_15664:
[----:B------:R-:W-:Y:S05]  /*a400*/  BSYNC B3 ;  /* 0x0000000000037941 */ /* 0x000fea0003800000 */
.L_x_15663:
        /* <DEDUP_REMOVED lines=43> */
.L_x_15662:
[----:B------:R-:W-:Y:S05]  /*a6c0*/  BSYNC B2 ;  /* 0x0000000000027941 */ /* 0x000fea0003800000 */
.L_x_15661:
        /* <DEDUP_REMOVED lines=9> */
.L_x_15657:
        /* <DEDUP_REMOVED lines=12> */
.L_x_15666:
[----:B------:R-:W-:-:S07]  /*a820*/  IMAD.MOV.U32 R86, RZ, RZ, R8 ;  /* 0x000000ffff567224 */ /* 0x000fce00078e0008 */
.L_x_15667:
[----:B------:R-:W-:Y:S05]  /*a830*/  BSYNC B2 ;  /* 0x0000000000027941 */ /* 0x000fea0003800000 */
.L_x_15665:
        /* <DEDUP_REMOVED lines=16> */
.L_x_15671:
[----:B------:R-:W-:Y:S05]  /*a940*/  BSYNC B3 ;  /* 0x0000000000037941 */ /* 0x000fea0003800000 */
.L_x_15670:
        /* <DEDUP_REMOVED lines=43> */
.L_x_15669:
[----:B------:R-:W-:Y:S05]  /*ac00*/  BSYNC B2 ;  /* 0x0000000000027941 */ /* 0x000fea0003800000 */
.L_x_15668:
        /* <DEDUP_REMOVED lines=12> */
.L_x_15672:
        /* <DEDUP_REMOVED lines=12> */
.L_x_15675:
[----:B------:R-:W-:-:S07]  /*ad90*/  MOV R104, R8 ;  /* 0x0000000800687202 */ /* 0x000fce0000000f00 */
.L_x_15676:
[----:B------:R-:W-:Y:S05]  /*ada0*/  BSYNC B2 ;  /* 0x0000000000027941 */ /* 0x000fea0003800000 */
.L_x_15674:
        /* <DEDUP_REMOVED lines=16> */
.L_x_15680:
[----:B------:R-:W-:Y:S05]  /*aeb0*/  BSYNC B3 ;  /* 0x0000000000037941 */ /* 0x000fea0003800000 */
.L_x_15679:
        /* <DEDUP_REMOVED lines=43> */
.L_x_15678:
[----:B------:R-:W-:Y:S05]  /*b170*/  BSYNC B2 ;  /* 0x0000000000027941 */ /* 0x000fea0003800000 */
.L_x_15677:
        /* <DEDUP_REMOVED lines=9> */
.L_x_15673:
        /* <DEDUP_REMOVED lines=12> */
.L_x_15682:
[----:B------:R-:W-:-:S07]  /*b2d0*/  IMAD.MOV.U32 R122, RZ, RZ, R8 ;  /* 0x000000ffff7a7224 */ /* 0x000fce00078e0008 */
.L_x_15683:
[----:B------:R-:W-:Y:S05]  /*b2e0*/  BSYNC B2 ;  /* 0x0000000000027941 */ /* 0x000fea0003800000 */
.L_x_15681:
        /* <DEDUP_REMOVED lines=16> */
.L_x_15687:
[----:B------:R-:W-:Y:S05]  /*b3f0*/  BSYNC B3 ;  /* 0x0000000000037941 */ /* 0x000fea0003800000 */
.L_x_15686:
        /* <DEDUP_REMOVED lines=43> */
.L_x_15685:
[----:B------:R-:W-:Y:S05]  /*b6b0*/  BSYNC B2 ;  /* 0x0000000000027941 */ /* 0x000fea0003800000 */
.L_x_15684:
        /* <DEDUP_REMOVED lines=12> */
.L_x_15688:
        /* <DEDUP_REMOVED lines=12> */
.L_x_15691:
[----:B------:R-:W-:-:S07]  /*b840*/  MOV R105, R8 ;  /* 0x0000000800697202 */ /* 0x000fce0000000f00 */
.L_x_15692:
[----:B------:R-:W-:Y:S05]  /*b850*/  BSYNC B2 ;  /* 0x0000000000027941 */ /* 0x000fea0003800000 */
.L_x_15690:
        /* <DEDUP_REMOVED lines=16> */
.L_x_15696:
[----:B------:R-:W-:Y:S05]  /*b960*/  BSYNC B3 ;  /* 0x0000000000037941 */ /* 0x000fea0003800000 */
.L_x_15695:
        /* <DEDUP_REMOVED lines=43> */
.L_x_15694:
[----:B------:R-:W-:Y:S05]  /*bc20*/  BSYNC B2 ;  /* 0x0000000000027941 */ /* 0x000fea0003800000 */
.L_x_15693:
        /* <DEDUP_REMOVED lines=9> */
.L_x_15689:
[----:B------:R-:W-:Y:S02]  /*bcc0*/  SEL R97, RZ, 0x1000000, P5 ;  /* 0x01000000ff617807 */ /* 0x000fe40002800000 */
[----:B------:R-:W-:Y:S02]  /*bcd0*/  ISETP.NE.AND P5, PT, R118, RZ, PT ;  /* 0x000000ff7600720c */ /* 0x000fe40003fa5270 */
[----:B------:R-:W-:Y:S02]  /*bce0*/  SEL R118, RZ, 0x10000, P4 ;  /* 0x00010000ff767807 */ /* 0x000fe40002000000 */
[----:B------:R-:W-:Y:S02]  /*bcf0*/  ISETP.NE.AND P4, PT, R121, RZ, PT ;  /* 0x000000ff7900720c */ /* 0x000fe40003f85270 */
[----:B------:R-:W-:Y:S02]  /*bd00*/  ISETP.NE.AND P6, PT, R119, RZ, PT ;  /* 0x000000ff7700720c */ /* 0x000fe40003fc5270 */
[----:B------:R-:W-:-:S02]  /*bd10*/  SEL R116, RZ, 0x1, P4 ;  /* 0x00000001ff747807 */ /* 0x000fc40002000000 */
[----:B------:R-:W-:Y:S02]  /*bd20*/  ISETP.NE.AND P0, PT, R120, RZ, PT ;  /* 0x000000ff7800720c */ /* 0x000fe40003f05270 */
[----:B------:R-:W-:Y:S02]  /*bd30*/  SEL R99, RZ, 0x100, P3 ;  /* 0x00000100ff637807 */ /* 0x000fe40001800000 */
[----:B------:R-:W-:Y:S01]  /*bd40*/  ISETP.NE.AND P2, PT, R117, RZ, PT ;  /* 0x000000ff7500720c */ /* 0x000fe20003f45270 */
[----:B------:R-:W-:Y:S01]  /*bd50*/  IMAD.WIDE.U32 R116, R116, 0x1000000, RZ ;  /* 0x0100000074747825 */ /* 0x000fe200078e00ff */
[----:B------:R-:W-:Y:S02]  /*bd60*/  SEL R96, RZ, 0x1, P5 ;  /* 0x00000001ff607807 */ /* 0x000fe40002800000 */
[----:B------:R-:W-:Y:S02]  /*bd70*/  SEL R114, RZ, 0x1, P6 ;  /* 0x00000001ff727807 */ /* 0x000fe40003000000 */
[----:B------:R-:W-:Y:S01]  /*bd80*/  LOP3.LUT R99, R99, R97, R118, 0xfe, !PT ;  /* 0x0000006163637212 */ /* 0x000fe200078efe76 */
[----:B------:R-:W-:Y:S01]  /*bd90*/  IMAD.WIDE.U32 R96, R96, 0x10000, RZ ;  /* 0x0001000060607825 */ /* 0x000fe200078e00ff */
[----:B------:R-:W-:-:S03]  /*bda0*/  SEL R113, RZ, 0x1, P0 ;  /* 0x00000001ff717807 */ /* 0x000fc60000000000 */
[----:B------:R-:W-:Y:S01]  /*bdb0*/  IMAD.WIDE.U32 R114, R114, 0x100, RZ ;  /* 0x0000010072727825 */ /* 0x000fe200078e00ff */
[----:B------:R-:W-:-:S03]  /*bdc0*/  LOP3.LUT R113, R117, R99, R113, 0xfe, !PT ;  /* 0x0000006375717212 */ /* 0x000fc600078efe71 */
[----:B------:R-:W-:Y:S01]  /*bdd0*/  IMAD.SHL.U32 R99, R98, 0x8, RZ ;  /* 0x0000000862637824 */ /* 0x000fe200078e00ff */
[----:B------:R-:W-:Y:S02]  /*bde0*/  LOP3.LUT R114, R114, R116, R96, 0xfe, !PT ;  /* 0x0000007472727212 */ /* 0x000fe400078efe60 */
[----:B------:R-:W-:Y:S02]  /*bdf0*/  LOP3.LUT R115, R115, R113, R97, 0xfe, !PT ;  /* 0x0000007173737212 */ /* 0x000fe400078efe61 */
[C---:B------:R-:W-:Y:S02]  /*be00*/  LEA R116, P0, R98.reuse, UR12, 0x5 ;  /* 0x0000000c62747c11 */ /* 0x040fe4000f8028ff */
[----:B------:R-:W-:Y:S02]  /*be10*/  SEL R97, RZ, 0x1, P2 ;  /* 0x00000001ff617807 */ /* 0x000fe40001000000 */
[----:B------:R-:W-:Y:S02]  /*be20*/  SHF.L.U64.HI R113, R98, 0x3, RZ ;  /* 0x0000000362717819 */ /* 0x000fe400000102ff */
[----:B------:R-:W-:-:S02]  /*be30*/  IADD3 R96, P2, R99, UR14, RZ ;  /* 0x0000000e63607c10 */ /* 0x000fc4000ff5e0ff */
        /* <DEDUP_REMOVED lines=27> */
.L_x_15697:
[----:B------:R-:W-:-:S07]  /*bff0*/  IADD3 R98, R98, 0x20, RZ ;  /* 0x0000002062627810 */ /* 0x000fce0007ffe0ff */
.L_x_15568:
[----:B------:R-:W-:Y:S05]  /*c000*/  BSYNC B1 ;  /* 0x0000000000017941 */ /* 0x000fea0003800000 */
.L_x_15567:
        /* <DEDUP_REMOVED lines=30> */
.L_x_15701:
[----:B------:R-:W-:-:S07]  /*c1f0*/  IMAD.MOV.U32 R99, RZ, RZ, R8 ;  /* 0x000000ffff637224 */ /* 0x000fce00078e0008 */
.L_x_15702:
[----:B------:R-:W-:Y:S05]  /*c200*/  BSYNC B2 ;  /* 0x0000000000027941 */ /* 0x000fea0003800000 */
.L_x_15700:
        /* <DEDUP_REMOVED lines=16> */
.L_x_15706:
[----:B------:R-:W-:Y:S05]  /*c310*/  BSYNC B3 ;  /* 0x0000000000037941 */ /* 0x000fea0003800000 */
.L_x_15705:
        /* <DEDUP_REMOVED lines=43> */
.L_x_15704:
[----:B------:R-:W-:Y:S05]  /*c5d0*/  BSYNC B2 ;  /* 0x0000000000027941 */ /* 0x000fea0003800000 */
.L_x_15703:
[----:B------:R-:W0:Y:S01]  /*c5e0*/  LDC R113, c[0x0][0x298] ;  /* 0x0000a600ff717b82 */ /* 0x000e220000000800 */
[----:B------:R-:W-:Y:S01]  /*c5f0*/  I2FP.F32.U32 R90, R99 ;  /* 0x00000063005a7245 */ /* 0x000fe20000201000 */
[----:B------:R-:W-:Y:S01]  /*c600*/  HFMA2.MMA R99, -RZ, RZ, 0.1171875, 0 ;  /* 0x2f800000ff637435 */ /* 0x000fe200000001ff */
[----:B------:R-:W-:Y:S01]  /*c610*/  ISETP.NE.U32.AND P2, PT, R88, RZ, PT ;  /* 0x000000ff5800720c */ /* 0x000fe20003f45070 */
[----:B-----5:R-:W-:-:S03]  /*c620*/  HADD2.F32 R88, -RZ, R92.H0_H0 ;  /* 0x2000005cff587230 */ /* 0x020fc60000004100 */
        /* <DEDUP_REMOVED lines=13> */
.L_x_15707:
        /* <DEDUP_REMOVED lines=12> */
.L_x_15710:
[----:B------:R-:W-:-:S07]  /*c7c0*/  IMAD.MOV.U32 R10, RZ, RZ, R8 ;  /* 0x000000ffff0a7224 */ /* 0x000fce00078e0008 */
.L_x_15711:
[----:B------:R-:W-:Y:S05]  /*c7d0*/  BSYNC B2 ;  /* 0x0000000000027941 */ /* 0x000fea0003800000 */
.L_x_15709:
        /* <DEDUP_REMOVED lines=16> */
.L_x_15715:
[----:B------:R-:W-:Y:S05]  /*c8e0*/  BSYNC B3 ;  /* 0x0000000000037941 */ /* 0x000fea0003800000 */
.L_x_15714:
        /* <DEDUP_REMOVED lines=43> */
.L_x_15713:
[----:B------:R-:W-:Y:S05]  /*cba0*/  BSYNC B2 ;  /* 0x0000000000027941 */ /* 0x000fea0003800000 */
.L_x_15712:
        /* <DEDUP_REMOVED lines=9> */
.L_x_15708:
        /* <DEDUP_REMOVED lines=12> */
.L_x_15717:
[----:B------:R-:W-:-:S07]  /*cd00*/  IMAD.MOV.U32 R89, RZ, RZ, R8 ;  /* 0x000000ffff597224 */ /* 0x000fce00078e0008 */
.L_x_15718:
[----:B------:R-:W-:Y:S05]  /*cd10*/  BSYNC B2 ;  /* 0x0000000000027941 */ /* 0x000fea0003800000 */
.L_x_15716:
        /* <DEDUP_REMOVED lines=16> */
.L_x_15722:
[----:B------:R-:W-:Y:S05]  /*ce20*/  BSYNC B3 ;  /* 0x0000000000037941 */ /* 0x000fea0003800000 */
.L_x_15721:
        /* <DEDUP_REMOVED lines=43> */
.L_x_15720:
[----:B------:R-:W-:Y:S05]  /*d0e0*/  BSYNC B2 ;  /* 0x0000000000027941 */ /* 0x000fea0003800000 */
.L_x_15719:
        /* <DEDUP_REMOVED lines=13> */
.L_x_15723:
        /* <DEDUP_REMOVED lines=12> */
.L_x_15726:
[----:B------:R-:W-:-:S07]  /*d280*/  IMAD.MOV.U32 R11, RZ, RZ, R8 ;  /* 0x000000ffff0b7224 */ /* 0x000fce00078e0008 */
.L_x_15727:
[----:B------:R-:W-:Y:S05]  /*d290*/  BSYNC B2 ;  /* 0x0000000000027941 */ /* 0x000fea0003800000 */
.L_x_15725:
        /* <DEDUP_REMOVED lines=16> */
.L_x_15731:
[----:B------:R-:W-:Y:S05]  /*d3a0*/  BSYNC B3 ;  /* 0x0000000000037941 */ /* 0x000fea0003800000 */
.L_x_15730:
        /* <DEDUP_REMOVED lines=43> */
.L_x_15729:
[----:B------:R-:W-:Y:S05]  /*d660*/  BSYNC B2 ;  /* 0x0000000000027941 */ /* 0x000fea0003800000 */
.L_x_15728:
        /* <DEDUP_REMOVED lines=9> */
.L_x_15724:
        /* <DEDUP_REMOVED lines=12> */
.L_x_15733:
[----:B------:R-:W-:-:S07]  /*d7c0*/  IMAD.MOV.U32 R92, RZ, RZ, R8 ;  /* 0x000000ffff5c7224 */ /* 0x000fce00078e0008 */
.L_x_15734:
[----:B------:R-:W-:Y:S05]  /*d7d0*/  BSYNC B2 ;  /* 0x0000000000027941 */ /* 0x000fea0003800000 */
.L_x_15732:
        /* <DEDUP_REMOVED lines=16> */
.L_x_15738:
[----:B------:R-:W-:Y:S05]  /*d8e0*/  BSYNC B3 ;  /* 0x0000000000037941 */ /* 0x000fea0003800000 */
.L_x_15737:
        /* <DEDUP_REMOVED lines=43> */
.L_x_15736:
[----:B------:R-:W-:Y:S05]  /*dba0*/  BSYNC B2 ;  /* 0x0000000000027941 */ /* 0x000fea0003800000 */
.L_x_15735:
        /* <DEDUP_REMOVED lines=13> */
.L_x_15739:
        /* <DEDUP_REMOVED lines=12> */
.L_x_15742:
[----:B------:R-:W-:-:S07]  /*dd40*/  IMAD.MOV.U32 R91, RZ, RZ, R8 ;  /* 0x000000ffff5b7224 */ /* 0x000fce00078e0008 */
.L_x_15743:
[----:B------:R-:W-:Y:S05]  /*dd50*/  BSYNC B2 ;  /* 0x0000000000027941 */ /* 0x000fea0003800000 */
.L_x_15741:
        /* <DEDUP_REMOVED lines=16> */
.L_x_15747:
[----:B------:R-:W-:Y:S05]  /*de60*/  BSYNC B3 ;  /* 0x0000000000037941 */ /* 0x000fea0003800000 */
.L_x_15746:
        /* <DEDUP_REMOVED lines=43> */
.L_x_15745:
[----:B------:R-:W-:Y:S05]  /*e120*/  BSYNC B2 ;  /* 0x0000000000027941 */ /* 0x000fea0003800000 */
.L_x_15744:
        /* <DEDUP_REMOVED lines=9> */
.L_x_15740:
        /* <DEDUP_REMOVED lines=12> */
.L_x_15749:
[----:B------:R-:W-:-:S07]  /*e280*/  IMAD.MOV.U32 R91, RZ, RZ, R8 ;  /* 0x000000ffff5b7224 */ /* 0x000fce00078e0008 */
.L_x_15750:
[----:B------:R-:W-:Y:S05]  /*e290*/  BSYNC B2 ;  /* 0x0000000000027941 */ /* 0x000fea0003800000 */
.L_x_15748:
        /* <DEDUP_REMOVED lines=16> */
.L_x_15754:
[----:B------:R-:W-:Y:S05]  /*e3a0*/  BSYNC B3 ;  /* 0x0000000000037941 */ /* 0x000fea0003800000 */
.L_x_15753:
        /* <DEDUP_REMOVED lines=43> */
.L_x_15752:
[----:B------:R-:W-:Y:S05]  /*e660*/  BSYNC B2 ;  /* 0x0000000000027941 */ /* 0x000fea0003800000 */
.L_x_15751:
        /* <DEDUP_REMOVED lines=13> */
.L_x_15755:
        /* <DEDUP_REMOVED lines=12> */
.L_x_15758:
[----:B------:R-:W-:-:S07]  /*e800*/  IMAD.MOV.U32 R101, RZ, RZ, R8 ;  /* 0x000000ffff657224 */ /* 0x000fce00078e0008 */
.L_x_15759:
[----:B------:R-:W-:Y:S05]  /*e810*/  BSYNC B2 ;  /* 0x0000000000027941 */ /* 0x000fea0003800000 */
.L_x_15757:
        /* <DEDUP_REMOVED lines=16> */
.L_x_15763:
[----:B------:R-:W-:Y:S05]  /*e920*/  BSYNC B3 ;  /* 0x0000000000037941 */ /* 0x000fea0003800000 */
.L_x_15762:
        /* <DEDUP_REMOVED lines=43> */
.L_x_15761:
[----:B------:R-:W-:Y:S05]  /*ebe0*/  BSYNC B2 ;  /* 0x0000000000027941 */ /* 0x000fea0003800000 */
.L_x_15760:
        /* <DEDUP_REMOVED lines=9> */
.L_x_15756:
        /* <DEDUP_REMOVED lines=12> */
.L_x_15765:
[----:B------:R-:W-:-:S07]  /*ed40*/  IMAD.MOV.U32 R114, RZ, RZ, R8 ;  /* 0x000000ffff727224 */ /* 0x000fce00078e0008 */
.L_x_15766:
[----:B------:R-:W-:Y:S05]  /*ed50*/  BSYNC B2 ;  /* 0x0000000000027941 */ /* 0x000fea0003800000 */
.L_x_15764:
        /* <DEDUP_REMOVED lines=16> */
.L_x_15770:
[----:B------:R-:W-:Y:S05]  /*ee60*/  BSYNC B3 ;  /* 0x0000000000037941 */ /* 0x000fea0003800000 */
.L_x_15769:
        /* <DEDUP_REMOVED lines=43> */
.L_x_15768:
[----:B------:R-:W-:Y:S05]  /*f120*/  BSYNC B2 ;  /* 0x0000000000027941 */ /* 0x000fea0003800000 */
.L_x_15767:
        /* <DEDUP_REMOVED lines=13> */
.L_x_15771:
        /* <DEDUP_REMOVED lines=12> */
.L_x_15774:
[----:B------:R-:W-:-:S07]  /*f2c0*/  IMAD.MOV.U32 R93, RZ, RZ, R8 ;  /* 0x000000ffff5d7224 */ /* 0x000fce00078e0008 */
.L_x_15775:
[----:B------:R-:W-:Y:S05]  /*f2d0*/  BSYNC B2 ;  /* 0x0000000000027941 */ /* 0x000fea0003800000 */
.L_x_15773:
        /* <DEDUP_REMOVED lines=16> */
.L_x_15779:
[----:B------:R-:W-:Y:S05]  /*f3e0*/  BSYNC B3 ;  /* 0x0000000000037941 */ /* 0x000fea0003800000 */
.L_x_15778:
        /* <DEDUP_REMOVED lines=43> */
.L_x_15777:
[----:B------:R-:W-:Y:S05]  /*f6a0*/  BSYNC B2 ;  /* 0x0000000000027941 */ /* 0x000fea0003800000 */
.L_x_15776:
        /* <DEDUP_REMOVED lines=9> */
.L_x_15772:
        /* <DEDUP_REMOVED lines=12> */
.L_x_15781:
[----:B------:R-:W-:-:S07]  /*f800*/  IMAD.MOV.U32 R93, RZ, RZ, R8 ;  /* 0x000000ffff5d7224 */ /* 0x000fce00078e0008 */
.L_x_15782:
[----:B------:R-:W-:Y:S05]  /*f810*/  BSYNC B2 ;  /* 0x0000000000027941 */ /* 0x000fea0003800000 */
.L_x_15780:
        /* <DEDUP_REMOVED lines=16> */
.L_x_15786:
[----:B------:R-:W-:Y:S05]  /*f920*/  BSYNC B3 ;  /* 0x0000000000037941 */ /* 0x000fea0003800000 */
.L_x_15785:
        /* <DEDUP_REMOVED lines=43> */
.L_x_15784:
[----:B------:R-:W-:Y:S05]  /*fbe0*/  BSYNC B2 ;  /* 0x0000000000027941 */ /* 0x000fea0003800000 */
.L_x_15783:
        /* <DEDUP_REMOVED lines=12> */
.L_x_15787:
        /* <DEDUP_REMOVED lines=12> */
.L_x_15790:
[----:B------:R-:W-:-:S07]  /*fd70*/  IMAD.MOV.U32 R94, RZ, RZ, R8 ;  /* 0x000000ffff5e7224 */ /* 0x000fce00078e0008 */
.L_x_15791:
[----:B------:R-:W-:Y:S05]  /*fd80*/  BSYNC B2 ;  /* 0x0000000000027941 */ /* 0x000fea0003800000 */
.L_x_15789:
        /* <DEDUP_REMOVED lines=16> */
.L_x_15795:
[----:B------:R-:W-:Y:S05]  /*fe90*/  BSYNC B3 ;  /* 0x0000000000037941 */ /* 0x000fea0003800000 */
.L_x_15794:
        /* <DEDUP_REMOVED lines=43> */
.L_x_15793:
[----:B------:R-:W-:Y:S05]  /*10150*/  BSYNC B2 ;  /* 0x0000000000027941 */ /* 0x000fea0003800000 */
.L_x_15792:
        /* <DEDUP_REMOVED lines=9> */
.L_x_15788:
        /* <DEDUP_REMOVED lines=12> */
.L_x_15797:
[----:B------:R-:W-:-:S07]  /*102b0*/  IMAD.MOV.U32 R94, RZ, RZ, R8 ;  /* 0x000000ffff5e7224 */ /* 0x000fce00078e0008 */
.L_x_15798:
[----:B------:R-:W-:Y:S05]  /*102c0*/  BSYNC B2 ;  /* 0x0000000000027941 */ /* 0x000fea0003800000 */
.L_x_15796:
        /* <DEDUP_REMOVED lines=16> */
.L_x_15802:
[----:B------:R-:W-:Y:S05]  /*103d0*/  BSYNC B3 ;  /* 0x0000000000037941 */ /* 0x000fea0003800000 */
.L_x_15801:
        /* <DEDUP_REMOVED lines=43> */
.L_x_15800:
[----:B------:R-:W-:Y:S05]  /*10690*/  BSYNC B2 ;  /* 0x0000000000027941 */ /* 0x000fea0003800000 */
.L_x_15799:
        /* <DEDUP_REMOVED lines=12> */
.L_x_15803:
        /* <DEDUP_REMOVED lines=12> */
.L_x_15806:
[----:B------:R-:W-:-:S07]  /*10820*/  IMAD.MOV.U32 R104, RZ, RZ, R8 ;  /* 0x000000ffff687224 */ /* 0x000fce00078e0008 */
.L_x_15807:
[----:B------:R-:W-:Y:S05]  /*10830*/  BSYNC B2 ;  /* 0x0000000000027941 */ /* 0x000fea0003800000 */
.L_x_15805:
        /* <DEDUP_REMOVED lines=16> */
.L_x_15811:
[----:B------:R-:W-:Y:S05]  /*10940*/  BSYNC B3 ;  /* 0x0000000000037941 */ /* 0x000fea0003800000 */
.L_x_15810:
        /* <DEDUP_REMOVED lines=43> */
.L_x_15809:
[----:B------:R-:W-:Y:S05]  /*10c00*/  BSYNC B2 ;  /* 0x0000000000027941 */ /* 0x000fea0003800000 */
.L_x_15808:
        /* <DEDUP_REMOVED lines=9> */
.L_x_15804:
        /* <DEDUP_REMOVED lines=12> */
.L_x_15813:
[----:B------:R-:W-:-:S07]  /*10d60*/  IMAD.MOV.U32 R122, RZ, RZ, R8 ;  /* 0x000000ffff7a7224 */ /* 0x000fce00078e0008 */
.L_x_15814:
[----:B------:R-:W-:Y:S05]  /*10d70*/  BSYNC B2 ;  /* 0x0000000000027941 */ /* 0x000fea0003800000 */
.L_x_15812:
        /* <DEDUP_REMOVED lines=16> */
.L_x_15818:
[----:B------:R-:W-:Y:S05]  /*10e80*/  BSYNC B3 ;  /* 0x0000000000037941 */ /* 0x000fea0003800000 */
.L_x_15817:
        /* <DEDUP_REMOVED lines=43> */
.L_x_15816:
[----:B------:R-:W-:Y:S05]  /*11140*/  BSYNC B2 ;  /* 0x0000000000027941 */ /* 0x000fea0003800000 */
.L_x_15815:
        /* <DEDUP_REMOVED lines=12> */
.L_x_15819:
        /* <DEDUP_REMOVED lines=12> */
.L_x_15822:
[----:B------:R-:W-:-:S07]  /*112d0*/  IMAD.MOV.U32 R105, RZ, RZ, R8 ;  /* 0x000000ffff697224 */ /* 0x000fce00078e0008 */
.L_x_15823:
[----:B------:R-:W-:Y:S05]  /*112e0*/  BSYNC B2 ;  /* 0x0000000000027941 */ /* 0x000fea0003800000 */
.L_x_15821:
        /* <DEDUP_REMOVED lines=16> */
.L_x_15827:
[----:B------:R-:W-:Y:S05]  /*113f0*/  BSYNC B3 ;  /* 0x0000000000037941 */ /* 0x000fea0003800000 */
.L_x_15826:
        /* <DEDUP_REMOVED lines=43> */
.L_x_15825:
[----:B------:R-:W-:Y:S05]  /*116b0*/  BSYNC B2 ;  /* 0x0000000000027941 */ /* 0x000fea0003800000 */
.L_x_15824:
        /* <DEDUP_REMOVED lines=9> */
.L_x_15820:
[----:B------:R-:W-:Y:S02]  /*11750*/  ISETP.NE.AND P6, PT, R118, RZ, PT ;  /* 0x000000ff7600720c */ /* 0x000fe40003fc5270 */
[----:B------:R-:W-:Y:S02]  /*11760*/  SEL R118, RZ, 0x10000, P4 ;  /* 0x00010000ff767807 */ /* 0x000fe40002000000 */
[----:B------:R-:W-:Y:S02]  /*11770*/  ISETP.NE.AND P4, PT, R120, RZ, PT ;  /* 0x000000ff7800720c */ /* 0x000fe40003f85270 */
[----:B------:R-:W-:Y:S02]  /*11780*/  SEL R97, RZ, 0x1000000, P5 ;  /* 0x01000000ff617807 */ /* 0x000fe40002800000 */
        /* <DEDUP_REMOVED lines=47> */
.L_x_15699:
[----:B------:R-:W-:Y:S05]  /*11a80*/  BSYNC B1 ;  /* 0x0000000000017941 */ /* 0x000fea0003800000 */
.L_x_15698:
        /* <DEDUP_REMOVED lines=101> */
.L_x_15847:
        /* <DEDUP_REMOVED lines=31> */
[----:B------:R-:W-:Y:S01]  /*122d0*/  F2FP.F16.F32.PACK_AB R96, R97, R96 ;  /* 0x000000606160723e */ /* 0x000fe200000000ff */
        /* <DEDUP_REMOVED lines=12> */
[----:B------:R-:W-:Y:S01]  /*123a0*/  F2FP.F16.F32.PACK_AB R97, R98, R97 ;  /* 0x000000616261723e */ /* 0x000fe200000000ff */
[----:B------:R-:W-:Y:S01]  /*123b0*/  VIADD R112, R112, 0x20 ;  /* 0x0000002070707836 */ /* 0x000fe20000000000 */
[----:B------:R-:W-:Y:S02]  /*123c0*/  F2FP.F16.F32.PACK_AB R99, R120, R99 ;  /* 0x000000637863723e */ /* 0x000fe400000000ff */
[----:B------:R-:W-:-:S05]  /*123d0*/  F2FP.F16.F32.PACK_AB R98, R118, R117 ;  /* 0x000000757662723e */ /* 0x000fca00000000ff */
[----:B------:R1:W-:Y:S02]  /*123e0*/  STG.E.128 desc[UR4][R114.64], R96 ;  /* 0x0000006072007986 */ /* 0x0003e4000c101d04 */
.L_x_15830:
[----:B------:R-:W-:Y:S05]  /*123f0*/  BSYNC B1 ;  /* 0x0000000000017941 */ /* 0x000fea0003800000 */
.L_x_15829:
        /* <DEDUP_REMOVED lines=31> */
[----:B------:R-:W-:Y:S02]  /*125f0*/  F2FP.F16.F32.PACK_AB R97, R98, R97 ;  /* 0x000000616261723e */ /* 0x000fe400000000ff */
[----:B------:R-:W-:Y:S02]  /*12600*/  F2FP.F16.F32.PACK_AB R98, R118, R117 ;  /* 0x000000757662723e */ /* 0x000fe400000000ff */
[----:B------:R-:W-:-:S05]  /*12610*/  F2FP.F16.F32.PACK_AB R99, R120, R99 ;  /* 0x000000637863723e */ /* 0x000fca00000000ff */
[----:B------:R2:W-:Y:S02]  /*12620*/  STG.E.128 desc[UR4][R114.64], R96 ;  /* 0x0000006072007986 */ /* 0x0005e4000c101d04 */
.L_x_15832:
[----:B------:R-:W-:Y:S05]  /*12630*/  BSYNC B1 ;  /* 0x0000000000017941 */ /* 0x000fea0003800000 */
.L_x_15831:
        /* <DEDUP_REMOVED lines=29> */
[----:B0-----:R-:W-:-:S02]  /*12810*/  IMAD.WIDE.U32 R112, R112, 0x10, R96 ;  /* 0x0000001070707825 */ /* 0x001fc400078e0060 */
[----:B------:R-:W-:Y:S02]  /*12820*/  F2FP.F16.F32.PACK_AB R98, R117, R116 ;  /* 0x000000747562723e */ /* 0x000fe400000000ff */
[----:B------:R-:W-:Y:S02]  /*12830*/  F2FP.F16.F32.PACK_AB R97, R118, R119 ;  /* 0x000000777661723e */ /* 0x000fe400000000ff */
[----:B------:R-:W-:-:S05]  /*12840*/  F2FP.F16.F32.PACK_AB R96, R115, R114 ;  /* 0x000000727360723e */ /* 0x000fca00000000ff */
[----:B------:R3:W-:Y:S02]  /*12850*/  STG.E.128 desc[UR4][R112.64], R96 ;  /* 0x0000006070007986 */ /* 0x0007e4000c101d04 */
.L_x_15834:
[----:B------:R-:W-:Y:S05]  /*12860*/  BSYNC B1 ;  /* 0x0000000000017941 */ /* 0x000fea0003800000 */
.L_x_15833:
[----:B0123--:R-:W0:Y:S02]  /*12870*/  LDC.64 R96, c[0x0][0x210] ;  /* 0x00008400ff607b82 */ /* 0x00fe240000000a00 */
[----:B0-----:R-:W-:-:S05]  /*12880*/  IMAD R107, R96, 0x4, R107 ;  /* 0x00000004606b7824 */ /* 0x001fca00078e026b */
[----:B------:R-:W-:-:S13]  /*12890*/  ISETP.GE.AND P0, PT, R107, R97, PT ;  /* 0x000000616b00720c */ /* 0x000fda0003f06270 */
[----:B------:R-:W-:Y:S05]  /*128a0*/  @!P0 BRA `(.L_x_15835) ;  /* 0xfffffee0007c8947 */ /* 0x000fea000383ffff */
[----:B------:R-:W-:Y:S05]  /*128b0*/  BSYNC B0 ;  /* 0x0000000000007941 */ /* 0x000fea0003800000 */
.L_x_15435:
[----:B------:R-:W-:Y:S05]  /*128c0*/  EXIT ;  /* 0x000000000000794d */ /* 0x000fea0003800000 */
.L_x_15828:
        /* <DEDUP_REMOVED lines=8> */
.L_x_15837:
[----:B------:R-:W-:Y:S05]  /*12950*/  BSYNC B1 ;  /* 0x0000000000017941 */ /* 0x000fea0003800000 */
.L_x_15836:
        /* <DEDUP_REMOVED lines=9> */
.L_x_15838:
[----:B------:R-:W-:Y:S02]  /*129f0*/  IMAD.MOV.U32 R120, RZ, RZ, 0x4 ;  /* 0x00000004ff787424 */ /* 0x000fe400078e00ff */
[----:B------:R-:W-:-:S04]  /*12a00*/  IMAD.MOV.U32 R99, RZ, RZ, R117 ;  /* 0x000000ffff637224 */ /* 0x000fc800078e0075 */
[----:B------:R-:W-:-:S05]  /*12a10*/  FADD.FTZ R99, R98, R99 ;  /* 0x0000006362637221 */ /* 0x000fca0000010000 */
[----:B------:R-:W-:-:S07]  /*12a20*/  MOV R119, R99 ;  /* 0x0000006300777202 */ /* 0x000fce0000000f00 */
[----:B------:R-:W-:Y:S05]  /*12a30*/  WARPSYNC.COLLECTIVE R118, `(.L_x_15839) ;  /* 0x0000000076087348 */ /* 0x000fea0003c00000 */
[----:B------:R0:W1:Y:S02]  /*12a40*/  SHFL.BFLY P3, R117, R119, R120, R121 ;  /* 0x0c00007877757389 */ /* 0x0000640000060079 */
[----:B01----:R-:W-:Y:S01]  /*12a50*/  ENDCOLLECTIVE ;  /* 0x000000000000791b */ /* 0x003fe20003800000 */
.L_x_15839:
[----:B------:R-:W-:Y:S01]  /*12a60*/  HFMA2.MMA R120, -RZ, RZ, 0, 4.76837158203125e-07 ;  /* 0x00000008ff787435 */ /* 0x000fe200000001ff */
[----:B------:R-:W-:-:S05]  /*12a70*/  MOV R96, R117 ;  /* 0x0000007500607202 */ /* 0x000fca0000000f00 */
[----:B------:R-:W-:-:S04]  /*12a80*/  FADD.FTZ R114, R99, R96 ;  /* 0x0000006063727221 */ /* 0x000fc80000010000 */
[----:B------:R-:W-:-:S07]  /*12a90*/  IMAD.MOV.U32 R119, RZ, RZ, R114 ;  /* 0x000000ffff777224 */ /* 0x000fce00078e0072 */
[----:B------:R-:W-:Y:S05]  /*12aa0*/  WARPSYNC.COLLECTIVE R118, `(.L_x_15840) ;  /* 0x0000000076087348 */ /* 0x000fea0003c00000 */
[----:B------:R0:W1:Y:S02]  /*12ab0*/  SHFL.BFLY P3, R117, R119, R120, R121 ;  /* 0x0c00007877757389 */ /* 0x0000640000060079 */
[----:B01----:R-:W-:Y:S01]  /*12ac0*/  ENDCOLLECTIVE ;  /* 0x000000000000791b */ /* 0x003fe20003800000 */
.L_x_15840:
        /* <DEDUP_REMOVED lines=8> */
.L_x_15841:
        /* <DEDUP_REMOVED lines=57> */
.L_x_15842:
[----:B------:R-:W-:Y:S02]  /*12ee0*/  IMAD.MOV.U32 R120, RZ, RZ, 0x2 ;  /* 0x00000002ff787424 */ /* 0x000fe400078e00ff */
[----:B------:R-:W-:-:S04]  /*12ef0*/  IMAD.MOV.U32 R97, RZ, RZ, R117 ;  /* 0x000000ffff617224 */ /* 0x000fc800078e0075 */
[----:B------:R-:W-:-:S05]  /*12f00*/  FADD.FTZ R97, R96, R97 ;  /* 0x0000006160617221 */ /* 0x000fca0000010000 */
[----:B------:R-:W-:-:S07]  /*12f10*/  MOV R119, R97 ;  /* 0x0000006100777202 */ /* 0x000fce0000000f00 */
[----:B------:R-:W-:Y:S05]  /*12f20*/  WARPSYNC.COLLECTIVE R118, `(.L_x_15843) ;  /* 0x0000000076087348 */ /* 0x000fea0003c00000 */
[----:B------:R0:W1:Y:S02]  /*12f30*/  SHFL.BFLY P3, R117, R119, R120, R121 ;  /* 0x0c00007877757389 */ /* 0x0000640000060079 */
[----:B01----:R-:W-:Y:S01]  /*12f40*/  ENDCOLLECTIVE ;  /* 0x000000000000791b */ /* 0x003fe20003800000 */
.L_x_15843:
[----:B------:R-:W-:Y:S01]  /*12f50*/  HFMA2.MMA R120, -RZ, RZ, 0, 2.384185791015625e-07 ;  /* 0x00000004ff787435 */ /* 0x000fe200000001ff */
[----:B------:R-:W-:-:S05]  /*12f60*/  MOV R98, R117 ;  /* 0x0000007500627202 */ /* 0x000fca0000000f00 */
[----:B------:R-:W-:-:S04]  /*12f70*/  FADD.FTZ R98, R97, R98 ;  /* 0x0000006261627221 */ /* 0x000fc80000010000 */
[----:B------:R-:W-:-:S07]  /*12f80*/  IMAD.MOV.U32 R119, RZ, RZ, R98 ;  /* 0x000000ffff777224 */ /* 0x000fce00078e0062 */
[----:B------:R-:W-:Y:S05]  /*12f90*/  WARPSYNC.COLLECTIVE R118, `(.L_x_15844) ;  /* 0x0000000076087348 */ /* 0x000fea0003c00000 */
[----:B------:R0:W1:Y:S02]  /*12fa0*/  SHFL.BFLY P3, R117, R119, R120, R121 ;  /* 0x0c00007877757389 */ /* 0x0000640000060079 */
[----:B01----:R-:W-:Y:S01]  /*12fb0*/  ENDCOLLECTIVE ;  /* 0x000000000000791b */ /* 0x003fe20003800000 */
.L_x_15844:
[----:B------:R-:W-:Y:S02]  /*12fc0*/  IMAD.MOV.U32 R120, RZ, RZ, 0x8 ;  /* 0x00000008ff787424 */ /* 0x000fe400078e00ff */
[----:B------:R-:W-:-:S04]  /*12fd0*/  IMAD.MOV.U32 R99, RZ, RZ, R117 ;  /* 0x000000ffff637224 */ /* 0x000fc800078e0075 */
[----:B------:R-:W-:-:S05]  /*12fe0*/  FADD.FTZ R99, R98, R99 ;  /* 0x0000006362637221 */ /* 0x000fca0000010000 */
[----:B------:R-:W-:-:S07]  /*12ff0*/  MOV R119, R99 ;  /* 0x0000006300777202 */ /* 0x000fce0000000f00 */
[----:B------:R-:W-:Y:S05]  /*13000*/  WARPSYNC.COLLECTIVE R118, `(.L_x_15845) ;  /* 0x0000000076087348 */ /* 0x000fea0003c00000 */
[----:B------:R0:W1:Y:S02]  /*13010*/  SHFL.BFLY P3, R117, R119, R120, R121 ;  /* 0x0c00007877757389 */ /* 0x0000640000060079 */
[----:B01----:R-:W-:Y:S01]  /*13020*/  ENDCOLLECTIVE ;  /* 0x000000000000791b */ /* 0x003fe20003800000 */
.L_x_15845:
[----:B------:R-:W-:Y:S01]  /*13030*/  HFMA2.MMA R120, -RZ, RZ, 0, 9.5367431640625e-07 ;  /* 0x00000010ff787435 */ /* 0x000fe200000001ff */
[----:B------:R-:W-:-:S05]  /*13040*/  MOV R114, R117 ;  /* 0x0000007500727202 */ /* 0x000fca0000000f00 */
[----:B------:R-:W-:-:S04]  /*13050*/  FADD.FTZ R114, R99, R114 ;  /* 0x0000007263727221 */ /* 0x000fc80000010000 */
[----:B------:R-:W-:-:S07]  /*13060*/  IMAD.MOV.U32 R119, RZ, RZ, R114 ;  /* 0x000000ffff777224 */ /* 0x000fce00078e0072 */
[----:B------:R-:W-:Y:S05]  /*13070*/  WARPSYNC.COLLECTIVE R118, `(.L_x_15846) ;  /* 0x0000000076087348 */ /* 0x000fea0003c00000 */
[----:B------:R0:W1:Y:S02]  /*13080*/  SHFL.BFLY P3, R117, R119, R120, R121 ;  /* 0x0c00007877757389 */ /* 0x0000640000060079 */
[----:B01----:R-:W-:Y:S01]  /*13090*/  ENDCOLLECTIVE ;  /* 0x000000000000791b */ /* 0x003fe20003800000 */
.L_x_15846:
[----:B------:R-:W-:Y:S05]  /*130a0*/  BRA `(.L_x_15847) ;  /* 0xfffffff0000c7947 */ /* 0x000fea000383ffff */
.L_x_15848:
        /* <DEDUP_REMOVED lines=13> */
.L_x_20735:


//--------------------- .text._ZN10layer_norm31ln_parallel_residual_fwd_kernelINS_13Kernel_traitsIf6__halffS2_fjLj768ELj1ELj4ELj1ELj16ENS_18Kernel_traits_baseILj768EfS2_fS2_fjLj128EEEEELb1ELb1ELb1EEEvNS_9FwdParamsE --------------------------
	.section	.text._ZN10layer_norm31ln_parallel_residual_fwd_kernelINS_13Kernel_traitsIf6__halffS2_fjLj768ELj1ELj4ELj1ELj16ENS_18Kernel_traits_baseILj768EfS2_fS2_fjLj128EEEEELb1ELb1ELb1EEEvNS_9FwdParamsE,"ax",@progbits
	.align	128
        .global         _ZN10layer_norm31ln_parallel_residual_fwd_kernelINS_13Kernel_traitsIf6__halffS2_fjLj768ELj1ELj4ELj1ELj16ENS_18Kernel_traits_baseILj768EfS2_fS2_fjLj128EEEEELb1ELb1ELb1EEEvNS_9FwdParamsE
        .type           _ZN10layer_norm31ln_parallel_residual_fwd_kernelINS_13Kernel_traitsIf6__halffS2_fjLj768ELj1ELj4ELj1ELj16ENS_18Kernel_traits_baseILj768EfS2_fS2_fjLj128EEEEELb1ELb1ELb1EEEvNS_9FwdParamsE,@function
        .size           _ZN10layer_norm31ln_parallel_residual_fwd_kernelINS_13Kernel_traitsIf6__halffS2_fjLj768ELj1ELj4ELj1ELj16ENS_18Kernel_traits_baseILj768EfS2_fS2_fjLj128EEEEELb1ELb1ELb1EEEvNS_9FwdParamsE,(.L_x_20736 - _ZN10layer_norm31ln_parallel_residual_fwd_kernelINS_13Kernel_traitsIf6__halffS2_fjLj768ELj1ELj4ELj1ELj16ENS_18Kernel_traits_baseILj768EfS2_fS2_fjLj128EEEEELb1ELb1ELb1EEEvNS_9FwdParamsE)
        .other          _ZN10layer_norm31ln_parallel_residual_fwd_kernelINS_13Kernel_traitsIf6__halffS2_fjLj768ELj1ELj4ELj1ELj16ENS_18Kernel_traits_baseILj768EfS2_fS2_fjLj128EEEEELb1ELb1ELb1EEEvNS_9FwdParamsE,@"STO_CUDA_ENTRY STV_DEFAULT"
_ZN10layer_norm31ln_parallel_residual_fwd_kernelINS_13Kernel_traitsIf6__halffS2_fjLj768ELj1ELj4ELj1ELj16ENS_18Kernel_traits_baseILj768EfS2_fS2_fjLj128EEEEELb1ELb1ELb1EEEvNS_9FwdParamsE:
.text._ZN10layer_norm31ln_parallel_residual_fwd_kernelINS_13Kernel_traitsIf6__halffS2_fjLj768ELj1ELj4ELj1ELj16ENS_18Kernel_traits_baseILj768EfS2_fS2_fjLj128EEEEELb1ELb1ELb1EEEvNS_9FwdParamsE:
        /* <DEDUP_REMOVED lines=142> */
.L_x_16238:
        /* <DEDUP_REMOVED lines=28> */
.L_x_15851:
[----:B------:R-:W-:-:S07]  /*0aa0*/  IMAD.MOV.U32 R16, RZ, RZ, R8 ;  /* 0x000000ffff107224 */ /* 0x000fce00078e0008 */
.L_x_15852:
[----:B------:R-:W-:Y:S05]  /*0ab0*/  BSYNC B1 ;  /* 0x0000000000017941 */ /* 0x000fea0003800000 */
.L_x_15850:
        /* <DEDUP_REMOVED lines=16> */
.L_x_15856:
[----:B------:R-:W-:Y:S05]  /*0bc0*/  BSYNC B2 ;  /* 0x0000000000027941 */ /* 0x000fea0003800000 */
.L_x_15855:
        /* <DEDUP_REMOVED lines=44> */
.L_x_15854:
[----:B------:R-:W-:Y:S05]  /*0e90*/  BSYNC B1 ;  /* 0x0000000000017941 */ /* 0x000fea0003800000 */
.L_x_15853:
[----:B------:R-:W0:Y:S01]  /*0ea0*/  LDC R111, c[0x0][0x298] ;  /* 0x0000a600ff6f7b82 */ /* 0x000e220000000800 */
[----:B------:R-:W-:Y:S01]  /*0eb0*/  HFMA2.MMA R112, -RZ, RZ, 0.1171875, 0 ;  /* 0x2f800000ff707435 */ /* 0x000fe200000001ff */
[----:B------:R-:W-:Y:S02]  /*0ec0*/  ISETP.NE.U32.AND P2, PT, RZ, UR32, PT ;  /* 0x00000020ff007c0c */ /* 0x000fe4000bf45070 */
[----:B------:R-:W-:Y:S01]  /*0ed0*/  I2FP.F32.U32 R17, R16 ;  /* 0x0000001000117245 */ /* 0x000fe20000201000 */
[----:B-----5:R-:W-:Y:S01]  /*0ee0*/  HADD2.F32 R16, -RZ, R12.H0_H0 ;  /* 0x2000000cff107230 */ /* 0x020fe20000004100 */
        /* <DEDUP_REMOVED lines=13> */
.L_x_15857:
        /* <DEDUP_REMOVED lines=12> */
.L_x_15860:
[----:B------:R-:W-:-:S07]  /*1080*/  IMAD.MOV.U32 R10, RZ, RZ, R8 ;  /* 0x000000ffff0a7224 */ /* 0x000fce00078e0008 */
.L_x_15861:
[----:B------:R-:W-:Y:S05]  /*1090*/  BSYNC B1 ;  /* 0x0000000000017941 */ /* 0x000fea0003800000 */
.L_x_15859:
        /* <DEDUP_REMOVED lines=16> */
.L_x_15865:
[----:B------:R-:W-:Y:S05]  /*11a0*/  BSYNC B2 ;  /* 0x0000000000027941 */ /* 0x000fea0003800000 */
.L_x_15864:
        /* <DEDUP_REMOVED lines=44> */
.L_x_15863:
[----:B------:R-:W-:Y:S05]  /*1470*/  BSYNC B1 ;  /* 0x0000000000017941 */ /* 0x000fea0003800000 */
.L_x_15862:
        /* <DEDUP_REMOVED lines=9> */
.L_x_15858:
        /* <DEDUP_REMOVED lines=12> */
.L_x_15867:
[----:B------:R-:W-:-:S07]  /*15d0*/  IMAD.MOV.U32 R17, RZ, RZ, R8 ;  /* 0x000000ffff117224 */ /* 0x000fce00078e0008 */
.L_x_15868:
[----:B------:R-:W-:Y:S05]  /*15e0*/  BSYNC B1 ;  /* 0x0000000000017941 */ /* 0x000fea0003800000 */
.L_x_15866:
        /* <DEDUP_REMOVED lines=16> */
.L_x_15872:
[----:B------:R-:W-:Y:S05]  /*16f0*/  BSYNC B2 ;  /* 0x0000000000027941 */ /* 0x000fea0003800000 */
.L_x_15871:
        /* <DEDUP_REMOVED lines=44> */
.L_x_15870:
[----:B------:R-:W-:Y:S05]  /*19c0*/  BSYNC B1 ;  /* 0x0000000000017941 */ /* 0x000fea0003800000 */
.L_x_15869:
        /* <DEDUP_REMOVED lines=13> */
.L_x_15873:
        /* <DEDUP_REMOVED lines=12> */
.L_x_15876:
[----:B------:R-:W-:-:S07]  /*1b60*/  MOV R11, R8 ;  /* 0x00000008000b7202 */ /* 0x000fce0000000f00 */
.L_x_15877:
[----:B------:R-:W-:Y:S05]  /*1b70*/  BSYNC B1 ;  /* 0x0000000000017941 */ /* 0x000fea0003800000 */
.L_x_15875:
        /* <DEDUP_REMOVED lines=16> */
.L_x_15881:
[----:B------:R-:W-:Y:S05]  /*1c80*/  BSYNC B2 ;  /* 0x0000000000027941 */ /* 0x000fea0003800000 */
.L_x_15880:
        /* <DEDUP_REMOVED lines=44> */
.L_x_15879:
[----:B------:R-:W-:Y:S05]  /*1f50*/  BSYNC B1 ;  /* 0x0000000000017941 */ /* 0x000fea0003800000 */
.L_x_15878:
        /* <DEDUP_REMOVED lines=9> */
.L_x_15874:
        /* <DEDUP_REMOVED lines=12> */
.L_x_15883:
[----:B------:R-:W-:-:S07]  /*20b0*/  MOV R17, R8 ;  /* 0x0000000800117202 */ /* 0x000fce0000000f00 */
.L_x_15884:
[----:B------:R-:W-:Y:S05]  /*20c0*/  BSYNC B1 ;  /* 0x0000000000017941 */ /* 0x000fea0003800000 */
.L_x_15882:
        /* <DEDUP_REMOVED lines=16> */
.L_x_15888:
[----:B------:R-:W-:Y:S05]  /*21d0*/  BSYNC B2 ;  /* 0x0000000000027941 */ /* 0x000fea0003800000 */
.L_x_15887:
        /* <DEDUP_REMOVED lines=44> */
.L_x_15886:
[----:B------:R-:W-:Y:S05]  /*24a0*/  BSYNC B1 ;  /* 0x0000000000017941 */ /* 0x000fea0003800000 */
.L_x_15885:
        /* <DEDUP_REMOVED lines=13> */
.L_x_15889:
        /* <DEDUP_REMOVED lines=12> */
.L_x_15892:
[----:B------:R-:W-:-:S07]  /*2640*/  IMAD.MOV.U32 R18, RZ, RZ, R8 ;  /* 0x000000ffff127224 */ /* 0x000fce00078e0008 */
.L_x_15893:
[----:B------:R-:W-:Y:S05]  /*2650*/  BSYNC B1 ;  /* 0x0000000000017941 */ /* 0x000fea0003800000 */
.L_x_15891:
        /* <DEDUP_REMOVED lines=16> */
.L_x_15897:
[----:B------:R-:W-:Y:S05]  /*2760*/  BSYNC B2 ;  /* 0x0000000000027941 */ /* 0x000fea0003800000 */
.L_x_15896:
        /* <DEDUP_REMOVED lines=44> */
.L_x_15895:
[----:B------:R-:W-:Y:S05]  /*2a30*/  BSYNC B1 ;  /* 0x0000000000017941 */ /* 0x000fea0003800000 */
.L_x_15894:
        /* <DEDUP_REMOVED lines=9> */
.L_x_15890:
        /* <DEDUP_REMOVED lines=12> */
.L_x_15899:
[----:B------:R-:W-:-:S07]  /*2b90*/  IMAD.MOV.U32 R24, RZ, RZ, R8 ;  /* 0x000000ffff187224 */ /* 0x000fce00078e0008 */
.L_x_15900:
[----:B------:R-:W-:Y:S05]  /*2ba0*/  BSYNC B1 ;  /* 0x0000000000017941 */ /* 0x000fea0003800000 */
.L_x_15898:
        /* <DEDUP_REMOVED lines=16> */
.L_x_15904:
[----:B------:R-:W-:Y:S05]  /*2cb0*/  BSYNC B2 ;  /* 0x0000000000027941 */ /* 0x000fea0003800000 */
.L_x_15903:
        /* <DEDUP_REMOVED lines=44> */
.L_x_15902:
[----:B------:R-:W-:Y:S05]  /*2f80*/  BSYNC B1 ;  /* 0x0000000000017941 */ /* 0x000fea0003800000 */
.L_x_15901:
        /* <DEDUP_REMOVED lines=13> */
.L_x_15905:
        /* <DEDUP_REMOVED lines=12> */
.L_x_15908:
[----:B------:R-:W-:-:S07]  /*3120*/  IMAD.MOV.U32 R18, RZ, RZ, R8 ;  /* 0x000000ffff127224 */ /* 0x000fce00078e0008 */
.L_x_15909:
[----:B------:R-:W-:Y:S05]  /*3130*/  BSYNC B1 ;  /* 0x0000000000017941 */ /* 0x000fea0003800000 */
.L_x_15907:
        /* <DEDUP_REMOVED lines=16> */
.L_x_15913:
[----:B------:R-:W-:Y:S05]  /*3240*/  BSYNC B2 ;  /* 0x0000000000027941 */ /* 0x000fea0003800000 */
.L_x_15912:
        /* <DEDUP_REMOVED lines=44> */
.L_x_15911:
[----:B------:R-:W-:Y:S05]  /*3510*/  BSYNC B1 ;  /* 0x0000000000017941 */ /* 0x000fea0003800000 */
.L_x_15910:
        /* <DEDUP_REMOVED lines=9> */
.L_x_15906:
        /* <DEDUP_REMOVED lines=12> */
.L_x_15915:
[----:B------:R-:W-:-:S07]  /*3670*/  IMAD.MOV.U32 R24, RZ, RZ, R8 ;  /* 0x000000ffff187224 */ /* 0x000fce00078e0008 */
.L_x_15916:
[----:B------:R-:W-:Y:S05]  /*3680*/  BSYNC B1 ;  /* 0x0000000000017941 */ /* 0x000fea0003800000 */
.L_x_15914:
        /* <DEDUP_REMOVED lines=16> */
.L_x_15920:
[----:B------:R-:W-:Y:S05]  /*3790*/  BSYNC B2 ;  /* 0x0000000000027941 */ /* 0x000fea0003800000 */
.L_x_15919:
        /* <DEDUP_REMOVED lines=44> */
.L_x_15918:
[----:B------:R-:W-:Y:S05]  /*3a60*/  BSYNC B1 ;  /* 0x0000000000017941 */ /* 0x000fea0003800000 */
.L_x_15917:
        /* <DEDUP_REMOVED lines=13> */
.L_x_15921:
        /* <DEDUP_REMOVED lines=12> */
.L_x_15924:
[----:B------:R-:W-:-:S07]  /*3c00*/  MOV R25, R8 ;  /* 0x0000000800197202 */ /* 0x000fce0000000f00 */
.L_x_15925:
[----:B------:R-:W-:Y:S05]  /*3c10*/  BSYNC B1 ;  /* 0x0000000000017941 */ /* 0x000fea0003800000 */
.L_x_15923:
        /* <DEDUP_REMOVED lines=16> */
.L_x_15929:
[----:B------:R-:W-:Y:S05]  /*3d20*/  BSYNC B2 ;  /* 0x0000000000027941 */ /* 0x000fea0003800000 */
.L_x_15928:
        /* <DEDUP_REMOVED lines=44> */
.L_x_15927:
[----:B------:R-:W-:Y:S05]  /*3ff0*/  BSYNC B1 ;  /* 0x0000000000017941 */ /* 0x000fea0003800000 */
.L_x_15926:
        /* <DEDUP_REMOVED lines=9> */
.L_x_15922:
        /* <DEDUP_REMOVED lines=12> */
.L_x_15931:
[----:B------:R-:W-:-:S07]  /*4150*/  MOV R25, R8 ;  /* 0x0000000800197202 */ /* 0x000fce0000000f00 */
.L_x_15932:
[----:B------:R-:W-:Y:S05]  /*4160*/  BSYNC B1 ;  /* 0x0000000000017941 */ /* 0x000fea0003800000 */
.L_x_15930:
        /* <DEDUP_REMOVED lines=16> */
.L_x_15936:
[----:B------:R-:W-:Y:S05]  /*4270*/  BSYNC B2 ;  /* 0x0000000000027941 */ /* 0x000fea0003800000 */
.L_x_15935:
        /* <DEDUP_REMOVED lines=44> */
.L_x_15934:
[----:B------:R-:W-:Y:S05]  /*4540*/  BSYNC B1 ;  /* 0x0000000000017941 */ /* 0x000fea0003800000 */
.L_x_15933:
        /* <DEDUP_REMOVED lines=12> */
.L_x_15937:
        /* <DEDUP_REMOVED lines=12> */
.L_x_15940:
[----:B------:R-:W-:-:S07]  /*46d0*/  IMAD.MOV.U32 R14, RZ, RZ, R8 ;  /* 0x000000ffff0e7224 */ /* 0x000fce00078e0008 */
.L_x_15941:
[----:B------:R-:W-:Y:S05]  /*46e0*/  BSYNC B1 ;  /* 0x0000000000017941 */ /* 0x000fea0003800000 */
.L_x_15939:
        /* <DEDUP_REMOVED lines=16> */
.L_x_15945:
[----:B------:R-:W-:Y:S05]  /*47f0*/  BSYNC B2 ;  /* 0x0000000000027941 */ /* 0x000fea0003800000 */
.L_x_15944:
        /* <DEDUP_REMOVED lines=44> */
.L_x_15943:
[----:B------:R-:W-:Y:S05]  /*4ac0*/  BSYNC B1 ;  /* 0x0000000000017941 */ /* 0x000fea0003800000 */
.L_x_15942:
        /* <DEDUP_REMOVED lines=9> */
.L_x_15938:
        /* <DEDUP_REMOVED lines=12> */
.L_x_15947:
[----:B------:R-:W-:-:S07]  /*4c20*/  IMAD.MOV.U32 R14, RZ, RZ, R8 ;  /* 0x000000ffff0e7224 */ /* 0x000fce00078e0008 */
.L_x_15948:
[----:B------:R-:W-:Y:S05]  /*4c30*/  BSYNC B1 ;  /* 0x0000000000017941 */ /* 0x000fea0003800000 */
.L_x_15946:
        /* <DEDUP_REMOVED lines=16> */
.L_x_15952:
[----:B------:R-:W-:Y:S05]  /*4d40*/  BSYNC B2 ;  /* 0x0000000000027941 */ /* 0x000fea0003800000 */
.L_x_15951:
        /* <DEDUP_REMOVED lines=44> */
.L_x_15950:
[----:B------:R-:W-:Y:S05]  /*5010*/  BSYNC B1 ;  /* 0x0000000000017941 */ /* 0x000fea0003800000 */
.L_x_15949:
        /* <DEDUP_REMOVED lines=12> */
.L_x_15953:
        /* <DEDUP_REMOVED lines=12> */
.L_x_15956:
[----:B------:R-:W-:-:S07]  /*51a0*/  IMAD.MOV.U32 R14, RZ, RZ, R8 ;  /* 0x000000ffff0e7224 */ /* 0x000fce00078e0008 */
.L_x_15957:
[----:B------:R-:W-:Y:S05]  /*51b0*/  BSYNC B1 ;  /* 0x0000000000017941 */ /* 0x000fea0003800000 */
.L_x_15955:
        /* <DEDUP_REMOVED lines=16> */
.L_x_15961:
[----:B------:R-:W-:Y:S05]  /*52c0*/  BSYNC B2 ;  /* 0x0000000000027941 */ /* 0x000fea0003800000 */
.L_x_15960:
        /* <DEDUP_REMOVED lines=44> */
.L_x_15959:
[----:B------:R-:W-:Y:S05]  /*5590*/  BSYNC B1 ;  /* 0x0000000000017941 */ /* 0x000fea0003800000 */
.L_x_15958:
        /* <DEDUP_REMOVED lines=9> */
.L_x_15954:
        /* <DEDUP_REMOVED lines=12> */
.L_x_15963:
[----:B------:R-:W-:-:S07]  /*56f0*/  IMAD.MOV.U32 R14, RZ, RZ, R8 ;  /* 0x000000ffff0e7224 */ /* 0x000fce00078e0008 */
.L_x_15964:
[----:B------:R-:W-:Y:S05]  /*5700*/  BSYNC B1 ;  /* 0x0000000000017941 */ /* 0x000fea0003800000 */
.L_x_15962:
        /* <DEDUP_REMOVED lines=16> */
.L_x_15968:
[----:B------:R-:W-:Y:S05]  /*5810*/  BSYNC B2 ;  /* 0x0000000000027941 */ /* 0x000fea0003800000 */
.L_x_15967:
        /* <DEDUP_REMOVED lines=44> */
.L_x_15966:
[----:B------:R-:W-:Y:S05]  /*5ae0*/  BSYNC B1 ;  /* 0x0000000000017941 */ /* 0x000fea0003800000 */
.L_x_15965:
        /* <DEDUP_REMOVED lines=12> */
.L_x_15969:
        /* <DEDUP_REMOVED lines=12> */
.L_x_15972:
[----:B------:R-:W-:-:S07]  /*5c70*/  MOV R22, R8 ;  /* 0x0000000800167202 */ /* 0x000fce0000000f00 */
.L_x_15973:
[----:B------:R-:W-:Y:S05]  /*5c80*/  BSYNC B1 ;  /* 0x0000000000017941 */ /* 0x000fea0003800000 */
.L_x_15971:
        /* <DEDUP_REMOVED lines=18> */
.L_x_15977:
[----:B------:R-:W-:Y:S05]  /*5db0*/  BSYNC B2 ;  /* 0x0000000000027941 */ /* 0x000fea0003800000 */
.L_x_15976:
        /* <DEDUP_REMOVED lines=44> */
.L_x_15975:
[----:B------:R-:W-:Y:S05]  /*6080*/  BSYNC B1 ;  /* 0x0000000000017941 */ /* 0x000fea0003800000 */
.L_x_15974:
        /* <DEDUP_REMOVED lines=9> */
.L_x_15970:
[----:B------:R-:W0:Y:S01]  /*6120*/  LDC.64 R106, c[0x0][0x238] ;  /* 0x00008e00ff6a7b82 */ /* 0x000e220000000a00 */
[----:B------:R-:W-:Y:S01]  /*6130*/  P2R R14, PR, RZ, 0x4 ;  /* 0x00000004ff0e7803 */ /* 0x000fe20000000000 */
[----:B------:R-:W-:Y:S01]  /*6140*/  VIADD R113, R103, 0x20 ;  /* 0x0000002067717836 */ /* 0x000fe20000000000 */
        /* <DEDUP_REMOVED lines=10> */
[----:B------:R-:W-:Y:S02]  /*61f0*/  SEL R20, RZ, 0x1, P3 ;  /* 0x00000001ff147807 */ /* 0x000fe40001800000 */
[----:B------:R-:W-:Y:S02]  /*6200*/  SEL R14, RZ, 0x1, P4 ;  /* 0x00000001ff0e7807 */ /* 0x000fe40002000000 */
[----:B------:R-:W-:Y:S01]  /*6210*/  ISETP.NE.AND P5, PT, R92, RZ, PT ;  /* 0x000000ff5c00720c */ /* 0x000fe20003fa5270 */
[----:B------:R-:W-:Y:S01]  /*6220*/  IMAD.WIDE.U32 R20, R20, 0x10000, RZ ;  /* 0x0001000014147825 */ /* 0x000fe200078e00ff */
[----:B------:R-:W-:-:S02]  /*6230*/  LOP3.LUT R22, R22, R19, R15, 0xfe, !PT ;  /* 0x0000001316167212 */ /* 0x000fc400078efe0f */
[----:B------:R-:W-:Y:S01]  /*6240*/  SEL R93, RZ, 0x1, P5 ;  /* 0x00000001ff5d7807 */ /* 0x000fe20002800000 */
[----:B------:R-:W-:Y:S01]  /*6250*/  IMAD.WIDE.U32 R18, R18, 0x1000000, RZ ;  /* 0x0100000012127825 */ /* 0x000fe200078e00ff */
[----:B------:R-:W-:Y:S02]  /*6260*/  ISETP.NE.AND P6, PT, R16, RZ, PT ;  /* 0x000000ff1000720c */ /* 0x000fe40003fc5270 */
[----:B------:R-:W3:Y:S01]  /*6270*/  @P0 LDC.64 R16, c[0x0][0x228] ;  /* 0x00008a00ff100b82 */ /* 0x000ee20000000a00 */
[----:B------:R-:W-:Y:S01]  /*6280*/  IMAD.WIDE.U32 R14, R14, 0x100, RZ ;  /* 0x000001000e0e7825 */ /* 0x000fe200078e00ff */
[----:B------:R-:W-:Y:S02]  /*6290*/  LOP3.LUT R93, R19, R22, R93, 0xfe, !PT ;  /* 0x00000016135d7212 */ /* 0x000fe400078efe5d */
[----:B------:R-:W-:Y:S02]  /*62a0*/  SEL R23, RZ, 0x1, P6 ;  /* 0x00000001ff177807 */ /* 0x000fe40003000000 */
[----:B------:R-:W-:Y:S01]  /*62b0*/  LOP3.LUT R14, R14, R18, R20, 0xfe, !PT ;  /* 0x000000120e0e7212 */ /* 0x000fe200078efe14 */
[----:B0-----:R-:W-:Y:S01]  /*62c0*/  IMAD.WIDE.U32 R18, R103, 0x20, R106 ;  /* 0x0000002067127825 */ /* 0x001fe200078e006a */
[----:B------:R-:W-:-:S02]  /*62d0*/  LOP3.LUT R15, R15, R93, R21, 0xfe, !PT ;  /* 0x0000005d0f0f7212 */ /* 0x000fc400078efe15 */
        /* <DEDUP_REMOVED lines=29> */
.L_x_15978:
        /* <DEDUP_REMOVED lines=16> */
.L_x_15980:
[----:B------:R-:W-:-:S07]  /*65b0*/  IMAD.MOV.U32 R22, RZ, RZ, R8 ;  /* 0x000000ffff167224 */ /* 0x000fce00078e0008 */
.L_x_15981:
[----:B------:R-:W-:Y:S05]  /*65c0*/  BSYNC B1 ;  /* 0x0000000000017941 */ /* 0x000fea0003800000 */
.L_x_15979:
        /* <DEDUP_REMOVED lines=16> */
.L_x_15985:
[----:B------:R-:W-:Y:S05]  /*66d0*/  BSYNC B2 ;  /* 0x0000000000027941 */ /* 0x000fea0003800000 */
.L_x_15984:
        /* <DEDUP_REMOVED lines=44> */
.L_x_15983:
[----:B------:R-:W-:Y:S05]  /*69a0*/  BSYNC B1 ;  /* 0x0000000000017941 */ /* 0x000fea0003800000 */
.L_x_15982:
        /* <DEDUP_REMOVED lines=13> */
.L_x_15986:
        /* <DEDUP_REMOVED lines=12> */
.L_x_15989:
[----:B------:R-:W-:-:S07]  /*6b40*/  IMAD.MOV.U32 R10, RZ, RZ, R8 ;  /* 0x000000ffff0a7224 */ /* 0x000fce00078e0008 */
.L_x_15990:
[----:B------:R-:W-:Y:S05]  /*6b50*/  BSYNC B1 ;  /* 0x0000000000017941 */ /* 0x000fea0003800000 */
.L_x_15988:
        /* <DEDUP_REMOVED lines=16> */
.L_x_15994:
[----:B------:R-:W-:Y:S05]  /*6c60*/  BSYNC B2 ;  /* 0x0000000000027941 */ /* 0x000fea0003800000 */
.L_x_15993:
        /* <DEDUP_REMOVED lines=44> */
.L_x_15992:
[----:B------:R-:W-:Y:S05]  /*6f30*/  BSYNC B1 ;  /* 0x0000000000017941 */ /* 0x000fea0003800000 */
.L_x_15991:
        /* <DEDUP_REMOVED lines=9> */
.L_x_15987:
        /* <DEDUP_REMOVED lines=12> */
.L_x_15996:
[----:B------:R-:W-:-:S07]  /*7090*/  IMAD.MOV.U32 R21, RZ, RZ, R8 ;  /* 0x000000ffff157224 */ /* 0x000fce00078e0008 */
.L_x_15997:
[----:B------:R-:W-:Y:S05]  /*70a0*/  BSYNC B1 ;  /* 0x0000000000017941 */ /* 0x000fea0003800000 */
.L_x_15995:
        /* <DEDUP_REMOVED lines=16> */
.L_x_16001:
[----:B------:R-:W-:Y:S05]  /*71b0*/  BSYNC B2 ;  /* 0x0000000000027941 */ /* 0x000fea0003800000 */
.L_x_16000:
        /* <DEDUP_REMOVED lines=44> */
.L_x_15999:
[----:B------:R-:W-:Y:S05]  /*7480*/  BSYNC B1 ;  /* 0x0000000000017941 */ /* 0x000fea0003800000 */
.L_x_15998:
        /* <DEDUP_REMOVED lines=13> */
.L_x_16002:
        /* <DEDUP_REMOVED lines=12> */
.L_x_16005:
[----:B------:R-:W-:-:S07]  /*7620*/  IMAD.MOV.U32 R11, RZ, RZ, R8 ;  /* 0x000000ffff0b7224 */ /* 0x000fce00078e0008 */
.L_x_16006:
[----:B------:R-:W-:Y:S05]  /*7630*/  BSYNC B1 ;  /* 0x0000000000017941 */ /* 0x000fea0003800000 */
.L_x_16004:
        /* <DEDUP_REMOVED lines=16> */
.L_x_16010:
[----:B------:R-:W-:Y:S05]  /*7740*/  BSYNC B2 ;  /* 0x0000000000027941 */ /* 0x000fea0003800000 */
.L_x_16009:
        /* <DEDUP_REMOVED lines=44> */
.L_x_16008:
[----:B------:R-:W-:Y:S05]  /*7a10*/  BSYNC B1 ;  /* 0x0000000000017941 */ /* 0x000fea0003800000 */
.L_x_16007:
        /* <DEDUP_REMOVED lines=9> */
.L_x_16003:
        /* <DEDUP_REMOVED lines=12> */
.L_x_16012:
[----:B------:R-:W-:-:S07]  /*7b70*/  MOV R12, R8 ;  /* 0x00000008000c7202 */ /* 0x000fce0000000f00 */
.L_x_16013:
[----:B------:R-:W-:Y:S05]  /*7b80*/  BSYNC B1 ;  /* 0x0000000000017941 */ /* 0x000fea0003800000 */
.L_x_16011:
        /* <DEDUP_REMOVED lines=16> */
.L_x_16017:
[----:B------:R-:W-:Y:S05]  /*7c90*/  BSYNC B2 ;  /* 0x0000000000027941 */ /* 0x000fea0003800000 */
.L_x_16016:
        /* <DEDUP_REMOVED lines=44> */
.L_x_16015:
[----:B------:R-:W-:Y:S05]  /*7f60*/  BSYNC B1 ;  /* 0x0000000000017941 */ /* 0x000fea0003800000 */
.L_x_16014:
        /* <DEDUP_REMOVED lines=13> */
.L_x_16018:
        /* <DEDUP_REMOVED lines=12> */
.L_x_16021:
[----:B------:R-:W-:-:S07]  /*8100*/  IMAD.MOV.U32 R12, RZ, RZ, R8 ;  /* 0x000000ffff0c7224 */ /* 0x000fce00078e0008 */
.L_x_16022:
[----:B------:R-:W-:Y:S05]  /*8110*/  BSYNC B1 ;  /* 0x0000000000017941 */ /* 0x000fea0003800000 */
.L_x_16020:
        /* <DEDUP_REMOVED lines=16> */
.L_x_16026:
[----:B------:R-:W-:Y:S05]  /*8220*/  BSYNC B2 ;  /* 0x0000000000027941 */ /* 0x000fea0003800000 */
.L_x_16025:
        /* <DEDUP_REMOVED lines=44> */
.L_x_16024:
[----:B------:R-:W-:Y:S05]  /*84f0*/  BSYNC B1 ;  /* 0x0000000000017941 */ /* 0x000fea0003800000 */
.L_x_16023:
        /* <DEDUP_REMOVED lines=9> */
.L_x_16019:
        /* <DEDUP_REMOVED lines=12> */
.L_x_16028:
[----:B------:R-:W-:-:S07]  /*8650*/  MOV R12, R8 ;  /* 0x00000008000c7202 */ /* 0x000fce0000000f00 */
.L_x_16029:
[----:B------:R-:W-:Y:S05]  /*8660*/  BSYNC B1 ;  /* 0x0000000000017941 */ /* 0x000fea0003800000 */
.L_x_16027:
        /* <DEDUP_REMOVED lines=16> */
.L_x_16033:
[----:B------:R-:W-:Y:S05]  /*8770*/  BSYNC B2 ;  /* 0x0000000000027941 */ /* 0x000fea0003800000 */
.L_x_16032:
        /* <DEDUP_REMOVED lines=44> */
.L_x_16031:
[----:B------:R-:W-:Y:S05]  /*8a40*/  BSYNC B1 ;  /* 0x0000000000017941 */ /* 0x000fea0003800000 */
.L_x_16030:
        /* <DEDUP_REMOVED lines=13> */
.L_x_16034:
        /* <DEDUP_REMOVED lines=12> */
.L_x_16037:
[----:B------:R-:W-:-:S07]  /*8be0*/  IMAD.MOV.U32 R92, RZ, RZ, R8 ;  /* 0x000000ffff5c7224 */ /* 0x000fce00078e0008 */
.L_x_16038:
[----:B------:R-:W-:Y:S05]  /*8bf0*/  BSYNC B1 ;  /* 0x0000000000017941 */ /* 0x000fea0003800000 */
.L_x_16036:
        /* <DEDUP_REMOVED lines=16> */
.L_x_16042:
[----:B------:R-:W-:Y:S05]  /*8d00*/  BSYNC B2 ;  /* 0x0000000000027941 */ /* 0x000fea0003800000 */
.L_x_16041:
        /* <DEDUP_REMOVED lines=44> */
.L_x_16040:
[----:B------:R-:W-:Y:S05]  /*8fd0*/  BSYNC B1 ;  /* 0x0000000000017941 */ /* 0x000fea0003800000 */
.L_x_16039:
        /* <DEDUP_REMOVED lines=9> */
.L_x_16035:
        /* <DEDUP_REMOVED lines=12> */
.L_x_16044:
[----:B------:R-:W-:-:S07]  /*9130*/  MOV R92, R8 ;  /* 0x00000008005c7202 */ /* 0x000fce0000000f00 */
.L_x_16045:
[----:B------:R-:W-:Y:S05]  /*9140*/  BSYNC B1 ;  /* 0x0000000000017941 */ /* 0x000fea0003800000 */
.L_x_16043:
        /* <DEDUP_REMOVED lines=16> */
.L_x_16049:
[----:B------:R-:W-:Y:S05]  /*9250*/  BSYNC B2 ;  /* 0x0000000000027941 */ /* 0x000fea0003800000 */
.L_x_16048:
        /* <DEDUP_REMOVED lines=44> */
.L_x_16047:
[----:B------:R-:W-:Y:S05]  /*9520*/  BSYNC B1 ;  /* 0x0000000000017941 */ /* 0x000fea0003800000 */
.L_x_16046:
        /* <DEDUP_REMOVED lines=13> */
.L_x_16050:
        /* <DEDUP_REMOVED lines=12> */
.L_x_16053:
[----:B------:R-:W-:-:S07]  /*96c0*/  IMAD.MOV.U32 R17, RZ, RZ, R8 ;  /* 0x000000ffff117224 */ /* 0x000fce00078e0008 */
.L_x_16054:
[----:B------:R-:W-:Y:S05]  /*96d0*/  BSYNC B1 ;  /* 0x0000000000017941 */ /* 0x000fea0003800000 */
.L_x_16052:
        /* <DEDUP_REMOVED lines=16> */
.L_x_16058:
[----:B------:R-:W-:Y:S05]  /*97e0*/  BSYNC B2 ;  /* 0x0000000000027941 */ /* 0x000fea0003800000 */
.L_x_16057:
        /* <DEDUP_REMOVED lines=44> */
.L_x_16056:
[----:B------:R-:W-:Y:S05]  /*9ab0*/  BSYNC B1 ;  /* 0x0000000000017941 */ /* 0x000fea0003800000 */
.L_x_16055:
        /* <DEDUP_REMOVED lines=9> */
.L_x_16051:
        /* <DEDUP_REMOVED lines=12> */
.L_x_16060:
[----:B------:R-:W-:-:S07]  /*9c10*/  MOV R17, R8 ;  /* 0x0000000800117202 */ /* 0x000fce0000000f00 */
.L_x_16061:
[----:B------:R-:W-:Y:S05]  /*9c20*/  BSYNC B1 ;  /* 0x0000000000017941 */ /* 0x000fea0003800000 */
.L_x_16059:
        /* <DEDUP_REMOVED lines=16> */
.L_x_16065:
[----:B------:R-:W-:Y:S05]  /*9d30*/  BSYNC B2 ;  /* 0x0000000000027941 */ /* 0x000fea0003800000 */
.L_x_16064:
        /* <DEDUP_REMOVED lines=44> */
.L_x_16063:
[----:B------:R-:W-:Y:S05]  /*a000*/  BSYNC B1 ;  /* 0x0000000000017941 */ /* 0x000fea0003800000 */
.L_x_16062:
        /* <DEDUP_REMOVED lines=12> */
.L_x_16066:
        /* <DEDUP_REMOVED lines=12> */
.L_x_16069:
[----:B------:R-:W-:-:S07]  /*a190*/  IMAD.MOV.U32 R14, RZ, RZ, R8 ;  /* 0x000000ffff0e7224 */ /* 0x000fce00078e0008 */
.L_x_16070:
[----:B------:R-:W-:Y:S05]  /*a1a0*/  BSYNC B1 ;  /* 0x0000000000017941 */ /* 0x000fea0003800000 */
.L_x_16068:
        /* <DEDUP_REMOVED lines=16> */
.L_x_16074:
[----:B------:R-:W-:Y:S05]  /*a2b0*/  BSYNC B2 ;  /* 0x0000000000027941 */ /* 0x000fea0003800000 */
.L_x_16073:
        /* <DEDUP_REMOVED lines=44> */
.L_x_16072:
[----:B------:R-:W-:Y:S05]  /*a580*/  BSYNC B1 ;  /* 0x0000000000017941 */ /* 0x000fea0003800000 */
.L_x_16071:
        /* <DEDUP_REMOVED lines=9> */
.L_x_16067:
        /* <DEDUP_REMOVED lines=12> */
.L_x_16076:
[----:B------:R-:W-:-:S07]  /*a6e0*/  MOV R14, R8 ;  /* 0x00000008000e7202 */ /* 0x000fce0000000f00 */
.L_x_16077:
[----:B------:R-:W-:Y:S05]  /*a6f0*/  BSYNC B1 ;  /* 0x0000000000017941 */ /* 0x000fea0003800000 */
.L_x_16075:
        /* <DEDUP_REMOVED lines=16> */
.L_x_16081:
[----:B------:R-:W-:Y:S05]  /*a800*/  BSYNC B2 ;  /* 0x0000000000027941 */ /* 0x000fea0003800000 */
.L_x_16080:
        /* <DEDUP_REMOVED lines=44> */
.L_x_16079:
[----:B------:R-:W-:Y:S05]  /*aad0*/  BSYNC B1 ;  /* 0x0000000000017941 */ /* 0x000fea0003800000 */
.L_x_16078:
        /* <DEDUP_REMOVED lines=12> */
.L_x_16082:
        /* <DEDUP_REMOVED lines=12> */
.L_x_16085:
[----:B------:R-:W-:-:S07]  /*ac60*/  IMAD.MOV.U32 R14, RZ, RZ, R8 ;  /* 0x000000ffff0e7224 */ /* 0x000fce00078e0008 */
.L_x_16086:
[----:B------:R-:W-:Y:S05]  /*ac70*/  BSYNC B1 ;  /* 0x0000000000017941 */ /* 0x000fea0003800000 */
.L_x_16084:
        /* <DEDUP_REMOVED lines=16> */
.L_x_16090:
[----:B------:R-:W-:Y:S05]  /*ad80*/  BSYNC B2 ;  /* 0x0000000000027941 */ /* 0x000fea0003800000 */
.L_x_16089:
        /* <DEDUP_REMOVED lines=44> */
.L_x_16088:
[----:B------:R-:W-:Y:S05]  /*b050*/  BSYNC B1 ;  /* 0x0000000000017941 */ /* 0x000fea0003800000 */
.L_x_16087:
        /* <DEDUP_REMOVED lines=9> */
.L_x_16083:
        /* <DEDUP_REMOVED lines=12> */
.L_x_16092:
[----:B------:R-:W-:-:S07]  /*b1b0*/  MOV R14, R8 ;  /* 0x00000008000e7202 */ /* 0x000fce0000000f00 */
.L_x_16093:
[----:B------:R-:W-:Y:S05]  /*b1c0*/  BSYNC B1 ;  /* 0x0000000000017941 */ /* 0x000fea0003800000 */
.L_x_16091:
        /* <DEDUP_REMOVED lines=16> */
.L_x_16097:
[----:B------:R-:W-:Y:S05]  /*b2d0*/  BSYNC B2 ;  /* 0x0000000000027941 */ /* 0x000fea0003800000 */
.L_x_16096:
        /* <DEDUP_REMOVED lines=44> */
.L_x_16095:
[----:B------:R-:W-:Y:S05]  /*b5a0*/  BSYNC B1 ;  /* 0x0000000000017941 */ /* 0x000fea0003800000 */
.L_x_16094:
        /* <DEDUP_REMOVED lines=12> */
.L_x_16098:
        /* <DEDUP_REMOVED lines=12> */
.L_x_16101:
[----:B------:R-:W-:-:S07]  /*b730*/  IMAD.MOV.U32 R94, RZ, RZ, R8 ;  /* 0x000000ffff5e7224 */ /* 0x000fce00078e0008 */
.L_x_16102:
[----:B------:R-:W-:Y:S05]  /*b740*/  BSYNC B1 ;  /* 0x0000000000017941 */ /* 0x000fea0003800000 */
.L_x_16100:
        /* <DEDUP_REMOVED lines=18> */
.L_x_16106:
[----:B------:R-:W-:Y:S05]  /*b870*/  BSYNC B2 ;  /* 0x0000000000027941 */ /* 0x000fea0003800000 */
.L_x_16105:
        /* <DEDUP_REMOVED lines=44> */
.L_x_16104:
[----:B------:R-:W-:Y:S05]  /*bb40*/  BSYNC B1 ;  /* 0x0000000000017941 */ /* 0x000fea0003800000 */
.L_x_16103:
        /* <DEDUP_REMOVED lines=9> */
.L_x_16099:
        /* <DEDUP_REMOVED lines=26> */
[C---:B------:R-:W-:Y:S01]  /*bd80*/  IMAD.WIDE.U32 R118, R109.reuse, 0x10, R118 ;  /* 0x000000106d767825 */ /* 0x040fe200078e0076 */
[----:B------:R-:W-:Y:S01]  /*bd90*/  STG.E.128 desc[UR4][R14.64], R20 ;  /* 0x000000140e007986 */ /* 0x000fe2000c101d04 */
[----:B------:R-:W-:Y:S02]  /*bda0*/  LOP3.LUT R12, R92, R93, RZ, 0xfc, !PT ;  /* 0x0000005d5c0c7212 */ /* 0x000fe400078efcff */
[C---:B-1----:R-:W-:Y:S01]  /*bdb0*/  @P0 IMAD.WIDE.U32 R116, R109.reuse, 0x10, R116 ;  /* 0x000000106d740825 */ /* 0x042fe200078e0074 */
[----:B------:R1:W-:Y:S03]  /*bdc0*/  STG.E.128 desc[UR4][R14.64+0x10], R16 ;  /* 0x000010100e007986 */ /* 0x0003e6000c101d04 */
[----:B0-----:R-:W-:-:S04]  /*bdd0*/  @P1 IMAD.WIDE.U32 R114, R109, 0x20, R114 ;  /* 0x000000206d721825 */ /* 0x001fc800078e0072 */
[----:B-1----:R-:W-:-:S05]  /*bde0*/  IMAD.WIDE.U32 R14, R113, 0x8, R104 ;  /* 0x00000008710e7825 */ /* 0x002fca00078e0068 */
        /* <DEDUP_REMOVED lines=22> */
.L_x_16107:
        /* <DEDUP_REMOVED lines=16> */
.L_x_16109:
[----:B------:R-:W-:-:S07]  /*c050*/  MOV R116, R8 ;  /* 0x0000000800747202 */ /* 0x000fce0000000f00 */
.L_x_16110:
[----:B------:R-:W-:Y:S05]  /*c060*/  BSYNC B1 ;  /* 0x0000000000017941 */ /* 0x000fea0003800000 */
.L_x_16108:
        /* <DEDUP_REMOVED lines=16> */
.L_x_16114:
[----:B------:R-:W-:Y:S05]  /*c170*/  BSYNC B2 ;  /* 0x0000000000027941 */ /* 0x000fea0003800000 */
.L_x_16113:
        /* <DEDUP_REMOVED lines=44> */
.L_x_16112:
[----:B------:R-:W-:Y:S05]  /*c440*/  BSYNC B1 ;  /* 0x0000000000017941 */ /* 0x000fea0003800000 */
.L_x_16111:
        /* <DEDUP_REMOVED lines=13> */
.L_x_16115:
        /* <DEDUP_REMOVED lines=12> */
.L_x_16118:
[----:B------:R-:W-:-:S07]  /*c5e0*/  IMAD.MOV.U32 R10, RZ, RZ, R8 ;  /* 0x000000ffff0a7224 */ /* 0x000fce00078e0008 */
.L_x_16119:
[----:B------:R-:W-:Y:S05]  /*c5f0*/  BSYNC B1 ;  /* 0x0000000000017941 */ /* 0x000fea0003800000 */
.L_x_16117:
        /* <DEDUP_REMOVED lines=16> */
.L_x_16123:
[----:B------:R-:W-:Y:S05]  /*c700*/  BSYNC B2 ;  /* 0x0000000000027941 */ /* 0x000fea0003800000 */
.L_x_16122:
        /* <DEDUP_REMOVED lines=44> */
.L_x_16121:
[----:B------:R-:W-:Y:S05]  /*c9d0*/  BSYNC B1 ;  /* 0x0000000000017941 */ /* 0x000fea0003800000 */
.L_x_16120:
        /* <DEDUP_REMOVED lines=9> */
.L_x_16116:
        /* <DEDUP_REMOVED lines=12> */
.L_x_16125:
[----:B------:R-:W-:-:S07]  /*cb30*/  MOV R13, R8 ;  /* 0x00000008000d7202 */ /* 0x000fce0000000f00 */
.L_x_16126:
[----:B------:R-:W-:Y:S05]  /*cb40*/  BSYNC B1 ;  /* 0x0000000000017941 */ /* 0x000fea0003800000 */
.L_x_16124:
        /* <DEDUP_REMOVED lines=16> */
.L_x_16130:
[----:B------:R-:W-:Y:S05]  /*cc50*/  BSYNC B2 ;  /* 0x0000000000027941 */ /* 0x000fea0003800000 */
.L_x_16129:
        /* <DEDUP_REMOVED lines=44> */
.L_x_16128:
[----:B------:R-:W-:Y:S05]  /*cf20*/  BSYNC B1 ;  /* 0x0000000000017941 */ /* 0x000fea0003800000 */
.L_x_16127:
        /* <DEDUP_REMOVED lines=13> */
.L_x_16131:
        /* <DEDUP_REMOVED lines=12> */
.L_x_16134:
[----:B------:R-:W-:-:S07]  /*d0c0*/  IMAD.MOV.U32 R11, RZ, RZ, R8 ;  /* 0x000000ffff0b7224 */ /* 0x000fce00078e0008 */
.L_x_16135:
[----:B------:R-:W-:Y:S05]  /*d0d0*/  BSYNC B1 ;  /* 0x0000000000017941 */ /* 0x000fea0003800000 */
.L_x_16133:
        /* <DEDUP_REMOVED lines=16> */
.L_x_16139:
[----:B------:R-:W-:Y:S05]  /*d1e0*/  BSYNC B2 ;  /* 0x0000000000027941 */ /* 0x000fea0003800000 */
.L_x_16138:
        /* <DEDUP_REMOVED lines=44> */
.L_x_16137:
[----:B------:R-:W-:Y:S05]  /*d4b0*/  BSYNC B1 ;  /* 0x0000000000017941 */ /* 0x000fea0003800000 */
.L_x_16136:
        /* <DEDUP_REMOVED lines=9> */
.L_x_16132:
        /* <DEDUP_REMOVED lines=12> */
.L_x_16141:
[----:B------:R-:W-:-:S07]  /*d610*/  MOV R92, R8 ;  /* 0x00000008005c7202 */ /* 0x000fce0000000f00 */
.L_x_16142:
[----:B------:R-:W-:Y:S05]  /*d620*/  BSYNC B1 ;  /* 0x0000000000017941 */ /* 0x000fea0003800000 */
.L_x_16140:
        /* <DEDUP_REMOVED lines=16> */
.L_x_16146:
[----:B------:R-:W-:Y:S05]  /*d730*/  BSYNC B2 ;  /* 0x0000000000027941 */ /* 0x000fea0003800000 */
.L_x_16145:
        /* <DEDUP_REMOVED lines=44> */
.L_x_16144:
[----:B------:R-:W-:Y:S05]  /*da00*/  BSYNC B1 ;  /* 0x0000000000017941 */ /* 0x000fea0003800000 */
.L_x_16143:
        /* <DEDUP_REMOVED lines=13> */
.L_x_16147:
        /* <DEDUP_REMOVED lines=12> */
.L_x_16150:
[----:B------:R-:W-:-:S07]  /*dba0*/  IMAD.MOV.U32 R15, RZ, RZ, R8 ;  /* 0x000000ffff0f7224 */ /* 0x000fce00078e0008 */
.L_x_16151:
[----:B------:R-:W-:Y:S05]  /*dbb0*/  BSYNC B1 ;  /* 0x0000000000017941 */ /* 0x000fea0003800000 */
.L_x_16149:
        /* <DEDUP_REMOVED lines=16> */
.L_x_16155:
[----:B------:R-:W-:Y:S05]  /*dcc0*/  BSYNC B2 ;  /* 0x0000000000027941 */ /* 0x000fea0003800000 */
.L_x_16154:
        /* <DEDUP_REMOVED lines=44> */
.L_x_16153:
[----:B------:R-:W-:Y:S05]  /*df90*/  BSYNC B1 ;  /* 0x0000000000017941 */ /* 0x000fea0003800000 */
.L_x_16152:
        /* <DEDUP_REMOVED lines=9> */
.L_x_16148:
        /* <DEDUP_REMOVED lines=12> */
.L_x_16157:
[----:B------:R-:W-:-:S07]  /*e0f0*/  MOV R15, R8 ;  /* 0x00000008000f7202 */ /* 0x000fce0000000f00 */
.L_x_16158:
[----:B------:R-:W-:Y:S05]  /*e100*/  BSYNC B1 ;  /* 0x0000000000017941 */ /* 0x000fea0003800000 */
.L_x_16156:
        /* <DEDUP_REMOVED lines=16> */
.L_x_16162:
[----:B------:R-:W-:Y:S05]  /*e210*/  BSYNC B2 ;  /* 0x0000000000027941 */ /* 0x000fea0003800000 */
.L_x_16161:
        /* <DEDUP_REMOVED lines=44> */
.L_x_16160:
[----:B------:R-:W-:Y:S05]  /*e4e0*/  BSYNC B1 ;  /* 0x0000000000017941 */ /* 0x000fea0003800000 */
.L_x_16159:
        /* <DEDUP_REMOVED lines=13> */
.L_x_16163:
        /* <DEDUP_REMOVED lines=12> */
.L_x_16166:
[----:B------:R-:W-:-:S07]  /*e680*/  IMAD.MOV.U32 R97, RZ, RZ, R8 ;  /* 0x000000ffff617224 */ /* 0x000fce00078e0008 */
.L_x_16167:
[----:B------:R-:W-:Y:S05]  /*e690*/  BSYNC B1 ;  /* 0x0000000000017941 */ /* 0x000fea0003800000 */
.L_x_16165:
        /* <DEDUP_REMOVED lines=16> */
.L_x_16171:
[----:B------:R-:W-:Y:S05]  /*e7a0*/  BSYNC B2 ;  /* 0x0000000000027941 */ /* 0x000fea0003800000 */
.L_x_16170:
        /* <DEDUP_REMOVED lines=44> */
.L_x_16169:
[----:B------:R-:W-:Y:S05]  /*ea70*/  BSYNC B1 ;  /* 0x0000000000017941 */ /* 0x000fea0003800000 */
.L_x_16168:
        /* <DEDUP_REMOVED lines=9> */
.L_x_16164:
        /* <DEDUP_REMOVED lines=12> */
.L_x_16173:
[----:B------:R-:W-:-:S07]  /*ebd0*/  MOV R108, R8 ;  /* 0x00000008006c7202 */ /* 0x000fce0000000f00 */
.L_x_16174:
[----:B------:R-:W-:Y:S05]  /*ebe0*/  BSYNC B1 ;  /* 0x0000000000017941 */ /* 0x000fea0003800000 */
.L_x_16172:
        /* <DEDUP_REMOVED lines=16> */
.L_x_16178:
[----:B------:R-:W-:Y:S05]  /*ecf0*/  BSYNC B2 ;  /* 0x0000000000027941 */ /* 0x000fea0003800000 */
.L_x_16177:
        /* <DEDUP_REMOVED lines=44> */
.L_x_16176:
[----:B------:R-:W-:Y:S05]  /*efc0*/  BSYNC B1 ;  /* 0x0000000000017941 */ /* 0x000fea0003800000 */
.L_x_16175:
        /* <DEDUP_REMOVED lines=13> */
.L_x_16179:
        /* <DEDUP_REMOVED lines=12> */
.L_x_16182:
[----:B------:R-:W-:-:S07]  /*f160*/  IMAD.MOV.U32 R93, RZ, RZ, R8 ;  /* 0x000000ffff5d7224 */ /* 0x000fce00078e0008 */
.L_x_16183:
[----:B------:R-:W-:Y:S05]  /*f170*/  BSYNC B1 ;  /* 0x0000000000017941 */ /* 0x000fea0003800000 */
.L_x_16181:
        /* <DEDUP_REMOVED lines=16> */
.L_x_16187:
[----:B------:R-:W-:Y:S05]  /*f280*/  BSYNC B2 ;  /* 0x0000000000027941 */ /* 0x000fea0003800000 */
.L_x_16186:
        /* <DEDUP_REMOVED lines=44> */
.L_x_16185:
[----:B------:R-:W-:Y:S05]  /*f550*/  BSYNC B1 ;  /* 0x0000000000017941 */ /* 0x000fea0003800000 */
.L_x_16184:
        /* <DEDUP_REMOVED lines=9> */
.L_x_16180:
        /* <DEDUP_REMOVED lines=12> */
.L_x_16189:
[----:B------:R-:W-:-:S07]  /*f6b0*/  MOV R93, R8 ;  /* 0x00000008005d7202 */ /* 0x000fce0000000f00 */
.L_x_16190:
[----:B------:R-:W-:Y:S05]  /*f6c0*/  BSYNC B1 ;  /* 0x0000000000017941 */ /* 0x000fea0003800000 */
.L_x_16188:
        /* <DEDUP_REMOVED lines=16> */
.L_x_16194:
[----:B------:R-:W-:Y:S05]  /*f7d0*/  BSYNC B2 ;  /* 0x0000000000027941 */ /* 0x000fea0003800000 */
.L_x_16193:
        /* <DEDUP_REMOVED lines=44> */
.L_x_16192:
[----:B------:R-:W-:Y:S05]  /*faa0*/  BSYNC B1 ;  /* 0x0000000000017941 */ /* 0x000fea0003800000 */
.L_x_16191:
        /* <DEDUP_REMOVED lines=12> */
.L_x_16195:
        /* <DEDUP_REMOVED lines=12> */
.L_x_16198:
[----:B------:R-:W-:-:S07]  /*fc30*/  IMAD.MOV.U32 R94, RZ, RZ, R8 ;  /* 0x000000ffff5e7224 */ /* 0x000fce00078e0008 */
.L_x_16199:
[----:B------:R-:W-:Y:S05]  /*fc40*/  BSYNC B1 ;  /* 0x0000000000017941 */ /* 0x000fea0003800000 */
.L_x_16197:
        /* <DEDUP_REMOVED lines=16> */
.L_x_16203:
[----:B------:R-:W-:Y:S05]  /*fd50*/  BSYNC B2 ;  /* 0x0000000000027941 */ /* 0x000fea0003800000 */
.L_x_16202:
        /* <DEDUP_REMOVED lines=44> */
.L_x_16201:
[----:B------:R-:W-:Y:S05]  /*10020*/  BSYNC B1 ;  /* 0x0000000000017941 */ /* 0x000fea0003800000 */
.L_x_16200:
        /* <DEDUP_REMOVED lines=9> */
.L_x_16196:
        /* <DEDUP_REMOVED lines=12> */
.L_x_16205:
[----:B------:R-:W-:-:S07]  /*10180*/  MOV R94, R8 ;  /* 0x00000008005e7202 */ /* 0x000fce0000000f00 */
.L_x_16206:
[----:B------:R-:W-:Y:S05]  /*10190*/  BSYNC B1 ;  /* 0x0000000000017941 */ /* 0x000fea0003800000 */
.L_x_16204:
        /* <DEDUP_REMOVED lines=16> */
.L_x_16210:
[----:B------:R-:W-:Y:S05]  /*102a0*/  BSYNC B2 ;  /* 0x0000000000027941 */ /* 0x000fea0003800000 */
.L_x_16209:
        /* <DEDUP_REMOVED lines=44> */
.L_x_16208:
[----:B------:R-:W-:Y:S05]  /*10570*/  BSYNC B1 ;  /* 0x0000000000017941 */ /* 0x000fea0003800000 */
.L_x_16207:
        /* <DEDUP_REMOVED lines=12> */
.L_x_16211:
        /* <DEDUP_REMOVED lines=12> */
.L_x_16214:
[----:B------:R-:W-:-:S07]  /*10700*/  IMAD.MOV.U32 R100, RZ, RZ, R8 ;  /* 0x000000ffff647224 */ /* 0x000fce00078e0008 */
.L_x_16215:
[----:B------:R-:W-:Y:S05]  /*10710*/  BSYNC B1 ;  /* 0x0000000000017941 */ /* 0x000fea0003800000 */
.L_x_16213:
        /* <DEDUP_REMOVED lines=16> */
.L_x_16219:
[----:B------:R-:W-:Y:S05]  /*10820*/  BSYNC B2 ;  /* 0x0000000000027941 */ /* 0x000fea0003800000 */
.L_x_16218:
        /* <DEDUP_REMOVED lines=44> */
.L_x_16217:
[----:B------:R-:W-:Y:S05]  /*10af0*/  BSYNC B1 ;  /* 0x0000000000017941 */ /* 0x000fea0003800000 */
.L_x_16216:
        /* <DEDUP_REMOVED lines=9> */
.L_x_16212:
        /* <DEDUP_REMOVED lines=12> */
.L_x_16221:
[----:B------:R-:W-:-:S07]  /*10c50*/  MOV R108, R8 ;  /* 0x00000008006c7202 */ /* 0x000fce0000000f00 */
.L_x_16222:
[----:B------:R-:W-:Y:S05]  /*10c60*/  BSYNC B1 ;  /* 0x0000000000017941 */ /* 0x000fea0003800000 */
.L_x_16220:
        /* <DEDUP_REMOVED lines=16> */
.L_x_16226:
[----:B------:R-:W-:Y:S05]  /*10d70*/  BSYNC B2 ;  /* 0x0000000000027941 */ /* 0x000fea0003800000 */
.L_x_16225:
        /* <DEDUP_REMOVED lines=44> */
.L_x_16224:
[----:B------:R-:W-:Y:S05]  /*11040*/  BSYNC B1 ;  /* 0x0000000000017941 */ /* 0x000fea0003800000 */
.L_x_16223:
        /* <DEDUP_REMOVED lines=12> */
.L_x_16227:
        /* <DEDUP_REMOVED lines=12> */
.L_x_16230:
[----:B------:R-:W-:-:S07]  /*111d0*/  IMAD.MOV.U32 R101, RZ, RZ, R8 ;  /* 0x000000ffff657224 */ /* 0x000fce00078e0008 */
.L_x_16231:
[----:B------:R-:W-:Y:S05]  /*111e0*/  BSYNC B1 ;  /* 0x0000000000017941 */ /* 0x000fea0003800000 */
.L_x_16229:
        /* <DEDUP_REMOVED lines=16> */
.L_x_16235:
[----:B------:R-:W-:Y:S05]  /*112f0*/  BSYNC B2 ;  /* 0x0000000000027941 */ /* 0x000fea0003800000 */
.L_x_16234:
        /* <DEDUP_REMOVED lines=44> */
.L_x_16233:
[----:B------:R-:W-:Y:S05]  /*115c0*/  BSYNC B1 ;  /* 0x0000000000017941 */ /* 0x000fea0003800000 */
.L_x_16232:
        /* <DEDUP_REMOVED lines=9> */
.L_x_16228:
        /* <DEDUP_REMOVED lines=71> */
.L_x_16236:
        /* <DEDUP_REMOVED lines=72> */
.L_x_16250:
        /* <DEDUP_REMOVED lines=59> */
[----:B------:R-:W-:Y:S01]  /*12300*/  F2FP.F16.F32.PACK_AB R12, R17, R16 ;  /* 0x00000010110c723e */ /* 0x000fe200000000ff */
        /* <DEDUP_REMOVED lines=14> */
[----:B------:R-:W-:Y:S01]  /*123f0*/  F2FP.F16.F32.PACK_AB R16, R29, R16 ;  /* 0x000000101d10723e */ /* 0x000fe200000000ff */
[C---:B------:R-:W-:Y:S01]  /*12400*/  FMUL.FTZ R118, R115.reuse, R118 ;  /* 0x0000007673767220 */ /* 0x040fe20000410000 */
[----:B------:R-:W0:Y:S01]  /*12410*/  LDC.64 R28, c[0x0][0x210] ;  /* 0x00008400ff1c7b82 */ /* 0x000e220000000a00 */
[C---:B------:R-:W-:Y:S01]  /*12420*/  FMUL.FTZ R122, R115.reuse, R122 ;  /* 0x0000007a737a7220 */ /* 0x040fe20000410000 */
[C---:B------:R-:W-:Y:S01]  /*12430*/  FMUL.FTZ R107, R115.reuse, R94 ;  /* 0x0000005e736b7220 */ /* 0x040fe20000410000 */
[----:B------:R-:W-:Y:S01]  /*12440*/  FMUL.FTZ R110, R115, R110 ;  /* 0x0000006e736e7220 */ /* 0x000fe20000410000 */
        /* <DEDUP_REMOVED lines=17> */
[----:B------:R-:W-:Y:S02]  /*12560*/  F2FP.F16.F32.PACK_AB R14, R111, R14 ;  /* 0x0000000e6f0e723e */ /* 0x000fe400000000ff */
[----:B------:R-:W-:Y:S01]  /*12570*/  LEA.HI.X R27, R103, UR13, RZ, 0x4, P1 ;  /* 0x0000000d671b7c11 */ /* 0x000fe200088f24ff */
[----:B0-----:R-:W-:Y:S01]  /*12580*/  IMAD R102, R28, 0x4, R102 ;  /* 0x000000041c667824 */ /* 0x001fe200078e0266 */
        /* <DEDUP_REMOVED lines=13> */
.L_x_15849:
[----:B------:R-:W-:Y:S05]  /*12660*/  EXIT ;  /* 0x000000000000794d */ /* 0x000fea0003800000 */
.L_x_16237:
        /* <DEDUP_REMOVED lines=8> */
.L_x_16240:
[----:B------:R-:W-:Y:S05]  /*126f0*/  BSYNC B1 ;  /* 0x0000000000017941 */ /* 0x000fea0003800000 */
.L_x_16239:
        /* <DEDUP_REMOVED lines=9> */
.L_x_16241:
[----:B------:R-:W-:Y:S02]  /*12790*/  IMAD.MOV.U32 R118, RZ, RZ, 0x4 ;  /* 0x00000004ff767424 */ /* 0x000fe400078e00ff */
[----:B------:R-:W-:-:S04]  /*127a0*/  IMAD.MOV.U32 R105, RZ, RZ, R117 ;  /* 0x000000ffff697224 */ /* 0x000fc800078e0075 */
[----:B------:R-:W-:-:S05]  /*127b0*/  FADD.FTZ R107, R106, R105 ;  /* 0x000000696a6b7221 */ /* 0x000fca0000010000 */
[----:B------:R-:W-:-:S07]  /*127c0*/  MOV R119, R107 ;  /* 0x0000006b00777202 */ /* 0x000fce0000000f00 */
[----:B------:R-:W-:Y:S05]  /*127d0*/  WARPSYNC.COLLECTIVE R116, `(.L_x_16242) ;  /* 0x0000000074087348 */ /* 0x000fea0003c00000 */
[----:B------:R0:W1:Y:S02]  /*127e0*/  SHFL.BFLY P2, R117, R119, R118, R121 ;  /* 0x0c00007677757389 */ /* 0x0000640000040079 */
[----:B01----:R-:W-:Y:S01]  /*127f0*/  ENDCOLLECTIVE ;  /* 0x000000000000791b */ /* 0x003fe20003800000 */
.L_x_16242:
[----:B------:R-:W-:Y:S01]  /*12800*/  HFMA2.MMA R118, -RZ, RZ, 0, 4.76837158203125e-07 ;  /* 0x00000008ff767435 */ /* 0x000fe200000001ff */
[----:B------:R-:W-:-:S05]  /*12810*/  MOV R104, R117 ;  /* 0x0000007500687202 */ /* 0x000fca0000000f00 */
[----:B------:R-:W-:-:S04]  /*12820*/  FADD.FTZ R110, R107, R104 ;  /* 0x000000686b6e7221 */ /* 0x000fc80000010000 */
[----:B------:R-:W-:-:S07]  /*12830*/  IMAD.MOV.U32 R119, RZ, RZ, R110 ;  /* 0x000000ffff777224 */ /* 0x000fce00078e006e */
[----:B------:R-:W-:Y:S05]  /*12840*/  WARPSYNC.COLLECTIVE R116, `(.L_x_16243) ;  /* 0x0000000074087348 */ /* 0x000fea0003c00000 */
[----:B------:R0:W1:Y:S02]  /*12850*/  SHFL.BFLY P2, R117, R119, R118, R121 ;  /* 0x0c00007677757389 */ /* 0x0000640000040079 */
[----:B01----:R-:W-:Y:S01]  /*12860*/  ENDCOLLECTIVE ;  /* 0x000000000000791b */ /* 0x003fe20003800000 */
.L_x_16243:
        /* <DEDUP_REMOVED lines=8> */
.L_x_16244:
        /* <DEDUP_REMOVED lines=56> */
.L_x_16245:
[----:B------:R-:W-:Y:S02]  /*12c70*/  IMAD.MOV.U32 R118, RZ, RZ, 0x2 ;  /* 0x00000002ff767424 */ /* 0x000fe400078e00ff */
[----:B------:R-:W-:-:S04]  /*12c80*/  IMAD.MOV.U32 R107, RZ, RZ, R117 ;  /* 0x000000ffff6b7224 */ /* 0x000fc800078e0075 */
[----:B------:R-:W-:-:S05]  /*12c90*/  FADD.FTZ R107, R104, R107 ;  /* 0x0000006b686b7221 */ /* 0x000fca0000010000 */
[----:B------:R-:W-:-:S07]  /*12ca0*/  MOV R119, R107 ;  /* 0x0000006b00777202 */ /* 0x000fce0000000f00 */
[----:B------:R-:W-:Y:S05]  /*12cb0*/  WARPSYNC.COLLECTIVE R116, `(.L_x_16246) ;  /* 0x0000000074087348 */ /* 0x000fea0003c00000 */
[----:B------:R0:W1:Y:S02]  /*12cc0*/  SHFL.BFLY P2, R117, R119, R118, R121 ;  /* 0x0c00007677757389 */ /* 0x0000640000040079 */
[----:B01----:R-:W-:Y:S01]  /*12cd0*/  ENDCOLLECTIVE ;  /* 0x000000000000791b */ /* 0x003fe20003800000 */
.L_x_16246:
[----:B------:R-:W-:Y:S01]  /*12ce0*/  HFMA2.MMA R118, -RZ, RZ, 0, 2.384185791015625e-07 ;  /* 0x00000004ff767435 */ /* 0x000fe200000001ff */
[----:B------:R-:W-:-:S05]  /*12cf0*/  MOV R106, R117 ;  /* 0x00000075006a7202 */ /* 0x000fca0000000f00 */
[----:B------:R-:W-:-:S04]  /*12d00*/  FADD.FTZ R106, R107, R106 ;  /* 0x0000006a6b6a7221 */ /* 0x000fc80000010000 */
[----:B------:R-:W-:-:S07]  /*12d10*/  IMAD.MOV.U32 R119, RZ, RZ, R106 ;  /* 0x000000ffff777224 */ /* 0x000fce00078e006a */
[----:B------:R-:W-:Y:S05]  /*12d20*/  WARPSYNC.COLLECTIVE R116, `(.L_x_16247) ;  /* 0x0000000074087348 */ /* 0x000fea0003c00000 */
[----:B------:R0:W1:Y:S02]  /*12d30*/  SHFL.BFLY P2, R117, R119, R118, R121 ;  /* 0x0c00007677757389 */ /* 0x0000640000040079 */
[----:B01----:R-:W-:Y:S01]  /*12d40*/  ENDCOLLECTIVE ;  /* 0x000000000000791b */ /* 0x003fe20003800000 */
.L_x_16247:
[----:B------:R-:W-:Y:S02]  /*12d50*/  IMAD.MOV.U32 R118, RZ, RZ, 0x8 ;  /* 0x00000008ff767424 */ /* 0x000fe400078e00ff */
[----:B------:R-:W-:-:S04]  /*12d60*/  IMAD.MOV.U32 R115, RZ, RZ, R117 ;  /* 0x000000ffff737224 */ /* 0x000fc800078e0075 */
[----:B------:R-:W-:-:S05]  /*12d70*/  FADD.FTZ R115, R106, R115 ;  /* 0x000000736a737221 */ /* 0x000fca0000010000 */
[----:B------:R-:W-:-:S07]  /*12d80*/  MOV R119, R115 ;  /* 0x0000007300777202 */ /* 0x000fce0000000f00 */
[----:B------:R-:W-:Y:S05]  /*12d90*/  WARPSYNC.COLLECTIVE R116, `(.L_x_16248) ;  /* 0x0000000074087348 */ /* 0x000fea0003c00000 */
[----:B------:R0:W1:Y:S02]  /*12da0*/  SHFL.BFLY P2, R117, R119, R118, R121 ;  /* 0x0c00007677757389 */ /* 0x0000640000040079 */
[----:B01----:R-:W-:Y:S01]  /*12db0*/  ENDCOLLECTIVE ;  /* 0x000000000000791b */ /* 0x003fe20003800000 */
.L_x_16248:
[----:B------:R-:W-:Y:S01]  /*12dc0*/  HFMA2.MMA R118, -RZ, RZ, 0, 9.5367431640625e-07 ;  /* 0x00000010ff767435 */ /* 0x000fe200000001ff */
[----:B------:R-:W-:-:S05]  /*12dd0*/  MOV R110, R117 ;  /* 0x00000075006e7202 */ /* 0x000fca0000000f00 */
[----:B------:R-:W-:-:S04]  /*12de0*/  FADD.FTZ R110, R115, R110 ;  /* 0x0000006e736e7221 */ /* 0x000fc80000010000 */
[----:B------:R-:W-:-:S07]  /*12df0*/  IMAD.MOV.U32 R119, RZ, RZ, R110 ;  /* 0x000000ffff777224 */ /* 0x000fce00078e006e */
[----:B------:R-:W-:Y:S05]  /*12e00*/  WARPSYNC.COLLECTIVE R116, `(.L_x_16249) ;  /* 0x0000000074087348 */ /* 0x000fea0003c00000 */
[----:B------:R0:W1:Y:S02]  /*12e10*/  SHFL.BFLY P2, R117, R119, R118, R121 ;  /* 0x0c00007677757389 */ /* 0x0000640000040079 */
[----:B01----:R-:W-:Y:S01]  /*12e20*/  ENDCOLLECTIVE ;  /* 0x000000000000791b */ /* 0x003fe20003800000 */
.L_x_16249:
[----:B------:R-:W-:Y:S05]  /*12e30*/  BRA `(.L_x_16250) ;  /* 0xfffffff000447947 */ /* 0x000fea000383ffff */
.L_x_16251:
        /* <DEDUP_REMOVED lines=12> */
.L_x_20736:


//--------------------- .text._ZN10layer_norm31ln_parallel_residual_fwd_kernelINS_13Kernel_traitsI6__halfffffjLj768ELj1ELj4ELj1ELj16ENS_18Kernel_traits_baseILj768ES2_ffffjLj128EEEEELb0ELb0ELb0EEEvNS_9FwdParamsE --------------------------
	.section	.text._ZN10layer_norm31ln_parallel_residual_fwd_kernelINS_13Kernel_traitsI6__halfffffjLj768ELj1ELj4ELj1ELj16ENS_18Kernel_traits_baseILj768ES2_ffffjLj128EEEEELb0ELb0ELb0EEEvNS_9FwdParamsE,"ax",@progbits
	.align	128
        .global         _ZN10layer_norm31ln_parallel_residual_fwd_kernelINS_13Kernel_traitsI6__halfffffjLj768ELj1ELj4ELj1ELj16ENS_18Kernel_traits_baseILj768ES2_ffffjLj128EEEEELb0ELb0ELb0EEEvNS_9FwdParamsE
        .type           _ZN10layer_norm31ln_parallel_residual_fwd_kernelINS_13Kernel_traitsI6__halfffffjLj768ELj1ELj4ELj1ELj16ENS_18Kernel_traits_baseILj768ES2_ffffjLj128EEEEELb0ELb0ELb0EEEvNS_9FwdParamsE,@function
        .size           _ZN10layer_norm31ln_parallel_residual_fwd_kernelINS_13Kernel_traitsI6__halfffffjLj768ELj1ELj4ELj1ELj16ENS_18Kernel_traits_baseILj768ES2_ffffjLj128EEEEELb0ELb0ELb0EEEvNS_9FwdParamsE,(.L_x_20737 - _ZN10layer_norm31ln_parallel_residual_fwd_kernelINS_13Kernel_traitsI6__halfffffjLj768ELj1ELj4ELj1ELj16ENS_18Kernel_traits_baseILj768ES2_ffffjLj128EEEEELb0ELb0ELb0EEEvNS_9FwdParamsE)
        .other          _ZN10layer_norm31ln_parallel_residual_fwd_kernelINS_13Kernel_traitsI6__halfffffjLj768ELj1ELj4ELj1ELj16ENS_18Kernel_traits_baseILj768ES2_ffffjLj128EEEEELb0ELb0ELb0EEEvNS_9FwdParamsE,@"STO_CUDA_ENTRY STV_DEFAULT"
_ZN10layer_norm31ln_parallel_residual_fwd_kernelINS_13Kernel_traitsI6__halfffffjLj768ELj1ELj4ELj1ELj16ENS_18Kernel_traits_baseILj768ES2_ffffjLj128EEEEELb0ELb0ELb0EEEvNS_9FwdParamsE:
.text._ZN10layer_norm31ln_parallel_residual_fwd_kernelINS_13Kernel_traitsI6__halfffffjLj768ELj1ELj4ELj1ELj16ENS_18Kernel_traits_baseILj768ES2_ffffjLj128EEEEELb0ELb0ELb0EEEvNS_9FwdParamsE:
        /* <DEDUP_REMOVED lines=9> */
[C---:B0-----:R-:W-:Y:S02]  /*0090*/  LOP3.LUT R3, R46.reuse, 0x1f, RZ, 0xc, !PT ;  /* 0x0000001f2e037812 */ /* 0x041fe400078e0cff */
[----:B------:R-:W-:Y:S02]  /*00a0*/  LOP3.LUT R143, R46, 0x1f, RZ, 0xc0, !PT ;  /* 0x0000001f2e8f7812 */ /* 0x000fe400078ec0ff */
[----:B------:R-:W-:Y:S02]  /*00b0*/  LEA.HI.SX32 R142, R0, R3, 0x1e ;  /* 0x00000003008e7211 */ /* 0x000fe400078ff2ff */
[----:B------:R-:W-:Y:S02]  /*00c0*/  MOV R47, R143 ;  /* 0x0000008f002f7202 */ /* 0x000fe40000000f00 */
[----:B------:R-:W-:-:S02]  /*00d0*/  LOP3.LUT P1, RZ, R142, 0xffffffe0, RZ, 0xc0, !PT ;  /* 0xffffffe08eff7812 */ /* 0x000fc4000782c0ff */
[C---:B------:R-:W-:Y:S02]  /*00e0*/  ISETP.GE.U32.AND P6, PT, R142.reuse, 0x40, PT ;  /* 0x000000408e00780c */ /* 0x040fe40003fc6070 */
[C---:B------:R-:W-:Y:S02]  /*00f0*/  ISETP.GE.U32.AND P5, PT, R142.reuse, 0x60, PT ;  /* 0x000000608e00780c */ /* 0x040fe40003fa6070 */
[----:B------:R-:W-:Y:S02]  /*0100*/  ISETP.GE.U32.AND P4, PT, R142, 0x80, PT ;  /* 0x000000808e00780c */ /* 0x000fe40003f86070 */
[----:B------:R-:W-:Y:S02]  /*0110*/  P2R R0, PR, RZ, 0x40 ;  /* 0x00000040ff007803 */ /* 0x000fe40000000000 */
[----:B------:R-:W-:Y:S02]  /*0120*/  P2R R0, PR, RZ, 0x20 ;  /* 0x00000020ff007803 */ /* 0x000fe40000000000 */
[----:B------:R-:W-:Y:S01]  /*0130*/  P2R R0, PR, RZ, 0x10 ;  /* 0x00000010ff007803 */ /* 0x000fe20000000000 */
[----:B--23--:R-:W-:Y:S06]  /*0140*/  @!P1 BRA `(.L_x_16253) ;  /* 0x0000000000609947 */ /* 0x00cfec0003800000 */
        /* <DEDUP_REMOVED lines=9> */
[----:B------:R-:W-:-:S04]  /*01e0*/  @P0 LEA R4, P3, R47, UR6, 0x3 ;  /* 0x000000062f040c11 */ /* 0x000fc8000f8618ff */
[C---:B------:R-:W-:Y:S01]  /*01f0*/  @P0 LEA.HI.X R5, R47.reuse, UR7, RZ, 0x3, P3 ;  /* 0x000000072f050c11 */ /* 0x040fe200098f1cff */
[----:B------:R-:W-:Y:S01]  /*0200*/  ULDC.64 UR6, c[0x0][0x268] ;  /* 0x00009a0000067ab9 */ /* 0x000fe20000000a00 */
[----:B------:R-:W-:Y:S01]  /*0210*/  @P2 IADD3 R8, P3, R6, UR8, RZ ;  /* 0x0000000806082c10 */ /* 0x000fe2000ff7e0ff */
[C---:B0-----:R-:W-:Y:S02]  /*0220*/  IMAD.WIDE.U32 R2, R47.reuse, 0x8, R2 ;  /* 0x000000082f027825 */ /* 0x041fe400078e0002 */
[----:B------:R0:W5:Y:S01]  /*0230*/  @P0 LDG.E.64 R138, desc[UR4][R4.64] ;  /* 0x00000004048a0981 */ /* 0x000162000c1e1b00 */
[----:B------:R-:W-:Y:S02]  /*0240*/  @P2 IADD3.X R9, R0, UR9, RZ, P3, !PT ;  /* 0x0000000900092c10 */ /* 0x000fe40009ffe4ff */
[----:B------:R-:W-:Y:S01]  /*0250*/  IADD3 R6, P3, R6, UR6, RZ ;  /* 0x0000000606067c10 */ /* 0x000fe2000ff7e0ff */
[----:B------:R0:W5:Y:S03]  /*0260*/  LDG.E.64 R26, desc[UR4][R2.64] ;  /* 0x00000004021a7981 */ /* 0x000166000c1e1b00 */
[----:B------:R-:W-:Y:S01]  /*0270*/  IADD3.X R7, R0, UR7, RZ, P3, !PT ;  /* 0x0000000700077c10 */ /* 0x000fe20009ffe4ff */
[----:B------:R0:W5:Y:S04]  /*0280*/  @P2 LDG.E.64 R136, desc[UR4][R8.64] ;  /* 0x0000000408882981 */ /* 0x000168000c1e1b00 */
[----:B------:R0:W5:Y:S01]  /*0290*/  LDG.E.64 R28, desc[UR4][R6.64] ;  /* 0x00000004061c7981 */ /* 0x000162000c1e1b00 */
[----:B------:R-:W-:-:S02]  /*02a0*/  LOP3.LUT R47, R47, 0x20, RZ, 0xfc, !PT ;  /* 0x000000202f2f7812 */ /* 0x000fc400078efcff */
[----:B------:R-:W-:Y:S02]  /*02b0*/  @!P0 CS2R R138, SRZ ;  /* 0x00000000008a8805 */ /* 0x000fe4000001ff00 */
[----:B0-----:R-:W-:-:S07]  /*02c0*/  @!P2 CS2R R136, SRZ ;  /* 0x000000000088a805 */ /* 0x001fce000001ff00 */
.L_x_16253:
[----:B------:R-:W-:Y:S05]  /*02d0*/  BSYNC B0 ;  /* 0x0000000000007941 */ /* 0x000fea0003800000 */
.L_x_16252:
        /* <DEDUP_REMOVED lines=23> */
[----:B------:R-:W-:-:S02]  /*0450*/  IADD3 R47, R47, 0x20, RZ ;  /* 0x000000202f2f7810 */ /* 0x000fc40007ffe0ff */
[----:B------:R-:W-:Y:S02]  /*0460*/  @!P0 CS2R R122, SRZ ;  /* 0x00000000007a8805 */ /* 0x000fe4000001ff00 */
[----:B0-----:R-:W-:-:S07]  /*0470*/  @!P2 CS2R R120, SRZ ;  /* 0x000000000078a805 */ /* 0x001fce000001ff00 */
.L_x_16255:
[----:B------:R-:W-:Y:S05]  /*0480*/  BSYNC B0 ;  /* 0x0000000000007941 */ /* 0x000fea0003800000 */
.L_x_16254:
        /* <DEDUP_REMOVED lines=26> */
.L_x_16257:
[----:B------:R-:W-:Y:S05]  /*0630*/  BSYNC B0 ;  /* 0x0000000000007941 */ /* 0x000fea0003800000 */
.L_x_16256:
        /* <DEDUP_REMOVED lines=26> */
.L_x_16259:
[----:B------:R-:W-:Y:S05]  /*07e0*/  BSYNC B0 ;  /* 0x0000000000007941 */ /* 0x000fea0003800000 */
.L_x_16258:
[----:B------:R-:W-:Y:S01]  /*07f0*/  ISETP.GE.U32.AND P0, PT, R142, 0xa0, PT ;  /* 0x000000a08e00780c */ /* 0x000fe20003f06070 */
[----:B------:R-:W-:Y:S03]  /*0800*/  BSSY B0, `(.L_x_16260) ;  /* 0x000001b000007945 */ /* 0x000fe60003800000 */
[----:B------:R-:W-:-:S09]  /*0810*/  P2R R0, PR, RZ, 0x1 ;  /* 0x00000001ff007803 */ /* 0x000fd20000000000 */
[----:B------:R-:W-:Y:S05]  /*0820*/  @!P0 BRA `(.L_x_16261) ;  /* 0x0000000000608947 */ /* 0x000fea0003800000 */
[----:B------:R-:W-:Y:S01]  /*0830*/  ULDC.64 UR8, c[0x0][0x2d0] ;  /* 0x0000b40000087ab9 */ /* 0x000fe20000000a00 */
[C---:B------:R-:W-:Y:S01]  /*0840*/  SHF.L.U32 R18, R47.reuse, 0x3, RZ ;  /* 0x000000032f127819 */ /* 0x040fe200000006ff */
[----:B------:R-:W-:Y:S01]  /*0850*/  ULDC.64 UR6, c[0x0][0x268] ;  /* 0x00009a0000067ab9 */ /* 0x000fe20000000a00 */
[----:B------:R-:W-:Y:S01]  /*0860*/  ISETP.NE.U32.AND P0, PT, RZ, UR8, PT ;  /* 0x00000008ff007c0c */ /* 0x000fe2000bf05070 */
[----:B------:R-:W0:Y:S01]  /*0870*/  LDC.64 R20, c[0x0][0x260] ;  /* 0x00009800ff147b82 */ /* 0x000e220000000a00 */
[----:B------:R-:W-:Y:S02]  /*0880*/  SHF.L.U64.HI R0, R47, 0x3, RZ ;  /* 0x000000032f007819 */ /* 0x000fe400000102ff */
[----:B------:R-:W-:Y:S02]  /*0890*/  ISETP.NE.AND.EX P0, PT, RZ, UR9, PT, P0 ;  /* 0x00000009ff007c0c */ /* 0x000fe4000bf05300 */
[----:B------:R-:W-:-:S04]  /*08a0*/  IADD3 R16, P2, R18, UR6, RZ ;  /* 0x0000000612107c10 */ /* 0x000fc8000ff5e0ff */
[----:B------:R-:W-:Y:S01]  /*08b0*/  IADD3.X R17, R0, UR7, RZ, P2, !PT ;  /* 0x0000000700117c10 */ /* 0x000fe200097fe4ff */
[----:B------:R-:W-:-:S04]  /*08c0*/  ULDC.64 UR6, c[0x0][0x2c8] ;  /* 0x0000b20000067ab9 */ /* 0x000fc80000000a00 */
[----:B------:R1:W5:Y:S02]  /*08d0*/  LDG.E.64 R38, desc[UR4][R16.64] ;  /* 0x0000000410267981 */ /* 0x000364000c1e1b00 */
[----:B------:R-:W-:-:S04]  /*08e0*/  @P0 IADD3 R18, P2, R18, UR8, RZ ;  /* 0x0000000812120c10 */ /* 0x000fc8000ff5e0ff */
[----:B------:R-:W-:Y:S02]  /*08f0*/  @P0 IADD3.X R19, R0, UR9, RZ, P2, !PT ;  /* 0x0000000900130c10 */ /* 0x000fe400097fe4ff */
[----:B------:R-:W-:Y:S01]  /*0900*/  ISETP.NE.U32.AND P2, PT, RZ, UR6, PT ;  /* 0x00000006ff007c0c */ /* 0x000fe2000bf45070 */
[----:B0-----:R-:W-:Y:S02]  /*0910*/  IMAD.WIDE.U32 R20, R47, 0x8, R20 ;  /* 0x000000082f147825 */ /* 0x001fe400078e0014 */
[----:B------:R1:W5:Y:S01]  /*0920*/  @P0 LDG.E.64 R4, desc[UR4][R18.64] ;  /* 0x0000000412040981 */ /* 0x000362000c1e1b00 */
[----:B------:R-:W-:-:S03]  /*0930*/  ISETP.NE.AND.EX P2, PT, RZ, UR7, PT, P2 ;  /* 0x00000007ff007c0c */ /* 0x000fc6000bf45320 */
[----:B------:R1:W5:Y:S10]  /*0940*/  LDG.E.64 R44, desc[UR4][R20.64] ;  /* 0x00000004142c7981 */ /* 0x000374000c1e1b00 */
[----:B------:R-:W-:-:S04]  /*0950*/  @P2 LEA R2, P3, R47, UR6, 0x3 ;  /* 0x000000062f022c11 */ /* 0x000fc8000f8618ff */
[----:B------:R-:W-:-:S05]  /*0960*/  @P2 LEA.HI.X R3, R47, UR7, RZ, 0x3, P3 ;  /* 0x000000072f032c11 */ /* 0x000fca00098f1cff */
[----:B------:R1:W5:Y:S01]  /*0970*/  @P2 LDG.E.64 R6, desc[UR4][R2.64] ;  /* 0x0000000402062981 */ /* 0x000362000c1e1b00 */
[----:B------:R-:W-:Y:S02]  /*0980*/  IADD3 R47, R47, 0x20, RZ ;  /* 0x000000202f2f7810 */ /* 0x000fe40007ffe0ff */
[----:B------:R-:W-:Y:S02]  /*0990*/  @!P0 CS2R R4, SRZ ;  /* 0x0000000000048805 */ /* 0x000fe4000001ff00 */
[----:B-1----:R-:W-:-:S07]  /*09a0*/  @!P2 CS2R R6, SRZ ;  /* 0x000000000006a805 */ /* 0x002fce000001ff00 */
.L_x_16261:
[----:B------:R-:W-:Y:S05]  /*09b0*/  BSYNC B0 ;  /* 0x0000000000007941 */ /* 0x000fea0003800000 */
.L_x_16260:
[----:B------:R-:W-:Y:S01]  /*09c0*/  ISETP.GE.U32.AND P0, PT, R142, 0xc0, PT ;  /* 0x000000c08e00780c */ /* 0x000fe20003f06070 */
[----:B------:R-:W-:Y:S03]  /*09d0*/  BSSY B0, `(.L_x_16262) ;  /* 0x000001a000007945 */ /* 0x000fe60003800000 */
[----:B------:R-:W-:-:S09]  /*09e0*/  P2R R0, PR, RZ, 0x1 ;  /* 0x00000001ff007803 */ /* 0x000fd20000000000 */
[----:B------:R-:W-:Y:S05]  /*09f0*/  @!P0 BRA `(.L_x_16263) ;  /* 0x00000000005c8947 */ /* 0x000fea0003800000 */
[----:B------:R-:W-:Y:S01]  /*0a00*/  SHF.L.U32 R24, R47, 0x3, RZ ;  /* 0x000000032f187819 */ /* 0x000fe200000006ff */
[----:B------:R-:W-:Y:S01]  /*0a10*/  ULDC.64 UR8, c[0x0][0x268] ;  /* 0x00009a0000087ab9 */ /* 0x000fe20000000a00 */
[----:B------:R-:W-:Y:S01]  /*0a20*/  SHF.R.U32.HI R0, RZ, 0x1d, R47 ;  /* 0x0000001dff007819 */ /* 0x000fe2000001162f */
[----:B------:R-:W-:Y:S01]  /*0a30*/  ULDC.64 UR6, c[0x0][0x2c8] ;  /* 0x0000b20000067ab9 */ /* 0x000fe20000000a00 */
[----:B------:R-:W-:Y:S01]  /*0a40*/  IADD3 R22, P0, R24, UR8, RZ ;  /* 0x0000000818167c10 */ /* 0x000fe2000ff1e0ff */
[----:B------:R-:W0:Y:S03]  /*0a50*/  LDC.64 R16, c[0x0][0x260] ;  /* 0x00009800ff107b82 */ /* 0x000e260000000a00 */
[----:B------:R-:W-:Y:S02]  /*0a60*/  IADD3.X R23, R0, UR9, RZ, P0, !PT ;  /* 0x0000000900177c10 */ /* 0x000fe400087fe4ff */
[----:B------:R-:W-:-:S04]  /*0a70*/  ISETP.NE.U32.AND P0, PT, RZ, UR6, PT ;  /* 0x00000006ff007c0c */ /* 0x000fc8000bf05070 */
[----:B------:R-:W-:Y:S01]  /*0a80*/  ISETP.NE.AND.EX P0, PT, RZ, UR7, PT, P0 ;  /* 0x00000007ff007c0c */ /* 0x000fe2000bf05300 */
[----:B------:R-:W5:-:S12]  /*0a90*/  LDG.E.64 R22, desc[UR4][R22.64] ;  /* 0x0000000416167981 */ /* 0x000f58000c1e1b00 */
[----:B------:R-:W-:-:S04]  /*0aa0*/  @P0 LEA R20, P2, R47, UR6, 0x3 ;  /* 0x000000062f140c11 */ /* 0x000fc8000f8418ff */
[C---:B------:R-:W-:Y:S01]  /*0ab0*/  @P0 LEA.HI.X R21, R47.reuse, UR7, RZ, 0x3, P2 ;  /* 0x000000072f150c11 */ /* 0x040fe200090f1cff */
[----:B------:R-:W-:Y:S02]  /*0ac0*/  ULDC.64 UR6, c[0x0][0x2d0] ;  /* 0x0000b40000067ab9 */ /* 0x000fe40000000a00 */
[----:B------:R-:W-:Y:S01]  /*0ad0*/  ISETP.NE.U32.AND P2, PT, RZ, UR6, PT ;  /* 0x00000006ff007c0c */ /* 0x000fe2000bf45070 */
[----:B0-----:R-:W-:Y:S01]  /*0ae0*/  IMAD.WIDE.U32 R16, R47, 0x8, R16 ;  /* 0x000000082f107825 */ /* 0x001fe200078e0010 */
[----:B------:R0:W5:Y:S02]  /*0af0*/  @P0 LDG.E.64 R2, desc[UR4][R20.64] ;  /* 0x0000000414020981 */ /* 0x000164000c1e1b00 */
[----:B------:R-:W-:-:S03]  /*0b00*/  ISETP.NE.AND.EX P2, PT, RZ, UR7, PT, P2 ;  /* 0x00000007ff007c0c */ /* 0x000fc6000bf45320 */
[----:B------:R-:W5:Y:S10]  /*0b10*/  LDG.E.64 R16, desc[UR4][R16.64] ;  /* 0x0000000410107981 */ /* 0x000f74000c1e1b00 */
[----:B------:R-:W-:-:S04]  /*0b20*/  @P2 IADD3 R24, P3, R24, UR6, RZ ;  /* 0x0000000618182c10 */ /* 0x000fc8000ff7e0ff */
[----:B------:R-:W-:-:S05]  /*0b30*/  @P2 IADD3.X R25, R0, UR7, RZ, P3, !PT ;  /* 0x0000000700192c10 */ /* 0x000fca0009ffe4ff */
[----:B------:R0:W5:Y:S01]  /*0b40*/  @P2 LDG.E.64 R18, desc[UR4][R24.64] ;  /* 0x0000000418122981 */ /* 0x000162000c1e1b00 */
[----:B------:R-:W-:Y:S02]  /*0b50*/  @!P0 CS2R R2, SRZ ;  /* 0x0000000000028805 */ /* 0x000fe4000001ff00 */
[----:B0-----:R-:W-:-:S07]  /*0b60*/  @!P2 CS2R R18, SRZ ;  /* 0x000000000012a805 */ /* 0x001fce000001ff00 */
.L_x_16263:
[----:B------:R-:W-:Y:S05]  /*0b70*/  BSYNC B0 ;  /* 0x0000000000007941 */ /* 0x000fea0003800000 */
.L_x_16262:
[----:B------:R-:W-:Y:S01]  /*0b80*/  SHF.R.U32.HI R0, RZ, 0x5, R46 ;  /* 0x00000005ff007819 */ /* 0x000fe2000001162e */
[----:B------:R-:W-:Y:S02]  /*0b90*/  ULDC.64 UR6, c[0x0][0x230] ;  /* 0x00008c0000067ab9 */ /* 0x000fe40000000a00 */
[----:B------:R-:W-:Y:S01]  /*0ba0*/  LOP3.LUT P0, RZ, R50, UR6, RZ, 0xfc, !PT ;  /* 0x0000000632ff7c12 */ /* 0x000fe2000f80fcff */
[----:B------:R-:W-:Y:S01]  /*0bb0*/  ULDC UR6, c[0x0][0x214] ;  /* 0x0000850000067ab9 */ /* 0x000fe20000000800 */
[----:B------:R-:W-:Y:S02]  /*0bc0*/  LEA R140, R49, R0, 0x2 ;  /* 0x00000000318c7211 */ /* 0x000fe400078e10ff */
[----:B------:R-:W-:Y:S02]  /*0bd0*/  LOP3.LUT P0, RZ, R51, UR7, RZ, 0xfc, P0 ;  /* 0x0000000733ff7c12 */ /* 0x000fe4000800fcff */
[----:B------:R-:W-:-:S13]  /*0be0*/  ISETP.GE.AND P2, PT, R140, UR6, PT ;  /* 0x000000068c007c0c */ /* 0x000fda000bf46270 */
[----:B------:R-:W-:Y:S05]  /*0bf0*/  @P2 EXIT ;  /* 0x000000000000294d */ /* 0x000fea0003800000 */
[--C-:B-----5:R-:W-:Y:S01]  /*0c00*/  SHF.R.U64 R119, R30, 0x10, R31.reuse ;  /* 0x000000101e777819 */ /* 0x120fe2000000121f */
[----:B------:R-:W-:Y:S01]  /*0c10*/  HADD2.F32 R0, -RZ, R19.H0_H0 ;  /* 0x20000013ff007230 */ /* 0x000fe20000004100 */
[----:B------:R-:W-:Y:S01]  /*0c20*/  MOV R115, R31 ;  /* 0x0000001f00737202 */ /* 0x000fe20000000f00 */
[----:B------:R-:W-:Y:S01]  /*0c30*/  ULDC.U8 UR6, c[0x0][0x2a0] ;  /* 0x0000a80000067ab9 */ /* 0x000fe20000000000 */
[----:B------:R-:W-:Y:S01]  /*0c40*/  SHF.R.U32.HI R50, RZ, 0x10, R31 ;  /* 0x00000010ff327819 */ /* 0x000fe2000001161f */
[----:B------:R-:W-:Y:S01]  /*0c50*/  HADD2.F32 R130, -RZ, R139.H0_H0 ;  /* 0x2000008bff827230 */ /* 0x000fe20000004100 */
[----:B------:R-:W-:Y:S01]  /*0c60*/  MOV R24, R40 ;  /* 0x0000002800187202 */ /* 0x000fe20000000f00 */
[----:B------:R-:W-:Y:S01]  /*0c70*/  HADD2.F32 R114, -RZ, R123.H0_H0 ;  /* 0x2000007bff727230 */ /* 0x000fe20000004100 */
[----:B------:R-:W-:Y:S01]  /*0c80*/  SHF.R.U64 R49, R40, 0x10, R41 ;  /* 0x0000001028317819 */ /* 0x000fe20000001229 */
[----:B------:R-:W-:Y:S01]  /*0c90*/  HADD2.F32 R128, -RZ, R137.H0_H0 ;  /* 0x20000089ff807230 */ /* 0x000fe20000004100 */
[--C-:B------:R-:W-:Y:S01]  /*0ca0*/  SHF.R.U64 R52, R26, 0x10, R27.reuse ;  /* 0x000000101a347819 */ /* 0x100fe2000000121b */
[----:B------:R-:W-:Y:S01]  /*0cb0*/  HADD2.F32 R112, -RZ, R121.H0_H0 ;  /* 0x20000079ff707230 */ /* 0x000fe20000004100 */
[----:B------:R-:W-:Y:S01]  /*0cc0*/  MOV R133, R27 ;  /* 0x0000001b00857202 */ /* 0x000fe20000000f00 */
[----:B------:R-:W-:Y:S01]  /*0cd0*/  HADD2.F32 R119, -RZ, R119.H0_H0 ;  /* 0x20000077ff777230 */ /* 0x000fe20000004100 */
[----:B------:R-:W-:Y:S01]  /*0ce0*/  SHF.R.U32.HI R129, RZ, 0x10, R27 ;  /* 0x00000010ff817819 */ /* 0x000fe2000001161b */
[----:B------:R-:W-:Y:S01]  /*0cf0*/  HADD2.F32 R115, -RZ, R115.H0_H0 ;  /* 0x20000073ff737230 */ /* 0x000fe20000004100 */
[----:B------:R-:W-:Y:S01]  /*0d00*/  MOV R31, R34 ;  /* 0x00000022001f7202 */ /* 0x000fe20000000f00 */
[----:B------:R-:W-:Y:S01]  /*0d10*/  HADD2.F32 R133, -RZ, R133.H0_H0 ;  /* 0x20000085ff857230 */ /* 0x000fe20000004100 */
[----:B------:R-:W-:Y:S01]  /*0d20*/  SHF.R.U64 R40, R34, 0x10, R35 ;  /* 0x0000001022287819 */ /* 0x000fe20000001223 */
[----:B------:R-:W-:Y:S01]  /*0d30*/  HADD2.F32 R129, -RZ, R129.H0_H0 ;  /* 0x20000081ff817230 */ /* 0x000fe20000004100 */
[----:B------:R-:W-:Y:S01]  /*0d40*/  MOV R20, R28 ;  /* 0x0000001c00147202 */ /* 0x000fe20000000f00 */
[----:B------:R-:W-:Y:S01]  /*0d50*/  HADD2.F32 R31, -RZ, R31.H0_H0 ;  /* 0x2000001fff1f7230 */ /* 0x000fe20000004100 */
[----:B------:R-:W-:Y:S01]  /*0d60*/  SHF.R.U64 R135, R28, 0x10, R29 ;  /* 0x000000101c877819 */ /* 0x000fe2000000121d */
[----:B------:R-:W-:Y:S01]  /*0d70*/  ULDC UR8, c[0x0][0x218] ;  /* 0x0000860000087ab9 */ /* 0x000fe20000000800 */
[----:B------:R-:W-:Y:S01]  /*0d80*/  MOV R27, R33 ;  /* 0x00000021001b7202 */ /* 0x000fe20000000f00 */
[----:B------:R-:W-:Y:S01]  /*0d90*/  ULDC UR7, c[0x0][0x2d8] ;  /* 0x0000b60000077ab9 */ /* 0x000fe20000000800 */
[----:B------:R-:W-:Y:S01]  /*0da0*/  MOV R34, R16 ;  /* 0x0000001000227202 */ /* 0x000fe20000000f00 */
[----:B------:R-:W-:Y:S01]  /*0db0*/  HADD2.F32 R135, -RZ, R135.H0_H0 ;  /* 0x20000087ff877230 */ /* 0x000fe20000004100 */
[----:B------:R-:W-:Y:S01]  /*0dc0*/  SHF.R.U64 R86, R16, 0x10, R17 ;  /* 0x0000001010567819 */ /* 0x000fe20000001211 */
        /* <DEDUP_REMOVED lines=11> */
[----:B------:R-:W-:Y:S01]  /*0e80*/  MOV R21, R30 ;  /* 0x0000001e00157202 */ /* 0x000fe20000000f00 */
[----:B------:R-:W-:Y:S01]  /*0e90*/  HADD2.F32 R95, -RZ, R95.H0_H0 ;  /* 0x2000005fff5f7230 */ /* 0x000fe20000004100 */
[----:B------:R-:W-:Y:S01]  /*0ea0*/  MOV R29, R43 ;  /* 0x0000002b001d7202 */ /* 0x000fe20000000f00 */
[----:B------:R-:W-:Y:S01]  /*0eb0*/  HADD2.F32 R141, -RZ, R141.H0_H0 ;  /* 0x2000008dff8d7230 */ /* 0x000fe20000004100 */
[----:B------:R-:W-:Y:S01]  /*0ec0*/  SHF.R.U64 R97, R12, 0x10, R13 ;  /* 0x000000100c617819 */ /* 0x000fe2000000120d */
[----:B------:R-:W-:Y:S01]  /*0ed0*/  HADD2.F32 R12, -RZ, R10.H0_H0 ;  /* 0x2000000aff0c7230 */ /* 0x000fe20000004100 */
[----:B------:R-:W-:Y:S01]  /*0ee0*/  MOV R125, R36 ;  /* 0x00000024007d7202 */ /* 0x000fe20000000f00 */
[----:B------:R-:W-:Y:S01]  /*0ef0*/  ULDC.64 UR10, c[0x0][0x228] ;  /* 0x00008a00000a7ab9 */ /* 0x000fe20000000a00 */
[--C-:B------:R-:W-:Y:S01]  /*0f00*/  SHF.R.U64 R51, R36, 0x10, R37.reuse ;  /* 0x0000001024337819 */ /* 0x100fe20000001225 */
[----:B------:R-:W-:Y:S01]  /*0f10*/  HADD2.F32 R97, -RZ, R97.H0_H0 ;  /* 0x20000061ff617230 */ /* 0x000fe20000004100 */
[----:B------:R-:W-:Y:S01]  /*0f20*/  MOV R117, R37 ;  /* 0x0000002500757202 */ /* 0x000fe20000000f00 */
[----:B------:R-:W-:Y:S01]  /*0f30*/  HADD2.F32 R125, -RZ, R125.H0_H0 ;  /* 0x2000007dff7d7230 */ /* 0x000fe20000004100 */
[----:B------:R-:W-:Y:S01]  /*0f40*/  SHF.R.U32.HI R113, RZ, 0x10, R37 ;  /* 0x00000010ff717819 */ /* 0x000fe20000011625 */
[----:B------:R-:W-:Y:S01]  /*0f50*/  ULDC.64 UR12, c[0x0][0x230] ;  /* 0x00008c00000c7ab9 */ /* 0x000fe20000000a00 */
[----:B------:R-:W-:Y:S01]  /*0f60*/  MOV R26, R41 ;  /* 0x00000029001a7202 */ /* 0x000fe20000000f00 */
[----:B------:R-:W-:Y:S01]  /*0f70*/  HADD2.F32 R117, -RZ, R117.H0_H0 ;  /* 0x20000075ff757230 */ /* 0x000fe20000004100 */
[----:B------:R-:W-:Y:S01]  /*0f80*/  SHF.R.U32.HI R47, RZ, 0x10, R41 ;  /* 0x00000010ff2f7819 */ /* 0x000fe20000011629 */
[----:B------:R-:W-:Y:S01]  /*0f90*/  HADD2.F32 R113, -RZ, R113.H0_H0 ;  /* 0x20000071ff717230 */ /* 0x000fe20000004100 */
[----:B------:R-:W-:-:S02]  /*0fa0*/  MOV R25, R32 ;  /* 0x0000002000197202 */ /* 0x000fc40000000f00 */
[--C-:B------:R-:W-:Y:S02]  /*0fb0*/  SHF.R.U64 R48, R32, 0x10, R33.reuse ;  /* 0x0000001020307819 */ /* 0x100fe40000001221 */
[----:B------:R-:W-:Y:S02]  /*0fc0*/  SHF.R.U32.HI R46, RZ, 0x10, R33 ;  /* 0x00000010ff2e7819 */ /* 0x000fe40000011621 */
[----:B------:R-:W-:Y:S02]  /*0fd0*/  SHF.R.U32.HI R30, RZ, 0x10, R43 ;  /* 0x00000010ff1e7819 */ /* 0x000fe4000001162b */
[----:B------:R-:W-:Y:S02]  /*0fe0*/  MOV R76, R35 ;  /* 0x00000023004c7202 */ /* 0x000fe40000000f00 */
[----:B------:R-:W-:Y:S02]  /*0ff0*/  SHF.R.U32.HI R77, RZ, 0x10, R35 ;  /* 0x00000010ff4d7819 */ /* 0x000fe40000011623 */
[----:B------:R-:W-:Y:S01]  /*1000*/  SHF.R.U64 R99, R10, 0x10, R11 ;  /* 0x000000100a637819 */ /* 0x000fe2000000120b */
[----:B------:R-:W-:Y:S01]  /*1010*/  HADD2.F32 R10, -RZ, R8.H0_H0 ;  /* 0x20000008ff0a7230 */ /* 0x000fe20000004100 */
[--C-:B------:R-:W-:Y:S01]  /*1020*/  SHF.R.U64 R109, R18, 0x10, R19.reuse ;  /* 0x00000010126d7819 */ /* 0x100fe20000001213 */
[----:B------:R-:W-:Y:S01]  /*1030*/  HADD2.F32 R76, -RZ, R76.H0_H0 ;  /* 0x2000004cff4c7230 */ /* 0x000fe20000004100 */
[----:B------:R-:W-:Y:S01]  /*1040*/  SHF.R.U32.HI R111, RZ, 0x10, R19 ;  /* 0x00000010ff6f7819 */ /* 0x000fe20000011613 */
[----:B------:R-:W-:Y:S01]  /*1050*/  HADD2.F32 R19, -RZ, R24.H0_H0 ;  /* 0x20000018ff137230 */ /* 0x000fe20000004100 */
[----:B------:R-:W-:Y:S01]  /*1060*/  SHF.R.U64 R41, R42, 0x10, R43 ;  /* 0x000000102a297819 */ /* 0x000fe2000000122b */
[----:B------:R-:W-:Y:S01]  /*1070*/  HADD2.F32 R24, -RZ, R27.H0_H0 ;  /* 0x2000001bff187230 */ /* 0x000fe20000004100 */
[----:B------:R-:W-:Y:S01]  /*1080*/  MOV R79, R44 ;  /* 0x0000002c004f7202 */ /* 0x000fe20000000f00 */
        /* <DEDUP_REMOVED lines=27> */
[--C-:B------:R-:W-:Y:S01]  /*1240*/  SHF.R.U64 R134, R138, 0x10, R139.reuse ;  /* 0x000000108a867819 */ /* 0x100fe2000000128b */
        /* <DEDUP_REMOVED lines=15> */
[----:B------:R-:W-:Y:S01]  /*1340*/  SHF.R.U32.HI R98, RZ, 0x10, R15 ;  /* 0x00000010ff627819 */ /* 0x000fe2000001160f */
[----:B------:R-:W-:Y:S01]  /*1350*/  HADD2.F32 R15, -RZ, R15.H0_H0 ;  /* 0x2000000fff0f7230 */ /* 0x000fe20000004100 */
[----:B------:R-:W-:Y:S01]  /*1360*/  SHF.R.U32.HI R100, RZ, 0x10, R13 ;  /* 0x00000010ff647819 */ /* 0x000fe2000001160d */
        /* <DEDUP_REMOVED lines=19> */
[----:B------:R-:W-:Y:S01]  /*14a0*/  ISETP.NE.AND P2, PT, RZ, UR6, PT ;  /* 0x00000006ff007c0c */ /* 0x000fe2000bf45270 */
[----:B------:R-:W-:-:S02]  /*14b0*/  HADD2.F32 R121, -RZ, R51.H0_H0 ;  /* 0x20000033ff797230 */ /* 0x000fc40000004100 */
[----:B------:R-:W-:Y:S01]  /*14c0*/  HADD2.F32 R18, -RZ, R49.H0_H0 ;  /* 0x20000031ff127230 */ /* 0x000fe20000004100 */
[----:B------:R-:W-:Y:S01]  /*14d0*/  P2R R144, PR, RZ, 0x4 ;  /* 0x00000004ff907803 */ /* 0x000fe20000000000 */
[----:B------:R-:W-:Y:S02]  /*14e0*/  HADD2.F32 R21, -RZ, R47.H0_H0 ;  /* 0x2000002fff157230 */ /* 0x000fe40000004100 */
[----:B------:R-:W-:Y:S02]  /*14f0*/  HADD2.F32 R25, -RZ, R46.H0_H0 ;  /* 0x2000002eff197230 */ /* 0x000fe40000004100 */
[----:B------:R-:W-:Y:S02]  /*1500*/  HADD2.F32 R26, -RZ, R41.H0_H0 ;  /* 0x20000029ff1a7230 */ /* 0x000fe40000004100 */
[----:B------:R-:W-:Y:S02]  /*1510*/  HADD2.F32 R84, -RZ, R35.H0_H0 ;  /* 0x20000023ff547230 */ /* 0x000fe40000004100 */
[----:B------:R-:W-:-:S02]  /*1520*/  HADD2.F32 R85, -RZ, R85.H0_H0 ;  /* 0x20000055ff557230 */ /* 0x000fc40000004100 */
[----:B------:R-:W-:Y:S02]  /*1530*/  HADD2.F32 R88, -RZ, R33.H0_H0 ;  /* 0x20000021ff587230 */ /* 0x000fe40000004100 */
        /* <DEDUP_REMOVED lines=26> */
[----:B------:R-:W-:-:S07]  /*16e0*/  HADD2.F32 R111, -RZ, R111.H0_H0 ;  /* 0x2000006fff6f7230 */ /* 0x000fce0000004100 */
.L_x_16385:
[----:B------:R-:W-:Y:S01]  /*16f0*/  IMAD R68, R140, UR8, RZ ;  /* 0x000000088c447c24 */ /* 0x000fe2000f8e02ff */
[----:B------:R-:W-:Y:S04]  /*1700*/  BSSY B0, `(.L_x_16264) ;  /* 0x0000046000007945 */ /* 0x000fe80003800000 */
[----:B------:R-:W-:-:S04]  /*1710*/  SHF.R.S32.HI R69, RZ, 0x1f, R68 ;  /* 0x0000001fff457819 */ /* 0x000fc80000011444 */
[----:B------:R-:W-:-:S04]  /*1720*/  LEA.HI R68, R69, R68, RZ, 0x2 ;  /* 0x0000004445447211 */ /* 0x000fc800078f10ff */
[----:B------:R-:W-:-:S04]  /*1730*/  LEA.HI.SX32 R145, R68, R143, 0x1e ;  /* 0x0000008f44917211 */ /* 0x000fc800078ff2ff */
[----:B------:R-:W-:Y:S01]  /*1740*/  MOV R70, R145 ;  /* 0x0000009100467202 */ /* 0x000fe20000000f00 */
[----:B------:R-:W-:Y:S06]  /*1750*/  @!P1 BRA `(.L_x_16265) ;  /* 0x0000000400009947 */ /* 0x000fec0003800000 */
        /* <DEDUP_REMOVED lines=9> */
[----:B------:R-:W5:Y:S10]  /*17f0*/  LDG.E.128 R36, desc[UR4][R36.64] ;  /* 0x0000000424247981 */ /* 0x000f74000c1e1d00 */
[----:B------:R-:W-:-:S04]  /*1800*/  @P2 LEA R68, P4, R145, UR12, 0x4 ;  /* 0x0000000c91442c11 */ /* 0x000fc8000f8820ff */
[----:B------:R-:W-:-:S05]  /*1810*/  @P2 LEA.HI.X R69, R145, UR13, RZ, 0x4, P4 ;  /* 0x0000000d91452c11 */ /* 0x000fca000a0f24ff */
[----:B------:R0:W5:Y:S01]  /*1820*/  @P2 LDG.E.128 R40, desc[UR4][R68.64] ;  /* 0x0000000444282981 */ /* 0x000162000c1e1d00 */
[----:B------:R-:W-:-:S04]  /*1830*/  ISETP.NE.U32.AND P3, PT, RZ, UR10, PT ;  /* 0x0000000aff007c0c */ /* 0x000fc8000bf65070 */
[----:B------:R-:W-:-:S13]  /*1840*/  ISETP.NE.AND.EX P3, PT, RZ, UR11, PT, P3 ;  /* 0x0000000bff007c0c */ /* 0x000fda000bf65330 */
[----:B0-----:R-:W-:Y:S05]  /*1850*/  @P3 BRA `(.L_x_16266) ;  /* 0x00000000001c3947 */ /* 0x001fea0003800000 */
[----:B------:R-:W-:-:S04]  /*1860*/  ISETP.NE.U32.AND P4, PT, RZ, UR12, PT ;  /* 0x0000000cff007c0c */ /* 0x000fc8000bf85070 */
[----:B------:R-:W-:-:S13]  /*1870*/  ISETP.NE.AND.EX P4, PT, RZ, UR13, PT, P4 ;  /* 0x0000000dff007c0c */ /* 0x000fda000bf85340 */
[----:B------:R-:W-:Y:S05]  /*1880*/  @P4 BRA `(.L_x_16267) ;  /* 0x0000000000084947 */ /* 0x000fea0003800000 */
[----:B------:R-:W-:Y:S05]  /*1890*/  @P0 BRA `(.L_x_16268) ;  /* 0x0000000000140947 */ /* 0x000fea0003800000 */
[----:B------:R-:W-:Y:S05]  /*18a0*/  BRA `(.L_x_16269) ;  /* 0x0000000000147947 */ /* 0x000fea0003800000 */
.L_x_16267:
[----:B-----5:R-:W-:Y:S01]  /*18b0*/  FADD.FTZ R36, R40, R36 ;  /* 0x0000002428247221 */ /* 0x020fe20000010000 */
[----:B------:R-:W-:Y:S06]  /*18c0*/  BRA `(.L_x_16268) ;  /* 0x0000000000087947 */ /* 0x000fec0003800000 */
.L_x_16266:
[----:B-----5:R-:W-:-:S04]  /*18d0*/  FADD.FTZ R36, R32, R36 ;  /* 0x0000002420247221 */ /* 0x020fc80000010000 */
[----:B------:R-:W-:-:S07]  /*18e0*/  @P2 FADD.FTZ R36, R40, R36 ;  /* 0x0000002428242221 */ /* 0x000fce0000010000 */
.L_x_16268:
[----:B-----5:R-:W-:-:S07]  /*18f0*/  MOV R44, R36 ;  /* 0x00000024002c7202 */ /* 0x020fce0000000f00 */
.L_x_16269:
[----:B------:R-:W-:Y:S05]  /*1900*/  @P3 BRA `(.L_x_16270) ;  /* 0x00000000001c3947 */ /* 0x000fea0003800000 */
[----:B------:R-:W-:-:S04]  /*1910*/  ISETP.NE.U32.AND P4, PT, RZ, UR12, PT ;  /* 0x0000000cff007c0c */ /* 0x000fc8000bf85070 */
[----:B------:R-:W-:-:S13]  /*1920*/  ISETP.NE.AND.EX P4, PT, RZ, UR13, PT, P4 ;  /* 0x0000000dff007c0c */ /* 0x000fda000bf85340 */
[----:B------:R-:W-:Y:S05]  /*1930*/  @P4 BRA `(.L_x_16271) ;  /* 0x0000000000084947 */ /* 0x000fea0003800000 */
[----:B------:R-:W-:Y:S05]  /*1940*/  @P0 BRA `(.L_x_16272) ;  /* 0x0000000000140947 */ /* 0x000fea0003800000 */
[----:B------:R-:W-:Y:S05]  /*1950*/  BRA `(.L_x_16273) ;  /* 0x0000000000147947 */ /* 0x000fea0003800000 */
.L_x_16271:
[----:B-----5:R-:W-:Y:S01]  /*1960*/  FADD.FTZ R37, R41, R37 ;  /* 0x0000002529257221 */ /* 0x020fe20000010000 */
[----:B------:R-:W-:Y:S06]  /*1970*/  BRA `(.L_x_16272) ;  /* 0x0000000000087947 */ /* 0x000fec0003800000 */
.L_x_16270:
[----:B-----5:R-:W-:-:S04]  /*1980*/  FADD.FTZ R37, R33, R37 ;  /* 0x0000002521257221 */ /* 0x020fc80000010000 */
[----:B------:R-:W-:-:S07]  /*1990*/  @P2 FADD.FTZ R37, R41, R37 ;  /* 0x0000002529252221 */ /* 0x000fce0000010000 */
.L_x_16272:
[----:B-----5:R-:W-:-:S07]  /*19a0*/  MOV R45, R37 ;  /* 0x00000025002d7202 */ /* 0x020fce0000000f00 */
.L_x_16273:
[----:B------:R-:W-:Y:S05]  /*19b0*/  @P3 BRA `(.L_x_16274) ;  /* 0x00000000001c3947 */ /* 0x000fea0003800000 */
[----:B------:R-:W-:-:S04]  /*19c0*/  ISETP.NE.U32.AND P4, PT, RZ, UR12, PT ;  /* 0x0000000cff007c0c */ /* 0x000fc8000bf85070 */
[----:B------:R-:W-:-:S13]  /*19d0*/  ISETP.NE.AND.EX P4, PT, RZ, UR13, PT, P4 ;  /* 0x0000000dff007c0c */ /* 0x000fda000bf85340 */
[----:B------:R-:W-:Y:S05]  /*19e0*/  @P4 BRA `(.L_x_16275) ;  /* 0x0000000000084947 */ /* 0x000fea0003800000 */
[----:B------:R-:W-:Y:S05]  /*19f0*/  @P0 BRA `(.L_x_16276) ;  /* 0x0000000000140947 */ /* 0x000fea0003800000 */
[----:B------:R-:W-:Y:S05]  /*1a00*/  BRA `(.L_x_16277) ;  /* 0x0000000000147947 */ /* 0x000fea0003800000 */
.L_x_16275:
[----:B-----5:R-:W-:Y:S01]  /*1a10*/  FADD.FTZ R38, R42, R38 ;  /* 0x000000262a267221 */ /* 0x020fe20000010000 */
[----:B------:R-:W-:Y:S06]  /*1a20*/  BRA `(.L_x_16276) ;  /* 0x0000000000087947 */ /* 0x000fec0003800000 */
.L_x_16274:
[----:B-----5:R-:W-:-:S04]  /*1a30*/  FADD.FTZ R38, R34, R38 ;  /* 0x0000002622267221 */ /* 0x020fc80000010000 */
[----:B------:R-:W-:-:S07]  /*1a40*/  @P2 FADD.FTZ R38, R42, R38 ;  /* 0x000000262a262221 */ /* 0x000fce0000010000 */
.L_x_16276:
[----:B-----5:R-:W-:-:S07]  /*1a50*/  MOV R46, R38 ;  /* 0x00000026002e7202 */ /* 0x020fce0000000f00 */
.L_x_16277:
[----:B------:R-:W-:Y:S05]  /*1a60*/  @P3 BRA `(.L_x_16278) ;  /* 0x00000000001c3947 */ /* 0x000fea0003800000 */
[----:B------:R-:W-:-:S04]  /*1a70*/  ISETP.NE.U32.AND P2, PT, RZ, UR12, PT ;  /* 0x0000000cff007c0c */ /* 0x000fc8000bf45070 */
[----:B------:R-:W-:-:S13]  /*1a80*/  ISETP.NE.AND.EX P2, PT, RZ, UR13, PT, P2 ;  /* 0x0000000dff007c0c */ /* 0x000fda000bf45320 */
[----:B------:R-:W-:Y:S05]  /*1a90*/  @P2 BRA `(.L_x_16279) ;  /* 0x0000000000082947 */ /* 0x000fea0003800000 */
[----:B------:R-:W-:Y:S05]  /*1aa0*/  @P0 BRA `(.L_x_16280) ;  /* 0x0000000000140947 */ /* 0x000fea0003800000 */
[----:B------:R-:W-:Y:S05]  /*1ab0*/  BRA `(.L_x_16281) ;  /* 0x0000000000147947 */ /* 0x000fea0003800000 */
.L_x_16279:
[----:B-----5:R-:W-:Y:S01]  /*1ac0*/  FADD.FTZ R39, R43, R39 ;  /* 0x000000272b277221 */ /* 0x020fe20000010000 */
[----:B------:R-:W-:Y:S06]  /*1ad0*/  BRA `(.L_x_16280) ;  /* 0x0000000000087947 */ /* 0x000fec0003800000 */
.L_x_16278:
[----:B-----5:R-:W-:-:S04]  /*1ae0*/  FADD.FTZ R39, R35, R39 ;  /* 0x0000002723277221 */ /* 0x020fc80000010000 */
[----:B------:R-:W-:-:S07]  /*1af0*/  @P2 FADD.FTZ R39, R43, R39 ;  /* 0x000000272b272221 */ /* 0x000fce0000010000 */
.L_x_16280:
[----:B-----5:R-:W-:-:S07]  /*1b00*/  MOV R47, R39 ;  /* 0x00000027002f7202 */ /* 0x020fce0000000f00 */
.L_x_16281:
[----:B------:R-:W0:Y:S01]  /*1b10*/  @P0 LDC.64 R68, c[0x0][0x238] ;  /* 0x00008e00ff440b82 */ /* 0x000e220000000a00 */
[C---:B------:R-:W-:Y:S02]  /*1b20*/  IADD3 R70, R145.reuse, 0x20, RZ ;  /* 0x0000002091467810 */ /* 0x040fe40007ffe0ff */
[----:B0-----:R-:W-:-:S04]  /*1b30*/  @P0 LEA R68, P2, R145, R68, 0x4 ;  /* 0x0000004491440211 */ /* 0x001fc800078420ff */
[----:B------:R-:W-:-:S05]  /*1b40*/  @P0 LEA.HI.X R69, R145, R69, RZ, 0x4, P2 ;  /* 0x0000004591450211 */ /* 0x000fca00010f24ff */
[----:B------:R0:W-:Y:S04]  /*1b50*/  @P0 STG.E.128 desc[UR4][R68.64], R44 ;  /* 0x0000002c44000986 */ /* 0x0001e8000c101d04 */
.L_x_16265:
[----:B------:R-:W-:Y:S05]  /*1b60*/  BSYNC B0 ;  /* 0x0000000000007941 */ /* 0x000fea0003800000 */
.L_x_16264:
[----:B------:R-:W-:Y:S01]  /*1b70*/  ISETP.GE.U32.AND P2, PT, R142, 0x40, PT ;  /* 0x000000408e00780c */ /* 0x000fe20003f46070 */
[----:B------:R-:W-:-:S12]  /*1b80*/  BSSY B0, `(.L_x_16282) ;  /* 0x0000042000007945 */ /* 0x000fd80003800000 */
[----:B------:R-:W-:Y:S05]  /*1b90*/  @!P2 BRA `(.L_x_16283) ;  /* 0x000000040000a947 */ /* 0x000fea0003800000 */
[----:B------:R-:W-:Y:S01]  /*1ba0*/  ISETP.NE.U32.AND P3, PT, RZ, UR10, PT ;  /* 0x0000000aff007c0c */ /* 0x000fe2000bf65070 */
[----:B------:R-:W1:Y:S03]  /*1bb0*/  LDC.64 R48, c[0x0][0x220] ;  /* 0x00008800ff307b82 */ /* 0x000e660000000a00 */
[----:B------:R-:W-:-:S13]  /*1bc0*/  ISETP.NE.AND.EX P3, PT, RZ, UR11, PT, P3 ;  /* 0x0000000bff007c0c */ /* 0x000fda000bf65330 */
[----:B------:R-:W-:-:S04]  /*1bd0*/  @P3 LEA R72, P2, R70, UR10, 0x4 ;  /* 0x0000000a46483c11 */ /* 0x000fc8000f8420ff */
[C---:B------:R-:W-:Y:S02]  /*1be0*/  @P3 LEA.HI.X R73, R70.reuse, UR11, RZ, 0x4, P2 ;  /* 0x0000000b46493c11 */ /* 0x040fe400090f24ff */
[----:B------:R-:W-:Y:S01]  /*1bf0*/  ISETP.NE.U32.AND P2, PT, RZ, UR12, PT ;  /* 0x0000000cff007c0c */ /* 0x000fe2000bf45070 */
[----:B-1----:R-:W-:Y:S02]  /*1c00*/  IMAD.WIDE.U32 R48, R70, 0x10, R48 ;  /* 0x0000001046307825 */ /* 0x002fe400078e0030 */
[----:B-----5:R1:W5:Y:S01]  /*1c10*/  @P3 LDG.E.128 R32, desc[UR4][R72.64] ;  /* 0x0000000448203981 */ /* 0x020362000c1e1d00 */
[----:B------:R-:W-:-:S03]  /*1c20*/  ISETP.NE.AND.EX P2, PT, RZ, UR13, PT, P2 ;  /* 0x0000000dff007c0c */ /* 0x000fc6000bf45320 */
[----:B------:R-:W5:Y:S10]  /*1c30*/  LDG.E.128 R48, desc[UR4][R48.64] ;  /* 0x0000000430307981 */ /* 0x000f74000c1e1d00 */
[----:B0-----:R-:W-:-:S04]  /*1c40*/  @P2 LEA R68, P4, R70, UR12, 0x4 ;  /* 0x0000000c46442c11 */ /* 0x001fc8000f8820ff */
[----:B------:R-:W-:-:S05]  /*1c50*/  @P2 LEA.HI.X R69, R70, UR13, RZ, 0x4, P4 ;  /* 0x0000000d46452c11 */ /* 0x000fca000a0f24ff */
[----:B------:R1:W5:Y:S01]  /*1c60*/  @P2 LDG.E.128 R40, desc[UR4][R68.64] ;  /* 0x0000000444282981 */ /* 0x000362000c1e1d00 */
[----:B------:R-:W-:-:S04]  /*1c70*/  ISETP.NE.U32.AND P3, PT, RZ, UR10, PT ;  /* 0x0000000aff007c0c */ /* 0x000fc8000bf65070 */
[----:B------:R-:W-:-:S13]  /*1c80*/  ISETP.NE.AND.EX P3, PT, RZ, UR11, PT, P3 ;  /* 0x0000000bff007c0c */ /* 0x000fda000bf65330 */
[----:B-1----:R-:W-:Y:S05]  /*1c90*/  @P3 BRA `(.L_x_16284) ;  /* 0x00000000001c3947 */ /* 0x002fea0003800000 */
[----:B------:R-:W-:-:S04]  /*1ca0*/  ISETP.NE.U32.AND P4, PT, RZ, UR12, PT ;  /* 0x0000000cff007c0c */ /* 0x000fc8000bf85070 */
[----:B------:R-:W-:-:S13]  /*1cb0*/  ISETP.NE.AND.EX P4, PT, RZ, UR13, PT, P4 ;  /* 0x0000000dff007c0c */ /* 0x000fda000bf85340 */
[----:B------:R-:W-:Y:S05]  /*1cc0*/  @P4 BRA `(.L_x_16285) ;  /* 0x0000000000084947 */ /* 0x000fea0003800000 */
[----:B------:R-:W-:Y:S05]  /*1cd0*/  @P0 BRA `(.L_x_16286) ;  /* 0x0000000000140947 */ /* 0x000fea0003800000 */
[----:B------:R-:W-:Y:S05]  /*1ce0*/  BRA `(.L_x_16287) ;  /* 0x0000000000147947 */ /* 0x000fea0003800000 */
.L_x_16285:
[----:B-----5:R-:W-:Y:S01]  /*1cf0*/  FADD.FTZ R48, R40, R48 ;  /* 0x0000003028307221 */ /* 0x020fe20000010000 */
[----:B------:R-:W-:Y:S06]  /*1d00*/  BRA `(.L_x_16286) ;  /* 0x0000000000087947 */ /* 0x000fec0003800000 */
.L_x_16284:
[----:B-----5:R-:W-:-:S04]  /*1d10*/  FADD.FTZ R48, R32, R48 ;  /* 0x0000003020307221 */ /* 0x020fc80000010000 */
[----:B------:R-:W-:-:S07]  /*1d20*/  @P2 FADD.FTZ R48, R40, R48 ;  /* 0x0000003028302221 */ /* 0x000fce0000010000 */
.L_x_16286:
[----:B-----5:R-:W-:-:S07]  /*1d30*/  MOV R44, R48 ;  /* 0x00000030002c7202 */ /* 0x020fce0000000f00 */
.L_x_16287:
[----:B------:R-:W-:Y:S05]  /*1d40*/  @P3 BRA `(.L_x_16288) ;  /* 0x00000000001c3947 */ /* 0x000fea0003800000 */
[----:B------:R-:W-:-:S04]  /*1d50*/  ISETP.NE.U32.AND P4, PT, RZ, UR12, PT ;  /* 0x0000000cff007c0c */ /* 0x000fc8000bf85070 */
[----:B------:R-:W-:-:S13]  /*1d60*/  ISETP.NE.AND.EX P4, PT, RZ, UR13, PT, P4 ;  /* 0x0000000dff007c0c */ /* 0x000fda000bf85340 */
[----:B------:R-:W-:Y:S05]  /*1d70*/  @P4 BRA `(.L_x_16289) ;  /* 0x0000000000084947 */ /* 0x000fea0003800000 */
[----:B------:R-:W-:Y:S05]  /*1d80*/  @P0 BRA `(.L_x_16290) ;  /* 0x0000000000140947 */ /* 0x000fea0003800000 */
[----:B------:R-:W-:Y:S05]  /*1d90*/  BRA `(.L_x_16291) ;  /* 0x0000000000147947 */ /* 0x000fea0003800000 */
.L_x_16289:
[----:B-----5:R-:W-:Y:S01]  /*1da0*/  FADD.FTZ R49, R41, R49 ;  /* 0x0000003129317221 */ /* 0x020fe20000010000 */
[----:B------:R-:W-:Y:S06]  /*1db0*/  BRA `(.L_x_16290) ;  /* 0x0000000000087947 */ /* 0x000fec0003800000 */
.L_x_16288:
[----:B-----5:R-:W-:-:S04]  /*1dc0*/  FADD.FTZ R49, R33, R49 ;  /* 0x0000003121317221 */ /* 0x020fc80000010000 */
[----:B------:R-:W-:-:S07]  /*1dd0*/  @P2 FADD.FTZ R49, R41, R49 ;  /* 0x0000003129312221 */ /* 0x000fce0000010000 */
.L_x_16290:
[----:B-----5:R-:W-:-:S07]  /*1de0*/  MOV R45, R49 ;  /* 0x00000031002d7202 */ /* 0x020fce0000000f00 */
.L_x_16291:
[----:B------:R-:W-:Y:S05]  /*1df0*/  @P3 BRA `(.L_x_16292) ;  /* 0x00000000001c3947 */ /* 0x000fea0003800000 */
[----:B------:R-:W-:-:S04]  /*1e00*/  ISETP.NE.U32.AND P4, PT, RZ, UR12, PT ;  /* 0x0000000cff007c0c */ /* 0x000fc8000bf85070 */
[----:B------:R-:W-:-:S13]  /*1e10*/  ISETP.NE.AND.EX P4, PT, RZ, UR13, PT, P4 ;  /* 0x0000000dff007c0c */ /* 0x000fda000bf85340 */
[----:B------:R-:W-:Y:S05]  /*1e20*/  @P4 BRA `(.L_x_16293) ;  /* 0x0000000000084947 */ /* 0x000fea0003800000 */
[----:B------:R-:W-:Y:S05]  /*1e30*/  @P0 BRA `(.L_x_16294) ;  /* 0x0000000000140947 */ /* 0x000fea0003800000 */
[----:B------:R-:W-:Y:S05]  /*1e40*/  BRA `(.L_x_16295) ;  /* 0x0000000000147947 */ /* 0x000fea0003800000 */
.L_x_16293:
[----:B-----5:R-:W-:Y:S01]  /*1e50*/  FADD.FTZ R50, R42, R50 ;  /* 0x000000322a327221 */ /* 0x020fe20000010000 */
[----:B------:R-:W-:Y:S06]  /*1e60*/  BRA `(.L_x_16294) ;  /* 0x0000000000087947 */ /* 0x000fec0003800000 */
.L_x_16292:
[----:B-----5:R-:W-:-:S04]  /*1e70*/  FADD.FTZ R50, R34, R50 ;  /* 0x0000003222327221 */ /* 0x020fc80000010000 */
[----:B------:R-:W-:-:S07]  /*1e80*/  @P2 FADD.FTZ R50, R42, R50 ;  /* 0x000000322a322221 */ /* 0x000fce0000010000 */
.L_x_16294:
[----:B-----5:R-:W-:-:S07]  /*1e90*/  MOV R46, R50 ;  /* 0x00000032002e7202 */ /* 0x020fce0000000f00 */
.L_x_16295:
[----:B------:R-:W-:Y:S05]  /*1ea0*/  @P3 BRA `(.L_x_16296) ;  /* 0x00000000001c3947 */ /* 0x000fea0003800000 */
[----:B------:R-:W-:-:S04]  /*1eb0*/  ISETP.NE.U32.AND P2, PT, RZ, UR12, PT ;  /* 0x0000000cff007c0c */ /* 0x000fc8000bf45070 */
[----:B------:R-:W-:-:S13]  /*1ec0*/  ISETP.NE.AND.EX P2, PT, RZ, UR13, PT, P2 ;  /* 0x0000000dff007c0c */ /* 0x000fda000bf45320 */
[----:B------:R-:W-:Y:S05]  /*1ed0*/  @P2 BRA `(.L_x_16297) ;  /* 0x0000000000082947 */ /* 0x000fea0003800000 */
[----:B------:R-:W-:Y:S05]  /*1ee0*/  @P0 BRA `(.L_x_16298) ;  /* 0x0000000000140947 */ /* 0x000fea0003800000 */
[----:B------:R-:W-:Y:S05]  /*1ef0*/  BRA `(.L_x_16299) ;  /* 0x0000000000147947 */ /* 0x000fea0003800000 */
.L_x_16297:
[----:B-----5:R-:W-:Y:S01]  /*1f00*/  FADD.FTZ R51, R43, R51 ;  /* 0x000000332b337221 */ /* 0x020fe20000010000 */
[----:B------:R-:W-:Y:S06]  /*1f10*/  BRA `(.L_x_16298) ;  /* 0x0000000000087947 */ /* 0x000fec0003800000 */
.L_x_16296:
[----:B-----5:R-:W-:-:S04]  /*1f20*/  FADD.FTZ R51, R35, R51 ;  /* 0x0000003323337221 */ /* 0x020fc80000010000 */
[----:B------:R-:W-:-:S07]  /*1f30*/  @P2 FADD.FTZ R51, R43, R51 ;  /* 0x000000332b332221 */ /* 0x000fce0000010000 */
.L_x_16298:
[----:B-----5:R-:W-:-:S07]  /*1f40*/  MOV R47, R51 ;  /* 0x00000033002f7202 */ /* 0x020fce0000000f00 */
.L_x_16299:
[----:B------:R-:W0:Y:S02]  /*1f50*/  @P0 LDC.64 R68, c[0x0][0x238] ;  /* 0x00008e00ff440b82 */ /* 0x000e240000000a00 */
[----:B0-----:R-:W-:-:S04]  /*1f60*/  @P0 LEA R68, P2, R70, R68, 0x4 ;  /* 0x0000004446440211 */ /* 0x001fc800078420ff */
[C---:B------:R-:W-:Y:S02]  /*1f70*/  @P0 LEA.HI.X R69, R70.reuse, R69, RZ, 0x4, P2 ;  /* 0x0000004546450211 */ /* 0x040fe400010f24ff */
[----:B------:R-:W-:-:S03]  /*1f80*/  IADD3 R70, R70, 0x20, RZ ;  /* 0x0000002046467810 */ /* 0x000fc60007ffe0ff */
[----:B------:R1:W-:Y:S04]  /*1f90*/  @P0 STG.E.128 desc[UR4][R68.64], R44 ;  /* 0x0000002c44000986 */ /* 0x0003e8000c101d04 */
.L_x_16283:
[----:B------:R-:W-:Y:S05]  /*1fa0*/  BSYNC B0 ;  /* 0x0000000000007941 */ /* 0x000fea0003800000 */
.L_x_16282:
[----:B------:R-:W-:Y:S01]  /*1fb0*/  ISETP.GE.U32.AND P2, PT, R142, 0x60, PT ;  /* 0x000000608e00780c */ /* 0x000fe20003f46070 */
[----:B------:R-:W-:-:S12]  /*1fc0*/  BSSY B0, `(.L_x_16300) ;  /* 0x0000042000007945 */ /* 0x000fd80003800000 */
[----:B------:R-:W-:Y:S05]  /*1fd0*/  @!P2 BRA `(.L_x_16301) ;  /* 0x000000040000a947 */ /* 0x000fea0003800000 */
[----:B------:R-:W-:Y:S01]  /*1fe0*/  ISETP.NE.U32.AND P3, PT, RZ, UR10, PT ;  /* 0x0000000aff007c0c */ /* 0x000fe2000bf65070 */
[----:B------:R-:W2:Y:S03]  /*1ff0*/  LDC.64 R52, c[0x0][0x220] ;  /* 0x00008800ff347b82 */ /* 0x000ea60000000a00 */
[----:B------:R-:W-:-:S13]  /*2000*/  ISETP.NE.AND.EX P3, PT, RZ, UR11, PT, P3 ;  /* 0x0000000bff007c0c */ /* 0x000fda000bf65330 */
[----:B------:R-:W-:-:S04]  /*2010*/  @P3 LEA R72, P2, R70, UR10, 0x4 ;  /* 0x0000000a46483c11 */ /* 0x000fc8000f8420ff */
[C---:B------:R-:W-:Y:S02]  /*2020*/  @P3 LEA.HI.X R73, R70.reuse, UR11, RZ, 0x4, P2 ;  /* 0x0000000b46493c11 */ /* 0x040fe400090f24ff */
[----:B------:R-:W-:Y:S01]  /*2030*/  ISETP.NE.U32.AND P2, PT, RZ, UR12, PT ;  /* 0x0000000cff007c0c */ /* 0x000fe2000bf45070 */
[----:B--2---:R-:W-:Y:S02]  /*2040*/  IMAD.WIDE.U32 R52, R70, 0x10, R52 ;  /* 0x0000001046347825 */ /* 0x004fe400078e0034 */
[----:B-----5:R2:W5:Y:S01]  /*2050*/  @P3 LDG.E.128 R32, desc[UR4][R72.64] ;  /* 0x0000000448203981 */ /* 0x020562000c1e1d00 */
[----:B------:R-:W-:-:S03]  /*2060*/  ISETP.NE.AND.EX P2, PT, RZ, UR13, PT, P2 ;  /* 0x0000000dff007c0c */ /* 0x000fc6000bf45320 */
[----:B------:R-:W5:Y:S10]  /*2070*/  LDG.E.128 R52, desc[UR4][R52.64] ;  /* 0x0000000434347981 */ /* 0x000f74000c1e1d00 */
[----:B01----:R-:W-:-:S04]  /*2080*/  @P2 LEA R68, P4, R70, UR12, 0x4 ;  /* 0x0000000c46442c11 */ /* 0x003fc8000f8820ff */
[----:B------:R-:W-:-:S05]  /*2090*/  @P2 LEA.HI.X R69, R70, UR13, RZ, 0x4, P4 ;  /* 0x0000000d46452c11 */ /* 0x000fca000a0f24ff */
[----:B------:R2:W5:Y:S01]  /*20a0*/  @P2 LDG.E.128 R40, desc[UR4][R68.64] ;  /* 0x0000000444282981 */ /* 0x000562000c1e1d00 */
[----:B------:R-:W-:-:S04]  /*20b0*/  ISETP.NE.U32.AND P3, PT, RZ, UR10, PT ;  /* 0x0000000aff007c0c */ /* 0x000fc8000bf65070 */
[----:B------:R-:W-:-:S13]  /*20c0*/  ISETP.NE.AND.EX P3, PT, RZ, UR11, PT, P3 ;  /* 0x0000000bff007c0c */ /* 0x000fda000bf65330 */
[----:B--2---:R-:W-:Y:S05]  /*20d0*/  @P3 BRA `(.L_x_16302) ;  /* 0x00000000001c3947 */ /* 0x004fea0003800000 */
[----:B------:R-:W-:-:S04]  /*20e0*/  ISETP.NE.U32.AND P4, PT, RZ, UR12, PT ;  /* 0x0000000cff007c0c */ /* 0x000fc8000bf85070 */
[----:B------:R-:W-:-:S13]  /*20f0*/  ISETP.NE.AND.EX P4, PT, RZ, UR13, PT, P4 ;  /* 0x0000000dff007c0c */ /* 0x000fda000bf85340 */
[----:B------:R-:W-:Y:S05]  /*2100*/  @P4 BRA `(.L_x_16303) ;  /* 0x0000000000084947 */ /* 0x000fea0003800000 */
[----:B------:R-:W-:Y:S05]  /*2110*/  @P0 BRA `(.L_x_16304) ;  /* 0x0000000000140947 */ /* 0x000fea0003800000 */
[----:B------:R-:W-:Y:S05]  /*2120*/  BRA `(.L_x_16305) ;  /* 0x0000000000147947 */ /* 0x000fea0003800000 */
.L_x_16303:
[----:B-----5:R-:W-:Y:S01]  /*2130*/  FADD.FTZ R52, R40, R52 ;  /* 0x0000003428347221 */ /* 0x020fe20000010000 */
[----:B------:R-:W-:Y:S06]  /*2140*/  BRA `(.L_x_16304) ;  /* 0x0000000000087947 */ /* 0x000fec0003800000 */
.L_x_16302:
[----:B-----5:R-:W-:-:S04]  /*2150*/  FADD.FTZ R52, R32, R52 ;  /* 0x0000003420347221 */ /* 0x020fc80000010000 */
[----:B------:R-:W-:-:S07]  /*2160*/  @P2 FADD.FTZ R52, R40, R52 ;  /* 0x0000003428342221 */ /* 0x000fce0000010000 */
.L_x_16304:
[----:B-----5:R-:W-:-:S07]  /*2170*/  MOV R44, R52 ;  /* 0x00000034002c7202 */ /* 0x020fce0000000f00 */
.L_x_16305:
[----:B------:R-:W-:Y:S05]  /*2180*/  @P3 BRA `(.L_x_16306) ;  /* 0x00000000001c3947 */ /* 0x000fea0003800000 */
[----:B------:R-:W-:-:S04]  /*2190*/  ISETP.NE.U32.AND P4, PT, RZ, UR12, PT ;  /* 0x0000000cff007c0c */ /* 0x000fc8000bf85070 */
[----:B------:R-:W-:-:S13]  /*21a0*/  ISETP.NE.AND.EX P4, PT, RZ, UR13, PT, P4 ;  /* 0x0000000dff007c0c */ /* 0x000fda000bf85340 */
[----:B------:R-:W-:Y:S05]  /*21b0*/  @P4 BRA `(.L_x_16307) ;  /* 0x0000000000084947 */ /* 0x000fea0003800000 */
[----:B------:R-:W-:Y:S05]  /*21c0*/  @P0 BRA `(.L_x_16308) ;  /* 0x0000000000140947 */ /* 0x000fea0003800000 */
[----:B------:R-:W-:Y:S05]  /*21d0*/  BRA `(.L_x_16309) ;  /* 0x0000000000147947 */ /* 0x000fea0003800000 */
.L_x_16307:
[----:B-----5:R-:W-:Y:S01]  /*21e0*/  FADD.FTZ R53, R41, R53 ;  /* 0x0000003529357221 */ /* 0x020fe20000010000 */
[----:B------:R-:W-:Y:S06]  /*21f0*/  BRA `(.L_x_16308) ;  /* 0x0000000000087947 */ /* 0x000fec0003800000 */
.L_x_16306:
[----:B-----5:R-:W-:-:S04]  /*2200*/  FADD.FTZ R53, R33, R53 ;  /* 0x0000003521357221 */ /* 0x020fc80000010000 */
[----:B------:R-:W-:-:S07]  /*2210*/  @P2 FADD.FTZ R53, R41, R53 ;  /* 0x0000003529352221 */ /* 0x000fce0000010000 */
.L_x_16308:
[----:B-----5:R-:W-:-:S07]  /*2220*/  MOV R45, R53 ;  /* 0x00000035002d7202 */ /* 0x020fce0000000f00 */
.L_x_16309:
[----:B------:R-:W-:Y:S05]  /*2230*/  @P3 BRA `(.L_x_16310) ;  /* 0x00000000001c3947 */ /* 0x000fea0003800000 */
[----:B------:R-:W-:-:S04]  /*2240*/  ISETP.NE.U32.AND P4, PT, RZ, UR12, PT ;  /* 0x0000000cff007c0c */ /* 0x000fc8000bf85070 */
[----:B------:R-:W-:-:S13]  /*2250*/  ISETP.NE.AND.EX P4, PT, RZ, UR13, PT, P4 ;  /* 0x0000000dff007c0c */ /* 0x000fda000bf85340 */
[----:B------:R-:W-:Y:S05]  /*2260*/  @P4 BRA `(.L_x_16311) ;  /* 0x0000000000084947 */ /* 0x000fea0003800000 */
[----:B------:R-:W-:Y:S05]  /*2270*/  @P0 BRA `(.L_x_16312) ;  /* 0x0000000000140947 */ /* 0x000fea0003800000 */
[----:B------:R-:W-:Y:S05]  /*2280*/  BRA `(.L_x_16313) ;  /* 0x0000000000147947 */ /* 0x000fea0003800000 */
.L_x_16311:
[----:B-----5:R-:W-:Y:S01]  /*2290*/  FADD.FTZ R54, R42, R54 ;  /* 0x000000362a367221 */ /* 0x020fe20000010000 */
[----:B------:R-:W-:Y:S06]  /*22a0*/  BRA `(.L_x_16312) ;  /* 0x0000000000087947 */ /* 0x000fec0003800000 */
.L_x_16310:
[----:B-----5:R-:W-:-:S04]  /*22b0*/  FADD.FTZ R54, R34, R54 ;  /* 0x0000003622367221 */ /* 0x020fc80000010000 */
[----:B------:R-:W-:-:S07]  /*22c0*/  @P2 FADD.FTZ R54, R42, R54 ;  /* 0x000000362a362221 */ /* 0x000fce0000010000 */
.L_x_16312:
[----:B-----5:R-:W-:-:S07]  /*22d0*/  MOV R46, R54 ;  /* 0x00000036002e7202 */ /* 0x020fce0000000f00 */
.L_x_16313:
[----:B------:R-:W-:Y:S05]  /*22e0*/  @P3 BRA `(.L_x_16314) ;  /* 0x00000000001c3947 */ /* 0x000fea0003800000 */
[----:B------:R-:W-:-:S04]  /*22f0*/  ISETP.NE.U32.AND P2, PT, RZ, UR12, PT ;  /* 0x0000000cff007c0c */ /* 0x000fc8000bf45070 */
[----:B------:R-:W-:-:S13]  /*2300*/  ISETP.NE.AND.EX P2, PT, RZ, UR13, PT, P2 ;  /* 0x0000000dff007c0c */ /* 0x000fda000bf45320 */
[----:B------:R-:W-:Y:S05]  /*2310*/  @P2 BRA `(.L_x_16315) ;  /* 0x0000000000082947 */ /* 0x000fea0003800000 */
[----:B------:R-:W-:Y:S05]  /*2320*/  @P0 BRA `(.L_x_16316) ;  /* 0x0000000000140947 */ /* 0x000fea0003800000 */
[----:B------:R-:W-:Y:S05]  /*2330*/  BRA `(.L_x_16317) ;  /* 0x0000000000147947 */ /* 0x000fea0003800000 */
.L_x_16315:
[----:B-----5:R-:W-:Y:S01]  /*2340*/  FADD.FTZ R55, R43, R55 ;  /* 0x000000372b377221 */ /* 0x020fe20000010000 */
[----:B------:R-:W-:Y:S06]  /*2350*/  BRA `(.L_x_16316) ;  /* 0x0000000000087947 */ /* 0x000fec0003800000 */
.L_x_16314:
[----:B-----5:R-:W-:-:S04]  /*2360*/  FADD.FTZ R55, R35, R55 ;  /* 0x0000003723377221 */ /* 0x020fc80000010000 */
[----:B------:R-:W-:-:S07]  /*2370*/  @P2 FADD.FTZ R55, R43, R55 ;  /* 0x000000372b372221 */ /* 0x000fce0000010000 */
.L_x_16316:
[----:B-----5:R-:W-:-:S07]  /*2380*/  MOV R47, R55 ;  /* 0x00000037002f7202 */ /* 0x020fce0000000f00 */
.L_x_16317:
[----:B------:R-:W0:Y:S02]  /*2390*/  @P0 LDC.64 R68, c[0x0][0x238] ;  /* 0x00008e00ff440b82 */ /* 0x000e240000000a00 */
[----:B0-----:R-:W-:-:S04]  /*23a0*/  @P0 LEA R68, P2, R70, R68, 0x4 ;  /* 0x0000004446440211 */ /* 0x001fc800078420ff */
[C---:B------:R-:W-:Y:S02]  /*23b0*/  @P0 LEA.HI.X R69, R70.reuse, R69, RZ, 0x4, P2 ;  /* 0x0000004546450211 */ /* 0x040fe400010f24ff */
[----:B------:R-:W-:-:S03]  /*23c0*/  IADD3 R70, R70, 0x20, RZ ;  /* 0x0000002046467810 */ /* 0x000fc60007ffe0ff */
[----:B------:R2:W-:Y:S04]  /*23d0*/  @P0 STG.E.128 desc[UR4][R68.64], R44 ;  /* 0x0000002c44000986 */ /* 0x0005e8000c101d04 */
.L_x_16301:
[----:B------:R-:W-:Y:S05]  /*23e0*/  BSYNC B0 ;  /* 0x0000000000007941 */ /* 0x000fea0003800000 */
.L_x_16300:
[----:B------:R-:W-:Y:S01]  /*23f0*/  ISETP.GE.U32.AND P2, PT, R142, 0x80, PT ;  /* 0x000000808e00780c */ /* 0x000fe20003f46070 */
[----:B------:R-:W-:-:S12]  /*2400*/  BSSY B0, `(.L_x_16318) ;  /* 0x0000042000007945 */ /* 0x000fd80003800000 */
[----:B------:R-:W-:Y:S05]  /*2410*/  @!P2 BRA `(.L_x_16319) ;  /* 0x000000040000a947 */ /* 0x000fea0003800000 */
[----:B------:R-:W-:Y:S01]  /*2420*/  ISETP.NE.U32.AND P3, PT, RZ, UR10, PT ;  /* 0x0000000aff007c0c */ /* 0x000fe2000bf65070 */
[----:B------:R-:W3:Y:S03]  /*2430*/  LDC.64 R56, c[0x0][0x220] ;  /* 0x00008800ff387b82 */ /* 0x000ee60000000a00 */
[----:B------:R-:W-:-:S13]  /*2440*/  ISETP.NE.AND.EX P3, PT, RZ, UR11, PT, P3 ;  /* 0x0000000bff007c0c */ /* 0x000fda000bf65330 */
[----:B------:R-:W-:-:S04]  /*2450*/  @P3 LEA R72, P2, R70, UR10, 0x4 ;  /* 0x0000000a46483c11 */ /* 0x000fc8000f8420ff */
[C---:B------:R-:W-:Y:S02]  /*2460*/  @P3 LEA.HI.X R73, R70.reuse, UR11, RZ, 0x4, P2 ;  /* 0x0000000b46493c11 */ /* 0x040fe400090f24ff */
[----:B------:R-:W-:Y:S01]  /*2470*/  ISETP.NE.U32.AND P2, PT, RZ, UR12, PT ;  /* 0x0000000cff007c0c */ /* 0x000fe2000bf45070 */
[----:B---3--:R-:W-:Y:S02]  /*2480*/  IMAD.WIDE.U32 R56, R70, 0x10, R56 ;  /* 0x0000001046387825 */ /* 0x008fe400078e0038 */
[----:B-----5:R3:W5:Y:S01]  /*2490*/  @P3 LDG.E.128 R32, desc[UR4][R72.64] ;  /* 0x0000000448203981 */ /* 0x020762000c1e1d00 */
[----:B------:R-:W-:-:S03]  /*24a0*/  ISETP.NE.AND.EX P2, PT, RZ, UR13, PT, P2 ;  /* 0x0000000dff007c0c */ /* 0x000fc6000bf45320 */
[----:B------:R-:W5:Y:S10]  /*24b0*/  LDG.E.128 R56, desc[UR4][R56.64] ;  /* 0x0000000438387981 */ /* 0x000f74000c1e1d00 */
[----:B012---:R-:W-:-:S04]  /*24c0*/  @P2 LEA R68, P4, R70, UR12, 0x4 ;  /* 0x0000000c46442c11 */ /* 0x007fc8000f8820ff */
[----:B------:R-:W-:-:S05]  /*24d0*/  @P2 LEA.HI.X R69, R70, UR13, RZ, 0x4, P4 ;  /* 0x0000000d46452c11 */ /* 0x000fca000a0f24ff */
[----:B------:R3:W5:Y:S01]  /*24e0*/  @P2 LDG.E.128 R40, desc[UR4][R68.64] ;  /* 0x0000000444282981 */ /* 0x000762000c1e1d00 */
[----:B------:R-:W-:-:S04]  /*24f0*/  ISETP.NE.U32.AND P3, PT, RZ, UR10, PT ;  /* 0x0000000aff007c0c */ /* 0x000fc8000bf65070 */
[----:B------:R-:W-:-:S13]  /*2500*/  ISETP.NE.AND.EX P3, PT, RZ, UR11, PT, P3 ;  /* 0x0000000bff007c0c */ /* 0x000fda000bf65330 */
[----:B---3--:R-:W-:Y:S05]  /*2510*/  @P3 BRA `(.L_x_16320) ;  /* 0x00000000001c3947 */ /* 0x008fea0003800000 */
[----:B------:R-:W-:-:S04]  /*2520*/  ISETP.NE.U32.AND P4, PT, RZ, UR12, PT ;  /* 0x0000000cff007c0c */ /* 0x000fc8000bf85070 */
[----:B------:R-:W-:-:S13]  /*2530*/  ISETP.NE.AND.EX P4, PT, RZ, UR13, PT, P4 ;  /* 0x0000000dff007c0c */ /* 0x000fda000bf85340 */
[----:B------:R-:W-:Y:S05]  /*2540*/  @P4 BRA `(.L_x_16321) ;  /* 0x0000000000084947 */ /* 0x000fea0003800000 */
[----:B------:R-:W-:Y:S05]  /*2550*/  @P0 BRA `(.L_x_16322) ;  /* 0x0000000000140947 */ /* 0x000fea0003800000 */
[----:B------:R-:W-:Y:S05]  /*2560*/  BRA `(.L_x_16323) ;  /* 0x0000000000147947 */ /* 0x000fea0003800000 */
.L_x_16321:
[----:B-----5:R-:W-:Y:S01]  /*2570*/  FADD.FTZ R56, R40, R56 ;  /* 0x0000003828387221 */ /* 0x020fe20000010000 */
[----:B------:R-:W-:Y:S06]  /*2580*/  BRA `(.L_x_16322) ;  /* 0x0000000000087947 */ /* 0x000fec0003800000 */
.L_x_16320:
[----:B-----5:R-:W-:-:S04]  /*2590*/  FADD.FTZ R56, R32, R56 ;  /* 0x0000003820387221 */ /* 0x020fc80000010000 */
[----:B------:R-:W-:-:S07]  /*25a0*/  @P2 FADD.FTZ R56, R40, R56 ;  /* 0x0000003828382221 */ /* 0x000fce0000010000 */
.L_x_16322:
[----:B-----5:R-:W-:-:S07]  /*25b0*/  MOV R44, R56 ;  /* 0x00000038002c7202 */ /* 0x020fce0000000f00 */
.L_x_16323:
[----:B------:R-:W-:Y:S05]  /*25c0*/  @P3 BRA `(.L_x_16324) ;  /* 0x00000000001c3947 */ /* 0x000fea0003800000 */
[----:B------:R-:W-:-:S04]  /*25d0*/  ISETP.NE.U32.AND P4, PT, RZ, UR12, PT ;  /* 0x0000000cff007c0c */ /* 0x000fc8000bf85070 */
[----:B------:R-:W-:-:S13]  /*25e0*/  ISETP.NE.AND.EX P4, PT, RZ, UR13, PT, P4 ;  /* 0x0000000dff007c0c */ /* 0x000fda000bf85340 */
[----:B------:R-:W-:Y:S05]  /*25f0*/  @P4 BRA `(.L_x_16325) ;  /* 0x0000000000084947 */ /* 0x000fea0003800000 */
[----:B------:R-:W-:Y:S05]  /*2600*/  @P0 BRA `(.L_x_16326) ;  /* 0x0000000000140947 */ /* 0x000fea0003800000 */
[----:B------:R-:W-:Y:S05]  /*2610*/  BRA `(.L_x_16327) ;  /* 0x0000000000147947 */ /* 0x000fea0003800000 */
.L_x_16325:
[----:B-----5:R-:W-:Y:S01]  /*2620*/  FADD.FTZ R57, R41, R57 ;  /* 0x0000003929397221 */ /* 0x020fe20000010000 */
[----:B------:R-:W-:Y:S06]  /*2630*/  BRA `(.L_x_16326) ;  /* 0x0000000000087947 */ /* 0x000fec0003800000 */
.L_x_16324:
[----:B-----5:R-:W-:-:S04]  /*2640*/  FADD.FTZ R57, R33, R57 ;  /* 0x0000003921397221 */ /* 0x020fc80000010000 */
[----:B------:R-:W-:-:S07]  /*2650*/  @P2 FADD.FTZ R57, R41, R57 ;  /* 0x0000003929392221 */ /* 0x000fce0000010000 */
.L_x_16326:
[----:B-----5:R-:W-:-:S07]  /*2660*/  MOV R45, R57 ;  /* 0x00000039002d7202 */ /* 0x020fce0000000f00 */
.L_x_16327:
[----:B------:R-:W-:Y:S05]  /*2670*/  @P3 BRA `(.L_x_16328) ;  /* 0x00000000001c3947 */ /* 0x000fea0003800000 */
[----:B------:R-:W-:-:S04]  /*2680*/  ISETP.NE.U32.AND P4, PT, RZ, UR12, PT ;  /* 0x0000000cff007c0c */ /* 0x000fc8000bf85070 */
[----:B------:R-:W-:-:S13]  /*2690*/  ISETP.NE.AND.EX P4, PT, RZ, UR13, PT, P4 ;  /* 0x0000000dff007c0c */ /* 0x000fda000bf85340 */
[----:B------:R-:W-:Y:S05]  /*26a0*/  @P4 BRA `(.L_x_16329) ;  /* 0x0000000000084947 */ /* 0x000fea0003800000 */
[----:B------:R-:W-:Y:S05]  /*26b0*/  @P0 BRA `(.L_x_16330) ;  /* 0x0000000000140947 */ /* 0x000fea0003800000 */
[----:B------:R-:W-:Y:S05]  /*26c0*/  BRA `(.L_x_16331) ;  /* 0x0000000000147947 */ /* 0x000fea0003800000 */
.L_x_16329:
[----:B-----5:R-:W-:Y:S01]  /*26d0*/  FADD.FTZ R58, R42, R58 ;  /* 0x0000003a2a3a7221 */ /* 0x020fe20000010000 */
[----:B------:R-:W-:Y:S06]  /*26e0*/  BRA `(.L_x_16330) ;  /* 0x0000000000087947 */ /* 0x000fec0003800000 */
.L_x_16328:
[----:B-----5:R-:W-:-:S04]  /*26f0*/  FADD.FTZ R58, R34, R58 ;  /* 0x0000003a223a7221 */ /* 0x020fc80000010000 */
[----:B------:R-:W-:-:S07]  /*2700*/  @P2 FADD.FTZ R58, R42, R58 ;  /* 0x0000003a2a3a2221 */ /* 0x000fce0000010000 */
.L_x_16330:
[----:B-----5:R-:W-:-:S07]  /*2710*/  MOV R46, R58 ;  /* 0x0000003a002e7202 */ /* 0x020fce0000000f00 */
.L_x_16331:
[----:B------:R-:W-:Y:S05]  /*2720*/  @P3 BRA `(.L_x_16332) ;  /* 0x00000000001c3947 */ /* 0x000fea0003800000 */
[----:B------:R-:W-:-:S04]  /*2730*/  ISETP.NE.U32.AND P2, PT, RZ, UR12, PT ;  /* 0x0000000cff007c0c */ /* 0x000fc8000bf45070 */
[----:B------:R-:W-:-:S13]  /*2740*/  ISETP.NE.AND.EX P2, PT, RZ, UR13, PT, P2 ;  /* 0x0000000dff007c0c */ /* 0x000fda000bf45320 */
[----:B------:R-:W-:Y:S05]  /*2750*/  @P2 BRA `(.L_x_16333) ;  /* 0x0000000000082947 */ /* 0x000fea0003800000 */
[----:B------:R-:W-:Y:S05]  /*2760*/  @P0 BRA `(.L_x_16334) ;  /* 0x0000000000140947 */ /* 0x000fea0003800000 */
[----:B------:R-:W-:Y:S05]  /*2770*/  BRA `(.L_x_16335) ;  /* 0x0000000000147947 */ /* 0x000fea0003800000 */
.L_x_16333:
[----:B-----5:R-:W-:Y:S01]  /*2780*/  FADD.FTZ R59, R43, R59 ;  /* 0x0000003b2b3b7221 */ /* 0x020fe20000010000 */
[----:B------:R-:W-:Y:S06]  /*2790*/  BRA `(.L_x_16334) ;  /* 0x0000000000087947 */ /* 0x000fec0003800000 */
.L_x_16332:
[----:B-----5:R-:W-:-:S04]  /*27a0*/  FADD.FTZ R59, R35, R59 ;  /* 0x0000003b233b7221 */ /* 0x020fc80000010000 */
[----:B------:R-:W-:-:S07]  /*27b0*/  @P2 FADD.FTZ R59, R43, R59 ;  /* 0x0000003b2b3b2221 */ /* 0x000fce0000010000 */
.L_x_16334:
[----:B-----5:R-:W-:-:S07]  /*27c0*/  MOV R47, R59 ;  /* 0x0000003b002f7202 */ /* 0x020fce0000000f00 */
.L_x_16335:
[----:B------:R-:W0:Y:S02]  /*27d0*/  @P0 LDC.64 R68, c[0x0][0x238] ;  /* 0x00008e00ff440b82 */ /* 0x000e240000000a00 */
[----:B0-----:R-:W-:-:S04]  /*27e0*/  @P0 LEA R68, P2, R70, R68, 0x4 ;  /* 0x0000004446440211 */ /* 0x001fc800078420ff */
[C---:B------:R-:W-:Y:S02]  /*27f0*/  @P0 LEA.HI.X R69, R70.reuse, R69, RZ, 0x4, P2 ;  /* 0x0000004546450211 */ /* 0x040fe400010f24ff */
[----:B------:R-:W-:-:S03]  /*2800*/  IADD3 R70, R70, 0x20, RZ ;  /* 0x0000002046467810 */ /* 0x000fc60007ffe0ff */
[----:B------:R3:W-:Y:S04]  /*2810*/  @P0 STG.E.128 desc[UR4][R68.64], R44 ;  /* 0x0000002c44000986 */ /* 0x0007e8000c101d04 */
.L_x_16319:
[----:B------:R-:W-:Y:S05]  /*2820*/  BSYNC B0 ;  /* 0x0000000000007941 */ /* 0x000fea0003800000 */
.L_x_16318:
[----:B------:R-:W-:Y:S01]  /*2830*/  ISETP.GE.U32.AND P2, PT, R142, 0xa0, PT ;  /* 0x000000a08e00780c */ /* 0x000fe20003f46070 */
[----:B------:R-:W-:-:S12]  /*2840*/  BSSY B0, `(.L_x_16336) ;  /* 0x0000042000007945 */ /* 0x000fd80003800000 */
[----:B------:R-:W-:Y:S05]  /*2850*/  @!P2 BRA `(.L_x_16337) ;  /* 0x000000040000a947 */ /* 0x000fea0003800000 */
[----:B------:R-:W-:Y:S01]  /*2860*/  ISETP.NE.U32.AND P3, PT, RZ, UR10, PT ;  /* 0x0000000aff007c0c */ /* 0x000fe2000bf65070 */
[----:B------:R-:W4:Y:S03]  /*2870*/  LDC.64 R60, c[0x0][0x220] ;  /* 0x00008800ff3c7b82 */ /* 0x000f260000000a00 */
[----:B------:R-:W-:-:S13]  /*2880*/  ISETP.NE.AND.EX P3, PT, RZ, UR11, PT, P3 ;  /* 0x0000000bff007c0c */ /* 0x000fda000bf65330 */
[----:B------:R-:W-:-:S04]  /*2890*/  @P3 LEA R72, P2, R70, UR10, 0x4 ;  /* 0x0000000a46483c11 */ /* 0x000fc8000f8420ff */
[C---:B------:R-:W-:Y:S02]  /*28a0*/  @P3 LEA.HI.X R73, R70.reuse, UR11, RZ, 0x4, P2 ;  /* 0x0000000b46493c11 */ /* 0x040fe400090f24ff */
[----:B------:R-:W-:Y:S01]  /*28b0*/  ISETP.NE.U32.AND P2, PT, RZ, UR12, PT ;  /* 0x0000000cff007c0c */ /* 0x000fe2000bf45070 */
[----:B----4-:R-:W-:Y:S02]  /*28c0*/  IMAD.WIDE.U32 R60, R70, 0x10, R60 ;  /* 0x00000010463c7825 */ /* 0x010fe400078e003c */
[----:B-----5:R4:W5:Y:S01]  /*28d0*/  @P3 LDG.E.128 R32, desc[UR4][R72.64] ;  /* 0x0000000448203981 */ /* 0x020962000c1e1d00 */
[----:B------:R-:W-:-:S03]  /*28e0*/  ISETP.NE.AND.EX P2, PT, RZ, UR13, PT, P2 ;  /* 0x0000000dff007c0c */ /* 0x000fc6000bf45320 */
[----:B------:R-:W5:Y:S10]  /*28f0*/  LDG.E.128 R60, desc[UR4][R60.64] ;  /* 0x000000043c3c7981 */ /* 0x000f74000c1e1d00 */
[----:B0123--:R-:W-:-:S04]  /*2900*/  @P2 LEA R68, P4, R70, UR12, 0x4 ;  /* 0x0000000c46442c11 */ /* 0x00ffc8000f8820ff */
[----:B------:R-:W-:-:S05]  /*2910*/  @P2 LEA.HI.X R69, R70, UR13, RZ, 0x4, P4 ;  /* 0x0000000d46452c11 */ /* 0x000fca000a0f24ff */
[----:B------:R4:W5:Y:S01]  /*2920*/  @P2 LDG.E.128 R40, desc[UR4][R68.64] ;  /* 0x0000000444282981 */ /* 0x000962000c1e1d00 */
[----:B------:R-:W-:-:S04]  /*2930*/  ISETP.NE.U32.AND P3, PT, RZ, UR10, PT ;  /* 0x0000000aff007c0c */ /* 0x000fc8000bf65070 */
[----:B------:R-:W-:-:S13]  /*2940*/  ISETP.NE.AND.EX P3, PT, RZ, UR11, PT, P3 ;  /* 0x0000000bff007c0c */ /* 0x000fda000bf65330 */
[----:B----4-:R-:W-:Y:S05]  /*2950*/  @P3 BRA `(.L_x_16338) ;  /* 0x00000000001c3947 */ /* 0x010fea0003800000 */
[----:B------:R-:W-:-:S04]  /*2960*/  ISETP.NE.U32.AND P4, PT, RZ, UR12, PT ;  /* 0x0000000cff007c0c */ /* 0x000fc8000bf85070 */
[----:B------:R-:W-:-:S13]  /*2970*/  ISETP.NE.AND.EX P4, PT, RZ, UR13, PT, P4 ;  /* 0x0000000dff007c0c */ /* 0x000fda000bf85340 */
[----:B------:R-:W-:Y:S05]  /*2980*/  @P4 BRA `(.L_x_16339) ;  /* 0x0000000000084947 */ /* 0x000fea0003800000 */
[----:B------:R-:W-:Y:S05]  /*2990*/  @P0 BRA `(.L_x_16340) ;  /* 0x0000000000140947 */ /* 0x000fea0003800000 */
[----:B------:R-:W-:Y:S05]  /*29a0*/  BRA `(.L_x_16341) ;  /* 0x0000000000147947 */ /* 0x000fea0003800000 */
.L_x_16339:
[----:B-----5:R-:W-:Y:S01]  /*29b0*/  FADD.FTZ R60, R40, R60 ;  /* 0x0000003c283c7221 */ /* 0x020fe20000010000 */
[----:B------:R-:W-:Y:S06]  /*29c0*/  BRA `(.L_x_16340) ;  /* 0x0000000000087947 */ /* 0x000fec0003800000 */
.L_x_16338:
[----:B-----5:R-:W-:-:S04]  /*29d0*/  FADD.FTZ R60, R32, R60 ;  /* 0x0000003c203c7221 */ /* 0x020fc80000010000 */
[----:B------:R-:W-:-:S07]  /*29e0*/  @P2 FADD.FTZ R60, R40, R60 ;  /* 0x0000003c283c2221 */ /* 0x000fce0000010000 */
.L_x_16340:
[----:B-----5:R-:W-:-:S07]  /*29f0*/  MOV R44, R60 ;  /* 0x0000003c002c7202 */ /* 0x020fce0000000f00 */
.L_x_16341:
[----:B------:R-:W-:Y:S05]  /*2a00*/  @P3 BRA `(.L_x_16342) ;  /* 0x00000000001c3947 */ /* 0x000fea0003800000 */
[----:B------:R-:W-:-:S04]  /*2a10*/  ISETP.NE.U32.AND P4, PT, RZ, UR12, PT ;  /* 0x0000000cff007c0c */ /* 0x000fc8000bf85070 */
[----:B------:R-:W-:-:S13]  /*2a20*/  ISETP.NE.AND.EX P4, PT, RZ, UR13, PT, P4 ;  /* 0x0000000dff007c0c */ /* 0x000fda000bf85340 */
[----:B------:R-:W-:Y:S05]  /*2a30*/  @P4 BRA `(.L_x_16343) ;  /* 0x0000000000084947 */ /* 0x000fea0003800000 */
[----:B------:R-:W-:Y:S05]  /*2a40*/  @P0 BRA `(.L_x_16344) ;  /* 0x0000000000140947 */ /* 0x000fea0003800000 */
[----:B------:R-:W-:Y:S05]  /*2a50*/  BRA `(.L_x_16345) ;  /* 0x0000000000147947 */ /* 0x000fea0003800000 */
.L_x_16343:
[----:B-----5:R-:W-:Y:S01]  /*2a60*/  FADD.FTZ R61, R41, R61 ;  /* 0x0000003d293d7221 */ /* 0x020fe20000010000 */
[----:B------:R-:W-:Y:S06]  /*2a70*/  BRA `(.L_x_16344) ;  /* 0x0000000000087947 */ /* 0x000fec0003800000 */
.L_x_16342:
[----:B-----5:R-:W-:-:S04]  /*2a80*/  FADD.FTZ R61, R33, R61 ;  /* 0x0000003d213d7221 */ /* 0x020fc80000010000 */
[----:B------:R-:W-:-:S07]  /*2a90*/  @P2 FADD.FTZ R61, R41, R61 ;  /* 0x0000003d293d2221 */ /* 0x000fce0000010000 */
.L_x_16344:
[----:B-----5:R-:W-:-:S07]  /*2aa0*/  MOV R45, R61 ;  /* 0x0000003d002d7202 */ /* 0x020fce0000000f00 */
.L_x_16345:
[----:B------:R-:W-:Y:S05]  /*2ab0*/  @P3 BRA `(.L_x_16346) ;  /* 0x00000000001c3947 */ /* 0x000fea0003800000 */
[----:B------:R-:W-:-:S04]  /*2ac0*/  ISETP.NE.U32.AND P4, PT, RZ, UR12, PT ;  /* 0x0000000cff007c0c */ /* 0x000fc8000bf85070 */
[----:B------:R-:W-:-:S13]  /*2ad0*/  ISETP.NE.AND.EX P4, PT, RZ, UR13, PT, P4 ;  /* 0x0000000dff007c0c */ /* 0x000fda000bf85340 */
[----:B------:R-:W-:Y:S05]  /*2ae0*/  @P4 BRA `(.L_x_16347) ;  /* 0x0000000000084947 */ /* 0x000fea0003800000 */
[----:B------:R-:W-:Y:S05]  /*2af0*/  @P0 BRA `(.L_x_16348) ;  /* 0x0000000000140947 */ /* 0x000fea0003800000 */
[----:B------:R-:W-:Y:S05]  /*2b00*/  BRA `(.L_x_16349) ;  /* 0x0000000000147947 */ /* 0x000fea0003800000 */
.L_x_16347:
[----:B-----5:R-:W-:Y:S01]  /*2b10*/  FADD.FTZ R62, R42, R62 ;  /* 0x0000003e2a3e7221 */ /* 0x020fe20000010000 */
[----:B------:R-:W-:Y:S06]  /*2b20*/  BRA `(.L_x_16348) ;  /* 0x0000000000087947 */ /* 0x000fec0003800000 */
.L_x_16346:
[----:B-----5:R-:W-:-:S04]  /*2b30*/  FADD.FTZ R62, R34, R62 ;  /* 0x0000003e223e7221 */ /* 0x020fc80000010000 */
[----:B------:R-:W-:-:S07]  /*2b40*/  @P2 FADD.FTZ R62, R42, R62 ;  /* 0x0000003e2a3e2221 */ /* 0x000fce0000010000 */
.L_x_16348:
[----:B-----5:R-:W-:-:S07]  /*2b50*/  MOV R46, R62 ;  /* 0x0000003e002e7202 */ /* 0x020fce0000000f00 */
.L_x_16349:
[----:B------:R-:W-:Y:S05]  /*2b60*/  @P3 BRA `(.L_x_16350) ;  /* 0x00000000001c3947 */ /* 0x000fea0003800000 */
[----:B------:R-:W-:-:S04]  /*2b70*/  ISETP.NE.U32.AND P2, PT, RZ, UR12, PT ;  /* 0x0000000cff007c0c */ /* 0x000fc8000bf45070 */
[----:B------:R-:W-:-:S13]  /*2b80*/  ISETP.NE.AND.EX P2, PT, RZ, UR13, PT, P2 ;  /* 0x0000000dff007c0c */ /* 0x000fda000bf45320 */
[----:B------:R-:W-:Y:S05]  /*2b90*/  @P2 BRA `(.L_x_16351) ;  /* 0x0000000000082947 */ /* 0x000fea0003800000 */
[----:B------:R-:W-:Y:S05]  /*2ba0*/  @P0 BRA `(.L_x_16352) ;  /* 0x0000000000140947 */ /* 0x000fea0003800000 */
[----:B------:R-:W-:Y:S05]  /*2bb0*/  BRA `(.L_x_16353) ;  /* 0x0000000000147947 */ /* 0x000fea0003800000 */
.L_x_16351:
[----:B-----5:R-:W-:Y:S01]  /*2bc0*/  FADD.FTZ R63, R43, R63 ;  /* 0x0000003f2b3f7221 */ /* 0x020fe20000010000 */
[----:B------:R-:W-:Y:S06]  /*2bd0*/  BRA `(.L_x_16352) ;  /* 0x0000000000087947 */ /* 0x000fec0003800000 */
.L_x_16350:
[----:B-----5:R-:W-:-:S04]  /*2be0*/  FADD.FTZ R63, R35, R63 ;  /* 0x0000003f233f7221 */ /* 0x020fc80000010000 */
[----:B------:R-:W-:-:S07]  /*2bf0*/  @P2 FADD.FTZ R63, R43, R63 ;  /* 0x0000003f2b3f2221 */ /* 0x000fce0000010000 */
.L_x_16352:
[----:B-----5:R-:W-:-:S07]  /*2c00*/  MOV R47, R63 ;  /* 0x0000003f002f7202 */ /* 0x020fce0000000f00 */
.L_x_16353:
[----:B------:R-:W0:Y:S02]  /*2c10*/  @P0 LDC.64 R68, c[0x0][0x238] ;  /* 0x00008e00ff440b82 */ /* 0x000e240000000a00 */
[----:B0-----:R-:W-:-:S04]  /*2c20*/  @P0 LEA R68, P2, R70, R68, 0x4 ;  /* 0x0000004446440211 */ /* 0x001fc800078420ff */
[C---:B------:R-:W-:Y:S02]  /*2c30*/  @P0 LEA.HI.X R69, R70.reuse, R69, RZ, 0x4, P2 ;  /* 0x0000004546450211 */ /* 0x040fe400010f24ff */
[----:B------:R-:W-:-:S03]  /*2c40*/  IADD3 R70, R70, 0x20, RZ ;  /* 0x0000002046467810 */ /* 0x000fc60007ffe0ff */
[----:B------:R4:W-:Y:S04]  /*2c50*/  @P0 STG.E.128 desc[UR4][R68.64], R44 ;  /* 0x0000002c44000986 */ /* 0x0009e8000c101d04 */
.L_x_16337:
[----:B------:R-:W-:Y:S05]  /*2c60*/  BSYNC B0 ;  /* 0x0000000000007941 */ /* 0x000fea0003800000 */
.L_x_16336:
[----:B------:R-:W-:Y:S01]  /*2c70*/  ISETP.GE.U32.AND P2, PT, R142, 0xc0, PT ;  /* 0x000000c08e00780c */ /* 0x000fe20003f46070 */
[----:B------:R-:W-:-:S12]  /*2c80*/  BSSY B0, `(.L_x_16354) ;  /* 0x0000041000007945 */ /* 0x000fd80003800000 */
[----:B------:R-:W-:Y:S05]  /*2c90*/  @!P2 BRA `(.L_x_16355) ;  /* 0x0000000000fca947 */ /* 0x000fea0003800000 */
[----:B------:R-:W-:Y:S01]  /*2ca0*/  ISETP.NE.U32.AND P3, PT, RZ, UR10, PT ;  /* 0x0000000aff007c0c */ /* 0x000fe2000bf65070 */
[----:B------:R-:W0:Y:S03]  /*2cb0*/  LDC.64 R64, c[0x0][0x220] ;  /* 0x00008800ff407b82 */ /* 0x000e260000000a00 */
[----:B------:R-:W-:-:S13]  /*2cc0*/  ISETP.NE.AND.EX P3, PT, RZ, UR11, PT, P3 ;  /* 0x0000000bff007c0c */ /* 0x000fda000bf65330 */
[----:B------:R-:W-:-:S04]  /*2cd0*/  @P3 LEA R72, P2, R70, UR10, 0x4 ;  /* 0x0000000a46483c11 */ /* 0x000fc8000f8420ff */
[C---:B------:R-:W-:Y:S02]  /*2ce0*/  @P3 LEA.HI.X R73, R70.reuse, UR11, RZ, 0x4, P2 ;  /* 0x0000000b46493c11 */ /* 0x040fe400090f24ff */
[----:B------:R-:W-:Y:S01]  /*2cf0*/  ISETP.NE.U32.AND P2, PT, RZ, UR12, PT ;  /* 0x0000000cff007c0c */ /* 0x000fe2000bf45070 */
[----:B0-----:R-:W-:Y:S02]  /*2d00*/  IMAD.WIDE.U32 R64, R70, 0x10, R64 ;  /* 0x0000001046407825 */ /* 0x001fe400078e0040 */
[----:B-----5:R0:W5:Y:S01]  /*2d10*/  @P3 LDG.E.128 R32, desc[UR4][R72.64] ;  /* 0x0000000448203981 */ /* 0x020162000c1e1d00 */
[----:B------:R-:W-:-:S03]  /*2d20*/  ISETP.NE.AND.EX P2, PT, RZ, UR13, PT, P2 ;  /* 0x0000000dff007c0c */ /* 0x000fc6000bf45320 */
[----:B------:R-:W5:Y:S10]  /*2d30*/  LDG.E.128 R64, desc[UR4][R64.64] ;  /* 0x0000000440407981 */ /* 0x000f74000c1e1d00 */
[----:B-1234-:R-:W-:-:S04]  /*2d40*/  @P2 LEA R68, P4, R70, UR12, 0x4 ;  /* 0x0000000c46442c11 */ /* 0x01efc8000f8820ff */
        /* <DEDUP_REMOVED lines=10> */
.L_x_16357:
[----:B-----5:R-:W-:Y:S01]  /*2df0*/  FADD.FTZ R64, R40, R64 ;  /* 0x0000004028407221 */ /* 0x020fe20000010000 */
[----:B------:R-:W-:Y:S06]  /*2e00*/  BRA `(.L_x_16358) ;  /* 0x0000000000087947 */ /* 0x000fec0003800000 */
.L_x_16356:
[----:B-----5:R-:W-:-:S04]  /*2e10*/  FADD.FTZ R64, R32, R64 ;  /* 0x0000004020407221 */ /* 0x020fc80000010000 */
[----:B------:R-:W-:-:S07]  /*2e20*/  @P2 FADD.FTZ R64, R40, R64 ;  /* 0x0000004028402221 */ /* 0x000fce0000010000 */
.L_x_16358:
[----:B-----5:R-:W-:-:S07]  /*2e30*/  MOV R44, R64 ;  /* 0x00000040002c7202 */ /* 0x020fce0000000f00 */
.L_x_16359:
[----:B------:R-:W-:Y:S05]  /*2e40*/  @P3 BRA `(.L_x_16360) ;  /* 0x00000000001c3947 */ /* 0x000fea0003800000 */
[----:B------:R-:W-:-:S04]  /*2e50*/  ISETP.NE.U32.AND P4, PT, RZ, UR12, PT ;  /* 0x0000000cff007c0c */ /* 0x000fc8000bf85070 */
[----:B------:R-:W-:-:S13]  /*2e60*/  ISETP.NE.AND.EX P4, PT, RZ, UR13, PT, P4 ;  /* 0x0000000dff007c0c */ /* 0x000fda000bf85340 */
[----:B------:R-:W-:Y:S05]  /*2e70*/  @P4 BRA `(.L_x_16361) ;  /* 0x0000000000084947 */ /* 0x000fea0003800000 */
[----:B------:R-:W-:Y:S05]  /*2e80*/  @P0 BRA `(.L_x_16362) ;  /* 0x0000000000140947 */ /* 0x000fea0003800000 */
[----:B------:R-:W-:Y:S05]  /*2e90*/  BRA `(.L_x_16363) ;  /* 0x0000000000147947 */ /* 0x000fea0003800000 */
.L_x_16361:
[----:B-----5:R-:W-:Y:S01]  /*2ea0*/  FADD.FTZ R65, R41, R65 ;  /* 0x0000004129417221 */ /* 0x020fe20000010000 */
[----:B------:R-:W-:Y:S06]  /*2eb0*/  BRA `(.L_x_16362) ;  /* 0x0000000000087947 */ /* 0x000fec0003800000 */
.L_x_16360:
[----:B-----5:R-:W-:-:S04]  /*2ec0*/  FADD.FTZ R65, R33, R65 ;  /* 0x0000004121417221 */ /* 0x020fc80000010000 */
[----:B------:R-:W-:-:S07]  /*2ed0*/  @P2 FADD.FTZ R65, R41, R65 ;  /* 0x0000004129412221 */ /* 0x000fce0000010000 */
.L_x_16362:
[----:B-----5:R-:W-:-:S07]  /*2ee0*/  MOV R45, R65 ;  /* 0x00000041002d7202 */ /* 0x020fce0000000f00 */
.L_x_16363:
[----:B------:R-:W-:Y:S05]  /*2ef0*/  @P3 BRA `(.L_x_16364) ;  /* 0x00000000001c3947 */ /* 0x000fea0003800000 */
[----:B------:R-:W-:-:S04]  /*2f00*/  ISETP.NE.U32.AND P4, PT, RZ, UR12, PT ;  /* 0x0000000cff007c0c */ /* 0x000fc8000bf85070 */
[----:B------:R-:W-:-:S13]  /*2f10*/  ISETP.NE.AND.EX P4, PT, RZ, UR13, PT, P4 ;  /* 0x0000000dff007c0c */ /* 0x000fda000bf85340 */
[----:B------:R-:W-:Y:S05]  /*2f20*/  @P4 BRA `(.L_x_16365) ;  /* 0x0000000000084947 */ /* 0x000fea0003800000 */
[----:B------:R-:W-:Y:S05]  /*2f30*/  @P0 BRA `(.L_x_16366) ;  /* 0x0000000000140947 */ /* 0x000fea0003800000 */
[----:B------:R-:W-:Y:S05]  /*2f40*/  BRA `(.L_x_16367) ;  /* 0x0000000000147947 */ /* 0x000fea0003800000 */
.L_x_16365:
[----:B-----5:R-:W-:Y:S01]  /*2f50*/  FADD.FTZ R66, R42, R66 ;  /* 0x000000422a427221 */ /* 0x020fe20000010000 */
[----:B------:R-:W-:Y:S06]  /*2f60*/  BRA `(.L_x_16366) ;  /* 0x0000000000087947 */ /* 0x000fec0003800000 */
.L_x_16364:
[----:B-----5:R-:W-:-:S04]  /*2f70*/  FADD.FTZ R66, R34, R66 ;  /* 0x0000004222427221 */ /* 0x020fc80000010000 */
[----:B------:R-:W-:-:S07]  /*2f80*/  @P2 FADD.FTZ R66, R42, R66 ;  /* 0x000000422a422221 */ /* 0x000fce0000010000 */
.L_x_16366:
[----:B-----5:R-:W-:-:S07]  /*2f90*/  MOV R46, R66 ;  /* 0x00000042002e7202 */ /* 0x020fce0000000f00 */
.L_x_16367:
[----:B------:R-:W-:Y:S05]  /*2fa0*/  @P3 BRA `(.L_x_16368) ;  /* 0x00000000001c3947 */ /* 0x000fea0003800000 */
[----:B------:R-:W-:-:S04]  /*2fb0*/  ISETP.NE.U32.AND P2, PT, RZ, UR12, PT ;  /* 0x0000000cff007c0c */ /* 0x000fc8000bf45070 */
[----:B------:R-:W-:-:S13]  /*2fc0*/  ISETP.NE.AND.EX P2, PT, RZ, UR13, PT, P2 ;  /* 0x0000000dff007c0c */ /* 0x000fda000bf45320 */
[----:B------:R-:W-:Y:S05]  /*2fd0*/  @P2 BRA `(.L_x_16369) ;  /* 0x0000000000082947 */ /* 0x000fea0003800000 */
[----:B------:R-:W-:Y:S05]  /*2fe0*/  @P0 BRA `(.L_x_16370) ;  /* 0x0000000000140947 */ /* 0x000fea0003800000 */
[----:B------:R-:W-:Y:S05]  /*2ff0*/  BRA `(.L_x_16371) ;  /* 0x0000000000147947 */ /* 0x000fea0003800000 */
.L_x_16369:
[----:B-----5:R-:W-:Y:S01]  /*3000*/  FADD.FTZ R67, R43, R67 ;  /* 0x000000432b437221 */ /* 0x020fe20000010000 */
[----:B------:R-:W-:Y:S06]  /*3010*/  BRA `(.L_x_16370) ;  /* 0x0000000000087947 */ /* 0x000fec0003800000 */
.L_x_16368:
[----:B-----5:R-:W-:-:S04]  /*3020*/  FADD.FTZ R67, R35, R67 ;  /* 0x0000004323437221 */ /* 0x020fc80000010000 */
[----:B------:R-:W-:-:S07]  /*3030*/  @P2 FADD.FTZ R67, R43, R67 ;  /* 0x000000432b432221 */ /* 0x000fce0000010000 */
.L_x_16370:
[----:B-----5:R-:W-:-:S07]  /*3040*/  MOV R47, R67 ;  /* 0x00000043002f7202 */ /* 0x020fce0000000f00 */
.L_x_16371:
[----:B------:R-:W0:Y:S02]  /*3050*/  @P0 LDC.64 R68, c[0x0][0x238] ;  /* 0x00008e00ff440b82 */ /* 0x000e240000000a00 */
[----:B0-----:R-:W-:-:S04]  /*3060*/  @P0 LEA R68, P2, R70, R68, 0x4 ;  /* 0x0000004446440211 */ /* 0x001fc800078420ff */
[----:B------:R-:W-:-:S05]  /*3070*/  @P0 LEA.HI.X R69, R70, R69, RZ, 0x4, P2 ;  /* 0x0000004546450211 */ /* 0x000fca00010f24ff */
[----:B------:R0:W-:Y:S04]  /*3080*/  @P0 STG.E.128 desc[UR4][R68.64], R44 ;  /* 0x0000002c44000986 */ /* 0x0001e8000c101d04 */
.L_x_16355:
[----:B------:R-:W-:Y:S05]  /*3090*/  BSYNC B0 ;  /* 0x0000000000007941 */ /* 0x000fea0003800000 */
.L_x_16354:
[----:B012345:R-:W-:Y:S01]  /*30a0*/  FADD.FTZ R68, RZ, R36 ;  /* 0x00000024ff447221 */ /* 0x03ffe20000010000 */
[C---:B------:R-:W-:Y:S01]  /*30b0*/  ISETP.GT.U32.AND P2, PT, R142.reuse, 0x3f, PT ;  /* 0x0000003f8e00780c */ /* 0x040fe20003f44070 */
[----:B------:R-:W-:Y:S01]  /*30c0*/  UMOV UR6, 0xffffffff ;  /* 0xffffffff00067882 */ /* 0x000fe20000000000 */
[C---:B------:R-:W-:Y:S01]  /*30d0*/  ISETP.GT.U32.AND P3, PT, R142.reuse, 0x9f, PT ;  /* 0x0000009f8e00780c */ /* 0x040fe20003f64070 */
[----:B------:R-:W-:Y:S01]  /*30e0*/  FADD.FTZ R69, R37, R68 ;  /* 0x0000004425457221 */ /* 0x000fe20000010000 */
[----:B------:R-:W-:Y:S02]  /*30f0*/  P2R R70, PR, RZ, 0x4 ;  /* 0x00000004ff467803 */ /* 0x000fe40000000000 */
[----:B------:R-:W-:Y:S01]  /*3100*/  ISETP.GT.U32.AND P4, PT, R142, 0xbf, PT ;  /* 0x000000bf8e00780c */ /* 0x000fe20003f84070 */
[----:B------:R-:W-:Y:S01]  /*3110*/  FADD.FTZ R68, R38, R69 ;  /* 0x0000004526447221 */ /* 0x000fe20000010000 */
[----:B------:R-:W-:-:S03]  /*3120*/  ISETP.NE.AND P5, PT, R143, RZ, PT ;  /* 0x000000ff8f00720c */ /* 0x000fc60003fa5270 */
[----:B------:R-:W-:-:S05]  /*3130*/  FADD.FTZ R68, R39, R68 ;  /* 0x0000004427447221 */ /* 0x000fca0000010000 */
[----:B------:R-:W-:-:S05]  /*3140*/  FSEL R69, R68, RZ, P1 ;  /* 0x000000ff44457208 */ /* 0x000fca0000800000 */
[----:B------:R-:W-:-:S04]  /*3150*/  FADD.FTZ R68, R48, R69 ;  /* 0x0000004530447221 */ /* 0x000fc80000010000 */
[----:B------:R-:W-:-:S04]  /*3160*/  FADD.FTZ R71, R49, R68 ;  /* 0x0000004431477221 */ /* 0x000fc80000010000 */
[----:B------:R-:W-:-:S04]  /*3170*/  FADD.FTZ R68, R50, R71 ;  /* 0x0000004732447221 */ /* 0x000fc80000010000 */
[----:B------:R-:W-:Y:S01]  /*3180*/  @P2 FADD.FTZ R69, R51, R68 ;  /* 0x0000004433452221 */ /* 0x000fe20000010000 */
[----:B------:R-:W-:-:S03]  /*3190*/  ISETP.GT.U32.AND P2, PT, R142, 0x5f, PT ;  /* 0x0000005f8e00780c */ /* 0x000fc60003f44070 */
[----:B------:R-:W-:Y:S01]  /*31a0*/  FADD.FTZ R68, R52, R69 ;  /* 0x0000004534447221 */ /* 0x000fe20000010000 */
[----:B------:R-:W-:-:S03]  /*31b0*/  P2R R70, PR, RZ, 0x4 ;  /* 0x00000004ff467803 */ /* 0x000fc60000000000 */
[----:B------:R-:W-:-:S04]  /*31c0*/  FADD.FTZ R71, R53, R68 ;  /* 0x0000004435477221 */ /* 0x000fc80000010000 */
[----:B------:R-:W-:-:S04]  /*31d0*/  FADD.FTZ R68, R54, R71 ;  /* 0x0000004736447221 */ /* 0x000fc80000010000 */
[----:B------:R-:W-:Y:S01]  /*31e0*/  @P2 FADD.FTZ R69, R55, R68 ;  /* 0x0000004437452221 */ /* 0x000fe20000010000 */
[----:B------:R-:W-:-:S03]  /*31f0*/  ISETP.GT.U32.AND P2, PT, R142, 0x7f, PT ;  /* 0x0000007f8e00780c */ /* 0x000fc60003f44070 */
[----:B------:R-:W-:-:S04]  /*3200*/  FADD.FTZ R68, R56, R69 ;  /* 0x0000004538447221 */ /* 0x000fc80000010000 */
[----:B------:R-:W-:-:S04]  /*3210*/  FADD.FTZ R71, R57, R68 ;  /* 0x0000004439477221 */ /* 0x000fc80000010000 */
[----:B------:R-:W-:-:S04]  /*3220*/  FADD.FTZ R68, R58, R71 ;  /* 0x000000473a447221 */ /* 0x000fc80000010000 */
[----:B------:R-:W-:-:S04]  /*3230*/  @P2 FADD.FTZ R69, R59, R68 ;  /* 0x000000443b452221 */ /* 0x000fc80000010000 */
[----:B------:R-:W-:-:S04]  /*3240*/  FADD.FTZ R68, R60, R69 ;  /* 0x000000453c447221 */ /* 0x000fc80000010000 */
[----:B------:R-:W-:-:S04]  /*3250*/  FADD.FTZ R71, R61, R68 ;  /* 0x000000443d477221 */ /* 0x000fc80000010000 */
[----:B------:R-:W-:-:S04]  /*3260*/  FADD.FTZ R68, R62, R71 ;  /* 0x000000473e447221 */ /* 0x000fc80000010000 */
[----:B------:R-:W-:-:S04]  /*3270*/  @P3 FADD.FTZ R69, R63, R68 ;  /* 0x000000443f453221 */ /* 0x000fc80000010000 */
[----:B------:R-:W-:-:S04]  /*3280*/  FADD.FTZ R68, R64, R69 ;  /* 0x0000004540447221 */ /* 0x000fc80000010000 */
[----:B------:R-:W-:-:S04]  /*3290*/  FADD.FTZ R71, R65, R68 ;  /* 0x0000004441477221 */ /* 0x000fc80000010000 */
[----:B------:R-:W-:-:S04]  /*32a0*/  FADD.FTZ R68, R66, R71 ;  /* 0x0000004742447221 */ /* 0x000fc80000010000 */
[----:B------:R-:W-:Y:S01]  /*32b0*/  @P4 FADD.FTZ R69, R67, R68 ;  /* 0x0000004443454221 */ /* 0x000fe20000010000 */
[----:B------:R-:W-:Y:S06]  /*32c0*/  BRA.DIV UR6, `(.L_x_16372) ;  /* 0x0000000e06ec7947 */ /* 0x000fec000b800000 */
[----:B------:R-:W0:Y:S01]  /*32d0*/  SHFL.BFLY PT, R68, R69, 0x1, 0x1f ;  /* 0x0c201f0045447f89 */ /* 0x000e2200000e0000 */
[----:B------:R-:W1:Y:S01]  /*32e0*/  LDC R72, c[0x0][0x290] ;  /* 0x0000a400ff487b82 */ /* 0x000e620000000800 */
[----:B------:R-:W-:Y:S01]  /*32f0*/  ISETP.GT.U32.AND P6, PT, R142, 0x3f, PT ;  /* 0x0000003f8e00780c */ /* 0x000fe20003fc4070 */
        /* <DEDUP_REMOVED lines=27> */
[----:B------:R-:W-:Y:S01]  /*34b0*/  @P6 FFMA.FTZ R68, R70, R70, R69 ;  /* 0x0000004646446223 */ /* 0x000fe20000010045 */
[--C-:B------:R-:W-:Y:S01]  /*34c0*/  FADD.FTZ R69, R52, -R73.reuse ;  /* 0x8000004934457221 */ /* 0x100fe20000010000 */
[----:B------:R-:W-:Y:S01]  /*34d0*/  ISETP.GT.U32.AND P6, PT, R142, 0x5f, PT ;  /* 0x0000005f8e00780c */ /* 0x000fe20003fc4070 */
[----:B------:R-:W-:Y:S02]  /*34e0*/  FADD.FTZ R70, R53, -R73 ;  /* 0x8000004935467221 */ /* 0x000fe40000010000 */
[----:B------:R-:W-:-:S04]  /*34f0*/  FFMA.FTZ R69, R69, R69, R68 ;  /* 0x0000004545457223 */ /* 0x000fc80000010044 */
        /* <DEDUP_REMOVED lines=37> */
.L_x_16397:
        /* <DEDUP_REMOVED lines=16> */
[----:B------:R-:W1:Y:S01]  /*3850*/  LDC.64 R150, c[0x0][0x2b8] ;  /* 0x0000ae00ff967b82 */ /* 0x000e620000000a00 */
[--C-:B0-----:R-:W-:Y:S01]  /*3860*/  FADD.FTZ R68, R36, -R146.reuse ;  /* 0x8000009224447221 */ /* 0x101fe20000010000 */
[--C-:B------:R-:W-:Y:S01]  /*3870*/  FADD.FTZ R70, R37, -R146.reuse ;  /* 0x8000009225467221 */ /* 0x100fe20000010000 */
[--C-:B------:R-:W-:Y:S01]  /*3880*/  FADD.FTZ R152, R39, -R146.reuse ;  /* 0x8000009227987221 */ /* 0x100fe20000010000 */
[----:B------:R-:W-:Y:S01]  /*3890*/  FADD.FTZ R74, R38, -R146 ;  /* 0x80000092264a7221 */ /* 0x000fe20000010000 */
[C---:B------:R-:W-:Y:S01]  /*38a0*/  FMUL.FTZ R72, R147.reuse, R68 ;  /* 0x0000004493487220 */ /* 0x040fe20000410000 */
[C---:B------:R-:W-:Y:S01]  /*38b0*/  FMUL.FTZ R73, R147.reuse, R70 ;  /* 0x0000004693497220 */ /* 0x040fe20000410000 */
[C---:B------:R-:W-:Y:S01]  /*38c0*/  FMUL.FTZ R152, R147.reuse, R152 ;  /* 0x0000009893987220 */ /* 0x040fe20000410000 */
[----:B------:R-:W0:Y:S01]  /*38d0*/  LDC.64 R148, c[0x0][0x2c0] ;  /* 0x0000b000ff947b82 */ /* 0x000e220000000a00 */
[----:B------:R-:W-:Y:S01]  /*38e0*/  FMUL.FTZ R74, R147, R74 ;  /* 0x0000004a934a7220 */ /* 0x000fe20000410000 */
[-C--:B------:R-:W-:Y:S01]  /*38f0*/  FFMA.FTZ R69, R137, R73.reuse, R134 ;  /* 0x0000004989457223 */ /* 0x080fe20000010086 */
[----:B------:R-:W-:Y:S01]  /*3900*/  FFMA.FTZ R71, R129, R152, R126 ;  /* 0x0000009881477223 */ /* 0x000fe2000001007e */
[----:B------:R-:W-:Y:S01]  /*3910*/  FFMA.FTZ R68, R141, R72, R138 ;  /* 0x000000488d447223 */ /* 0x000fe2000001008a */
[----:B------:R-:W-:Y:S01]  /*3920*/  FFMA.FTZ R70, R133, R74, R130 ;  /* 0x0000004a85467223 */ /* 0x000fe20000010082 */
[----:B------:R-:W-:Y:S01]  /*3930*/  FFMA.FTZ R75, R127, R152, R124 ;  /* 0x000000987f4b7223 */ /* 0x000fe2000001007c */
[----:B------:R-:W-:Y:S01]  /*3940*/  FFMA.FTZ R74, R131, R74, R128 ;  /* 0x0000004a834a7223 */ /* 0x000fe20000010080 */
[----:B------:R-:W-:Y:S01]  /*3950*/  FFMA.FTZ R73, R135, R73, R132 ;  /* 0x0000004987497223 */ /* 0x000fe20000010084 */
[----:B------:R-:W-:Y:S01]  /*3960*/  FFMA.FTZ R72, R139, R72, R136 ;  /* 0x000000488b487223 */ /* 0x000fe20000010088 */
[----:B-1----:R-:W-:-:S05]  /*3970*/  IMAD.WIDE.U32 R150, R145, 0x10, R150 ;  /* 0x0000001091967825 */ /* 0x002fca00078e0096 */
[----:B------:R1:W-:Y:S01]  /*3980*/  STG.E.128 desc[UR4][R150.64], R68 ;  /* 0x0000004496007986 */ /* 0x0003e2000c101d04 */
[C---:B0-----:R-:W-:Y:S01]  /*3990*/  IMAD.WIDE.U32 R148, R145.reuse, 0x10, R148 ;  /* 0x0000001091947825 */ /* 0x041fe200078e0094 */
[----:B------:R-:W-:-:S04]  /*39a0*/  IADD3 R145, R145, 0x20, RZ ;  /* 0x0000002091917810 */ /* 0x000fc80007ffe0ff */
[----:B------:R1:W-:Y:S03]  /*39b0*/  STG.E.128 desc[UR4][R148.64], R72 ;  /* 0x0000004894007986 */ /* 0x0003e6000c101d04 */
.L_x_16374:
[----:B------:R-:W-:Y:S05]  /*39c0*/  BSYNC B0 ;  /* 0x0000000000007941 */ /* 0x000fea0003800000 */
.L_x_16373:
[----:B------:R-:W-:Y:S01]  /*39d0*/  ISETP.GE.U32.AND P2, PT, R142, 0x40, PT ;  /* 0x000000408e00780c */ /* 0x000fe20003f46070 */
[----:B------:R-:W-:-:S12]  /*39e0*/  BSSY B0, `(.L_x_16375) ;  /* 0x0000019000007945 */ /* 0x000fd80003800000 */
[----:B------:R-:W-:Y:S05]  /*39f0*/  @!P2 BRA `(.L_x_16376) ;  /* 0x00000000005ca947 */ /* 0x000fea0003800000 */
[----:B-1----:R-:W1:Y:S01]  /*3a00*/  LDC.64 R150, c[0x0][0x2b8] ;  /* 0x0000ae00ff967b82 */ /* 0x002e620000000a00 */
        /* <DEDUP_REMOVED lines=22> */
.L_x_16376:
[----:B------:R-:W-:Y:S05]  /*3b70*/  BSYNC B0 ;  /* 0x0000000000007941 */ /* 0x000fea0003800000 */
.L_x_16375:
[----:B------:R-:W-:Y:S01]  /*3b80*/  ISETP.GE.U32.AND P2, PT, R142, 0x60, PT ;  /* 0x000000608e00780c */ /* 0x000fe20003f46070 */
[----:B------:R-:W-:-:S12]  /*3b90*/  BSSY B0, `(.L_x_16377) ;  /* 0x0000019000007945 */ /* 0x000fd80003800000 */
[----:B------:R-:W-:Y:S05]  /*3ba0*/  @!P2 BRA `(.L_x_16378) ;  /* 0x00000000005ca947 */ /* 0x000fea0003800000 */
[----:B-12---:R-:W1:Y:S01]  /*3bb0*/  LDC.64 R150, c[0x0][0x2b8] ;  /* 0x0000ae00ff967b82 */ /* 0x006e620000000a00 */
        /* <DEDUP_REMOVED lines=22> */
.L_x_16378:
[----:B------:R-:W-:Y:S05]  /*3d20*/  BSYNC B0 ;  /* 0x0000000000007941 */ /* 0x000fea0003800000 */
.L_x_16377:
[----:B------:R-:W-:Y:S01]  /*3d30*/  ISETP.GE.U32.AND P2, PT, R142, 0x80, PT ;  /* 0x000000808e00780c */ /* 0x000fe20003f46070 */
[----:B------:R-:W-:-:S12]  /*3d40*/  BSSY B0, `(.L_x_16379) ;  /* 0x0000019000007945 */ /* 0x000fd80003800000 */
[----:B------:R-:W-:Y:S05]  /*3d50*/  @!P2 BRA `(.L_x_16380) ;  /* 0x00000000005ca947 */ /* 0x000fea0003800000 */
[----:B-123--:R-:W1:Y:S01]  /*3d60*/  LDC.64 R150, c[0x0][0x2b8] ;  /* 0x0000ae00ff967b82 */ /* 0x00ee620000000a00 */
        /* <DEDUP_REMOVED lines=22> */
.L_x_16380:
[----:B------:R-:W-:Y:S05]  /*3ed0*/  BSYNC B0 ;  /* 0x0000000000007941 */ /* 0x000fea0003800000 */
.L_x_16379:
[----:B------:R-:W-:Y:S01]  /*3ee0*/  ISETP.GE.U32.AND P2, PT, R142, 0xa0, PT ;  /* 0x000000a08e00780c */ /* 0x000fe20003f46070 */
[----:B------:R-:W-:-:S12]  /*3ef0*/  BSSY B0, `(.L_x_16381) ;  /* 0x0000019000007945 */ /* 0x000fd80003800000 */
[----:B------:R-:W-:Y:S05]  /*3f00*/  @!P2 BRA `(.L_x_16382) ;  /* 0x00000000005ca947 */ /* 0x000fea0003800000 */
[----:B-1234-:R-:W1:Y:S01]  /*3f10*/  LDC.64 R150, c[0x0][0x2b8] ;  /* 0x0000ae00ff967b82 */ /* 0x01ee620000000a00 */
        /* <DEDUP_REMOVED lines=22> */
.L_x_16382:
[----:B------:R-:W-:Y:S05]  /*4080*/  BSYNC B0 ;  /* 0x0000000000007941 */ /* 0x000fea0003800000 */
.L_x_16381:
[----:B------:R-:W-:Y:S01]  /*4090*/  ISETP.GE.U32.AND P2, PT, R142, 0xc0, PT ;  /* 0x000000c08e00780c */ /* 0x000fe20003f46070 */
[----:B------:R-:W-:-:S12]  /*40a0*/  BSSY B0, `(.L_x_16383) ;  /* 0x0000018000007945 */ /* 0x000fd80003800000 */
[----:B------:R-:W-:Y:S05]  /*40b0*/  @!P2 BRA `(.L_x_16384) ;  /* 0x000000000058a947 */ /* 0x000fea0003800000 */
[----:B01234-:R-:W0:Y:S01]  /*40c0*/  LDC.64 R68, c[0x0][0x2b8] ;  /* 0x0000ae00ff447b82 */ /* 0x01fe220000000a00 */
        /* <DEDUP_REMOVED lines=8> */
[----:B------:R-:W-:Y:S02]  /*4150*/  FMUL.FTZ R74, R147, R146 ;  /* 0x00000092934a7220 */ /* 0x000fe40000410000 */
[-C--:B------:R-:W-:Y:S01]  /*4160*/  FFMA.FTZ R71, R89, R150.reuse, R110 ;  /* 0x0000009659477223 */ /* 0x080fe2000001006e */
[----:B------:R-:W-:Y:S01]  /*4170*/  FFMA.FTZ R75, R92, R150, R111 ;  /* 0x000000965c4b7223 */ /* 0x000fe2000001006f */
[-C--:B------:R-:W-:Y:S01]  /*4180*/  FFMA.FTZ R70, R88, R74.reuse, R3 ;  /* 0x0000004a58467223 */ /* 0x080fe20000010003 */
[----:B------:R-:W-:Y:S01]  /*4190*/  FFMA.FTZ R74, R93, R74, R0 ;  /* 0x0000004a5d4a7223 */ /* 0x000fe20000010000 */
[----:B0-----:R-:W-:-:S04]  /*41a0*/  IMAD.WIDE.U32 R146, R145, 0x10, R68 ;  /* 0x0000001091927825 */ /* 0x001fc800078e0044 */
[-C--:B------:R-:W-:Y:S01]  /*41b0*/  FFMA.FTZ R69, R86, R73.reuse, R107 ;  /* 0x0000004956457223 */ /* 0x080fe2000001006b */
[-C--:B------:R-:W-:Y:S01]  /*41c0*/  FFMA.FTZ R68, R87, R72.reuse, R4 ;  /* 0x0000004857447223 */ /* 0x080fe20000010004 */
[----:B------:R-:W-:Y:S01]  /*41d0*/  FFMA.FTZ R73, R90, R73, R109 ;  /* 0x000000495a497223 */ /* 0x000fe2000001006d */
[----:B------:R-:W-:-:S03]  /*41e0*/  FFMA.FTZ R72, R91, R72, R2 ;  /* 0x000000485b487223 */ /* 0x000fc60000010002 */
[----:B------:R0:W-:Y:S01]  /*41f0*/  STG.E.128 desc[UR4][R146.64], R68 ;  /* 0x0000004492007986 */ /* 0x0001e2000c101d04 */
[----:B-1----:R-:W-:-:S05]  /*4200*/  IMAD.WIDE.U32 R148, R145, 0x10, R148 ;  /* 0x0000001091947825 */ /* 0x002fca00078e0094 */
[----:B------:R0:W-:Y:S02]  /*4210*/  STG.E.128 desc[UR4][R148.64], R72 ;  /* 0x0000004894007986 */ /* 0x0001e4000c101d04 */
.L_x_16384:
[----:B------:R-:W-:Y:S05]  /*4220*/  BSYNC B0 ;  /* 0x0000000000007941 */ /* 0x000fea0003800000 */
.L_x_16383:
[----:B01234-:R-:W0:Y:S02]  /*4230*/  LDC.64 R68, c[0x0][0x210] ;  /* 0x00008400ff447b82 */ /* 0x01fe240000000a00 */
[----:B0-----:R-:W-:-:S04]  /*4240*/  LEA R140, R68, R140, 0x2 ;  /* 0x0000008c448c7211 */ /* 0x001fc800078e10ff */
[----:B------:R-:W-:-:S13]  /*4250*/  ISETP.GE.AND P2, PT, R140, R69, PT ;  /* 0x000000458c00720c */ /* 0x000fda0003f46270 */
[----:B------:R-:W-:Y:S05]  /*4260*/  @!P2 BRA `(.L_x_16385) ;  /* 0xffffffd40020a947 */ /* 0x000fea000383ffff */
[----:B------:R-:W-:Y:S05]  /*4270*/  EXIT ;  /* 0x000000000000794d */ /* 0x000fea0003800000 */
.L_x_16372:
[----:B------:R-:W-:Y:S01]  /*4280*/  HFMA2.MMA R148, -RZ, RZ, 0, 5.9604644775390625e-08 ;  /* 0x00000001ff947435 */ /* 0x000fe200000001ff */
[----:B------:R-:W-:Y:S01]  /*4290*/  BSSY B0, `(.L_x_16386) ;  /* 0x0000007000007945 */ /* 0x000fe20003800000 */
[----:B------:R-:W-:Y:S02]  /*42a0*/  MOV R149, R69 ;  /* 0x0000004500957202 */ /* 0x000fe40000000f00 */
[----:B------:R-:W-:Y:S02]  /*42b0*/  MOV R151, 0x1f ;  /* 0x0000001f00977802 */ /* 0x000fe40000000f00 */
[----:B------:R-:W-:-:S07]  /*42c0*/  MOV R146, 0xffffffff ;  /* 0xffffffff00927802 */ /* 0x000fce0000000f00 */
[----:B------:R-:W-:Y:S05]  /*42d0*/  WARPSYNC.COLLECTIVE R146, `(.L_x_16387) ;  /* 0x0000000092087348 */ /* 0x000fea0003c00000 */
[----:B------:R0:W1:Y:S02]  /*42e0*/  SHFL.BFLY P6, R147, R149, R148, R151 ;  /* 0x0c00009495937389 */ /* 0x00006400000c0097 */
[----:B01----:R-:W-:Y:S01]  /*42f0*/  ENDCOLLECTIVE ;  /* 0x000000000000791b */ /* 0x003fe20003800000 */
.L_x_16387:
[----:B------:R-:W-:Y:S05]  /*4300*/  BSYNC B0 ;  /* 0x0000000000007941 */ /* 0x000fea0003800000 */
.L_x_16386:
        /* <DEDUP_REMOVED lines=10> */
.L_x_16388:
[----:B------:R-:W-:Y:S01]  /*43b0*/  HFMA2.MMA R148, -RZ, RZ, 0, 2.384185791015625e-07 ;  /* 0x00000004ff947435 */ /* 0x000fe200000001ff */
[----:B------:R-:W-:-:S05]  /*43c0*/  MOV R71, R147 ;  /* 0x0000009300477202 */ /* 0x000fca0000000f00 */
[----:B------:R-:W-:-:S05]  /*43d0*/  FADD.FTZ R71, R70, R71 ;  /* 0x0000004746477221 */ /* 0x000fca0000010000 */
[----:B------:R-:W-:-:S07]  /*43e0*/  MOV R149, R71 ;  /* 0x0000004700957202 */ /* 0x000fce0000000f00 */
[----:B------:R-:W-:Y:S05]  /*43f0*/  WARPSYNC.COLLECTIVE R146, `(.L_x_16389) ;  /* 0x0000000092087348 */ /* 0x000fea0003c00000 */
[----:B------:R0:W1:Y:S02]  /*4400*/  SHFL.BFLY P6, R147, R149, R148, R151 ;  /* 0x0c00009495937389 */ /* 0x00006400000c0097 */
[----:B01----:R-:W-:Y:S01]  /*4410*/  ENDCOLLECTIVE ;  /* 0x000000000000791b */ /* 0x003fe20003800000 */
.L_x_16389:
[----:B------:R-:W-:Y:S01]  /*4420*/  HFMA2.MMA R148, -RZ, RZ, 0, 4.76837158203125e-07 ;  /* 0x00000008ff947435 */ /* 0x000fe200000001ff */
[----:B------:R-:W-:-:S05]  /*4430*/  MOV R68, R147 ;  /* 0x0000009300447202 */ /* 0x000fca0000000f00 */
[----:B------:R-:W-:-:S05]  /*4440*/  FADD.FTZ R74, R71, R68 ;  /* 0x00000044474a7221 */ /* 0x000fca0000010000 */
[----:B------:R-:W-:-:S07]  /*4450*/  MOV R149, R74 ;  /* 0x0000004a00957202 */ /* 0x000fce0000000f00 */
[----:B------:R-:W-:Y:S05]  /*4460*/  WARPSYNC.COLLECTIVE R146, `(.L_x_16390) ;  /* 0x0000000092087348 */ /* 0x000fea0003c00000 */
[----:B------:R0:W1:Y:S02]  /*4470*/  SHFL.BFLY P6, R147, R149, R148, R151 ;  /* 0x0c00009495937389 */ /* 0x00006400000c0097 */
[----:B01----:R-:W-:Y:S01]  /*4480*/  ENDCOLLECTIVE ;  /* 0x000000000000791b */ /* 0x003fe20003800000 */
.L_x_16390:
[----:B------:R-:W-:Y:S01]  /*4490*/  HFMA2.MMA R148, -RZ, RZ, 0, 9.5367431640625e-07 ;  /* 0x00000010ff947435 */ /* 0x000fe200000001ff */
[----:B------:R-:W-:-:S05]  /*44a0*/  MOV R73, R147 ;  /* 0x0000009300497202 */ /* 0x000fca0000000f00 */
[----:B------:R-:W-:-:S05]  /*44b0*/  FADD.FTZ R75, R74, R73 ;  /* 0x000000494a4b7221 */ /* 0x000fca0000010000 */
[----:B------:R-:W-:-:S07]  /*44c0*/  MOV R149, R75 ;  /* 0x0000004b00957202 */ /* 0x000fce0000000f00 */
[----:B------:R-:W-:Y:S05]  /*44d0*/  WARPSYNC.COLLECTIVE R146, `(.L_x_16391) ;  /* 0x0000000092087348 */ /* 0x000fea0003c00000 */
[----:B------:R0:W1:Y:S02]  /*44e0*/  SHFL.BFLY P6, R147, R149, R148, R151 ;  /* 0x0c00009495937389 */ /* 0x00006400000c0097 */
[----:B01----:R-:W-:Y:S01]  /*44f0*/  ENDCOLLECTIVE ;  /* 0x000000000000791b */ /* 0x003fe20003800000 */
.L_x_16391:
[----:B------:R-:W-:Y:S01]  /*4500*/  HFMA2.MMA R148, -RZ, RZ, 0, 5.9604644775390625e-08 ;  /* 0x00000001ff947435 */ /* 0x000fe200000001ff */
[----:B------:R-:W-:Y:S02]  /*4510*/  MOV R68, R147 ;  /* 0x0000009300447202 */ /* 0x000fe40000000f00 */
[----:B------:R-:W-:-:S03]  /*4520*/  ISETP.GT.U32.AND P6, PT, R142, 0x3f, PT ;  /* 0x0000003f8e00780c */ /* 0x000fc60003fc4070 */
        /* <DEDUP_REMOVED lines=18> */
[----:B------:R-:W-:Y:S01]  /*4650*/  @P6 FFMA.FTZ R68, R70, R70, R69 ;  /* 0x0000004646446223 */ /* 0x000fe20000010045 */
[--C-:B------:R-:W-:Y:S01]  /*4660*/  FADD.FTZ R69, R52, -R73.reuse ;  /* 0x8000004934457221 */ /* 0x100fe20000010000 */
[----:B------:R-:W-:Y:S01]  /*4670*/  FADD.FTZ R70, R53, -R73 ;  /* 0x8000004935467221 */ /* 0x000fe20000010000 */
[----:B------:R-:W-:Y:S02]  /*4680*/  ISETP.GT.U32.AND P6, PT, R142, 0x5f, PT ;  /* 0x0000005f8e00780c */ /* 0x000fe40003fc4070 */
[----:B------:R-:W-:-:S04]  /*4690*/  FFMA.FTZ R69, R69, R69, R68 ;  /* 0x0000004545457223 */ /* 0x000fc80000010044 */
        /* <DEDUP_REMOVED lines=33> */
.L_x_16392:
[----:B------:R-:W-:Y:S01]  /*48b0*/  HFMA2.MMA R148, -RZ, RZ, 0, 1.1920928955078125e-07 ;  /* 0x00000002ff947435 */ /* 0x000fe200000001ff */
[----:B------:R-:W-:-:S05]  /*48c0*/  MOV R69, R147 ;  /* 0x0000009300457202 */ /* 0x000fca0000000f00 */
[----:B------:R-:W-:-:S05]  /*48d0*/  FADD.FTZ R69, R68, R69 ;  /* 0x0000004544457221 */ /* 0x000fca0000010000 */
[----:B------:R-:W-:-:S07]  /*48e0*/  MOV R149, R69 ;  /* 0x0000004500957202 */ /* 0x000fce0000000f00 */
[----:B------:R-:W-:Y:S05]  /*48f0*/  WARPSYNC.COLLECTIVE R146, `(.L_x_16393) ;  /* 0x0000000092087348 */ /* 0x000fea0003c00000 */
[----:B------:R0:W1:Y:S02]  /*4900*/  SHFL.BFLY P6, R147, R149, R148, R151 ;  /* 0x0c00009495937389 */ /* 0x00006400000c0097 */
[----:B01----:R-:W-:Y:S01]  /*4910*/  ENDCOLLECTIVE ;  /* 0x000000000000791b */ /* 0x003fe20003800000 */
.L_x_16393:
[----:B------:R-:W-:Y:S01]  /*4920*/  HFMA2.MMA R148, -RZ, RZ, 0, 2.384185791015625e-07 ;  /* 0x00000004ff947435 */ /* 0x000fe200000001ff */
[----:B------:R-:W-:-:S05]  /*4930*/  MOV R70, R147 ;  /* 0x0000009300467202 */ /* 0x000fca0000000f00 */
[----:B------:R-:W-:-:S05]  /*4940*/  FADD.FTZ R70, R69, R70 ;  /* 0x0000004645467221 */ /* 0x000fca0000010000 */
[----:B------:R-:W-:-:S07]  /*4950*/  MOV R149, R70 ;  /* 0x0000004600957202 */ /* 0x000fce0000000f00 */
[----:B------:R-:W-:Y:S05]  /*4960*/  WARPSYNC.COLLECTIVE R146, `(.L_x_16394) ;  /* 0x0000000092087348 */ /* 0x000fea0003c00000 */
[----:B------:R0:W1:Y:S02]  /*4970*/  SHFL.BFLY P6, R147, R149, R148, R151 ;  /* 0x0c00009495937389 */ /* 0x00006400000c0097 */
[----:B01----:R-:W-:Y:S01]  /*4980*/  ENDCOLLECTIVE ;  /* 0x000000000000791b */ /* 0x003fe20003800000 */
.L_x_16394:
[----:B------:R-:W-:Y:S01]  /*4990*/  HFMA2.MMA R148, -RZ, RZ, 0, 4.76837158203125e-07 ;  /* 0x00000008ff947435 */ /* 0x000fe200000001ff */
[----:B------:R-:W-:-:S05]  /*49a0*/  MOV R71, R147 ;  /* 0x0000009300477202 */ /* 0x000fca0000000f00 */
[----:B------:R-:W-:-:S05]  /*49b0*/  FADD.FTZ R71, R70, R71 ;  /* 0x0000004746477221 */ /* 0x000fca0000010000 */
[----:B------:R-:W-:-:S07]  /*49c0*/  MOV R149, R71 ;  /* 0x0000004700957202 */ /* 0x000fce0000000f00 */
[----:B------:R-:W-:Y:S05]  /*49d0*/  WARPSYNC.COLLECTIVE R146, `(.L_x_16395) ;  /* 0x0000000092087348 */ /* 0x000fea0003c00000 */
[----:B------:R0:W1:Y:S02]  /*49e0*/  SHFL.BFLY P6, R147, R149, R148, R151 ;  /* 0x0c00009495937389 */ /* 0x00006400000c0097 */
[----:B01----:R-:W-:Y:S01]  /*49f0*/  ENDCOLLECTIVE ;  /* 0x000000000000791b */ /* 0x003fe20003800000 */
.L_x_16395:
[----:B------:R-:W-:Y:S01]  /*4a00*/  HFMA2.MMA R148, -RZ, RZ, 0, 9.5367431640625e-07 ;  /* 0x00000010ff947435 */ /* 0x000fe200000001ff */
[----:B------:R-:W-:-:S05]  /*4a10*/  MOV R74, R147 ;  /* 0x00000093004a7202 */ /* 0x000fca0000000f00 */
[----:B------:R-:W-:-:S05]  /*4a20*/  FADD.FTZ R74, R71, R74 ;  /* 0x0000004a474a7221 */ /* 0x000fca0000010000 */
[----:B------:R-:W-:-:S07]  /*4a30*/  MOV R149, R74 ;  /* 0x0000004a00957202 */ /* 0x000fce0000000f00 */
[----:B------:R-:W-:Y:S05]  /*4a40*/  WARPSYNC.COLLECTIVE R146, `(.L_x_16396) ;  /* 0x0000000092087348 */ /* 0x000fea0003c00000 */
[----:B------:R0:W1:Y:S02]  /*4a50*/  SHFL.BFLY P6, R147, R149, R148, R151 ;  /* 0x0c00009495937389 */ /* 0x00006400000c0097 */
[----:B01----:R-:W-:Y:S01]  /*4a60*/  ENDCOLLECTIVE ;  /* 0x000000000000791b */ /* 0x003fe20003800000 */
.L_x_16396:
[----:B------:R-:W-:Y:S01]  /*4a70*/  MOV R75, R147 ;  /* 0x00000093004b7202 */ /* 0x000fe20000000f00 */
[----:B------:R-:W-:Y:S06]  /*4a80*/  BRA `(.L_x_16397) ;  /* 0xffffffec00307947 */ /* 0x000fec000383ffff */
.L_x_16398:
        /* <DEDUP_REMOVED lines=15> */
.L_x_20737:


//--------------------- .text._ZN10layer_norm31ln_parallel_residual_fwd_kernelINS_13Kernel_traitsI6__halfffffjLj768ELj1ELj4ELj1ELj16ENS_18Kernel_traits_baseILj768ES2_ffffjLj128EEEEELb0ELb0ELb1EEEvNS_9FwdParamsE --------------------------
	.section	.text._ZN10layer_norm31ln_parallel_residual_fwd_kernelINS_13Kernel_traitsI6__halfffffjLj768ELj1ELj4ELj1ELj16ENS_18Kernel_traits_baseILj768ES2_ffffjLj128EEEEELb0ELb0ELb1EEEvNS_9FwdParamsE,"ax",@progbits
	.align	128
        .global         _ZN10layer_norm31ln_parallel_residual_fwd_kernelINS_13Kernel_traitsI6__halfffffjLj768ELj1ELj4ELj1ELj16ENS_18Kernel_traits_baseILj768ES2_ffffjLj128EEEEELb0ELb0ELb1EEEvNS_9FwdParamsE
        .type           _ZN10layer_norm31ln_parallel_residual_fwd_kernelINS_13Kernel_traitsI6__halfffffjLj768ELj1ELj4ELj1ELj16ENS_18Kernel_traits_baseILj768ES2_ffffjLj128EEEEELb0ELb0ELb1EEEvNS_9FwdParamsE,@function
        .size           _ZN10layer_norm31ln_parallel_residual_fwd_kernelINS_13Kernel_traitsI6__halfffffjLj768ELj1ELj4ELj1ELj16ENS_18Kernel_traits_baseILj768ES2_ffffjLj128EEEEELb0ELb0ELb1EEEvNS_9FwdParamsE,(.L_x_20738 - _ZN10layer_norm31ln_parallel_residual_fwd_kernelINS_13Kernel_traitsI6__halfffffjLj768ELj1ELj4ELj1ELj16ENS_18Kernel_traits_baseILj768ES2_ffffjLj128EEEEELb0ELb0ELb1EEEvNS_9FwdParamsE)
        .other          _ZN10layer_norm31ln_parallel_residual_fwd_kernelINS_13Kernel_traitsI6__halfffffjLj768ELj1ELj4ELj1ELj16ENS_18Kernel_traits_baseILj768ES2_ffffjLj128EEEEELb0ELb0ELb1EEEvNS_9FwdParamsE,@"STO_CUDA_ENTRY STV_DEFAULT"
_ZN10layer_norm31ln_parallel_residual_fwd_kernelINS_13Kernel_traitsI6__halfffffjLj768ELj1ELj4ELj1ELj16ENS_18Kernel_traits_baseILj768ES2_ffffjLj128EEEEELb0ELb0ELb1EEEvNS_9FwdParamsE:
.text._ZN10layer_norm31ln_parallel_residual_fwd_kernelINS_13Kernel_traitsI6__halfffffjLj768ELj1ELj4ELj1ELj16ENS_18Kernel_traits_baseILj768ES2_ffffjLj128EEEEELb0ELb0ELb1EEEvNS_9FwdParamsE:
        /* <DEDUP_REMOVED lines=15> */
[----:B------:R-:W-:Y:S02]  /*00f0*/  IADD3 R4, P0, R7, UR4, RZ ;  /* 0x0000000407047c10 */ /* 0x000fe4000ff1e0ff */
[----:B------:R-:W-:-:S02]  /*0100*/  IADD3 R8, P1, R6, UR6, RZ ;  /* 0x0000000606087c10 */ /* 0x000fc4000ff3e0ff */
[----:B------:R-:W-:Y:S01]  /*0110*/  IADD3.X R5, RZ, UR5, RZ, P0, !PT ;  /* 0x00000005ff057c10 */ /* 0x000fe200087fe4ff */
[----:B------:R-:W-:Y:S01]  /*0120*/  ULDC.64 UR4, c[0x0][0x208] ;  /* 0x0000820000047ab9 */ /* 0x000fe20000000a00 */
[----:B------:R-:W-:Y:S01]  /*0130*/  IADD3.X R9, RZ, UR7, RZ, P1, !PT ;  /* 0x00000007ff097c10 */ /* 0x000fe20008ffe4ff */
[----:B------:R-:W-:Y:S02]  /*0140*/  ULDC.64 UR6, c[0x0][0x260] ;  /* 0x0000980000067ab9 */ /* 0x000fe40000000a00 */
[----:B------:R0:W5:Y:S04]  /*0150*/  @P2 LDG.E.64 R22, desc[UR4][R4.64] ;  /* 0x0000000404162981 */ /* 0x000168000c1e1b00 */
[----:B------:R0:W5:Y:S04]  /*0160*/  @P3 LDG.E.64 R20, desc[UR4][R8.64] ;  /* 0x0000000408143981 */ /* 0x000168000c1e1b00 */
[----:B------:R0:W5:Y:S04]  /*0170*/  @P2 LDG.E.64 R18, desc[UR4][R4.64+0x100] ;  /* 0x0001000404122981 */ /* 0x000168000c1e1b00 */
[----:B------:R0:W5:Y:S04]  /*0180*/  @P3 LDG.E.64 R16, desc[UR4][R8.64+0x100] ;  /* 0x0001000408103981 */ /* 0x000168000c1e1b00 */
[----:B------:R0:W5:Y:S04]  /*0190*/  @P2 LDG.E.64 R14, desc[UR4][R4.64+0x200] ;  /* 0x00020004040e2981 */ /* 0x000168000c1e1b00 */
[----:B------:R0:W5:Y:S04]  /*01a0*/  @P3 LDG.E.64 R12, desc[UR4][R8.64+0x200] ;  /* 0x00020004080c3981 */ /* 0x000168000c1e1b00 */
[----:B------:R0:W5:Y:S04]  /*01b0*/  @P2 LDG.E.64 R10, desc[UR4][R4.64+0x300] ;  /* 0x00030004040a2981 */ /* 0x000168000c1e1b00 */
[----:B------:R0:W5:Y:S04]  /*01c0*/  @P3 LDG.E.64 R56, desc[UR4][R8.64+0x300] ;  /* 0x0003000408383981 */ /* 0x000168000c1e1b00 */
[----:B------:R0:W5:Y:S01]  /*01d0*/  @P2 LDG.E.64 R54, desc[UR4][R4.64+0x400] ;  /* 0x0004000404362981 */ /* 0x000162000c1e1b00 */
[----:B------:R-:W-:-:S02]  /*01e0*/  SHF.R.U32.HI R0, RZ, 0x5, R2 ;  /* 0x00000005ff007819 */ /* 0x000fc40000011602 */
[----:B------:R-:W-:Y:S01]  /*01f0*/  IADD3 R2, P0, R7, UR6, RZ ;  /* 0x0000000607027c10 */ /* 0x000fe2000ff1e0ff */
[----:B------:R0:W5:Y:S01]  /*0200*/  @P3 LDG.E.64 R52, desc[UR4][R8.64+0x400] ;  /* 0x0004000408343981 */ /* 0x000162000c1e1b00 */
[----:B-1----:R-:W-:Y:S02]  /*0210*/  LEA R132, R3, R0, 0x2 ;  /* 0x0000000003847211 */ /* 0x002fe400078e10ff */
[----:B------:R-:W-:Y:S01]  /*0220*/  IADD3.X R3, RZ, UR7, RZ, P0, !PT ;  /* 0x00000007ff037c10 */ /* 0x000fe200087fe4ff */
[----:B------:R0:W5:Y:S04]  /*0230*/  @P2 LDG.E.64 R50, desc[UR4][R4.64+0x500] ;  /* 0x0005000404322981 */ /* 0x000168000c1e1b00 */
[----:B------:R0:W5:Y:S01]  /*0240*/  @P3 LDG.E.64 R48, desc[UR4][R8.64+0x500] ;  /* 0x0005000408303981 */ /* 0x000162000c1e1b00 */
[----:B------:R-:W-:Y:S01]  /*0250*/  ISETP.GE.AND P1, PT, R132, UR8, PT ;  /* 0x0000000884007c0c */ /* 0x000fe2000bf26270 */
[----:B------:R-:W-:Y:S01]  /*0260*/  ULDC.64 UR6, c[0x0][0x268] ;  /* 0x00009a0000067ab9 */ /* 0x000fe20000000a00 */
[----:B------:R-:W-:Y:S01]  /*0270*/  ULDC.64 UR8, c[0x0][0x230] ;  /* 0x00008c0000087ab9 */ /* 0x000fe20000000a00 */
[----:B------:R-:W-:-:S02]  /*0280*/  IADD3 R6, P4, R6, UR6, RZ ;  /* 0x0000000606067c10 */ /* 0x000fc4000ff9e0ff */
[----:B--2---:R-:W-:Y:S02]  /*0290*/  LOP3.LUT P0, RZ, R24, UR8, RZ, 0xfc, !PT ;  /* 0x0000000818ff7c12 */ /* 0x004fe4000f80fcff */
[----:B------:R-:W-:Y:S02]  /*02a0*/  IADD3.X R7, RZ, UR7, RZ, P4, !PT ;  /* 0x00000007ff077c10 */ /* 0x000fe4000a7fe4ff */
[----:B------:R-:W-:-:S04]  /*02b0*/  LOP3.LUT P0, RZ, R25, UR9, RZ, 0xfc, P0 ;  /* 0x0000000919ff7c12 */ /* 0x000fc8000800fcff */
[----:B0-----:R-:W-:Y:S09]  /*02c0*/  @P1 EXIT ;  /* 0x000000000000194d */ /* 0x001ff20003800000 */
[----:B------:R-:W2:Y:S04]  /*02d0*/  LDG.E.64 R26, desc[UR4][R2.64+0x200] ;  /* 0x00020004021a7981 */ /* 0x000ea8000c1e1b00 */
[----:B------:R-:W3:Y:S04]  /*02e0*/  LDG.E.64 R58, desc[UR4][R2.64] ;  /* 0x00000004023a7981 */ /* 0x000ee8000c1e1b00 */
[----:B------:R-:W4:Y:S04]  /*02f0*/  LDG.E.64 R46, desc[UR4][R2.64+0x100] ;  /* 0x00010004022e7981 */ /* 0x000f28000c1e1b00 */
        /* <DEDUP_REMOVED lines=8> */
[----:B------:R0:W4:Y:S01]  /*0380*/  LDG.E.64 R36, desc[UR4][R6.64+0x500] ;  /* 0x0005000406247981 */ /* 0x000122000c1e1b00 */
        /* <DEDUP_REMOVED lines=13> */
[----:B------:R-:W-:Y:S01]  /*0460*/  HADD2.F32 R24, -RZ, R22.H0_H0 ;  /* 0x20000016ff187230 */ /* 0x000fe20000004100 */
[----:B------:R-:W-:Y:S01]  /*0470*/  SHF.R.U64 R76, R22, 0x10, R23 ;  /* 0x00000010164c7819 */ /* 0x000fe20000001217 */
[----:B------:R-:W-:Y:S01]  /*0480*/  HADD2.F32 R22, -RZ, R20.H0_H0 ;  /* 0x20000014ff167230 */ /* 0x000fe20000004100 */
[----:B------:R-:W-:Y:S01]  /*0490*/  SHF.R.U64 R77, R20, 0x10, R21 ;  /* 0x00000010144d7819 */ /* 0x000fe20000001215 */
[----:B------:R-:W-:Y:S01]  /*04a0*/  HADD2.F32 R20, -RZ, R18.H0_H0 ;  /* 0x20000012ff147230 */ /* 0x000fe20000004100 */
[----:B------:R-:W-:Y:S01]  /*04b0*/  ISETP.NE.AND.EX P1, PT, R25, RZ, PT, P1 ;  /* 0x000000ff1900720c */ /* 0x000fe20003f25310 */
[----:B------:R-:W-:Y:S01]  /*04c0*/  ULDC.U8 UR6, c[0x0][0x2a0] ;  /* 0x0000a80000067ab9 */ /* 0x000fe20000000000 */
[----:B------:R-:W-:Y:S01]  /*04d0*/  SHF.R.U32.HI R78, RZ, 0x10, R23 ;  /* 0x00000010ff4e7819 */ /* 0x000fe20000011617 */
[----:B------:R-:W-:Y:S01]  /*04e0*/  ULDC UR7, c[0x0][0x218] ;  /* 0x0000860000077ab9 */ /* 0x000fe20000000800 */
[----:B------:R-:W-:Y:S01]  /*04f0*/  SHF.R.U32.HI R79, RZ, 0x10, R21 ;  /* 0x00000010ff4f7819 */ /* 0x000fe20000011615 */
[----:B------:R-:W-:Y:S01]  /*0500*/  ULDC UR8, c[0x0][0x2d8] ;  /* 0x0000b60000087ab9 */ /* 0x000fe20000000800 */
[--C-:B------:R-:W-:Y:S01]  /*0510*/  SHF.R.U64 R80, R18, 0x10, R19.reuse ;  /* 0x0000001012507819 */ /* 0x100fe20000001213 */
[----:B------:R-:W-:Y:S01]  /*0520*/  HADD2.F32 R18, -RZ, R16.H0_H0 ;  /* 0x20000010ff127230 */ /* 0x000fe20000004100 */
[----:B------:R-:W-:Y:S01]  /*0530*/  SHF.R.U32.HI R82, RZ, 0x10, R19 ;  /* 0x00000010ff527819 */ /* 0x000fe20000011613 */
[----:B------:R-:W-:Y:S01]  /*0540*/  ULDC.64 UR10, c[0x0][0x230] ;  /* 0x00008c00000a7ab9 */ /* 0x000fe20000000a00 */
[--C-:B------:R-:W-:Y:S01]  /*0550*/  SHF.R.U64 R81, R16, 0x10, R17.reuse ;  /* 0x0000001010517819 */ /* 0x100fe20000001211 */
[----:B------:R-:W-:Y:S01]  /*0560*/  ULDC.64 UR12, c[0x0][0x228] ;  /* 0x00008a00000c7ab9 */ /* 0x000fe20000000a00 */
[----:B------:R-:W-:-:S02]  /*0570*/  SHF.R.U32.HI R83, RZ, 0x10, R17 ;  /* 0x00000010ff537819 */ /* 0x000fc40000011611 */
[--C-:B------:R-:W-:Y:S02]  /*0580*/  SHF.R.U64 R84, R14, 0x10, R15.reuse ;  /* 0x000000100e547819 */ /* 0x100fe4000000120f */
[----:B------:R-:W-:Y:S02]  /*0590*/  SHF.R.U32.HI R86, RZ, 0x10, R15 ;  /* 0x00000010ff567819 */ /* 0x000fe4000001160f */
[--C-:B------:R-:W-:Y:S02]  /*05a0*/  SHF.R.U64 R85, R12, 0x10, R13.reuse ;  /* 0x000000100c557819 */ /* 0x100fe4000000120d */
[----:B------:R-:W-:Y:S02]  /*05b0*/  SHF.R.U32.HI R87, RZ, 0x10, R13 ;  /* 0x00000010ff577819 */ /* 0x000fe4000001160d */
[--C-:B------:R-:W-:Y:S02]  /*05c0*/  SHF.R.U64 R88, R10, 0x10, R11.reuse ;  /* 0x000000100a587819 */ /* 0x100fe4000000120b */
        /* <DEDUP_REMOVED lines=10> */
[----:B------:R-:W-:Y:S01]  /*0670*/  SHF.R.U32.HI R99, RZ, 0x10, R49 ;  /* 0x00000010ff637819 */ /* 0x000fe20000011631 */
[----:B------:R-:W-:Y:S02]  /*0680*/  HADD2.F32 R16, -RZ, R14.H0_H0 ;  /* 0x2000000eff107230 */ /* 0x000fe40000004100 */
[----:B------:R-:W-:Y:S01]  /*0690*/  HADD2.F32 R14, -RZ, R12.H0_H0 ;  /* 0x2000000cff0e7230 */ /* 0x000fe20000004100 */
[----:B------:R-:W-:Y:S01]  /*06a0*/  ISETP.NE.AND P5, PT, RZ, UR6, PT ;  /* 0x00000006ff007c0c */ /* 0x000fe2000bfa5270 */
        /* <DEDUP_REMOVED lines=11> */
[----:B0-----:R-:W-:Y:S02]  /*0760*/  HADD2.F32 R7, -RZ, R55.H0_H0 ;  /* 0x20000037ff077230 */ /* 0x001fe40000004100 */
        /* <DEDUP_REMOVED lines=29> */
[----:B------:R-:W-:Y:S01]  /*0940*/  HADD2.F32 R99, -RZ, R99.H0_H0 ;  /* 0x20000063ff637230 */ /* 0x000fe20000004100 */
[--C-:B--2---:R-:W-:Y:S01]  /*0950*/  SHF.R.U64 R101, R26, 0x10, R27.reuse ;  /* 0x000000101a657819 */ /* 0x104fe2000000121b */
[----:B------:R-:W-:Y:S01]  /*0960*/  HADD2.F32 R117, -RZ, R26.H0_H0 ;  /* 0x2000001aff757230 */ /* 0x000fe20000004100 */
[----:B------:R-:W-:Y:S01]  /*0970*/  SHF.R.U32.HI R103, RZ, 0x10, R27 ;  /* 0x00000010ff677819 */ /* 0x000fe2000001161b */
[----:B------:R-:W-:Y:S01]  /*0980*/  HADD2.F32 R26, -RZ, R27.H0_H0 ;  /* 0x2000001bff1a7230 */ /* 0x000fe20000004100 */
[----:B---3--:R-:W-:-:S02]  /*0990*/  SHF.R.U64 R129, R58, 0x10, R59 ;  /* 0x000000103a817819 */ /* 0x008fc4000000123b */
[----:B------:R-:W-:Y:S02]  /*09a0*/  SHF.R.U32.HI R127, RZ, 0x10, R59 ;  /* 0x00000010ff7f7819 */ /* 0x000fe4000001163b */
[--C-:B----4-:R-:W-:Y:S02]  /*09b0*/  SHF.R.U64 R121, R46, 0x10, R47.reuse ;  /* 0x000000102e797819 */ /* 0x110fe4000000122f */
[----:B------:R-:W-:Y:S02]  /*09c0*/  SHF.R.U32.HI R119, RZ, 0x10, R47 ;  /* 0x00000010ff777819 */ /* 0x000fe4000001162f */
[--C-:B------:R-:W-:Y:S01]  /*09d0*/  SHF.R.U64 R105, R28, 0x10, R29.reuse ;  /* 0x000000101c697819 */ /* 0x100fe2000000121d */
[----:B------:R-:W-:Y:S01]  /*09e0*/  HADD2.F32 R25, -RZ, R28.H0_H0 ;  /* 0x2000001cff197230 */ /* 0x000fe20000004100 */
[----:B------:R-:W-:Y:S02]  /*09f0*/  SHF.R.U32.HI R107, RZ, 0x10, R29 ;  /* 0x00000010ff6b7819 */ /* 0x000fe4000001161d */
[--C-:B------:R-:W-:Y:S01]  /*0a00*/  SHF.R.U64 R109, R30, 0x10, R31.reuse ;  /* 0x000000101e6d7819 */ /* 0x100fe2000000121f */
[----:B------:R-:W-:Y:S01]  /*0a10*/  HADD2.F32 R27, -RZ, R30.H0_H0 ;  /* 0x2000001eff1b7230 */ /* 0x000fe20000004100 */
        /* <DEDUP_REMOVED lines=14> */
[----:B------:R-:W-:Y:S01]  /*0b00*/  SHF.R.U32.HI R114, RZ, 0x10, R37 ;  /* 0x00000010ff727819 */ /* 0x000fe20000011625 */
        /* <DEDUP_REMOVED lines=43> */
[----:B------:R-:W-:-:S07]  /*0dc0*/  HADD2.F32 R114, -RZ, R114.H0_H0 ;  /* 0x20000072ff727230 */ /* 0x000fce0000004100 */
.L_x_16496:
        /* <DEDUP_REMOVED lines=23> */
.L_x_16400:
[----:B-----5:R-:W-:Y:S01]  /*0f40*/  FADD.FTZ R68, R40, R68 ;  /* 0x0000004428447221 */ /* 0x020fe20000010000 */
[----:B------:R-:W-:Y:S06]  /*0f50*/  BRA `(.L_x_16401) ;  /* 0x0000000000087947 */ /* 0x000fec0003800000 */
.L_x_16399:
[----:B-----5:R-:W-:-:S04]  /*0f60*/  FADD.FTZ R68, R36, R68 ;  /* 0x0000004424447221 */ /* 0x020fc80000010000 */
[----:B------:R-:W-:-:S07]  /*0f70*/  @P2 FADD.FTZ R68, R40, R68 ;  /* 0x0000004428442221 */ /* 0x000fce0000010000 */
.L_x_16401:
[----:B-----5:R-:W-:-:S07]  /*0f80*/  MOV R44, R68 ;  /* 0x00000044002c7202 */ /* 0x020fce0000000f00 */
.L_x_16402:
[----:B------:R-:W-:Y:S05]  /*0f90*/  @P3 BRA `(.L_x_16403) ;  /* 0x00000000001c3947 */ /* 0x000fea0003800000 */
[----:B------:R-:W-:-:S04]  /*0fa0*/  ISETP.NE.U32.AND P4, PT, RZ, UR10, PT ;  /* 0x0000000aff007c0c */ /* 0x000fc8000bf85070 */
[----:B------:R-:W-:-:S13]  /*0fb0*/  ISETP.NE.AND.EX P4, PT, RZ, UR11, PT, P4 ;  /* 0x0000000bff007c0c */ /* 0x000fda000bf85340 */
[----:B------:R-:W-:Y:S05]  /*0fc0*/  @P4 BRA `(.L_x_16404) ;  /* 0x0000000000084947 */ /* 0x000fea0003800000 */
[----:B------:R-:W-:Y:S05]  /*0fd0*/  @P0 BRA `(.L_x_16405) ;  /* 0x0000000000140947 */ /* 0x000fea0003800000 */
[----:B------:R-:W-:Y:S05]  /*0fe0*/  BRA `(.L_x_16406) ;  /* 0x0000000000147947 */ /* 0x000fea0003800000 */
.L_x_16404:
[----:B-----5:R-:W-:Y:S01]  /*0ff0*/  FADD.FTZ R69, R41, R69 ;  /* 0x0000004529457221 */ /* 0x020fe20000010000 */
[----:B------:R-:W-:Y:S06]  /*1000*/  BRA `(.L_x_16405) ;  /* 0x0000000000087947 */ /* 0x000fec0003800000 */
.L_x_16403:
[----:B-----5:R-:W-:-:S04]  /*1010*/  FADD.FTZ R69, R37, R69 ;  /* 0x0000004525457221 */ /* 0x020fc80000010000 */
[----:B------:R-:W-:-:S07]  /*1020*/  @P2 FADD.FTZ R69, R41, R69 ;  /* 0x0000004529452221 */ /* 0x000fce0000010000 */
.L_x_16405:
[----:B-----5:R-:W-:-:S07]  /*1030*/  MOV R45, R69 ;  /* 0x00000045002d7202 */ /* 0x020fce0000000f00 */
.L_x_16406:
[----:B------:R-:W-:Y:S05]  /*1040*/  @P3 BRA `(.L_x_16407) ;  /* 0x00000000001c3947 */ /* 0x000fea0003800000 */
[----:B------:R-:W-:-:S04]  /*1050*/  ISETP.NE.U32.AND P4, PT, RZ, UR10, PT ;  /* 0x0000000aff007c0c */ /* 0x000fc8000bf85070 */
[----:B------:R-:W-:-:S13]  /*1060*/  ISETP.NE.AND.EX P4, PT, RZ, UR11, PT, P4 ;  /* 0x0000000bff007c0c */ /* 0x000fda000bf85340 */
[----:B------:R-:W-:Y:S05]  /*1070*/  @P4 BRA `(.L_x_16408) ;  /* 0x0000000000084947 */ /* 0x000fea0003800000 */
[----:B------:R-:W-:Y:S05]  /*1080*/  @P0 BRA `(.L_x_16409) ;  /* 0x0000000000140947 */ /* 0x000fea0003800000 */
[----:B------:R-:W-:Y:S05]  /*1090*/  BRA `(.L_x_16410) ;  /* 0x0000000000147947 */ /* 0x000fea0003800000 */
.L_x_16408:
[----:B-----5:R-:W-:Y:S01]  /*10a0*/  FADD.FTZ R70, R42, R70 ;  /* 0x000000462a467221 */ /* 0x020fe20000010000 */
[----:B------:R-:W-:Y:S06]  /*10b0*/  BRA `(.L_x_16409) ;  /* 0x0000000000087947 */ /* 0x000fec0003800000 */
.L_x_16407:
[----:B-----5:R-:W-:-:S04]  /*10c0*/  FADD.FTZ R70, R38, R70 ;  /* 0x0000004626467221 */ /* 0x020fc80000010000 */
[----:B------:R-:W-:-:S07]  /*10d0*/  @P2 FADD.FTZ R70, R42, R70 ;  /* 0x000000462a462221 */ /* 0x000fce0000010000 */
.L_x_16409:
[----:B-----5:R-:W-:-:S07]  /*10e0*/  MOV R46, R70 ;  /* 0x00000046002e7202 */ /* 0x020fce0000000f00 */
.L_x_16410:
[----:B------:R-:W-:Y:S05]  /*10f0*/  @P3 BRA `(.L_x_16411) ;  /* 0x00000000001c3947 */ /* 0x000fea0003800000 */
[----:B------:R-:W-:-:S04]  /*1100*/  ISETP.NE.U32.AND P4, PT, RZ, UR10, PT ;  /* 0x0000000aff007c0c */ /* 0x000fc8000bf85070 */
[----:B------:R-:W-:-:S13]  /*1110*/  ISETP.NE.AND.EX P4, PT, RZ, UR11, PT, P4 ;  /* 0x0000000bff007c0c */ /* 0x000fda000bf85340 */
[----:B------:R-:W-:Y:S05]  /*1120*/  @P4 BRA `(.L_x_16412) ;  /* 0x0000000000084947 */ /* 0x000fea0003800000 */
[----:B------:R-:W-:Y:S05]  /*1130*/  @P0 BRA `(.L_x_16413) ;  /* 0x0000000000140947 */ /* 0x000fea0003800000 */
[----:B------:R-:W-:Y:S05]  /*1140*/  BRA `(.L_x_16414) ;  /* 0x0000000000147947 */ /* 0x000fea0003800000 */
.L_x_16412:
[----:B-----5:R-:W-:Y:S01]  /*1150*/  FADD.FTZ R71, R43, R71 ;  /* 0x000000472b477221 */ /* 0x020fe20000010000 */
[----:B------:R-:W-:Y:S06]  /*1160*/  BRA `(.L_x_16413) ;  /* 0x0000000000087947 */ /* 0x000fec0003800000 */
.L_x_16411:
[----:B-----5:R-:W-:-:S04]  /*1170*/  FADD.FTZ R71, R39, R71 ;  /* 0x0000004727477221 */ /* 0x020fc80000010000 */
[----:B------:R-:W-:-:S07]  /*1180*/  @P2 FADD.FTZ R71, R43, R71 ;  /* 0x000000472b472221 */ /* 0x000fce0000010000 */
.L_x_16413:
[----:B-----5:R-:W-:-:S07]  /*1190*/  MOV R47, R71 ;  /* 0x00000047002f7202 */ /* 0x020fce0000000f00 */
.L_x_16414:
        /* <DEDUP_REMOVED lines=8> */
[----:B------:R-:W5:Y:S04]  /*1220*/  LDG.E.128 R64, desc[UR4][R64.64] ;  /* 0x0000000440407981 */ /* 0x000f68000c1e1d00 */
[----:B-----5:R0:W5:Y:S01]  /*1230*/  @P1 LDG.E.128 R36, desc[UR4][R50.64] ;  /* 0x0000000432241981 */ /* 0x020162000c1e1d00 */
[----:B--2---:R-:W-:-:S05]  /*1240*/  @P2 IMAD.WIDE.U32 R48, R59, 0x10, R48 ;  /* 0x000000103b302825 */ /* 0x004fca00078e0030 */
[----:B------:R0:W5:Y:S01]  /*1250*/  @P2 LDG.E.128 R40, desc[UR4][R48.64] ;  /* 0x0000000430282981 */ /* 0x000162000c1e1d00 */
[----:B------:R-:W-:Y:S05]  /*1260*/  @P3 BRA `(.L_x_16415) ;  /* 0x00000000001c3947 */ /* 0x000fea0003800000 */
[----:B------:R-:W-:-:S04]  /*1270*/  ISETP.NE.U32.AND P4, PT, RZ, UR10, PT ;  /* 0x0000000aff007c0c */ /* 0x000fc8000bf85070 */
[----:B------:R-:W-:-:S13]  /*1280*/  ISETP.NE.AND.EX P4, PT, RZ, UR11, PT, P4 ;  /* 0x0000000bff007c0c */ /* 0x000fda000bf85340 */
[----:B------:R-:W-:Y:S05]  /*1290*/  @P4 BRA `(.L_x_16416) ;  /* 0x0000000000084947 */ /* 0x000fea0003800000 */
[----:B------:R-:W-:Y:S05]  /*12a0*/  @P0 BRA `(.L_x_16417) ;  /* 0x0000000000140947 */ /* 0x000fea0003800000 */
[----:B------:R-:W-:Y:S05]  /*12b0*/  BRA `(.L_x_16418) ;  /* 0x0000000000147947 */ /* 0x000fea0003800000 */
.L_x_16416:
[----:B-----5:R-:W-:Y:S01]  /*12c0*/  FADD.FTZ R64, R40, R64 ;  /* 0x0000004028407221 */ /* 0x020fe20000010000 */
[----:B------:R-:W-:Y:S06]  /*12d0*/  BRA `(.L_x_16417) ;  /* 0x0000000000087947 */ /* 0x000fec0003800000 */
.L_x_16415:
[----:B-----5:R-:W-:-:S04]  /*12e0*/  FADD.FTZ R64, R36, R64 ;  /* 0x0000004024407221 */ /* 0x020fc80000010000 */
[----:B------:R-:W-:-:S07]  /*12f0*/  @P2 FADD.FTZ R64, R40, R64 ;  /* 0x0000004028402221 */ /* 0x000fce0000010000 */
.L_x_16417:
[----:B0-----:R-:W-:-:S07]  /*1300*/  MOV R44, R64 ;  /* 0x00000040002c7202 */ /* 0x001fce0000000f00 */
.L_x_16418:
[----:B------:R-:W-:Y:S05]  /*1310*/  @P3 BRA `(.L_x_16419) ;  /* 0x00000000001c3947 */ /* 0x000fea0003800000 */
[----:B------:R-:W-:-:S04]  /*1320*/  ISETP.NE.U32.AND P4, PT, RZ, UR10, PT ;  /* 0x0000000aff007c0c */ /* 0x000fc8000bf85070 */
[----:B------:R-:W-:-:S13]  /*1330*/  ISETP.NE.AND.EX P4, PT, RZ, UR11, PT, P4 ;  /* 0x0000000bff007c0c */ /* 0x000fda000bf85340 */
[----:B------:R-:W-:Y:S05]  /*1340*/  @P4 BRA `(.L_x_16420) ;  /* 0x0000000000084947 */ /* 0x000fea0003800000 */
[----:B------:R-:W-:Y:S05]  /*1350*/  @P0 BRA `(.L_x_16421) ;  /* 0x0000000000140947 */ /* 0x000fea0003800000 */
[----:B------:R-:W-:Y:S05]  /*1360*/  BRA `(.L_x_16422) ;  /* 0x0000000000147947 */ /* 0x000fea0003800000 */
.L_x_16420:
[----:B-----5:R-:W-:Y:S01]  /*1370*/  FADD.FTZ R65, R41, R65 ;  /* 0x0000004129417221 */ /* 0x020fe20000010000 */
[----:B------:R-:W-:Y:S06]  /*1380*/  BRA `(.L_x_16421) ;  /* 0x0000000000087947 */ /* 0x000fec0003800000 */
.L_x_16419:
[----:B-----5:R-:W-:-:S04]  /*1390*/  FADD.FTZ R65, R37, R65 ;  /* 0x0000004125417221 */ /* 0x020fc80000010000 */
[----:B------:R-:W-:-:S07]  /*13a0*/  @P2 FADD.FTZ R65, R41, R65 ;  /* 0x0000004129412221 */ /* 0x000fce0000010000 */
.L_x_16421:
[----:B0-----:R-:W-:-:S07]  /*13b0*/  MOV R45, R65 ;  /* 0x00000041002d7202 */ /* 0x001fce0000000f00 */
.L_x_16422:
[----:B------:R-:W-:Y:S05]  /*13c0*/  @P3 BRA `(.L_x_16423) ;  /* 0x00000000001c3947 */ /* 0x000fea0003800000 */
[----:B------:R-:W-:-:S04]  /*13d0*/  ISETP.NE.U32.AND P4, PT, RZ, UR10, PT ;  /* 0x0000000aff007c0c */ /* 0x000fc8000bf85070 */
[----:B------:R-:W-:-:S13]  /*13e0*/  ISETP.NE.AND.EX P4, PT, RZ, UR11, PT, P4 ;  /* 0x0000000bff007c0c */ /* 0x000fda000bf85340 */
[----:B------:R-:W-:Y:S05]  /*13f0*/  @P4 BRA `(.L_x_16424) ;  /* 0x0000000000084947 */ /* 0x000fea0003800000 */
[----:B------:R-:W-:Y:S05]  /*1400*/  @P0 BRA `(.L_x_16425) ;  /* 0x0000000000140947 */ /* 0x000fea0003800000 */
[----:B------:R-:W-:Y:S05]  /*1410*/  BRA `(.L_x_16426) ;  /* 0x0000000000147947 */ /* 0x000fea0003800000 */
.L_x_16424:
[----:B-----5:R-:W-:Y:S01]  /*1420*/  FADD.FTZ R66, R42, R66 ;  /* 0x000000422a427221 */ /* 0x020fe20000010000 */
[----:B------:R-:W-:Y:S06]  /*1430*/  BRA `(.L_x_16425) ;  /* 0x0000000000087947 */ /* 0x000fec0003800000 */
.L_x_16423:
[----:B-----5:R-:W-:-:S04]  /*1440*/  FADD.FTZ R66, R38, R66 ;  /* 0x0000004226427221 */ /* 0x020fc80000010000 */
[----:B------:R-:W-:-:S07]  /*1450*/  @P2 FADD.FTZ R66, R42, R66 ;  /* 0x000000422a422221 */ /* 0x000fce0000010000 */
.L_x_16425:
[----:B0-----:R-:W-:-:S07]  /*1460*/  MOV R46, R66 ;  /* 0x00000042002e7202 */ /* 0x001fce0000000f00 */
.L_x_16426:
[----:B------:R-:W-:Y:S05]  /*1470*/  @P3 BRA `(.L_x_16427) ;  /* 0x00000000001c3947 */ /* 0x000fea0003800000 */
[----:B------:R-:W-:-:S04]  /*1480*/  ISETP.NE.U32.AND P4, PT, RZ, UR10, PT ;  /* 0x0000000aff007c0c */ /* 0x000fc8000bf85070 */
[----:B------:R-:W-:-:S13]  /*1490*/  ISETP.NE.AND.EX P4, PT, RZ, UR11, PT, P4 ;  /* 0x0000000bff007c0c */ /* 0x000fda000bf85340 */
[----:B------:R-:W-:Y:S05]  /*14a0*/  @P4 BRA `(.L_x_16428) ;  /* 0x0000000000084947 */ /* 0x000fea0003800000 */
[----:B------:R-:W-:Y:S05]  /*14b0*/  @P0 BRA `(.L_x_16429) ;  /* 0x0000000000140947 */ /* 0x000fea0003800000 */
[----:B------:R-:W-:Y:S05]  /*14c0*/  BRA `(.L_x_16430) ;  /* 0x0000000000147947 */ /* 0x000fea0003800000 */
.L_x_16428:
[----:B-----5:R-:W-:Y:S01]  /*14d0*/  FADD.FTZ R67, R43, R67 ;  /* 0x000000432b437221 */ /* 0x020fe20000010000 */
[----:B------:R-:W-:Y:S06]  /*14e0*/  BRA `(.L_x_16429) ;  /* 0x0000000000087947 */ /* 0x000fec0003800000 */
.L_x_16427:
[----:B-----5:R-:W-:-:S04]  /*14f0*/  FADD.FTZ R67, R39, R67 ;  /* 0x0000004327437221 */ /* 0x020fc80000010000 */
[----:B------:R-:W-:-:S07]  /*1500*/  @P2 FADD.FTZ R67, R43, R67 ;  /* 0x000000432b432221 */ /* 0x000fce0000010000 */
.L_x_16429:
[----:B0-----:R-:W-:-:S07]  /*1510*/  MOV R47, R67 ;  /* 0x00000043002f7202 */ /* 0x001fce0000000f00 */
.L_x_16430:
[----:B------:R-:W1:Y:S01]  /*1520*/  @P0 LDC.64 R56, c[0x0][0x238] ;  /* 0x00008e00ff380b82 */ /* 0x000e620000000a00 */
[----:B------:R-:W-:-:S05]  /*1530*/  IADD3 R143, R147, 0x40, RZ ;  /* 0x00000040938f7810 */ /* 0x000fca0007ffe0ff */
[----:B0-----:R-:W-:Y:S02]  /*1540*/  IMAD.WIDE.U32 R48, R143, 0x10, R140 ;  /* 0x000000108f307825 */ /* 0x001fe400078e008c */
[----:B------:R-:W0:Y:S08]  /*1550*/  @P1 LDC.64 R54, c[0x0][0x228] ;  /* 0x00008a00ff361b82 */ /* 0x000e300000000a00 */
[----:B------:R-:W2:Y:S01]  /*1560*/  @P2 LDC.64 R52, c[0x0][0x230] ;  /* 0x00008c00ff342b82 */ /* 0x000ea20000000a00 */
[----:B-1----:R-:W-:-:S05]  /*1570*/  @P0 IMAD.WIDE.U32 R56, R59, 0x10, R56 ;  /* 0x000000103b380825 */ /* 0x002fca00078e0038 */
[----:B------:R1:W-:Y:S01]  /*1580*/  @P0 STG.E.128 desc[UR4][R56.64], R44 ;  /* 0x0000002c38000986 */ /* 0x0003e2000c101d04 */
[----:B0-----:R-:W-:-:S03]  /*1590*/  @P1 IMAD.WIDE.U32 R54, R143, 0x10, R54 ;  /* 0x000000108f361825 */ /* 0x001fc600078e0036 */
        /* <DEDUP_REMOVED lines=10> */
.L_x_16432:
[----:B-----5:R-:W-:Y:S01]  /*1640*/  FADD.FTZ R48, R40, R48 ;  /* 0x0000003028307221 */ /* 0x020fe20000010000 */
[----:B------:R-:W-:Y:S06]  /*1650*/  BRA `(.L_x_16433) ;  /* 0x0000000000087947 */ /* 0x000fec0003800000 */
.L_x_16431:
[----:B-----5:R-:W-:-:S04]  /*1660*/  FADD.FTZ R48, R36, R48 ;  /* 0x0000003024307221 */ /* 0x020fc80000010000 */
[----:B------:R-:W-:-:S07]  /*1670*/  @P2 FADD.FTZ R48, R40, R48 ;  /* 0x0000003028302221 */ /* 0x000fce0000010000 */
.L_x_16433:
[----:B-1----:R-:W-:-:S07]  /*1680*/  MOV R44, R48 ;  /* 0x00000030002c7202 */ /* 0x002fce0000000f00 */
.L_x_16434:
[----:B------:R-:W-:Y:S05]  /*1690*/  @P3 BRA `(.L_x_16435) ;  /* 0x00000000001c3947 */ /* 0x000fea0003800000 */
[----:B------:R-:W-:-:S04]  /*16a0*/  ISETP.NE.U32.AND P4, PT, RZ, UR10, PT ;  /* 0x0000000aff007c0c */ /* 0x000fc8000bf85070 */
[----:B------:R-:W-:-:S13]  /*16b0*/  ISETP.NE.AND.EX P4, PT, RZ, UR11, PT, P4 ;  /* 0x0000000bff007c0c */ /* 0x000fda000bf85340 */
[----:B------:R-:W-:Y:S05]  /*16c0*/  @P4 BRA `(.L_x_16436) ;  /* 0x0000000000084947 */ /* 0x000fea0003800000 */
[----:B------:R-:W-:Y:S05]  /*16d0*/  @P0 BRA `(.L_x_16437) ;  /* 0x0000000000140947 */ /* 0x000fea0003800000 */
[----:B------:R-:W-:Y:S05]  /*16e0*/  BRA `(.L_x_16438) ;  /* 0x0000000000147947 */ /* 0x000fea0003800000 */
.L_x_16436:
[----:B-----5:R-:W-:Y:S01]  /*16f0*/  FADD.FTZ R49, R41, R49 ;  /* 0x0000003129317221 */ /* 0x020fe20000010000 */
[----:B------:R-:W-:Y:S06]  /*1700*/  BRA `(.L_x_16437) ;  /* 0x0000000000087947 */ /* 0x000fec0003800000 */
.L_x_16435:
[----:B-----5:R-:W-:-:S04]  /*1710*/  FADD.FTZ R49, R37, R49 ;  /* 0x0000003125317221 */ /* 0x020fc80000010000 */
[----:B------:R-:W-:-:S07]  /*1720*/  @P2 FADD.FTZ R49, R41, R49 ;  /* 0x0000003129312221 */ /* 0x000fce0000010000 */
.L_x_16437:
[----:B-1----:R-:W-:-:S07]  /*1730*/  MOV R45, R49 ;  /* 0x00000031002d7202 */ /* 0x002fce0000000f00 */
.L_x_16438:
[----:B------:R-:W-:Y:S05]  /*1740*/  @P3 BRA `(.L_x_16439) ;  /* 0x00000000001c3947 */ /* 0x000fea0003800000 */
[----:B------:R-:W-:-:S04]  /*1750*/  ISETP.NE.U32.AND P4, PT, RZ, UR10, PT ;  /* 0x0000000aff007c0c */ /* 0x000fc8000bf85070 */
[----:B------:R-:W-:-:S13]  /*1760*/  ISETP.NE.AND.EX P4, PT, RZ, UR11, PT, P4 ;  /* 0x0000000bff007c0c */ /* 0x000fda000bf85340 */
[----:B------:R-:W-:Y:S05]  /*1770*/  @P4 BRA `(.L_x_16440) ;  /* 0x0000000000084947 */ /* 0x000fea0003800000 */
[----:B------:R-:W-:Y:S05]  /*1780*/  @P0 BRA `(.L_x_16441) ;  /* 0x0000000000140947 */ /* 0x000fea0003800000 */
[----:B------:R-:W-:Y:S05]  /*1790*/  BRA `(.L_x_16442) ;  /* 0x0000000000147947 */ /* 0x000fea0003800000 */
.L_x_16440:
[----:B-----5:R-:W-:Y:S01]  /*17a0*/  FADD.FTZ R50, R42, R50 ;  /* 0x000000322a327221 */ /* 0x020fe20000010000 */
[----:B------:R-:W-:Y:S06]  /*17b0*/  BRA `(.L_x_16441) ;  /* 0x0000000000087947 */ /* 0x000fec0003800000 */
.L_x_16439:
[----:B-----5:R-:W-:-:S04]  /*17c0*/  FADD.FTZ R50, R38, R50 ;  /* 0x0000003226327221 */ /* 0x020fc80000010000 */
[----:B------:R-:W-:-:S07]  /*17d0*/  @P2 FADD.FTZ R50, R42, R50 ;  /* 0x000000322a322221 */ /* 0x000fce0000010000 */
.L_x_16441:
[----:B-1----:R-:W-:-:S07]  /*17e0*/  MOV R46, R50 ;  /* 0x00000032002e7202 */ /* 0x002fce0000000f00 */
.L_x_16442:
[----:B------:R-:W-:Y:S05]  /*17f0*/  @P3 BRA `(.L_x_16443) ;  /* 0x00000000001c3947 */ /* 0x000fea0003800000 */
[----:B------:R-:W-:-:S04]  /*1800*/  ISETP.NE.U32.AND P4, PT, RZ, UR10, PT ;  /* 0x0000000aff007c0c */ /* 0x000fc8000bf85070 */
[----:B------:R-:W-:-:S13]  /*1810*/  ISETP.NE.AND.EX P4, PT, RZ, UR11, PT, P4 ;  /* 0x0000000bff007c0c */ /* 0x000fda000bf85340 */
[----:B------:R-:W-:Y:S05]  /*1820*/  @P4 BRA `(.L_x_16444) ;  /* 0x0000000000084947 */ /* 0x000fea0003800000 */
[----:B------:R-:W-:Y:S05]  /*1830*/  @P0 BRA `(.L_x_16445) ;  /* 0x0000000000140947 */ /* 0x000fea0003800000 */
[----:B------:R-:W-:Y:S05]  /*1840*/  BRA `(.L_x_16446) ;  /* 0x0000000000147947 */ /* 0x000fea0003800000 */
.L_x_16444:
[----:B-----5:R-:W-:Y:S01]  /*1850*/  FADD.FTZ R51, R43, R51 ;  /* 0x000000332b337221 */ /* 0x020fe20000010000 */
[----:B------:R-:W-:Y:S06]  /*1860*/  BRA `(.L_x_16445) ;  /* 0x0000000000087947 */ /* 0x000fec0003800000 */
.L_x_16443:
[----:B-----5:R-:W-:-:S04]  /*1870*/  FADD.FTZ R51, R39, R51 ;  /* 0x0000003327337221 */ /* 0x020fc80000010000 */
[----:B------:R-:W-:-:S07]  /*1880*/  @P2 FADD.FTZ R51, R43, R51 ;  /* 0x000000332b332221 */ /* 0x000fce0000010000 */
.L_x_16445:
[----:B-1----:R-:W-:-:S07]  /*1890*/  MOV R47, R51 ;  /* 0x00000033002f7202 */ /* 0x002fce0000000f00 */
.L_x_16446:
[----:B------:R-:W0:Y:S01]  /*18a0*/  @P0 LDC.64 R60, c[0x0][0x238] ;  /* 0x00008e00ff3c0b82 */ /* 0x000e220000000a00 */
[----:B------:R-:W-:-:S05]  /*18b0*/  IADD3 R136, R147, 0x60, RZ ;  /* 0x0000006093887810 */ /* 0x000fca0007ffe0ff */
[----:B-1----:R-:W-:Y:S02]  /*18c0*/  IMAD.WIDE.U32 R52, R136, 0x10, R140 ;  /* 0x0000001088347825 */ /* 0x002fe400078e008c */
        /* <DEDUP_REMOVED lines=15> */
.L_x_16448:
[----:B-----5:R-:W-:Y:S01]  /*19c0*/  FADD.FTZ R52, R40, R52 ;  /* 0x0000003428347221 */ /* 0x020fe20000010000 */
[----:B------:R-:W-:Y:S06]  /*19d0*/  BRA `(.L_x_16449) ;  /* 0x0000000000087947 */ /* 0x000fec0003800000 */
.L_x_16447:
[----:B-----5:R-:W-:-:S04]  /*19e0*/  FADD.FTZ R52, R36, R52 ;  /* 0x0000003424347221 */ /* 0x020fc80000010000 */
[----:B------:R-:W-:-:S07]  /*19f0*/  @P2 FADD.FTZ R52, R40, R52 ;  /* 0x0000003428342221 */ /* 0x000fce0000010000 */
.L_x_16449:
[----:B0-----:R-:W-:-:S07]  /*1a00*/  MOV R44, R52 ;  /* 0x00000034002c7202 */ /* 0x001fce0000000f00 */
.L_x_16450:
[----:B------:R-:W-:Y:S05]  /*1a10*/  @P3 BRA `(.L_x_16451) ;  /* 0x00000000001c3947 */ /* 0x000fea0003800000 */
[----:B------:R-:W-:-:S04]  /*1a20*/  ISETP.NE.U32.AND P4, PT, RZ, UR10, PT ;  /* 0x0000000aff007c0c */ /* 0x000fc8000bf85070 */
[----:B------:R-:W-:-:S13]  /*1a30*/  ISETP.NE.AND.EX P4, PT, RZ, UR11, PT, P4 ;  /* 0x0000000bff007c0c */ /* 0x000fda000bf85340 */
[----:B------:R-:W-:Y:S05]  /*1a40*/  @P4 BRA `(.L_x_16452) ;  /* 0x0000000000084947 */ /* 0x000fea0003800000 */
[----:B------:R-:W-:Y:S05]  /*1a50*/  @P0 BRA `(.L_x_16453) ;  /* 0x0000000000140947 */ /* 0x000fea0003800000 */
[----:B------:R-:W-:Y:S05]  /*1a60*/  BRA `(.L_x_16454) ;  /* 0x0000000000147947 */ /* 0x000fea0003800000 */
.L_x_16452:
[----:B-----5:R-:W-:Y:S01]  /*1a70*/  FADD.FTZ R53, R41, R53 ;  /* 0x0000003529357221 */ /* 0x020fe20000010000 */
[----:B------:R-:W-:Y:S06]  /*1a80*/  BRA `(.L_x_16453) ;  /* 0x0000000000087947 */ /* 0x000fec0003800000 */
.L_x_16451:
[----:B-----5:R-:W-:-:S04]  /*1a90*/  FADD.FTZ R53, R37, R53 ;  /* 0x0000003525357221 */ /* 0x020fc80000010000 */
[----:B------:R-:W-:-:S07]  /*1aa0*/  @P2 FADD.FTZ R53, R41, R53 ;  /* 0x0000003529352221 */ /* 0x000fce0000010000 */
.L_x_16453:
[----:B0-----:R-:W-:-:S07]  /*1ab0*/  MOV R45, R53 ;  /* 0x00000035002d7202 */ /* 0x001fce0000000f00 */
.L_x_16454:
[----:B------:R-:W-:Y:S05]  /*1ac0*/  @P3 BRA `(.L_x_16455) ;  /* 0x00000000001c3947 */ /* 0x000fea0003800000 */
[----:B------:R-:W-:-:S04]  /*1ad0*/  ISETP.NE.U32.AND P4, PT, RZ, UR10, PT ;  /* 0x0000000aff007c0c */ /* 0x000fc8000bf85070 */
[----:B------:R-:W-:-:S13]  /*1ae0*/  ISETP.NE.AND.EX P4, PT, RZ, UR11, PT, P4 ;  /* 0x0000000bff007c0c */ /* 0x000fda000bf85340 */
[----:B------:R-:W-:Y:S05]  /*1af0*/  @P4 BRA `(.L_x_16456) ;  /* 0x0000000000084947 */ /* 0x000fea0003800000 */
[----:B------:R-:W-:Y:S05]  /*1b00*/  @P0 BRA `(.L_x_16457) ;  /* 0x0000000000140947 */ /* 0x000fea0003800000 */
[----:B------:R-:W-:Y:S05]  /*1b10*/  BRA `(.L_x_16458) ;  /* 0x0000000000147947 */ /* 0x000fea0003800000 */
.L_x_16456:
[----:B-----5:R-:W-:Y:S01]  /*1b20*/  FADD.FTZ R54, R42, R54 ;  /* 0x000000362a367221 */ /* 0x020fe20000010000 */
[----:B------:R-:W-:Y:S06]  /*1b30*/  BRA `(.L_x_16457) ;  /* 0x0000000000087947 */ /* 0x000fec0003800000 */
.L_x_16455:
[----:B-----5:R-:W-:-:S04]  /*1b40*/  FADD.FTZ R54, R38, R54 ;  /* 0x0000003626367221 */ /* 0x020fc80000010000 */
[----:B------:R-:W-:-:S07]  /*1b50*/  @P2 FADD.FTZ R54, R42, R54 ;  /* 0x000000362a362221 */ /* 0x000fce0000010000 */
.L_x_16457:
[----:B0-----:R-:W-:-:S07]  /*1b60*/  MOV R46, R54 ;  /* 0x00000036002e7202 */ /* 0x001fce0000000f00 */
.L_x_16458:
[----:B------:R-:W-:Y:S05]  /*1b70*/  @P3 BRA `(.L_x_16459) ;  /* 0x00000000001c3947 */ /* 0x000fea0003800000 */
[----:B------:R-:W-:-:S04]  /*1b80*/  ISETP.NE.U32.AND P4, PT, RZ, UR10, PT ;  /* 0x0000000aff007c0c */ /* 0x000fc8000bf85070 */
[----:B------:R-:W-:-:S13]  /*1b90*/  ISETP.NE.AND.EX P4, PT, RZ, UR11, PT, P4 ;  /* 0x0000000bff007c0c */ /* 0x000fda000bf85340 */
[----:B------:R-:W-:Y:S05]  /*1ba0*/  @P4 BRA `(.L_x_16460) ;  /* 0x0000000000084947 */ /* 0x000fea0003800000 */
[----:B------:R-:W-:Y:S05]  /*1bb0*/  @P0 BRA `(.L_x_16461) ;  /* 0x0000000000140947 */ /* 0x000fea0003800000 */
[----:B------:R-:W-:Y:S05]  /*1bc0*/  BRA `(.L_x_16462) ;  /* 0x0000000000147947 */ /* 0x000fea0003800000 */
.L_x_16460:
[----:B-----5:R-:W-:Y:S01]  /*1bd0*/  FADD.FTZ R55, R43, R55 ;  /* 0x000000372b377221 */ /* 0x020fe20000010000 */
[----:B------:R-:W-:Y:S06]  /*1be0*/  BRA `(.L_x_16461) ;  /* 0x0000000000087947 */ /* 0x000fec0003800000 */
.L_x_16459:
[----:B-----5:R-:W-:-:S04]  /*1bf0*/  FADD.FTZ R55, R39, R55 ;  /* 0x0000003727377221 */ /* 0x020fc80000010000 */
[----:B------:R-:W-:-:S07]  /*1c00*/  @P2 FADD.FTZ R55, R43, R55 ;  /* 0x000000372b372221 */ /* 0x000fce0000010000 */
.L_x_16461:
[----:B0-----:R-:W-:-:S07]  /*1c10*/  MOV R47, R55 ;  /* 0x00000037002f7202 */ /* 0x001fce0000000f00 */
.L_x_16462:
        /* <DEDUP_REMOVED lines=18> */
.L_x_16464:
[----:B-----5:R-:W-:Y:S01]  /*1d40*/  FADD.FTZ R60, R40, R60 ;  /* 0x0000003c283c7221 */ /* 0x020fe20000010000 */
[----:B------:R-:W-:Y:S06]  /*1d50*/  BRA `(.L_x_16465) ;  /* 0x0000000000087947 */ /* 0x000fec0003800000 */
.L_x_16463:
[----:B-----5:R-:W-:-:S04]  /*1d60*/  FADD.FTZ R60, R36, R60 ;  /* 0x0000003c243c7221 */ /* 0x020fc80000010000 */
[----:B------:R-:W-:-:S07]  /*1d70*/  @P2 FADD.FTZ R60, R40, R60 ;  /* 0x0000003c283c2221 */ /* 0x000fce0000010000 */
.L_x_16465:
[----:B-1----:R-:W-:-:S07]  /*1d80*/  MOV R44, R60 ;  /* 0x0000003c002c7202 */ /* 0x002fce0000000f00 */
.L_x_16466:
[----:B------:R-:W-:Y:S05]  /*1d90*/  @P3 BRA `(.L_x_16467) ;  /* 0x00000000001c3947 */ /* 0x000fea0003800000 */
[----:B------:R-:W-:-:S04]  /*1da0*/  ISETP.NE.U32.AND P4, PT, RZ, UR10, PT ;  /* 0x0000000aff007c0c */ /* 0x000fc8000bf85070 */
[----:B------:R-:W-:-:S13]  /*1db0*/  ISETP.NE.AND.EX P4, PT, RZ, UR11, PT, P4 ;  /* 0x0000000bff007c0c */ /* 0x000fda000bf85340 */
[----:B------:R-:W-:Y:S05]  /*1dc0*/  @P4 BRA `(.L_x_16468) ;  /* 0x0000000000084947 */ /* 0x000fea0003800000 */
[----:B------:R-:W-:Y:S05]  /*1dd0*/  @P0 BRA `(.L_x_16469) ;  /* 0x0000000000140947 */ /* 0x000fea0003800000 */
[----:B------:R-:W-:Y:S05]  /*1de0*/  BRA `(.L_x_16470) ;  /* 0x0000000000147947 */ /* 0x000fea0003800000 */
.L_x_16468:
[----:B-----5:R-:W-:Y:S01]  /*1df0*/  FADD.FTZ R61, R41, R61 ;  /* 0x0000003d293d7221 */ /* 0x020fe20000010000 */
[----:B------:R-:W-:Y:S06]  /*1e00*/  BRA `(.L_x_16469) ;  /* 0x0000000000087947 */ /* 0x000fec0003800000 */
.L_x_16467:
[----:B-----5:R-:W-:-:S04]  /*1e10*/  FADD.FTZ R61, R37, R61 ;  /* 0x0000003d253d7221 */ /* 0x020fc80000010000 */
[----:B------:R-:W-:-:S07]  /*1e20*/  @P2 FADD.FTZ R61, R41, R61 ;  /* 0x0000003d293d2221 */ /* 0x000fce0000010000 */
.L_x_16469:
[----:B-1----:R-:W-:-:S07]  /*1e30*/  MOV R45, R61 ;  /* 0x0000003d002d7202 */ /* 0x002fce0000000f00 */
.L_x_16470:
[----:B------:R-:W-:Y:S05]  /*1e40*/  @P3 BRA `(.L_x_16471) ;  /* 0x00000000001c3947 */ /* 0x000fea0003800000 */
[----:B------:R-:W-:-:S04]  /*1e50*/  ISETP.NE.U32.AND P4, PT, RZ, UR10, PT ;  /* 0x0000000aff007c0c */ /* 0x000fc8000bf85070 */
[----:B------:R-:W-:-:S13]  /*1e60*/  ISETP.NE.AND.EX P4, PT, RZ, UR11, PT, P4 ;  /* 0x0000000bff007c0c */ /* 0x000fda000bf85340 */
[----:B------:R-:W-:Y:S05]  /*1e70*/  @P4 BRA `(.L_x_16472) ;  /* 0x0000000000084947 */ /* 0x000fea0003800000 */
[----:B------:R-:W-:Y:S05]  /*1e80*/  @P0 BRA `(.L_x_16473) ;  /* 0x0000000000140947 */ /* 0x000fea0003800000 */
[----:B------:R-:W-:Y:S05]  /*1e90*/  BRA `(.L_x_16474) ;  /* 0x0000000000147947 */ /* 0x000fea0003800000 */
.L_x_16472:
[----:B-----5:R-:W-:Y:S01]  /*1ea0*/  FADD.FTZ R62, R42, R62 ;  /* 0x0000003e2a3e7221 */ /* 0x020fe20000010000 */
[----:B------:R-:W-:Y:S06]  /*1eb0*/  BRA `(.L_x_16473) ;  /* 0x0000000000087947 */ /* 0x000fec0003800000 */
.L_x_16471:
[----:B-----5:R-:W-:-:S04]  /*1ec0*/  FADD.FTZ R62, R38, R62 ;  /* 0x0000003e263e7221 */ /* 0x020fc80000010000 */
[----:B------:R-:W-:-:S07]  /*1ed0*/  @P2 FADD.FTZ R62, R42, R62 ;  /* 0x0000003e2a3e2221 */ /* 0x000fce0000010000 */
.L_x_16473:
[----:B-1----:R-:W-:-:S07]  /*1ee0*/  MOV R46, R62 ;  /* 0x0000003e002e7202 */ /* 0x002fce0000000f00 */
.L_x_16474:
[----:B------:R-:W-:Y:S05]  /*1ef0*/  @P3 BRA `(.L_x_16475) ;  /* 0x00000000001c3947 */ /* 0x000fea0003800000 */
[----:B------:R-:W-:-:S04]  /*1f00*/  ISETP.NE.U32.AND P4, PT, RZ, UR10, PT ;  /* 0x0000000aff007c0c */ /* 0x000fc8000bf85070 */
[----:B------:R-:W-:-:S13]  /*1f10*/  ISETP.NE.AND.EX P4, PT, RZ, UR11, PT, P4 ;  /* 0x0000000bff007c0c */ /* 0x000fda000bf85340 */
[----:B------:R-:W-:Y:S05]  /*1f20*/  @P4 BRA `(.L_x_16476) ;  /* 0x0000000000084947 */ /* 0x000fea0003800000 */
[----:B------:R-:W-:Y:S05]  /*1f30*/  @P0 BRA `(.L_x_16477) ;  /* 0x0000000000140947 */ /* 0x000fea0003800000 */
[----:B------:R-:W-:Y:S05]  /*1f40*/  BRA `(.L_x_16478) ;  /* 0x0000000000147947 */ /* 0x000fea0003800000 */
.L_x_16476:
[----:B-----5:R-:W-:Y:S01]  /*1f50*/  FADD.FTZ R63, R43, R63 ;  /* 0x0000003f2b3f7221 */ /* 0x020fe20000010000 */
[----:B------:R-:W-:Y:S06]  /*1f60*/  BRA `(.L_x_16477) ;  /* 0x0000000000087947 */ /* 0x000fec0003800000 */
.L_x_16475:
[----:B-----5:R-:W-:-:S04]  /*1f70*/  FADD.FTZ R63, R39, R63 ;  /* 0x0000003f273f7221 */ /* 0x020fc80000010000 */
[----:B------:R-:W-:-:S07]  /*1f80*/  @P2 FADD.FTZ R63, R43, R63 ;  /* 0x0000003f2b3f2221 */ /* 0x000fce0000010000 */
.L_x_16477:
[----:B-1----:R-:W-:-:S07]  /*1f90*/  MOV R47, R63 ;  /* 0x0000003f002f7202 */ /* 0x002fce0000000f00 */
.L_x_16478:
[----:B-1----:R-:W0:Y:S01]  /*1fa0*/  @P2 LDC.64 R56, c[0x0][0x230] ;  /* 0x00008c00ff382b82 */ /* 0x002e220000000a00 */
[----:B------:R-:W-:-:S07]  /*1fb0*/  IADD3 R137, R147, 0xa0, RZ ;  /* 0x000000a093897810 */ /* 0x000fce0007ffe0ff */
[----:B------:R-:W1:Y:S08]  /*1fc0*/  @P0 LDC.64 R138, c[0x0][0x238] ;  /* 0x00008e00ff8a0b82 */ /* 0x000e700000000a00 */
[----:B------:R-:W2:Y:S01]  /*1fd0*/  @P1 LDC.64 R58, c[0x0][0x228] ;  /* 0x00008a00ff3a1b82 */ /* 0x000ea20000000a00 */
[----:B0-----:R-:W-:-:S04]  /*1fe0*/  @P2 IMAD.WIDE.U32 R148, R137, 0x10, R56 ;  /* 0x0000001089942825 */ /* 0x001fc800078e0038 */
[----:B------:R-:W-:-:S04]  /*1ff0*/  IMAD.WIDE.U32 R56, R137, 0x10, R140 ;  /* 0x0000001089387825 */ /* 0x000fc800078e008c */
[----:B-1----:R-:W-:-:S05]  /*2000*/  @P0 IMAD.WIDE.U32 R138, R135, 0x10, R138 ;  /* 0x00000010878a0825 */ /* 0x002fca00078e008a */
[----:B------:R0:W-:Y:S01]  /*2010*/  @P0 STG.E.128 desc[UR4][R138.64], R44 ;  /* 0x0000002c8a000986 */ /* 0x0001e2000c101d04 */
[----:B--2---:R-:W-:-:S03]  /*2020*/  @P1 IMAD.WIDE.U32 R144, R137, 0x10, R58 ;  /* 0x0000001089901825 */ /* 0x004fc600078e003a */
[----:B-----5:R0:W5:Y:S04]  /*2030*/  @P2 LDG.E.128 R40, desc[UR4][R148.64] ;  /* 0x0000000494282981 */ /* 0x020168000c1e1d00 */
[----:B------:R0:W5:Y:S04]  /*2040*/  @P1 LDG.E.128 R36, desc[UR4][R144.64] ;  /* 0x0000000490241981 */ /* 0x000168000c1e1d00 */
[----:B------:R-:W5:Y:S01]  /*2050*/  LDG.E.128 R56, desc[UR4][R56.64] ;  /* 0x0000000438387981 */ /* 0x000f62000c1e1d00 */
[----:B------:R-:W-:Y:S05]  /*2060*/  @P3 BRA `(.L_x_16479) ;  /* 0x00000000001c3947 */ /* 0x000fea0003800000 */
[----:B------:R-:W-:-:S04]  /*2070*/  ISETP.NE.U32.AND P4, PT, RZ, UR10, PT ;  /* 0x0000000aff007c0c */ /* 0x000fc8000bf85070 */
[----:B------:R-:W-:-:S13]  /*2080*/  ISETP.NE.AND.EX P4, PT, RZ, UR11, PT, P4 ;  /* 0x0000000bff007c0c */ /* 0x000fda000bf85340 */
[----:B------:R-:W-:Y:S05]  /*2090*/  @P4 BRA `(.L_x_16480) ;  /* 0x0000000000084947 */ /* 0x000fea0003800000 */
[----:B------:R-:W-:Y:S05]  /*20a0*/  @P0 BRA `(.L_x_16481) ;  /* 0x0000000000140947 */ /* 0x000fea0003800000 */
[----:B------:R-:W-:Y:S05]  /*20b0*/  BRA `(.L_x_16482) ;  /* 0x0000000000147947 */ /* 0x000fea0003800000 */
.L_x_16480:
[----:B-----5:R-:W-:Y:S01]  /*20c0*/  FADD.FTZ R56, R40, R56 ;  /* 0x0000003828387221 */ /* 0x020fe20000010000 */
[----:B------:R-:W-:Y:S06]  /*20d0*/  BRA `(.L_x_16481) ;  /* 0x0000000000087947 */ /* 0x000fec0003800000 */
.L_x_16479:
[----:B-----5:R-:W-:-:S04]  /*20e0*/  FADD.FTZ R56, R36, R56 ;  /* 0x0000003824387221 */ /* 0x020fc80000010000 */
[----:B------:R-:W-:-:S07]  /*20f0*/  @P2 FADD.FTZ R56, R40, R56 ;  /* 0x0000003828382221 */ /* 0x000fce0000010000 */
.L_x_16481:
[----:B0----5:R-:W-:-:S07]  /*2100*/  MOV R44, R56 ;  /* 0x00000038002c7202 */ /* 0x021fce0000000f00 */
.L_x_16482:
[----:B------:R-:W-:Y:S05]  /*2110*/  @P3 BRA `(.L_x_16483) ;  /* 0x00000000001c3947 */ /* 0x000fea0003800000 */
[----:B------:R-:W-:-:S04]  /*2120*/  ISETP.NE.U32.AND P4, PT, RZ, UR10, PT ;  /* 0x0000000aff007c0c */ /* 0x000fc8000bf85070 */
[----:B------:R-:W-:-:S13]  /*2130*/  ISETP.NE.AND.EX P4, PT, RZ, UR11, PT, P4 ;  /* 0x0000000bff007c0c */ /* 0x000fda000bf85340 */
[----:B------:R-:W-:Y:S05]  /*2140*/  @P4 BRA `(.L_x_16484) ;  /* 0x0000000000084947 */ /* 0x000fea0003800000 */
[----:B------:R-:W-:Y:S05]  /*2150*/  @P0 BRA `(.L_x_16485) ;  /* 0x0000000000140947 */ /* 0x000fea0003800000 */
[----:B------:R-:W-:Y:S05]  /*2160*/  BRA `(.L_x_16486) ;  /* 0x0000000000147947 */ /* 0x000fea0003800000 */
.L_x_16484:
[----:B-----5:R-:W-:Y:S01]  /*2170*/  FADD.FTZ R57, R41, R57 ;  /* 0x0000003929397221 */ /* 0x020fe20000010000 */
[----:B------:R-:W-:Y:S06]  /*2180*/  BRA `(.L_x_16485) ;  /* 0x0000000000087947 */ /* 0x000fec0003800000 */
.L_x_16483:
[----:B-----5:R-:W-:-:S04]  /*2190*/  FADD.FTZ R57, R37, R57 ;  /* 0x0000003925397221 */ /* 0x020fc80000010000 */
[----:B------:R-:W-:-:S07]  /*21a0*/  @P2 FADD.FTZ R57, R41, R57 ;  /* 0x0000003929392221 */ /* 0x000fce0000010000 */
.L_x_16485:
[----:B0----5:R-:W-:-:S07]  /*21b0*/  MOV R45, R57 ;  /* 0x00000039002d7202 */ /* 0x021fce0000000f00 */
.L_x_16486:
[----:B------:R-:W-:Y:S05]  /*21c0*/  @P3 BRA `(.L_x_16487) ;  /* 0x00000000001c3947 */ /* 0x000fea0003800000 */
[----:B------:R-:W-:-:S04]  /*21d0*/  ISETP.NE.U32.AND P4, PT, RZ, UR10, PT ;  /* 0x0000000aff007c0c */ /* 0x000fc8000bf85070 */
[----:B------:R-:W-:-:S13]  /*21e0*/  ISETP.NE.AND.EX P4, PT, RZ, UR11, PT, P4 ;  /* 0x0000000bff007c0c */ /* 0x000fda000bf85340 */
[----:B------:R-:W-:Y:S05]  /*21f0*/  @P4 BRA `(.L_x_16488) ;  /* 0x0000000000084947 */ /* 0x000fea0003800000 */
[----:B------:R-:W-:Y:S05]  /*2200*/  @P0 BRA `(.L_x_16489) ;  /* 0x0000000000140947 */ /* 0x000fea0003800000 */
[----:B------:R-:W-:Y:S05]  /*2210*/  BRA `(.L_x_16490) ;  /* 0x0000000000147947 */ /* 0x000fea0003800000 */
.L_x_16488:
[----:B-----5:R-:W-:Y:S01]  /*2220*/  FADD.FTZ R58, R42, R58 ;  /* 0x0000003a2a3a7221 */ /* 0x020fe20000010000 */
[----:B------:R-:W-:Y:S06]  /*2230*/  BRA `(.L_x_16489) ;  /* 0x0000000000087947 */ /* 0x000fec0003800000 */
.L_x_16487:
[----:B-----5:R-:W-:-:S04]  /*2240*/  FADD.FTZ R58, R38, R58 ;  /* 0x0000003a263a7221 */ /* 0x020fc80000010000 */
[----:B------:R-:W-:-:S07]  /*2250*/  @P2 FADD.FTZ R58, R42, R58 ;  /* 0x0000003a2a3a2221 */ /* 0x000fce0000010000 */
.L_x_16489:
[----:B0----5:R-:W-:-:S07]  /*2260*/  MOV R46, R58 ;  /* 0x0000003a002e7202 */ /* 0x021fce0000000f00 */
.L_x_16490:
[----:B------:R-:W-:Y:S05]  /*2270*/  @P3 BRA `(.L_x_16491) ;  /* 0x00000000001c3947 */ /* 0x000fea0003800000 */
[----:B------:R-:W-:-:S04]  /*2280*/  ISETP.NE.U32.AND P2, PT, RZ, UR10, PT ;  /* 0x0000000aff007c0c */ /* 0x000fc8000bf45070 */
[----:B------:R-:W-:-:S13]  /*2290*/  ISETP.NE.AND.EX P2, PT, RZ, UR11, PT, P2 ;  /* 0x0000000bff007c0c */ /* 0x000fda000bf45320 */
[----:B------:R-:W-:Y:S05]  /*22a0*/  @P2 BRA `(.L_x_16492) ;  /* 0x0000000000082947 */ /* 0x000fea0003800000 */
[----:B------:R-:W-:Y:S05]  /*22b0*/  @P0 BRA `(.L_x_16493) ;  /* 0x0000000000140947 */ /* 0x000fea0003800000 */
[----:B------:R-:W-:Y:S05]  /*22c0*/  BRA `(.L_x_16494) ;  /* 0x0000000000147947 */ /* 0x000fea0003800000 */
.L_x_16492:
[----:B-----5:R-:W-:Y:S01]  /*22d0*/  FADD.FTZ R59, R43, R59 ;  /* 0x0000003b2b3b7221 */ /* 0x020fe20000010000 */
[----:B------:R-:W-:Y:S06]  /*22e0*/  BRA `(.L_x_16493) ;  /* 0x0000000000087947 */ /* 0x000fec0003800000 */
.L_x_16491:
[----:B-----5:R-:W-:-:S04]  /*22f0*/  FADD.FTZ R59, R39, R59 ;  /* 0x0000003b273b7221 */ /* 0x020fc80000010000 */
[----:B------:R-:W-:-:S07]  /*2300*/  @P2 FADD.FTZ R59, R43, R59 ;  /* 0x0000003b2b3b2221 */ /* 0x000fce0000010000 */
.L_x_16493:
[----:B0----5:R-:W-:-:S07]  /*2310*/  MOV R47, R59 ;  /* 0x0000003b002f7202 */ /* 0x021fce0000000f00 */
.L_x_16494:
[----:B0-----:R-:W-:Y:S01]  /*2320*/  FADD.FTZ R138, RZ, R68 ;  /* 0x00000044ff8a7221 */ /* 0x001fe20000010000 */
[----:B------:R-:W-:Y:S01]  /*2330*/  UMOV UR6, 0xffffffff ;  /* 0xffffffff00067882 */ /* 0x000fe20000000000 */
[----:B------:R-:W-:Y:S02]  /*2340*/  ISETP.NE.AND P2, PT, R134, RZ, PT ;  /* 0x000000ff8600720c */ /* 0x000fe40003f45270 */
        /* <DEDUP_REMOVED lines=22> */
[----:B-----5:R-:W-:-:S04]  /*24b0*/  FADD.FTZ R140, R141, R56 ;  /* 0x000000388d8c7221 */ /* 0x020fc80000010000 */
[----:B------:R-:W-:-:S04]  /*24c0*/  FADD.FTZ R141, R140, R57 ;  /* 0x000000398c8d7221 */ /* 0x000fc80000010000 */
[----:B------:R-:W-:-:S04]  /*24d0*/  FADD.FTZ R140, R141, R58 ;  /* 0x0000003a8d8c7221 */ /* 0x000fc80000010000 */
[----:B------:R-:W-:Y:S01]  /*24e0*/  FADD.FTZ R141, R140, R59 ;  /* 0x0000003b8c8d7221 */ /* 0x000fe20000010000 */
[----:B0-----:R-:W-:Y:S06]  /*24f0*/  BRA.DIV UR6, `(.L_x_16495) ;  /* 0x0000000e06487947 */ /* 0x001fec000b800000 */
        /* <DEDUP_REMOVED lines=69> */
.L_x_16508:
[----:B------:R-:W2:Y:S01]  /*2950*/  @!P2 LDC.64 R138, c[0x0][0x258] ;  /* 0x00009600ff8aab82 */ /* 0x000ea20000000a00 */
[C---:B------:R-:W-:Y:S01]  /*2960*/  FMUL.FTZ R141, R145.reuse, R145 ;  /* 0x00000091918d7220 */ /* 0x040fe20000410000 */
[----:B-1----:R-:W-:Y:S01]  /*2970*/  FADD.FTZ R151, R144, R149 ;  /* 0x0000009590977221 */ /* 0x002fe20000010000 */
[----:B0-----:R-:W-:Y:S02]  /*2980*/  FSEL R144, R145, RZ, !P5 ;  /* 0x000000ff91907208 */ /* 0x001fe40006800000 */
[----:B------:R-:W-:Y:S01]  /*2990*/  IADD3 R150, R147, 0x20, RZ ;  /* 0x0000002093967810 */ /* 0x000fe20007ffe0ff */
[----:B------:R-:W-:Y:S01]  /*29a0*/  FFMA.FTZ R140, R151, R140, UR8 ;  /* 0x00000008978c7e23 */ /* 0x000fe2000801008c */
[----:B------:R-:W-:Y:S01]  /*29b0*/  FSEL R141, R141, RZ, P5 ;  /* 0x000000ff8d8d7208 */ /* 0x000fe20002800000 */
[----:B------:R-:W0:Y:S01]  /*29c0*/  @!P2 LDC.64 R148, c[0x0][0x250] ;  /* 0x00009400ff94ab82 */ /* 0x000e220000000a00 */
[C---:B------:R-:W-:Y:S01]  /*29d0*/  FADD.FTZ R151, -R144.reuse, R69 ;  /* 0x0000004590977221 */ /* 0x040fe20000010100 */
[C---:B------:R-:W-:Y:S01]  /*29e0*/  FADD.FTZ R157, -R144.reuse, R68 ;  /* 0x00000044909d7221 */ /* 0x040fe20000010100 */
[----:B------:R-:W-:Y:S01]  /*29f0*/  FADD.FTZ R69, -R144, R70 ;  /* 0x0000004690457221 */ /* 0x000fe20000010100 */
[----:B------:R-:W-:Y:S01]  /*2a00*/  FADD.FTZ R142, R140, R141 ;  /* 0x0000008d8c8e7221 */ /* 0x000fe20000010000 */
[C---:B------:R-:W-:Y:S01]  /*2a10*/  FADD.FTZ R71, -R144.reuse, R71 ;  /* 0x0000004790477221 */ /* 0x040fe20000010100 */
[C---:B------:R-:W-:Y:S01]  /*2a20*/  FADD.FTZ R66, -R144.reuse, R66 ;  /* 0x0000004290427221 */ /* 0x040fe20000010100 */
[C---:B------:R-:W-:Y:S01]  /*2a30*/  FADD.FTZ R165, -R144.reuse, R49 ;  /* 0x0000003190a57221 */ /* 0x040fe20000010100 */
[----:B------:R-:W1:Y:S01]  /*2a40*/  LDC.64 R140, c[0x0][0x2b8] ;  /* 0x0000ae00ff8c7b82 */ /* 0x000e620000000a00 */
[C---:B------:R-:W-:Y:S01]  /*2a50*/  FADD.FTZ R163, -R144.reuse, R50 ;  /* 0x0000003290a37221 */ /* 0x040fe20000010100 */
[----:B------:R-:W3:Y:S01]  /*2a60*/  MUFU.RSQ R142, R142 ;  /* 0x0000008e008e7308 */ /* 0x000ee20000001400 */
[C---:B------:R-:W-:Y:S01]  /*2a70*/  FADD.FTZ R159, -R144.reuse, R63 ;  /* 0x0000003f909f7221 */ /* 0x040fe20000010100 */
[----:B------:R-:W-:Y:S01]  /*2a80*/  FADD.FTZ R56, -R144, R56 ;  /* 0x0000003890387221 */ /* 0x000fe20000010100 */
[----:B--2---:R-:W-:-:S03]  /*2a90*/  @!P2 IMAD.WIDE R154, R132, 0x4, R138 ;  /* 0x00000004849aa825 */ /* 0x004fc600078e028a */
[----:B------:R-:W2:Y:S01]  /*2aa0*/  LDC.64 R138, c[0x0][0x2c0] ;  /* 0x0000b000ff8a7b82 */ /* 0x000ea20000000a00 */
[----:B0-----:R-:W-:-:S04]  /*2ab0*/  @!P2 IMAD.WIDE R152, R132, 0x4, R148 ;  /* 0x000000048498a825 */ /* 0x001fc800078e0294 */
[----:B------:R-:W-:Y:S01]  /*2ac0*/  FADD.FTZ R149, -R144, R64 ;  /* 0x0000004090957221 */ /* 0x000fe20000010100 */
[C---:B---3--:R-:W-:Y:S01]  /*2ad0*/  FMUL.FTZ R158, R142.reuse, R71 ;  /* 0x000000478e9e7220 */ /* 0x048fe20000410000 */
[C---:B------:R-:W-:Y:S01]  /*2ae0*/  FMUL.FTZ R156, R142.reuse, R69 ;  /* 0x000000458e9c7220 */ /* 0x040fe20000410000 */
[C---:B------:R-:W-:Y:S01]  /*2af0*/  FMUL.FTZ R151, R142.reuse, R151 ;  /* 0x000000978e977220 */ /* 0x040fe20000410000 */
[----:B------:R-:W-:Y:S01]  /*2b00*/  FMUL.FTZ R148, R142, R157 ;  /* 0x0000009d8e947220 */ /* 0x000fe20000410000 */
[----:B------:R-:W-:Y:S01]  /*2b10*/  FFMA.FTZ R71, R127, R158, R78 ;  /* 0x0000009e7f477223 */ /* 0x000fe2000001004e */
[----:B------:R-:W-:Y:S01]  /*2b20*/  FFMA.FTZ R70, R128, R156, R23 ;  /* 0x0000009c80467223 */ /* 0x000fe20000010017 */
[-C--:B------:R-:W-:Y:S01]  /*2b30*/  FFMA.FTZ R69, R129, R151.reuse, R76 ;  /* 0x0000009781457223 */ /* 0x080fe2000001004c */
[----:B------:R-:W-:Y:S01]  /*2b40*/  FFMA.FTZ R68, R133, R148, R24 ;  /* 0x0000009485447223 */ /* 0x000fe20000010018 */
[C---:B-1----:R-:W-:Y:S01]  /*2b50*/  IMAD.WIDE.U32 R160, R147.reuse, 0x10, R140 ;  /* 0x0000001093a07825 */ /* 0x042fe200078e008c */
[----:B------:R0:W-:Y:S03]  /*2b60*/  @!P2 STG.E desc[UR4][R152.64], R145 ;  /* 0x000000919800a986 */ /* 0x0001e6000c101904 */
[----:B------:R-:W-:Y:S01]  /*2b70*/  FFMA.FTZ R50, R126, R156, R21 ;  /* 0x0000009c7e327223 */ /* 0x000fe20000010015 */
[----:B------:R-:W-:Y:S01]  /*2b80*/  FFMA.FTZ R49, R130, R151, R77 ;  /* 0x0000009782317223 */ /* 0x000fe2000001004d */
[C---:B------:R-:W-:Y:S01]  /*2b90*/  FADD.FTZ R157, -R144.reuse, R55 ;  /* 0x00000037909d7221 */ /* 0x040fe20000010100 */
[----:B------:R1:W-:Y:S01]  /*2ba0*/  @!P2 STG.E desc[UR4][R154.64], R142 ;  /* 0x0000008e9a00a986 */ /* 0x0003e2000c101904 */
[----:B------:R-:W-:Y:S01]  /*2bb0*/  FADD.FTZ R151, -R144, R61 ;  /* 0x0000003d90977221 */ /* 0x000fe20000010100 */
[----:B--2---:R-:W-:-:S04]  /*2bc0*/  IMAD.WIDE.U32 R146, R147, 0x10, R138 ;  /* 0x0000001093927825 */ /* 0x004fc800078e008a */
[C---:B------:R-:W-:Y:S01]  /*2bd0*/  FMUL.FTZ R61, R142.reuse, R165 ;  /* 0x000000a58e3d7220 */ /* 0x040fe20000410000 */
[----:B------:R2:W-:Y:S01]  /*2be0*/  STG.E.128 desc[UR4][R160.64], R68 ;  /* 0x00000044a0007986 */ /* 0x0005e2000c101d04 */
[C---:B------:R-:W-:Y:S01]  /*2bf0*/  FMUL.FTZ R157, R142.reuse, R157 ;  /* 0x0000009d8e9d7220 */ /* 0x040fe20000410000 */
[----:B------:R-:W-:Y:S01]  /*2c00*/  FMUL.FTZ R151, R142, R151 ;  /* 0x000000978e977220 */ /* 0x000fe20000410000 */
[C---:B0-----:R-:W-:Y:S01]  /*2c10*/  FADD.FTZ R152, -R144.reuse, R65 ;  /* 0x0000004190987221 */ /* 0x041fe20000010100 */
[C---:B------:R-:W-:Y:S01]  /*2c20*/  FADD.FTZ R153, -R144.reuse, R48 ;  /* 0x0000003090997221 */ /* 0x040fe20000010100 */
[----:B------:R-:W-:Y:S01]  /*2c30*/  FFMA.FTZ R48, R131, R148, R22 ;  /* 0x0000009483307223 */ /* 0x000fe20000010016 */
[C---:B------:R-:W-:Y:S01]  /*2c40*/  FADD.FTZ R145, -R144.reuse, R52 ;  /* 0x0000003490917221 */ /* 0x040fe20000010100 */
[C---:B-1----:R-:W-:Y:S01]  /*2c50*/  FADD.FTZ R154, -R144.reuse, R67 ;  /* 0x00000043909a7221 */ /* 0x042fe20000010100 */
[----:B------:R-:W-:Y:S01]  /*2c60*/  FADD.FTZ R155, -R144, R53 ;  /* 0x00000035909b7221 */ /* 0x000fe20000010100 */
[----:B------:R-:W-:-:S04]  /*2c70*/  IMAD.WIDE.U32 R64, R150, 0x10, R140 ;  /* 0x0000001096407825 */ /* 0x000fc800078e008c */
[----:B------:R-:W-:Y:S01]  /*2c80*/  FADD.FTZ R67, -R144, R60 ;  /* 0x0000003c90437221 */ /* 0x000fe20000010100 */
[C---:B------:R-:W-:Y:S01]  /*2c90*/  FMUL.FTZ R148, R142.reuse, R154 ;  /* 0x0000009a8e947220 */ /* 0x040fe20000410000 */
[C---:B------:R-:W-:Y:S01]  /*2ca0*/  FMUL.FTZ R60, R142.reuse, R153 ;  /* 0x000000998e3c7220 */ /* 0x040fe20000410000 */
[C---:B------:R-:W-:Y:S01]  /*2cb0*/  FMUL.FTZ R154, R142.reuse, R145 ;  /* 0x000000918e9a7220 */ /* 0x040fe20000410000 */
[C---:B------:R-:W-:Y:S01]  /*2cc0*/  FMUL.FTZ R155, R142.reuse, R155 ;  /* 0x0000009b8e9b7220 */ /* 0x040fe20000410000 */
[----:B------:R-:W-:Y:S01]  /*2cd0*/  FFMA.FTZ R55, R119, R148, R82 ;  /* 0x0000009477377223 */ /* 0x000fe20000010052 */
[----:B------:R-:W-:Y:S01]  /*2ce0*/  FMUL.FTZ R153, R142, R159 ;  /* 0x0000009f8e997220 */ /* 0x000fe20000410000 */
[----:B--2---:R-:W-:Y:S01]  /*2cf0*/  FADD.FTZ R161, -R144, R51 ;  /* 0x0000003390a17221 */ /* 0x004fe20000010100 */
[----:B------:R-:W-:Y:S01]  /*2d00*/  FFMA.FTZ R51, R124, R158, R79 ;  /* 0x0000009e7c337223 */ /* 0x000fe2000001004f */
[----:B------:R-:W-:Y:S01]  /*2d10*/  FMUL.FTZ R70, R142, R66 ;  /* 0x000000428e467220 */ /* 0x000fe20000410000 */
[----:B------:R-:W-:Y:S01]  /*2d20*/  FADD.FTZ R69, -R144, R54 ;  /* 0x0000003690457221 */ /* 0x000fe20000010100 */
[C---:B------:R-:W-:Y:S01]  /*2d30*/  FMUL.FTZ R68, R142.reuse, R152 ;  /* 0x000000988e447220 */ /* 0x040fe20000410000 */
[----:B------:R-:W-:Y:S01]  /*2d40*/  FMUL.FTZ R66, R142, R149 ;  /* 0x000000958e427220 */ /* 0x000fe20000410000 */
[----:B------:R0:W-:Y:S01]  /*2d50*/  STG.E.128 desc[UR4][R146.64], R48 ;  /* 0x0000003092007986 */ /* 0x0001e2000c101d04 */
[----:B------:R-:W-:Y:S01]  /*2d60*/  FFMA.FTZ R54, R120, R70, R19 ;  /* 0x0000004678367223 */ /* 0x000fe20000010013 */
[----:B------:R-:W-:Y:S01]  /*2d70*/  FFMA.FTZ R53, R121, R68, R80 ;  /* 0x0000004479357223 */ /* 0x000fe20000010050 */
[----:B------:R-:W-:Y:S01]  /*2d80*/  FFMA.FTZ R52, R125, R66, R20 ;  /* 0x000000427d347223 */ /* 0x000fe20000010014 */
[----:B------:R-:W-:Y:S01]  /*2d90*/  FMUL.FTZ R156, R142, R69 ;  /* 0x000000458e9c7220 */ /* 0x000fe20000410000 */
[----:B------:R-:W-:Y:S01]  /*2da0*/  FADD.FTZ R71, -R144, R62 ;  /* 0x0000003e90477221 */ /* 0x000fe20000010100 */
[C---:B------:R-:W-:Y:S01]  /*2db0*/  FMUL.FTZ R62, R142.reuse, R163 ;  /* 0x000000a38e3e7220 */ /* 0x040fe20000410000 */
[----:B------:R-:W-:Y:S01]  /*2dc0*/  FMUL.FTZ R63, R142, R161 ;  /* 0x000000a18e3f7220 */ /* 0x000fe20000410000 */
[----:B------:R1:W-:Y:S01]  /*2dd0*/  STG.E.128 desc[UR4][R64.64], R52 ;  /* 0x0000003440007986 */ /* 0x0003e2000c101d04 */
[----:B------:R-:W-:Y:S01]  /*2de0*/  FADD.FTZ R149, -R144, R59 ;  /* 0x0000003b90957221 */ /* 0x000fe20000010100 */
[----:B------:R-:W-:-:S04]  /*2df0*/  IMAD.WIDE.U32 R158, R143, 0x10, R138 ;  /* 0x000000108f9e7825 */ /* 0x000fc800078e008a */
[C---:B------:R-:W-:Y:S01]  /*2e00*/  FMUL.FTZ R152, R142.reuse, R71 ;  /* 0x000000478e987220 */ /* 0x040fe20000410000 */
[----:B------:R-:W-:Y:S01]  /*2e10*/  FMUL.FTZ R149, R142, R149 ;  /* 0x000000958e957220 */ /* 0x000fe20000410000 */
[----:B0-----:R-:W-:Y:S01]  /*2e20*/  FFMA.FTZ R49, R122, R68, R81 ;  /* 0x000000447a317223 */ /* 0x001fe20000010051 */
[----:B------:R-:W-:Y:S01]  /*2e30*/  FADD.FTZ R147, -R144, R57 ;  /* 0x0000003990937221 */ /* 0x000fe20000010100 */
[----:B------:R-:W0:Y:S01]  /*2e40*/  LDC.64 R68, c[0x0][0x210] ;  /* 0x00008400ff447b82 */ /* 0x000e220000000a00 */
[----:B------:R-:W-:Y:S01]  /*2e50*/  FFMA.FTZ R51, R116, R148, R83 ;  /* 0x0000009474337223 */ /* 0x000fe20000010053 */
[----:B------:R-:W-:Y:S01]  /*2e60*/  FFMA.FTZ R50, R118, R70, R17 ;  /* 0x0000004676327223 */ /* 0x000fe20000010011 */
[----:B------:R-:W-:Y:S01]  /*2e70*/  FFMA.FTZ R48, R123, R66, R18 ;  /* 0x000000427b307223 */ /* 0x000fe20000010012 */
[----:B------:R-:W-:Y:S01]  /*2e80*/  FADD.FTZ R57, -R144, R58 ;  /* 0x0000003a90397221 */ /* 0x000fe20000010100 */
[----:B------:R-:W-:-:S04]  /*2e90*/  IMAD.WIDE.U32 R58, R143, 0x10, R140 ;  /* 0x000000108f3a7825 */ /* 0x000fc800078e008c */
[----:B-1----:R-:W-:Y:S01]  /*2ea0*/  FFMA.FTZ R55, R103, R63, R86 ;  /* 0x0000003f67377223 */ /* 0x002fe20000010056 */
[----:B------:R-:W-:Y:S01]  /*2eb0*/  FFMA.FTZ R54, R26, R62, R15 ;  /* 0x0000003e1a367223 */ /* 0x000fe2000001000f */
[----:B------:R-:W-:Y:S01]  /*2ec0*/  FFMA.FTZ R53, R101, R61, R84 ;  /* 0x0000003d65357223 */ /* 0x000fe20000010054 */
[----:B------:R-:W-:-:S04]  /*2ed0*/  IMAD.WIDE.U32 R64, R150, 0x10, R138 ;  /* 0x0000001096407825 */ /* 0x000fc800078e008a */
[----:B------:R-:W-:Y:S01]  /*2ee0*/  FFMA.FTZ R52, R117, R60, R16 ;  /* 0x0000003c75347223 */ /* 0x000fe20000010010 */
[C---:B------:R-:W-:Y:S01]  /*2ef0*/  FMUL.FTZ R150, R142.reuse, R67 ;  /* 0x000000438e967220 */ /* 0x040fe20000410000 */
[C---:B------:R-:W-:Y:S01]  /*2f00*/  FMUL.FTZ R146, R142.reuse, R56 ;  /* 0x000000388e927220 */ /* 0x040fe20000410000 */
[----:B------:R-:W-:Y:S01]  /*2f10*/  FMUL.FTZ R148, R142, R57 ;  /* 0x000000398e947220 */ /* 0x000fe20000410000 */
[----:B------:R1:W-:Y:S01]  /*2f20*/  STG.E.128 desc[UR4][R64.64], R48 ;  /* 0x0000003040007986 */ /* 0x0003e2000c101d04 */
[----:B------:R-:W-:Y:S01]  /*2f30*/  FFMA.FTZ R63, R102, R63, R87 ;  /* 0x0000003f663f7223 */ /* 0x000fe20000010057 */
[----:B------:R-:W-:Y:S01]  /*2f40*/  FFMA.FTZ R62, R34, R62, R13 ;  /* 0x0000003e223e7223 */ /* 0x000fe2000001000d */
[----:B------:R-:W-:Y:S01]  /*2f50*/  FFMA.FTZ R61, R100, R61, R85 ;  /* 0x0000003d643d7223 */ /* 0x000fe20000010055 */
[----:B------:R-:W-:Y:S01]  /*2f60*/  FFMA.FTZ R60, R31, R60, R14 ;  /* 0x0000003c1f3c7223 */ /* 0x000fe2000001000e */
[----:B------:R-:W-:-:S04]  /*2f70*/  IMAD.WIDE.U32 R56, R136, 0x10, R140 ;  /* 0x0000001088387825 */ /* 0x000fc800078e008c */
[----:B------:R-:W-:Y:S01]  /*2f80*/  FFMA.FTZ R67, R107, R157, R90 ;  /* 0x0000009d6b437223 */ /* 0x000fe2000001005a */
[----:B------:R-:W-:Y:S01]  /*2f90*/  FFMA.FTZ R66, R28, R156, R11 ;  /* 0x0000009c1c427223 */ /* 0x000fe2000001000b */
[----:B------:R-:W-:Y:S01]  /*2fa0*/  FMUL.FTZ R147, R142, R147 ;  /* 0x000000938e937220 */ /* 0x000fe20000410000 */
[----:B------:R2:W-:Y:S01]  /*2fb0*/  STG.E.128 desc[UR4][R58.64], R52 ;  /* 0x000000343a007986 */ /* 0x0005e2000c101d04 */
[----:B------:R-:W-:Y:S01]  /*2fc0*/  IMAD.WIDE.U32 R142, R136, 0x10, R138 ;  /* 0x00000010888e7825 */ /* 0x000fe200078e008a */
[----:B0-----:R-:W-:Y:S02]  /*2fd0*/  LEA R132, R68, R132, 0x2 ;  /* 0x0000008444847211 */ /* 0x001fe400078e10ff */
[----:B------:R0:W-:Y:S01]  /*2fe0*/  STG.E.128 desc[UR4][R158.64], R60 ;  /* 0x0000003c9e007986 */ /* 0x0001e2000c101d04 */
[----:B------:R-:W-:Y:S01]  /*2ff0*/  IMAD.WIDE.U32 R70, R135, 0x10, R140 ;  /* 0x0000001087467825 */ /* 0x000fe200078e008c */
[----:B------:R-:W-:-:S03]  /*3000*/  ISETP.GE.AND P2, PT, R132, R69, PT ;  /* 0x000000458400720c */ /* 0x000fc60003f46270 */
[----:B-1----:R-:W-:Y:S01]  /*3010*/  FFMA.FTZ R65, R105, R155, R88 ;  /* 0x0000009b69417223 */ /* 0x002fe20000010058 */
[----:B------:R-:W-:Y:S01]  /*3020*/  FFMA.FTZ R64, R25, R154, R12 ;  /* 0x0000009a19407223 */ /* 0x000fe2000001000c */
[----:B------:R-:W-:Y:S01]  /*3030*/  FFMA.FTZ R51, R106, R157, R91 ;  /* 0x0000009d6a337223 */ /* 0x000fe2000001005b */
[----:B------:R-:W-:Y:S01]  /*3040*/  FFMA.FTZ R50, R72, R156, R9 ;  /* 0x0000009c48327223 */ /* 0x000fe20000010009 */
[----:B------:R-:W-:Y:S01]  /*3050*/  FFMA.FTZ R49, R104, R155, R89 ;  /* 0x0000009b68317223 */ /* 0x000fe20000010059 */
[----:B------:R-:W-:Y:S01]  /*3060*/  FFMA.FTZ R48, R33, R154, R10 ;  /* 0x0000009a21307223 */ /* 0x000fe2000001000a */
[----:B------:R1:W-:Y:S01]  /*3070*/  STG.E.128 desc[UR4][R56.64], R64 ;  /* 0x0000004038007986 */ /* 0x0003e2000c101d04 */
[----:B------:R-:W-:-:S04]  /*3080*/  IMAD.WIDE.U32 R144, R135, 0x10, R138 ;  /* 0x0000001087907825 */ /* 0x000fc800078e008a */
[----:B--2---:R-:W-:Y:S01]  /*3090*/  FFMA.FTZ R55, R111, R153, R94 ;  /* 0x000000996f377223 */ /* 0x004fe2000001005e */
[----:B------:R-:W-:Y:S01]  /*30a0*/  FFMA.FTZ R54, R30, R152, R7 ;  /* 0x000000981e367223 */ /* 0x000fe20000010007 */
[----:B------:R-:W-:Y:S01]  /*30b0*/  FFMA.FTZ R53, R109, R151, R92 ;  /* 0x000000976d357223 */ /* 0x000fe2000001005c */
[----:B------:R-:W-:Y:S01]  /*30c0*/  FFMA.FTZ R52, R27, R150, R8 ;  /* 0x000000961b347223 */ /* 0x000fe20000010008 */
[----:B------:R-:W-:Y:S01]  /*30d0*/  FFMA.FTZ R59, R110, R153, R95 ;  /* 0x000000996e3b7223 */ /* 0x000fe2000001005f */
[----:B------:R-:W-:Y:S01]  /*30e0*/  FFMA.FTZ R58, R74, R152, R5 ;  /* 0x000000984a3a7223 */ /* 0x000fe20000010005 */
[----:B------:R-:W-:-:S04]  /*30f0*/  IMAD.WIDE.U32 R140, R137, 0x10, R140 ;  /* 0x00000010898c7825 */ /* 0x000fc800078e008c */
[----:B0-----:R-:W-:Y:S01]  /*3100*/  FFMA.FTZ R63, R115, R149, R98 ;  /* 0x00000095733f7223 */ /* 0x001fe20000010062 */
[----:B------:R-:W-:Y:S01]  /*3110*/  FFMA.FTZ R62, R32, R148, R3 ;  /* 0x00000094203e7223 */ /* 0x000fe20000010003 */
[----:B------:R-:W-:Y:S01]  /*3120*/  FFMA.FTZ R61, R113, R147, R96 ;  /* 0x00000093713d7223 */ /* 0x000fe20000010060 */
[----:B------:R-:W-:Y:S01]  /*3130*/  FFMA.FTZ R60, R29, R146, R4 ;  /* 0x000000921d3c7223 */ /* 0x000fe20000010004 */
[----:B------:R-:W-:Y:S01]  /*3140*/  IMAD.WIDE.U32 R138, R137, 0x10, R138 ;  /* 0x00000010898a7825 */ /* 0x000fe200078e008a */
[----:B------:R0:W-:Y:S03]  /*3150*/  STG.E.128 desc[UR4][R142.64], R48 ;  /* 0x000000308e007986 */ /* 0x0001e6000c101d04 */
[----:B-1----:R-:W-:Y:S01]  /*3160*/  FFMA.FTZ R57, R108, R151, R93 ;  /* 0x000000976c397223 */ /* 0x002fe2000001005d */
[----:B------:R-:W-:Y:S01]  /*3170*/  FFMA.FTZ R56, R35, R150, R6 ;  /* 0x0000009623387223 */ /* 0x000fe20000010006 */
[----:B------:R-:W-:Y:S01]  /*3180*/  FFMA.FTZ R67, R114, R149, R99 ;  /* 0x0000009572437223 */ /* 0x000fe20000010063 */
[----:B------:R-:W-:Y:S01]  /*3190*/  FFMA.FTZ R66, R75, R148, R0 ;  /* 0x000000944b427223 */ /* 0x000fe20000010000 */
[----:B------:R-:W-:Y:S01]  /*31a0*/  FFMA.FTZ R65, R112, R147, R97 ;  /* 0x0000009370417223 */ /* 0x000fe20000010061 */
[----:B------:R-:W-:Y:S01]  /*31b0*/  FFMA.FTZ R64, R73, R146, R2 ;  /* 0x0000009249407223 */ /* 0x000fe20000010002 */
[----:B------:R0:W-:Y:S04]  /*31c0*/  STG.E.128 desc[UR4][R70.64], R52 ;  /* 0x0000003446007986 */ /* 0x0001e8000c101d04 */
[----:B------:R0:W-:Y:S04]  /*31d0*/  STG.E.128 desc[UR4][R144.64], R56 ;  /* 0x0000003890007986 */ /* 0x0001e8000c101d04 */
[----:B------:R0:W-:Y:S04]  /*31e0*/  STG.E.128 desc[UR4][R140.64], R60 ;  /* 0x0000003c8c007986 */ /* 0x0001e8000c101d04 */
[----:B------:R0:W-:Y:S01]  /*31f0*/  STG.E.128 desc[UR4][R138.64], R64 ;  /* 0x000000408a007986 */ /* 0x0001e2000c101d04 */
[----:B------:R-:W-:Y:S05]  /*3200*/  @!P2 BRA `(.L_x_16496) ;  /* 0xffffffd800f0a947 */ /* 0x000fea000383ffff */
[----:B------:R-:W-:Y:S05]  /*3210*/  EXIT ;  /* 0x000000000000794d */ /* 0x000fea0003800000 */
.L_x_16495:
        /* <DEDUP_REMOVED lines=8> */
.L_x_16498:
[----:B------:R-:W-:Y:S05]  /*32a0*/  BSYNC B0 ;  /* 0x0000000000007941 */ /* 0x000fea0003800000 */
.L_x_16497:
        /* <DEDUP_REMOVED lines=10> */
.L_x_16499:
[----:B------:R-:W-:Y:S01]  /*3350*/  HFMA2.MMA R150, -RZ, RZ, 0, 2.384185791015625e-07 ;  /* 0x00000004ff967435 */ /* 0x000fe200000001ff */
[----:B------:R-:W-:-:S05]  /*3360*/  MOV R138, R149 ;  /* 0x00000095008a7202 */ /* 0x000fca0000000f00 */
[----:B------:R-:W-:-:S05]  /*3370*/  FADD.FTZ R142, R139, R138 ;  /* 0x0000008a8b8e7221 */ /* 0x000fca0000010000 */
[----:B------:R-:W-:-:S07]  /*3380*/  MOV R151, R142 ;  /* 0x0000008e00977202 */ /* 0x000fce0000000f00 */
[----:B------:R-:W-:Y:S05]  /*3390*/  WARPSYNC.COLLECTIVE R148, `(.L_x_16500) ;  /* 0x0000000094087348 */ /* 0x000fea0003c00000 */
[----:B------:R0:W1:Y:S02]  /*33a0*/  SHFL.BFLY P3, R149, R151, R150, R153 ;  /* 0x0c00009697957389 */ /* 0x0000640000060099 */
[----:B01----:R-:W-:Y:S01]  /*33b0*/  ENDCOLLECTIVE ;  /* 0x000000000000791b */ /* 0x003fe20003800000 */
.L_x_16500:
[----:B------:R-:W-:Y:S01]  /*33c0*/  HFMA2.MMA R150, -RZ, RZ, 0, 4.76837158203125e-07 ;  /* 0x00000008ff967435 */ /* 0x000fe200000001ff */
[----:B------:R-:W-:-:S05]  /*33d0*/  MOV R145, R149 ;  /* 0x0000009500917202 */ /* 0x000fca0000000f00 */
[----:B------:R-:W-:-:S05]  /*33e0*/  FADD.FTZ R144, R142, R145 ;  /* 0x000000918e907221 */ /* 0x000fca0000010000 */
[----:B------:R-:W-:-:S07]  /*33f0*/  MOV R151, R144 ;  /* 0x0000009000977202 */ /* 0x000fce0000000f00 */
[----:B------:R-:W-:Y:S05]  /*3400*/  WARPSYNC.COLLECTIVE R148, `(.L_x_16501) ;  /* 0x0000000094087348 */ /* 0x000fea0003c00000 */
[----:B------:R0:W1:Y:S02]  /*3410*/  SHFL.BFLY P3, R149, R151, R150, R153 ;  /* 0x0c00009697957389 */ /* 0x0000640000060099 */
[----:B01----:R-:W-:Y:S01]  /*3420*/  ENDCOLLECTIVE ;  /* 0x000000000000791b */ /* 0x003fe20003800000 */
.L_x_16501:
[----:B------:R-:W-:Y:S01]  /*3430*/  HFMA2.MMA R150, -RZ, RZ, 0, 9.5367431640625e-07 ;  /* 0x00000010ff967435 */ /* 0x000fe200000001ff */
[----:B------:R-:W-:-:S05]  /*3440*/  MOV R145, R149 ;  /* 0x0000009500917202 */ /* 0x000fca0000000f00 */
[----:B------:R-:W-:-:S05]  /*3450*/  FADD.FTZ R146, R144, R145 ;  /* 0x0000009190927221 */ /* 0x000fca0000010000 */
[----:B------:R-:W-:-:S07]  /*3460*/  MOV R151, R146 ;  /* 0x0000009200977202 */ /* 0x000fce0000000f00 */
[----:B------:R-:W-:Y:S05]  /*3470*/  WARPSYNC.COLLECTIVE R148, `(.L_x_16502) ;  /* 0x0000000094087348 */ /* 0x000fea0003c00000 */
[----:B------:R0:W1:Y:S02]  /*3480*/  SHFL.BFLY P3, R149, R151, R150, R153 ;  /* 0x0c00009697957389 */ /* 0x0000640000060099 */
[----:B01----:R-:W-:Y:S01]  /*3490*/  ENDCOLLECTIVE ;  /* 0x000000000000791b */ /* 0x003fe20003800000 */
.L_x_16502:
        /* <DEDUP_REMOVED lines=56> */
.L_x_16503:
[----:B------:R-:W-:Y:S01]  /*3820*/  HFMA2.MMA R150, -RZ, RZ, 0, 1.1920928955078125e-07 ;  /* 0x00000002ff967435 */ /* 0x000fe200000001ff */
[----:B------:R-:W-:-:S05]  /*3830*/  MOV R139, R149 ;  /* 0x00000095008b7202 */ /* 0x000fca0000000f00 */
[----:B------:R-:W-:-:S05]  /*3840*/  FADD.FTZ R139, R138, R139 ;  /* 0x0000008b8a8b7221 */ /* 0x000fca0000010000 */
[----:B------:R-:W-:-:S07]  /*3850*/  MOV R151, R139 ;  /* 0x0000008b00977202 */ /* 0x000fce0000000f00 */
[----:B------:R-:W-:Y:S05]  /*3860*/  WARPSYNC.COLLECTIVE R148, `(.L_x_16504) ;  /* 0x0000000094087348 */ /* 0x000fea0003c00000 */
[----:B------:R0:W1:Y:S02]  /*3870*/  SHFL.BFLY P3, R149, R151, R150, R153 ;  /* 0x0c00009697957389 */ /* 0x0000640000060099 */
[----:B01----:R-:W-:Y:S01]  /*3880*/  ENDCOLLECTIVE ;  /* 0x000000000000791b */ /* 0x003fe20003800000 */
.L_x_16504:
[----:B------:R-:W-:Y:S01]  /*3890*/  HFMA2.MMA R150, -RZ, RZ, 0, 2.384185791015625e-07 ;  /* 0x00000004ff967435 */ /* 0x000fe200000001ff */
[----:B------:R-:W-:-:S05]  /*38a0*/  MOV R142, R149 ;  /* 0x00000095008e7202 */ /* 0x000fca0000000f00 */
[----:B------:R-:W-:-:S05]  /*38b0*/  FADD.FTZ R142, R139, R142 ;  /* 0x0000008e8b8e7221 */ /* 0x000fca0000010000 */
[----:B------:R-:W-:-:S07]  /*38c0*/  MOV R151, R142 ;  /* 0x0000008e00977202 */ /* 0x000fce0000000f00 */
[----:B------:R-:W-:Y:S05]  /*38d0*/  WARPSYNC.COLLECTIVE R148, `(.L_x_16505) ;  /* 0x0000000094087348 */ /* 0x000fea0003c00000 */
[----:B------:R0:W1:Y:S02]  /*38e0*/  SHFL.BFLY P3, R149, R151, R150, R153 ;  /* 0x0c00009697957389 */ /* 0x0000640000060099 */
[----:B01----:R-:W-:Y:S01]  /*38f0*/  ENDCOLLECTIVE ;  /* 0x000000000000791b */ /* 0x003fe20003800000 */
.L_x_16505:
[----:B------:R-:W-:Y:S01]  /*3900*/  HFMA2.MMA R150, -RZ, RZ, 0, 4.76837158203125e-07 ;  /* 0x00000008ff967435 */ /* 0x000fe200000001ff */
[----:B------:R-:W-:-:S05]  /*3910*/  MOV R141, R149 ;  /* 0x00000095008d7202 */ /* 0x000fca0000000f00 */
[----:B------:R-:W-:-:S05]  /*3920*/  FADD.FTZ R141, R142, R141 ;  /* 0x0000008d8e8d7221 */ /* 0x000fca0000010000 */
[----:B------:R-:W-:-:S07]  /*3930*/  MOV R151, R141 ;  /* 0x0000008d00977202 */ /* 0x000fce0000000f00 */
[----:B------:R-:W-:Y:S05]  /*3940*/  WARPSYNC.COLLECTIVE R148, `(.L_x_16506) ;  /* 0x0000000094087348 */ /* 0x000fea0003c00000 */
[----:B------:R0:W1:Y:S02]  /*3950*/  SHFL.BFLY P3, R149, R151, R150, R153 ;  /* 0x0c00009697957389 */ /* 0x0000640000060099 */
[----:B01----:R-:W-:Y:S01]  /*3960*/  ENDCOLLECTIVE ;  /* 0x000000000000791b */ /* 0x003fe20003800000 */
.L_x_16506:
[----:B------:R-:W-:Y:S01]  /*3970*/  HFMA2.MMA R150, -RZ, RZ, 0, 9.5367431640625e-07 ;  /* 0x00000010ff967435 */ /* 0x000fe200000001ff */
[----:B------:R-:W-:-:S05]  /*3980*/  MOV R144, R149 ;  /* 0x0000009500907202 */ /* 0x000fca0000000f00 */
[----:B------:R-:W-:-:S05]  /*3990*/  FADD.FTZ R144, R141, R144 ;  /* 0x000000908d907221 */ /* 0x000fca0000010000 */
[----:B------:R-:W-:-:S07]  /*39a0*/  MOV R151, R144 ;  /* 0x0000009000977202 */ /* 0x000fce0000000f00 */
[----:B------:R-:W-:Y:S05]  /*39b0*/  WARPSYNC.COLLECTIVE R148, `(.L_x_16507) ;  /* 0x0000000094087348 */ /* 0x000fea0003c00000 */
[----:B------:R0:W1:Y:S02]  /*39c0*/  SHFL.BFLY P3, R149, R151, R150, R153 ;  /* 0x0c00009697957389 */ /* 0x0000640000060099 */
[----:B01----:R-:W-:Y:S01]  /*39d0*/  ENDCOLLECTIVE ;  /* 0x000000000000791b */ /* 0x003fe20003800000 */
.L_x_16507:
[----:B------:R-:W-:Y:S05]  /*39e0*/  BRA `(.L_x_16508) ;  /* 0xffffffec00d87947 */ /* 0x000fea000383ffff */
.L_x_16509:
        /* <DEDUP_REMOVED lines=9> */
.L_x_20738:


//--------------------- .text._ZN10layer_norm31ln_parallel_residual_fwd_kernelINS_13Kernel_traitsI6__halfffffjLj768ELj1ELj4ELj1ELj16ENS_18Kernel_traits_baseILj768ES2_ffffjLj128EEEEELb0ELb1ELb0EEEvNS_9FwdParamsE --------------------------
	.section	.text._ZN10layer_norm31ln_parallel_residual_fwd_kernelINS_13Kernel_traitsI6__halfffffjLj768ELj1ELj4ELj1ELj16ENS_18Kernel_traits_baseILj768ES2_ffffjLj128EEEEELb0ELb1ELb0EEEvNS_9FwdParamsE,"ax",@progbits
	.align	128
        .global         _ZN10layer_norm31ln_parallel_residual_fwd_kernelINS_13Kernel_traitsI6__halfffffjLj768ELj1ELj4ELj1ELj16ENS_18Kernel_traits_baseILj768ES2_ffffjLj128EEEEELb0ELb1ELb0EEEvNS_9FwdParamsE
        .type           _ZN10layer_norm31ln_parallel_residual_fwd_kernelINS_13Kernel_traitsI6__halfffffjLj768ELj1ELj4ELj1ELj16ENS_18Kernel_traits_baseILj768ES2_ffffjLj128EEEEELb0ELb1ELb0EEEvNS_9FwdParamsE,@function
        .size           _ZN10layer_norm31ln_parallel_residual_fwd_kernelINS_13Kernel_traitsI6__halfffffjLj768ELj1ELj4ELj1ELj16ENS_18Kernel_traits_baseILj768ES2_ffffjLj128EEEEELb0ELb1ELb0EEEvNS_9FwdParamsE,(.L_x_20739 - _ZN10layer_norm31ln_parallel_residual_fwd_kernelINS_13Kernel_traitsI6__halfffffjLj768ELj1ELj4ELj1ELj16ENS_18Kernel_traits_baseILj768ES2_ffffjLj128EEEEELb0ELb1ELb0EEEvNS_9FwdParamsE)
        .other          _ZN10layer_norm31ln_parallel_residual_fwd_kernelINS_13Kernel_traitsI6__halfffffjLj768ELj1ELj4ELj1ELj16ENS_18Kernel_traits_baseILj768ES2_ffffjLj128EEEEELb0ELb1ELb0EEEvNS_9FwdParamsE,@"STO_CUDA_ENTRY STV_DEFAULT"
_ZN10layer_norm31ln_parallel_residual_fwd_kernelINS_13Kernel_traitsI6__halfffffjLj768ELj1ELj4ELj1ELj16ENS_18Kernel_traits_baseILj768ES2_ffffjLj128EEEEELb0ELb1ELb0EEEvNS_9FwdParamsE:
.text._ZN10layer_norm31ln_parallel_residual_fwd_kernelINS_13Kernel_traitsI6__halfffffjLj768ELj1ELj4ELj1ELj16ENS_18Kernel_traits_baseILj768ES2_ffffjLj128EEEEELb0ELb1ELb0EEEvNS_9FwdParamsE:
        /* <DEDUP_REMOVED lines=10> */
[----:B------:R-:W-:-:S04]  /*00a0*/  LEA.HI.SX32 R0, R0, R3, 0x1e ;  /* 0x0000000300007211 */ /* 0x000fc800078ff2ff */
[C---:B------:R-:W-:Y:S02]  /*00b0*/  LOP3.LUT P1, RZ, R0.reuse, 0xffffffe0, RZ, 0xc0, !PT ;  /* 0xffffffe000ff7812 */ /* 0x040fe4000782c0ff */
[C---:B------:R-:W-:Y:S02]  /*00c0*/  ISETP.GE.U32.AND P6, PT, R0.reuse, 0x40, PT ;  /* 0x000000400000780c */ /* 0x040fe40003fc6070 */
[C---:B------:R-:W-:Y:S02]  /*00d0*/  ISETP.GE.U32.AND P5, PT, R0.reuse, 0x60, PT ;  /* 0x000000600000780c */ /* 0x040fe40003fa6070 */
[C---:B------:R-:W-:Y:S02]  /*00e0*/  ISETP.GE.U32.AND P4, PT, R0.reuse, 0x80, PT ;  /* 0x000000800000780c */ /* 0x040fe40003f86070 */
[----:B------:R-:W-:Y:S02]  /*00f0*/  P2R R2, PR, RZ, 0x40 ;  /* 0x00000040ff027803 */ /* 0x000fe40000000000 */
[----:B------:R-:W-:-:S02]  /*0100*/  ISETP.GE.U32.AND P3, PT, R0, 0xa0, PT ;  /* 0x000000a00000780c */ /* 0x000fc40003f66070 */
[----:B------:R-:W-:Y:S02]  /*0110*/  LOP3.LUT R2, R30, 0x1f, RZ, 0xc0, !PT ;  /* 0x0000001f1e027812 */ /* 0x000fe400078ec0ff */
[----:B------:R-:W-:Y:S02]  /*0120*/  P2R R3, PR, RZ, 0x20 ;  /* 0x00000020ff037803 */ /* 0x000fe40000000000 */
[----:B------:R-:W-:Y:S02]  /*0130*/  P2R R3, PR, RZ, 0x10 ;  /* 0x00000010ff037803 */ /* 0x000fe40000000000 */
[----:B------:R-:W-:Y:S02]  /*0140*/  MOV R3, R2 ;  /* 0x0000000200037202 */ /* 0x000fe40000000f00 */
[----:B------:R-:W-:Y:S01]  /*0150*/  P2R R4, PR, RZ, 0x8 ;  /* 0x00000008ff047803 */ /* 0x000fe20000000000 */
[----:B--23--:R-:W-:Y:S06]  /*0160*/  @!P1 BRA `(.L_x_16511) ;  /* 0x00000000002c9947 */ /* 0x00cfec0003800000 */
[----:B------:R-:W-:Y:S01]  /*0170*/  ULDC.64 UR6, c[0x0][0x2c8] ;  /* 0x0000b20000067ab9 */ /* 0x000fe20000000a00 */
[----:B------:R-:W0:Y:S01]  /*0180*/  LDC.64 R6, c[0x0][0x260] ;  /* 0x00009800ff067b82 */ /* 0x000e220000000a00 */
[----:B------:R-:W-:-:S04]  /*0190*/  ISETP.NE.U32.AND P0, PT, RZ, UR6, PT ;  /* 0x00000006ff007c0c */ /* 0x000fc8000bf05070 */
[----:B------:R-:W-:-:S13]  /*01a0*/  ISETP.NE.AND.EX P0, PT, RZ, UR7, PT, P0 ;  /* 0x00000007ff007c0c */ /* 0x000fda000bf05300 */
[----:B------:R-:W-:-:S04]  /*01b0*/  @P0 LEA R8, P2, R3, UR6, 0x3 ;  /* 0x0000000603080c11 */ /* 0x000fc8000f8418ff */
[C---:B------:R-:W-:Y:S01]  /*01c0*/  @P0 LEA.HI.X R9, R3.reuse, UR7, RZ, 0x3, P2 ;  /* 0x0000000703090c11 */ /* 0x040fe200090f1cff */
[----:B0-----:R-:W-:-:S04]  /*01d0*/  IMAD.WIDE.U32 R6, R3, 0x8, R6 ;  /* 0x0000000803067825 */ /* 0x001fc800078e0006 */
[----:B------:R0:W5:Y:S04]  /*01e0*/  @P0 LDG.E.64 R4, desc[UR4][R8.64] ;  /* 0x0000000408040981 */ /* 0x000168000c1e1b00 */
[----:B------:R0:W5:Y:S01]  /*01f0*/  LDG.E.64 R20, desc[UR4][R6.64] ;  /* 0x0000000406147981 */ /* 0x000162000c1e1b00 */
[----:B------:R-:W-:Y:S02]  /*0200*/  LOP3.LUT R3, R3, 0x20, RZ, 0xfc, !PT ;  /* 0x0000002003037812 */ /* 0x000fe400078efcff */
[----:B0-----:R-:W-:-:S07]  /*0210*/  @!P0 CS2R R4, SRZ ;  /* 0x0000000000048805 */ /* 0x001fce000001ff00 */
.L_x_16511:
[----:B------:R-:W-:Y:S05]  /*0220*/  BSYNC B0 ;  /* 0x0000000000007941 */ /* 0x000fea0003800000 */
.L_x_16510:
        /* <DEDUP_REMOVED lines=11> */
[----:B------:R-:W-:Y:S02]  /*02e0*/  IADD3 R3, R3, 0x20, RZ ;  /* 0x0000002003037810 */ /* 0x000fe40007ffe0ff */
[----:B0-----:R-:W-:-:S07]  /*02f0*/  @!P0 CS2R R6, SRZ ;  /* 0x0000000000068805 */ /* 0x001fce000001ff00 */
.L_x_16513:
[----:B------:R-:W-:Y:S05]  /*0300*/  BSYNC B0 ;  /* 0x0000000000007941 */ /* 0x000fea0003800000 */
.L_x_16512:
        /* <DEDUP_REMOVED lines=13> */
.L_x_16515:
[----:B------:R-:W-:Y:S05]  /*03e0*/  BSYNC B0 ;  /* 0x0000000000007941 */ /* 0x000fea0003800000 */
.L_x_16514:
        /* <DEDUP_REMOVED lines=13> */
.L_x_16517:
[----:B------:R-:W-:Y:S05]  /*04c0*/  BSYNC B0 ;  /* 0x0000000000007941 */ /* 0x000fea0003800000 */
.L_x_16516:
        /* <DEDUP_REMOVED lines=13> */
.L_x_16519:
[----:B------:R-:W-:Y:S05]  /*05a0*/  BSYNC B0 ;  /* 0x0000000000007941 */ /* 0x000fea0003800000 */
.L_x_16518:
[----:B------:R-:W-:Y:S01]  /*05b0*/  ISETP.GE.U32.AND P0, PT, R0, 0xc0, PT ;  /* 0x000000c00000780c */ /* 0x000fe20003f06070 */
[----:B------:R-:W-:Y:S03]  /*05c0*/  BSSY B0, `(.L_x_16520) ;  /* 0x000000d000007945 */ /* 0x000fe60003800000 */
[----:B------:R-:W-:-:S09]  /*05d0*/  P2R R14, PR, RZ, 0x1 ;  /* 0x00000001ff0e7803 */ /* 0x000fd20000000000 */
        /* <DEDUP_REMOVED lines=9> */
[----:B------:R-:W5:Y:S01]  /*0670*/  LDG.E.64 R16, desc[UR4][R16.64] ;  /* 0x0000000410107981 */ /* 0x000f62000c1e1b00 */
[----:B0-----:R-:W-:-:S07]  /*0680*/  @!P0 CS2R R14, SRZ ;  /* 0x00000000000e8805 */ /* 0x001fce000001ff00 */
.L_x_16521:
[----:B------:R-:W-:Y:S05]  /*0690*/  BSYNC B0 ;  /* 0x0000000000007941 */ /* 0x000fea0003800000 */
.L_x_16520:
        /* <DEDUP_REMOVED lines=28> */
[----:B------:R-:W-:Y:S01]  /*0860*/  SHF.R.U64 R86, R10, 0x10, R11 ;  /* 0x000000100a567819 */ /* 0x000fe2000000120b */
[----:B------:R-:W-:Y:S01]  /*0870*/  HADD2.F32 R10, -RZ, R11.H0_H0 ;  /* 0x2000000bff0a7230 */ /* 0x000fe20000004100 */
[----:B------:R-:W-:Y:S01]  /*0880*/  MOV R20, R22 ;  /* 0x0000001600147202 */ /* 0x000fe20000000f00 */
[----:B------:R-:W-:Y:S01]  /*0890*/  HADD2.F32 R83, -RZ, R83.H0_H0 ;  /* 0x20000053ff537230 */ /* 0x000fe20000004100 */
[----:B------:R-:W-:Y:S01]  /*08a0*/  SHF.R.U64 R21, R22, 0x10, R23 ;  /* 0x0000001016157819 */ /* 0x000fe20000001217 */
        /* <DEDUP_REMOVED lines=49> */
[----:B------:R-:W-:Y:S01]  /*0bc0*/  ULDC.U8 UR6, c[0x0][0x2a0] ;  /* 0x0000a80000067ab9 */ /* 0x000fe20000000000 */
[----:B------:R-:W-:Y:S01]  /*0bd0*/  HADD2.F32 R76, -RZ, R76.H0_H0 ;  /* 0x2000004cff4c7230 */ /* 0x000fe20000004100 */
[----:B------:R-:W-:Y:S01]  /*0be0*/  ULDC UR8, c[0x0][0x218] ;  /* 0x0000860000087ab9 */ /* 0x000fe20000000800 */
[----:B------:R-:W-:Y:S01]  /*0bf0*/  HADD2.F32 R77, -RZ, R77.H0_H0 ;  /* 0x2000004dff4d7230 */ /* 0x000fe20000004100 */
[----:B------:R-:W-:Y:S01]  /*0c00*/  ULDC UR7, c[0x0][0x2d8] ;  /* 0x0000b60000077ab9 */ /* 0x000fe20000000800 */
[----:B------:R-:W-:Y:S01]  /*0c10*/  HADD2.F32 R79, -RZ, R79.H0_H0 ;  /* 0x2000004fff4f7230 */ /* 0x000fe20000004100 */
[----:B------:R-:W-:Y:S01]  /*0c20*/  UISETP.NE.AND UP0, UPT, UR6, URZ, UPT ;  /* 0x0000003f0600728c */ /* 0x000fe2000bf05270 */
[----:B------:R-:W-:Y:S01]  /*0c30*/  HADD2.F32 R78, -RZ, R78.H0_H0 ;  /* 0x2000004eff4e7230 */ /* 0x000fe20000004100 */
[----:B------:R-:W-:Y:S01]  /*0c40*/  ULDC.64 UR10, c[0x0][0x228] ;  /* 0x00008a00000a7ab9 */ /* 0x000fe20000000a00 */
[----:B------:R-:W-:Y:S01]  /*0c50*/  HADD2.F32 R85, -RZ, R85.H0_H0 ;  /* 0x20000055ff557230 */ /* 0x000fe20000004100 */
[----:B------:R-:W-:Y:S01]  /*0c60*/  ULDC.64 UR12, c[0x0][0x230] ;  /* 0x00008c00000c7ab9 */ /* 0x000fe20000000a00 */
[----:B------:R-:W-:-:S02]  /*0c70*/  HADD2.F32 R86, -RZ, R86.H0_H0 ;  /* 0x20000056ff567230 */ /* 0x000fc40000004100 */
[----:B------:R-:W-:Y:S02]  /*0c80*/  HADD2.F32 R87, -RZ, R87.H0_H0 ;  /* 0x20000057ff577230 */ /* 0x000fe40000004100 */
[----:B------:R-:W-:Y:S02]  /*0c90*/  HADD2.F32 R88, -RZ, R88.H0_H0 ;  /* 0x20000058ff587230 */ /* 0x000fe40000004100 */
[----:B------:R-:W-:Y:S02]  /*0ca0*/  HADD2.F32 R89, -RZ, R89.H0_H0 ;  /* 0x20000059ff597230 */ /* 0x000fe40000004100 */
[----:B------:R-:W-:Y:S02]  /*0cb0*/  HADD2.F32 R90, -RZ, R90.H0_H0 ;  /* 0x2000005aff5a7230 */ /* 0x000fe40000004100 */
[----:B------:R-:W-:-:S07]  /*0cc0*/  HADD2.F32 R91, -RZ, R91.H0_H0 ;  /* 0x2000005bff5b7230 */ /* 0x000fce0000004100 */
.L_x_16643:
        /* <DEDUP_REMOVED lines=28> */
.L_x_16525:
[----:B-----5:R-:W-:Y:S01]  /*0e90*/  FADD.FTZ R28, R32, R28 ;  /* 0x0000001c201c7221 */ /* 0x020fe20000010000 */
[----:B------:R-:W-:Y:S06]  /*0ea0*/  BRA `(.L_x_16526) ;  /* 0x0000000000087947 */ /* 0x000fec0003800000 */
.L_x_16524:
[----:B-----5:R-:W-:-:S04]  /*0eb0*/  FADD.FTZ R28, R24, R28 ;  /* 0x0000001c181c7221 */ /* 0x020fc80000010000 */
[----:B------:R-:W-:-:S07]  /*0ec0*/  @P2 FADD.FTZ R28, R32, R28 ;  /* 0x0000001c201c2221 */ /* 0x000fce0000010000 */
.L_x_16526:
[----:B-----5:R-:W-:-:S07]  /*0ed0*/  MOV R36, R28 ;  /* 0x0000001c00247202 */ /* 0x020fce0000000f00 */
.L_x_16527:
[----:B------:R-:W-:Y:S05]  /*0ee0*/  @P3 BRA `(.L_x_16528) ;  /* 0x00000000001c3947 */ /* 0x000fea0003800000 */
[----:B------:R-:W-:-:S04]  /*0ef0*/  ISETP.NE.U32.AND P4, PT, RZ, UR12, PT ;  /* 0x0000000cff007c0c */ /* 0x000fc8000bf85070 */
[----:B------:R-:W-:-:S13]  /*0f00*/  ISETP.NE.AND.EX P4, PT, RZ, UR13, PT, P4 ;  /* 0x0000000dff007c0c */ /* 0x000fda000bf85340 */
[----:B------:R-:W-:Y:S05]  /*0f10*/  @P4 BRA `(.L_x_16529) ;  /* 0x0000000000084947 */ /* 0x000fea0003800000 */
[----:B------:R-:W-:Y:S05]  /*0f20*/  @P0 BRA `(.L_x_16530) ;  /* 0x0000000000140947 */ /* 0x000fea0003800000 */
[----:B------:R-:W-:Y:S05]  /*0f30*/  BRA `(.L_x_16531) ;  /* 0x0000000000147947 */ /* 0x000fea0003800000 */
.L_x_16529:
[----:B-----5:R-:W-:Y:S01]  /*0f40*/  FADD.FTZ R29, R33, R29 ;  /* 0x0000001d211d7221 */ /* 0x020fe20000010000 */
[----:B------:R-:W-:Y:S06]  /*0f50*/  BRA `(.L_x_16530) ;  /* 0x0000000000087947 */ /* 0x000fec0003800000 */
.L_x_16528:
[----:B-----5:R-:W-:-:S04]  /*0f60*/  FADD.FTZ R29, R25, R29 ;  /* 0x0000001d191d7221 */ /* 0x020fc80000010000 */
[----:B------:R-:W-:-:S07]  /*0f70*/  @P2 FADD.FTZ R29, R33, R29 ;  /* 0x0000001d211d2221 */ /* 0x000fce0000010000 */
.L_x_16530:
[----:B-----5:R-:W-:-:S07]  /*0f80*/  MOV R37, R29 ;  /* 0x0000001d00257202 */ /* 0x020fce0000000f00 */
.L_x_16531:
[----:B------:R-:W-:Y:S05]  /*0f90*/  @P3 BRA `(.L_x_16532) ;  /* 0x00000000001c3947 */ /* 0x000fea0003800000 */
[----:B------:R-:W-:-:S04]  /*0fa0*/  ISETP.NE.U32.AND P4, PT, RZ, UR12, PT ;  /* 0x0000000cff007c0c */ /* 0x000fc8000bf85070 */
[----:B------:R-:W-:-:S13]  /*0fb0*/  ISETP.NE.AND.EX P4, PT, RZ, UR13, PT, P4 ;  /* 0x0000000dff007c0c */ /* 0x000fda000bf85340 */
[----:B------:R-:W-:Y:S05]  /*0fc0*/  @P4 BRA `(.L_x_16533) ;  /* 0x0000000000084947 */ /* 0x000fea0003800000 */
[----:B------:R-:W-:Y:S05]  /*0fd0*/  @P0 BRA `(.L_x_16534) ;  /* 0x0000000000140947 */ /* 0x000fea0003800000 */
[----:B------:R-:W-:Y:S05]  /*0fe0*/  BRA `(.L_x_16535) ;  /* 0x0000000000147947 */ /* 0x000fea0003800000 */
.L_x_16533:
[----:B-----5:R-:W-:Y:S01]  /*0ff0*/  FADD.FTZ R30, R34, R30 ;  /* 0x0000001e221e7221 */ /* 0x020fe20000010000 */
[----:B------:R-:W-:Y:S06]  /*1000*/  BRA `(.L_x_16534) ;  /* 0x0000000000087947 */ /* 0x000fec0003800000 */
.L_x_16532:
[----:B-----5:R-:W-:-:S04]  /*1010*/  FADD.FTZ R30, R26, R30 ;  /* 0x0000001e1a1e7221 */ /* 0x020fc80000010000 */
[----:B------:R-:W-:-:S07]  /*1020*/  @P2 FADD.FTZ R30, R34, R30 ;  /* 0x0000001e221e2221 */ /* 0x000fce0000010000 */
.L_x_16534:
[----:B-----5:R-:W-:-:S07]  /*1030*/  MOV R38, R30 ;  /* 0x0000001e00267202 */ /* 0x020fce0000000f00 */
.L_x_16535:
[----:B------:R-:W-:Y:S05]  /*1040*/  @P3 BRA `(.L_x_16536) ;  /* 0x00000000001c3947 */ /* 0x000fea0003800000 */
[----:B------:R-:W-:-:S04]  /*1050*/  ISETP.NE.U32.AND P2, PT, RZ, UR12, PT ;  /* 0x0000000cff007c0c */ /* 0x000fc8000bf45070 */
[----:B------:R-:W-:-:S13]  /*1060*/  ISETP.NE.AND.EX P2, PT, RZ, UR13, PT, P2 ;  /* 0x0000000dff007c0c */ /* 0x000fda000bf45320 */
[----:B------:R-:W-:Y:S05]  /*1070*/  @P2 BRA `(.L_x_16537) ;  /* 0x0000000000082947 */ /* 0x000fea0003800000 */
[----:B------:R-:W-:Y:S05]  /*1080*/  @P0 BRA `(.L_x_16538) ;  /* 0x0000000000140947 */ /* 0x000fea0003800000 */
[----:B------:R-:W-:Y:S05]  /*1090*/  BRA `(.L_x_16539) ;  /* 0x0000000000147947 */ /* 0x000fea0003800000 */
.L_x_16537:
[----:B-----5:R-:W-:Y:S01]  /*10a0*/  FADD.FTZ R31, R35, R31 ;  /* 0x0000001f231f7221 */ /* 0x020fe20000010000 */
[----:B------:R-:W-:Y:S06]  /*10b0*/  BRA `(.L_x_16538) ;  /* 0x0000000000087947 */ /* 0x000fec0003800000 */
.L_x_16536:
[----:B-----5:R-:W-:-:S04]  /*10c0*/  FADD.FTZ R31, R27, R31 ;  /* 0x0000001f1b1f7221 */ /* 0x020fc80000010000 */
[----:B------:R-:W-:-:S07]  /*10d0*/  @P2 FADD.FTZ R31, R35, R31 ;  /* 0x0000001f231f2221 */ /* 0x000fce0000010000 */
.L_x_16538:
[----:B-----5:R-:W-:-:S07]  /*10e0*/  MOV R39, R31 ;  /* 0x0000001f00277202 */ /* 0x020fce0000000f00 */
.L_x_16539:
[----:B------:R-:W0:Y:S01]  /*10f0*/  @P0 LDC.64 R60, c[0x0][0x238] ;  /* 0x00008e00ff3c0b82 */ /* 0x000e220000000a00 */
[C---:B------:R-:W-:Y:S02]  /*1100*/  IADD3 R63, R94.reuse, 0x20, RZ ;  /* 0x000000205e3f7810 */ /* 0x040fe40007ffe0ff */
[----:B0-----:R-:W-:-:S04]  /*1110*/  @P0 LEA R60, P2, R94, R60, 0x4 ;  /* 0x0000003c5e3c0211 */ /* 0x001fc800078420ff */
[----:B------:R-:W-:-:S05]  /*1120*/  @P0 LEA.HI.X R61, R94, R61, RZ, 0x4, P2 ;  /* 0x0000003d5e3d0211 */ /* 0x000fca00010f24ff */
[----:B------:R0:W-:Y:S04]  /*1130*/  @P0 STG.E.128 desc[UR4][R60.64], R36 ;  /* 0x000000243c000986 */ /* 0x0001e8000c101d04 */
.L_x_16523:
[----:B------:R-:W-:Y:S05]  /*1140*/  BSYNC B0 ;  /* 0x0000000000007941 */ /* 0x000fea0003800000 */
.L_x_16522:
        /* <DEDUP_REMOVED lines=24> */
.L_x_16543:
[----:B-----5:R-:W-:Y:S01]  /*12d0*/  FADD.FTZ R40, R32, R40 ;  /* 0x0000002820287221 */ /* 0x020fe20000010000 */
[----:B------:R-:W-:Y:S06]  /*12e0*/  BRA `(.L_x_16544) ;  /* 0x0000000000087947 */ /* 0x000fec0003800000 */
.L_x_16542:
[----:B-----5:R-:W-:-:S04]  /*12f0*/  FADD.FTZ R40, R24, R40 ;  /* 0x0000002818287221 */ /* 0x020fc80000010000 */
[----:B------:R-:W-:-:S07]  /*1300*/  @P2 FADD.FTZ R40, R32, R40 ;  /* 0x0000002820282221 */ /* 0x000fce0000010000 */
.L_x_16544:
[----:B-----5:R-:W-:-:S07]  /*1310*/  MOV R36, R40 ;  /* 0x0000002800247202 */ /* 0x020fce0000000f00 */
.L_x_16545:
[----:B------:R-:W-:Y:S05]  /*1320*/  @P3 BRA `(.L_x_16546) ;  /* 0x00000000001c3947 */ /* 0x000fea0003800000 */
[----:B------:R-:W-:-:S04]  /*1330*/  ISETP.NE.U32.AND P4, PT, RZ, UR12, PT ;  /* 0x0000000cff007c0c */ /* 0x000fc8000bf85070 */
[----:B------:R-:W-:-:S13]  /*1340*/  ISETP.NE.AND.EX P4, PT, RZ, UR13, PT, P4 ;  /* 0x0000000dff007c0c */ /* 0x000fda000bf85340 */
[----:B------:R-:W-:Y:S05]  /*1350*/  @P4 BRA `(.L_x_16547) ;  /* 0x0000000000084947 */ /* 0x000fea0003800000 */
[----:B------:R-:W-:Y:S05]  /*1360*/  @P0 BRA `(.L_x_16548) ;  /* 0x0000000000140947 */ /* 0x000fea0003800000 */
[----:B------:R-:W-:Y:S05]  /*1370*/  BRA `(.L_x_16549) ;  /* 0x0000000000147947 */ /* 0x000fea0003800000 */
.L_x_16547:
[----:B-----5:R-:W-:Y:S01]  /*1380*/  FADD.FTZ R41, R33, R41 ;  /* 0x0000002921297221 */ /* 0x020fe20000010000 */
[----:B------:R-:W-:Y:S06]  /*1390*/  BRA `(.L_x_16548) ;  /* 0x0000000000087947 */ /* 0x000fec0003800000 */
.L_x_16546:
[----:B-----5:R-:W-:-:S04]  /*13a0*/  FADD.FTZ R41, R25, R41 ;  /* 0x0000002919297221 */ /* 0x020fc80000010000 */
[----:B------:R-:W-:-:S07]  /*13b0*/  @P2 FADD.FTZ R41, R33, R41 ;  /* 0x0000002921292221 */ /* 0x000fce0000010000 */
.L_x_16548:
[----:B-----5:R-:W-:-:S07]  /*13c0*/  MOV R37, R41 ;  /* 0x0000002900257202 */ /* 0x020fce0000000f00 */
.L_x_16549:
[----:B------:R-:W-:Y:S05]  /*13d0*/  @P3 BRA `(.L_x_16550) ;  /* 0x00000000001c3947 */ /* 0x000fea0003800000 */
[----:B------:R-:W-:-:S04]  /*13e0*/  ISETP.NE.U32.AND P4, PT, RZ, UR12, PT ;  /* 0x0000000cff007c0c */ /* 0x000fc8000bf85070 */
[----:B------:R-:W-:-:S13]  /*13f0*/  ISETP.NE.AND.EX P4, PT, RZ, UR13, PT, P4 ;  /* 0x0000000dff007c0c */ /* 0x000fda000bf85340 */
[----:B------:R-:W-:Y:S05]  /*1400*/  @P4 BRA `(.L_x_16551) ;  /* 0x0000000000084947 */ /* 0x000fea0003800000 */
[----:B------:R-:W-:Y:S05]  /*1410*/  @P0 BRA `(.L_x_16552) ;  /* 0x0000000000140947 */ /* 0x000fea0003800000 */
[----:B------:R-:W-:Y:S05]  /*1420*/  BRA `(.L_x_16553) ;  /* 0x0000000000147947 */ /* 0x000fea0003800000 */
.L_x_16551:
[----:B-----5:R-:W-:Y:S01]  /*1430*/  FADD.FTZ R42, R34, R42 ;  /* 0x0000002a222a7221 */ /* 0x020fe20000010000 */
[----:B------:R-:W-:Y:S06]  /*1440*/  BRA `(.L_x_16552) ;  /* 0x0000000000087947 */ /* 0x000fec0003800000 */
.L_x_16550:
[----:B-----5:R-:W-:-:S04]  /*1450*/  FADD.FTZ R42, R26, R42 ;  /* 0x0000002a1a2a7221 */ /* 0x020fc80000010000 */
[----:B------:R-:W-:-:S07]  /*1460*/  @P2 FADD.FTZ R42, R34, R42 ;  /* 0x0000002a222a2221 */ /* 0x000fce0000010000 */
.L_x_16552:
[----:B-----5:R-:W-:-:S07]  /*1470*/  MOV R38, R42 ;  /* 0x0000002a00267202 */ /* 0x020fce0000000f00 */
.L_x_16553:
[----:B------:R-:W-:Y:S05]  /*1480*/  @P3 BRA `(.L_x_16554) ;  /* 0x00000000001c3947 */ /* 0x000fea0003800000 */
[----:B------:R-:W-:-:S04]  /*1490*/  ISETP.NE.U32.AND P2, PT, RZ, UR12, PT ;  /* 0x0000000cff007c0c */ /* 0x000fc8000bf45070 */
[----:B------:R-:W-:-:S13]  /*14a0*/  ISETP.NE.AND.EX P2, PT, RZ, UR13, PT, P2 ;  /* 0x0000000dff007c0c */ /* 0x000fda000bf45320 */
[----:B------:R-:W-:Y:S05]  /*14b0*/  @P2 BRA `(.L_x_16555) ;  /* 0x0000000000082947 */ /* 0x000fea0003800000 */
[----:B------:R-:W-:Y:S05]  /*14c0*/  @P0 BRA `(.L_x_16556) ;  /* 0x0000000000140947 */ /* 0x000fea0003800000 */
[----:B------:R-:W-:Y:S05]  /*14d0*/  BRA `(.L_x_16557) ;  /* 0x0000000000147947 */ /* 0x000fea0003800000 */
.L_x_16555:
[----:B-----5:R-:W-:Y:S01]  /*14e0*/  FADD.FTZ R43, R35, R43 ;  /* 0x0000002b232b7221 */ /* 0x020fe20000010000 */
[----:B------:R-:W-:Y:S06]  /*14f0*/  BRA `(.L_x_16556) ;  /* 0x0000000000087947 */ /* 0x000fec0003800000 */
.L_x_16554:
[----:B-----5:R-:W-:-:S04]  /*1500*/  FADD.FTZ R43, R27, R43 ;  /* 0x0000002b1b2b7221 */ /* 0x020fc80000010000 */
[----:B------:R-:W-:-:S07]  /*1510*/  @P2 FADD.FTZ R43, R35, R43 ;  /* 0x0000002b232b2221 */ /* 0x000fce0000010000 */
.L_x_16556:
[----:B-----5:R-:W-:-:S07]  /*1520*/  MOV R39, R43 ;  /* 0x0000002b00277202 */ /* 0x020fce0000000f00 */
.L_x_16557:
[----:B------:R-:W0:Y:S02]  /*1530*/  @P0 LDC.64 R60, c[0x0][0x238] ;  /* 0x00008e00ff3c0b82 */ /* 0x000e240000000a00 */
[----:B0-----:R-:W-:-:S04]  /*1540*/  @P0 LEA R60, P2, R63, R60, 0x4 ;  /* 0x0000003c3f3c0211 */ /* 0x001fc800078420ff */
[C---:B------:R-:W-:Y:S02]  /*1550*/  @P0 LEA.HI.X R61, R63.reuse, R61, RZ, 0x4, P2 ;  /* 0x0000003d3f3d0211 */ /* 0x040fe400010f24ff */
[----:B------:R-:W-:-:S03]  /*1560*/  IADD3 R63, R63, 0x20, RZ ;  /* 0x000000203f3f7810 */ /* 0x000fc60007ffe0ff */
[----:B------:R1:W-:Y:S04]  /*1570*/  @P0 STG.E.128 desc[UR4][R60.64], R36 ;  /* 0x000000243c000986 */ /* 0x0003e8000c101d04 */
.L_x_16541:
[----:B------:R-:W-:Y:S05]  /*1580*/  BSYNC B0 ;  /* 0x0000000000007941 */ /* 0x000fea0003800000 */
.L_x_16540:
        /* <DEDUP_REMOVED lines=24> */
.L_x_16561:
[----:B-----5:R-:W-:Y:S01]  /*1710*/  FADD.FTZ R44, R32, R44 ;  /* 0x0000002c202c7221 */ /* 0x020fe20000010000 */
[----:B------:R-:W-:Y:S06]  /*1720*/  BRA `(.L_x_16562) ;  /* 0x0000000000087947 */ /* 0x000fec0003800000 */
.L_x_16560:
[----:B-----5:R-:W-:-:S04]  /*1730*/  FADD.FTZ R44, R24, R44 ;  /* 0x0000002c182c7221 */ /* 0x020fc80000010000 */
[----:B------:R-:W-:-:S07]  /*1740*/  @P2 FADD.FTZ R44, R32, R44 ;  /* 0x0000002c202c2221 */ /* 0x000fce0000010000 */
.L_x_16562:
[----:B-----5:R-:W-:-:S07]  /*1750*/  MOV R36, R44 ;  /* 0x0000002c00247202 */ /* 0x020fce0000000f00 */
.L_x_16563:
[----:B------:R-:W-:Y:S05]  /*1760*/  @P3 BRA `(.L_x_16564) ;  /* 0x00000000001c3947 */ /* 0x000fea0003800000 */
[----:B------:R-:W-:-:S04]  /*1770*/  ISETP.NE.U32.AND P4, PT, RZ, UR12, PT ;  /* 0x0000000cff007c0c */ /* 0x000fc8000bf85070 */
[----:B------:R-:W-:-:S13]  /*1780*/  ISETP.NE.AND.EX P4, PT, RZ, UR13, PT, P4 ;  /* 0x0000000dff007c0c */ /* 0x000fda000bf85340 */
[----:B------:R-:W-:Y:S05]  /*1790*/  @P4 BRA `(.L_x_16565) ;  /* 0x0000000000084947 */ /* 0x000fea0003800000 */
[----:B------:R-:W-:Y:S05]  /*17a0*/  @P0 BRA `(.L_x_16566) ;  /* 0x0000000000140947 */ /* 0x000fea0003800000 */
[----:B------:R-:W-:Y:S05]  /*17b0*/  BRA `(.L_x_16567) ;  /* 0x0000000000147947 */ /* 0x000fea0003800000 */
.L_x_16565:
[----:B-----5:R-:W-:Y:S01]  /*17c0*/  FADD.FTZ R45, R33, R45 ;  /* 0x0000002d212d7221 */ /* 0x020fe20000010000 */
[----:B------:R-:W-:Y:S06]  /*17d0*/  BRA `(.L_x_16566) ;  /* 0x0000000000087947 */ /* 0x000fec0003800000 */
.L_x_16564:
[----:B-----5:R-:W-:-:S04]  /*17e0*/  FADD.FTZ R45, R25, R45 ;  /* 0x0000002d192d7221 */ /* 0x020fc80000010000 */
[----:B------:R-:W-:-:S07]  /*17f0*/  @P2 FADD.FTZ R45, R33, R45 ;  /* 0x0000002d212d2221 */ /* 0x000fce0000010000 */
.L_x_16566:
[----:B-----5:R-:W-:-:S07]  /*1800*/  MOV R37, R45 ;  /* 0x0000002d00257202 */ /* 0x020fce0000000f00 */
.L_x_16567:
[----:B------:R-:W-:Y:S05]  /*1810*/  @P3 BRA `(.L_x_16568) ;  /* 0x00000000001c3947 */ /* 0x000fea0003800000 */
[----:B------:R-:W-:-:S04]  /*1820*/  ISETP.NE.U32.AND P4, PT, RZ, UR12, PT ;  /* 0x0000000cff007c0c */ /* 0x000fc8000bf85070 */
[----:B------:R-:W-:-:S13]  /*1830*/  ISETP.NE.AND.EX P4, PT, RZ, UR13, PT, P4 ;  /* 0x0000000dff007c0c */ /* 0x000fda000bf85340 */
[----:B------:R-:W-:Y:S05]  /*1840*/  @P4 BRA `(.L_x_16569) ;  /* 0x0000000000084947 */ /* 0x000fea0003800000 */
[----:B------:R-:W-:Y:S05]  /*1850*/  @P0 BRA `(.L_x_16570) ;  /* 0x0000000000140947 */ /* 0x000fea0003800000 */
[----:B------:R-:W-:Y:S05]  /*1860*/  BRA `(.L_x_16571) ;  /* 0x0000000000147947 */ /* 0x000fea0003800000 */
.L_x_16569:
[----:B-----5:R-:W-:Y:S01]  /*1870*/  FADD.FTZ R46, R34, R46 ;  /* 0x0000002e222e7221 */ /* 0x020fe20000010000 */
[----:B------:R-:W-:Y:S06]  /*1880*/  BRA `(.L_x_16570) ;  /* 0x0000000000087947 */ /* 0x000fec0003800000 */
.L_x_16568:
[----:B-----5:R-:W-:-:S04]  /*1890*/  FADD.FTZ R46, R26, R46 ;  /* 0x0000002e1a2e7221 */ /* 0x020fc80000010000 */
[----:B------:R-:W-:-:S07]  /*18a0*/  @P2 FADD.FTZ R46, R34, R46 ;  /* 0x0000002e222e2221 */ /* 0x000fce0000010000 */
.L_x_16570:
[----:B-----5:R-:W-:-:S07]  /*18b0*/  MOV R38, R46 ;  /* 0x0000002e00267202 */ /* 0x020fce0000000f00 */
.L_x_16571:
[----:B------:R-:W-:Y:S05]  /*18c0*/  @P3 BRA `(.L_x_16572) ;  /* 0x00000000001c3947 */ /* 0x000fea0003800000 */
[----:B------:R-:W-:-:S04]  /*18d0*/  ISETP.NE.U32.AND P2, PT, RZ, UR12, PT ;  /* 0x0000000cff007c0c */ /* 0x000fc8000bf45070 */
[----:B------:R-:W-:-:S13]  /*18e0*/  ISETP.NE.AND.EX P2, PT, RZ, UR13, PT, P2 ;  /* 0x0000000dff007c0c */ /* 0x000fda000bf45320 */
[----:B------:R-:W-:Y:S05]  /*18f0*/  @P2 BRA `(.L_x_16573) ;  /* 0x0000000000082947 */ /* 0x000fea0003800000 */
[----:B------:R-:W-:Y:S05]  /*1900*/  @P0 BRA `(.L_x_16574) ;  /* 0x0000000000140947 */ /* 0x000fea0003800000 */
[----:B------:R-:W-:Y:S05]  /*1910*/  BRA `(.L_x_16575) ;  /* 0x0000000000147947 */ /* 0x000fea0003800000 */
.L_x_16573:
[----:B-----5:R-:W-:Y:S01]  /*1920*/  FADD.FTZ R47, R35, R47 ;  /* 0x0000002f232f7221 */ /* 0x020fe20000010000 */
[----:B------:R-:W-:Y:S06]  /*1930*/  BRA `(.L_x_16574) ;  /* 0x0000000000087947 */ /* 0x000fec0003800000 */
.L_x_16572:
[----:B-----5:R-:W-:-:S04]  /*1940*/  FADD.FTZ R47, R27, R47 ;  /* 0x0000002f1b2f7221 */ /* 0x020fc80000010000 */
[----:B------:R-:W-:-:S07]  /*1950*/  @P2 FADD.FTZ R47, R35, R47 ;  /* 0x0000002f232f2221 */ /* 0x000fce0000010000 */
.L_x_16574:
[----:B-----5:R-:W-:-:S07]  /*1960*/  MOV R39, R47 ;  /* 0x0000002f00277202 */ /* 0x020fce0000000f00 */
.L_x_16575:
[----:B------:R-:W0:Y:S02]  /*1970*/  @P0 LDC.64 R60, c[0x0][0x238] ;  /* 0x00008e00ff3c0b82 */ /* 0x000e240000000a00 */
[----:B0-----:R-:W-:-:S04]  /*1980*/  @P0 LEA R60, P2, R63, R60, 0x4 ;  /* 0x0000003c3f3c0211 */ /* 0x001fc800078420ff */
[C---:B------:R-:W-:Y:S02]  /*1990*/  @P0 LEA.HI.X R61, R63.reuse, R61, RZ, 0x4, P2 ;  /* 0x0000003d3f3d0211 */ /* 0x040fe400010f24ff */
[----:B------:R-:W-:-:S03]  /*19a0*/  IADD3 R63, R63, 0x20, RZ ;  /* 0x000000203f3f7810 */ /* 0x000fc60007ffe0ff */
[----:B------:R2:W-:Y:S04]  /*19b0*/  @P0 STG.E.128 desc[UR4][R60.64], R36 ;  /* 0x000000243c000986 */ /* 0x0005e8000c101d04 */
.L_x_16559:
[----:B------:R-:W-:Y:S05]  /*19c0*/  BSYNC B0 ;  /* 0x0000000000007941 */ /* 0x000fea0003800000 */
.L_x_16558:
        /* <DEDUP_REMOVED lines=24> */
.L_x_16579:
[----:B-----5:R-:W-:Y:S01]  /*1b50*/  FADD.FTZ R48, R32, R48 ;  /* 0x0000003020307221 */ /* 0x020fe20000010000 */
[----:B------:R-:W-:Y:S06]  /*1b60*/  BRA `(.L_x_16580) ;  /* 0x0000000000087947 */ /* 0x000fec0003800000 */
.L_x_16578:
[----:B-----5:R-:W-:-:S04]  /*1b70*/  FADD.FTZ R48, R24, R48 ;  /* 0x0000003018307221 */ /* 0x020fc80000010000 */
[----:B------:R-:W-:-:S07]  /*1b80*/  @P2 FADD.FTZ R48, R32, R48 ;  /* 0x0000003020302221 */ /* 0x000fce0000010000 */
.L_x_16580:
[----:B-----5:R-:W-:-:S07]  /*1b90*/  MOV R36, R48 ;  /* 0x0000003000247202 */ /* 0x020fce0000000f00 */
.L_x_16581:
[----:B------:R-:W-:Y:S05]  /*1ba0*/  @P3 BRA `(.L_x_16582) ;  /* 0x00000000001c3947 */ /* 0x000fea0003800000 */
[----:B------:R-:W-:-:S04]  /*1bb0*/  ISETP.NE.U32.AND P4, PT, RZ, UR12, PT ;  /* 0x0000000cff007c0c */ /* 0x000fc8000bf85070 */
[----:B------:R-:W-:-:S13]  /*1bc0*/  ISETP.NE.AND.EX P4, PT, RZ, UR13, PT, P4 ;  /* 0x0000000dff007c0c */ /* 0x000fda000bf85340 */
[----:B------:R-:W-:Y:S05]  /*1bd0*/  @P4 BRA `(.L_x_16583) ;  /* 0x0000000000084947 */ /* 0x000fea0003800000 */
[----:B------:R-:W-:Y:S05]  /*1be0*/  @P0 BRA `(.L_x_16584) ;  /* 0x0000000000140947 */ /* 0x000fea0003800000 */
[----:B------:R-:W-:Y:S05]  /*1bf0*/  BRA `(.L_x_16585) ;  /* 0x0000000000147947 */ /* 0x000fea0003800000 */
.L_x_16583:
[----:B-----5:R-:W-:Y:S01]  /*1c00*/  FADD.FTZ R49, R33, R49 ;  /* 0x0000003121317221 */ /* 0x020fe20000010000 */
[----:B------:R-:W-:Y:S06]  /*1c10*/  BRA `(.L_x_16584) ;  /* 0x0000000000087947 */ /* 0x000fec0003800000 */
.L_x_16582:
[----:B-----5:R-:W-:-:S04]  /*1c20*/  FADD.FTZ R49, R25, R49 ;  /* 0x0000003119317221 */ /* 0x020fc80000010000 */
[----:B------:R-:W-:-:S07]  /*1c30*/  @P2 FADD.FTZ R49, R33, R49 ;  /* 0x0000003121312221 */ /* 0x000fce0000010000 */
.L_x_16584:
[----:B-----5:R-:W-:-:S07]  /*1c40*/  MOV R37, R49 ;  /* 0x0000003100257202 */ /* 0x020fce0000000f00 */
.L_x_16585:
[----:B------:R-:W-:Y:S05]  /*1c50*/  @P3 BRA `(.L_x_16586) ;  /* 0x00000000001c3947 */ /* 0x000fea0003800000 */
[----:B------:R-:W-:-:S04]  /*1c60*/  ISETP.NE.U32.AND P4, PT, RZ, UR12, PT ;  /* 0x0000000cff007c0c */ /* 0x000fc8000bf85070 */
[----:B------:R-:W-:-:S13]  /*1c70*/  ISETP.NE.AND.EX P4, PT, RZ, UR13, PT, P4 ;  /* 0x0000000dff007c0c */ /* 0x000fda000bf85340 */
[----:B------:R-:W-:Y:S05]  /*1c80*/  @P4 BRA `(.L_x_16587) ;  /* 0x0000000000084947 */ /* 0x000fea0003800000 */
[----:B------:R-:W-:Y:S05]  /*1c90*/  @P0 BRA `(.L_x_16588) ;  /* 0x0000000000140947 */ /* 0x000fea0003800000 */
[----:B------:R-:W-:Y:S05]  /*1ca0*/  BRA `(.L_x_16589) ;  /* 0x0000000000147947 */ /* 0x000fea0003800000 */
.L_x_16587:
[----:B-----5:R-:W-:Y:S01]  /*1cb0*/  FADD.FTZ R50, R34, R50 ;  /* 0x0000003222327221 */ /* 0x020fe20000010000 */
[----:B------:R-:W-:Y:S06]  /*1cc0*/  BRA `(.L_x_16588) ;  /* 0x0000000000087947 */ /* 0x000fec0003800000 */
.L_x_16586:
[----:B-----5:R-:W-:-:S04]  /*1cd0*/  FADD.FTZ R50, R26, R50 ;  /* 0x000000321a327221 */ /* 0x020fc80000010000 */
[----:B------:R-:W-:-:S07]  /*1ce0*/  @P2 FADD.FTZ R50, R34, R50 ;  /* 0x0000003222322221 */ /* 0x000fce0000010000 */
.L_x_16588:
[----:B-----5:R-:W-:-:S07]  /*1cf0*/  MOV R38, R50 ;  /* 0x0000003200267202 */ /* 0x020fce0000000f00 */
.L_x_16589:
[----:B------:R-:W-:Y:S05]  /*1d00*/  @P3 BRA `(.L_x_16590) ;  /* 0x00000000001c3947 */ /* 0x000fea0003800000 */
[----:B------:R-:W-:-:S04]  /*1d10*/  ISETP.NE.U32.AND P2, PT, RZ, UR12, PT ;  /* 0x0000000cff007c0c */ /* 0x000fc8000bf45070 */
[----:B------:R-:W-:-:S13]  /*1d20*/  ISETP.NE.AND.EX P2, PT, RZ, UR13, PT, P2 ;  /* 0x0000000dff007c0c */ /* 0x000fda000bf45320 */
[----:B------:R-:W-:Y:S05]  /*1d30*/  @P2 BRA `(.L_x_16591) ;  /* 0x0000000000082947 */ /* 0x000fea0003800000 */
[----:B------:R-:W-:Y:S05]  /*1d40*/  @P0 BRA `(.L_x_16592) ;  /* 0x0000000000140947 */ /* 0x000fea0003800000 */
[----:B------:R-:W-:Y:S05]  /*1d50*/  BRA `(.L_x_16593) ;  /* 0x0000000000147947 */ /* 0x000fea0003800000 */
.L_x_16591:
[----:B-----5:R-:W-:Y:S01]  /*1d60*/  FADD.FTZ R51, R35, R51 ;  /* 0x0000003323337221 */ /* 0x020fe20000010000 */
[----:B------:R-:W-:Y:S06]  /*1d70*/  BRA `(.L_x_16592) ;  /* 0x0000000000087947 */ /* 0x000fec0003800000 */
.L_x_16590:
[----:B-----5:R-:W-:-:S04]  /*1d80*/  FADD.FTZ R51, R27, R51 ;  /* 0x000000331b337221 */ /* 0x020fc80000010000 */
[----:B------:R-:W-:-:S07]  /*1d90*/  @P2 FADD.FTZ R51, R35, R51 ;  /* 0x0000003323332221 */ /* 0x000fce0000010000 */
.L_x_16592:
[----:B-----5:R-:W-:-:S07]  /*1da0*/  MOV R39, R51 ;  /* 0x0000003300277202 */ /* 0x020fce0000000f00 */
.L_x_16593:
[----:B------:R-:W0:Y:S02]  /*1db0*/  @P0 LDC.64 R60, c[0x0][0x238] ;  /* 0x00008e00ff3c0b82 */ /* 0x000e240000000a00 */
[----:B0-----:R-:W-:-:S04]  /*1dc0*/  @P0 LEA R60, P2, R63, R60, 0x4 ;  /* 0x0000003c3f3c0211 */ /* 0x001fc800078420ff */
[C---:B------:R-:W-:Y:S02]  /*1dd0*/  @P0 LEA.HI.X R61, R63.reuse, R61, RZ, 0x4, P2 ;  /* 0x0000003d3f3d0211 */ /* 0x040fe400010f24ff */
[----:B------:R-:W-:-:S03]  /*1de0*/  IADD3 R63, R63, 0x20, RZ ;  /* 0x000000203f3f7810 */ /* 0x000fc60007ffe0ff */
[----:B------:R3:W-:Y:S04]  /*1df0*/  @P0 STG.E.128 desc[UR4][R60.64], R36 ;  /* 0x000000243c000986 */ /* 0x0007e8000c101d04 */
.L_x_16577:
[----:B------:R-:W-:Y:S05]  /*1e00*/  BSYNC B0 ;  /* 0x0000000000007941 */ /* 0x000fea0003800000 */
.L_x_16576:
        /* <DEDUP_REMOVED lines=24> */
.L_x_16597:
[----:B-----5:R-:W-:Y:S01]  /*1f90*/  FADD.FTZ R52, R32, R52 ;  /* 0x0000003420347221 */ /* 0x020fe20000010000 */
[----:B------:R-:W-:Y:S06]  /*1fa0*/  BRA `(.L_x_16598) ;  /* 0x0000000000087947 */ /* 0x000fec0003800000 */
.L_x_16596:
[----:B-----5:R-:W-:-:S04]  /*1fb0*/  FADD.FTZ R52, R24, R52 ;  /* 0x0000003418347221 */ /* 0x020fc80000010000 */
[----:B------:R-:W-:-:S07]  /*1fc0*/  @P2 FADD.FTZ R52, R32, R52 ;  /* 0x0000003420342221 */ /* 0x000fce0000010000 */
.L_x_16598:
[----:B-----5:R-:W-:-:S07]  /*1fd0*/  MOV R36, R52 ;  /* 0x0000003400247202 */ /* 0x020fce0000000f00 */
.L_x_16599:
[----:B------:R-:W-:Y:S05]  /*1fe0*/  @P3 BRA `(.L_x_16600) ;  /* 0x00000000001c3947 */ /* 0x000fea0003800000 */
[----:B------:R-:W-:-:S04]  /*1ff0*/  ISETP.NE.U32.AND P4, PT, RZ, UR12, PT ;  /* 0x0000000cff007c0c */ /* 0x000fc8000bf85070 */
[----:B------:R-:W-:-:S13]  /*2000*/  ISETP.NE.AND.EX P4, PT, RZ, UR13, PT, P4 ;  /* 0x0000000dff007c0c */ /* 0x000fda000bf85340 */
[----:B------:R-:W-:Y:S05]  /*2010*/  @P4 BRA `(.L_x_16601) ;  /* 0x0000000000084947 */ /* 0x000fea0003800000 */
[----:B------:R-:W-:Y:S05]  /*2020*/  @P0 BRA `(.L_x_16602) ;  /* 0x0000000000140947 */ /* 0x000fea0003800000 */
[----:B------:R-:W-:Y:S05]  /*2030*/  BRA `(.L_x_16603) ;  /* 0x0000000000147947 */ /* 0x000fea0003800000 */
.L_x_16601:
[----:B-----5:R-:W-:Y:S01]  /*2040*/  FADD.FTZ R53, R33, R53 ;  /* 0x0000003521357221 */ /* 0x020fe20000010000 */
[----:B------:R-:W-:Y:S06]  /*2050*/  BRA `(.L_x_16602) ;  /* 0x0000000000087947 */ /* 0x000fec0003800000 */
.L_x_16600:
[----:B-----5:R-:W-:-:S04]  /*2060*/  FADD.FTZ R53, R25, R53 ;  /* 0x0000003519357221 */ /* 0x020fc80000010000 */
[----:B------:R-:W-:-:S07]  /*2070*/  @P2 FADD.FTZ R53, R33, R53 ;  /* 0x0000003521352221 */ /* 0x000fce0000010000 */
.L_x_16602:
[----:B-----5:R-:W-:-:S07]  /*2080*/  MOV R37, R53 ;  /* 0x0000003500257202 */ /* 0x020fce0000000f00 */
.L_x_16603:
[----:B------:R-:W-:Y:S05]  /*2090*/  @P3 BRA `(.L_x_16604) ;  /* 0x00000000001c3947 */ /* 0x000fea0003800000 */
[----:B------:R-:W-:-:S04]  /*20a0*/  ISETP.NE.U32.AND P4, PT, RZ, UR12, PT ;  /* 0x0000000cff007c0c */ /* 0x000fc8000bf85070 */
[----:B------:R-:W-:-:S13]  /*20b0*/  ISETP.NE.AND.EX P4, PT, RZ, UR13, PT, P4 ;  /* 0x0000000dff007c0c */ /* 0x000fda000bf85340 */
[----:B------:R-:W-:Y:S05]  /*20c0*/  @P4 BRA `(.L_x_16605) ;  /* 0x0000000000084947 */ /* 0x000fea0003800000 */
[----:B------:R-:W-:Y:S05]  /*20d0*/  @P0 BRA `(.L_x_16606) ;  /* 0x0000000000140947 */ /* 0x000fea0003800000 */
[----:B------:R-:W-:Y:S05]  /*20e0*/  BRA `(.L_x_16607) ;  /* 0x0000000000147947 */ /* 0x000fea0003800000 */
.L_x_16605:
[----:B-----5:R-:W-:Y:S01]  /*20f0*/  FADD.FTZ R54, R34, R54 ;  /* 0x0000003622367221 */ /* 0x020fe20000010000 */
[----:B------:R-:W-:Y:S06]  /*2100*/  BRA `(.L_x_16606) ;  /* 0x0000000000087947 */ /* 0x000fec0003800000 */
.L_x_16604:
[----:B-----5:R-:W-:-:S04]  /*2110*/  FADD.FTZ R54, R26, R54 ;  /* 0x000000361a367221 */ /* 0x020fc80000010000 */
[----:B------:R-:W-:-:S07]  /*2120*/  @P2 FADD.FTZ R54, R34, R54 ;  /* 0x0000003622362221 */ /* 0x000fce0000010000 */
.L_x_16606:
[----:B-----5:R-:W-:-:S07]  /*2130*/  MOV R38, R54 ;  /* 0x0000003600267202 */ /* 0x020fce0000000f00 */
.L_x_16607:
[----:B------:R-:W-:Y:S05]  /*2140*/  @P3 BRA `(.L_x_16608) ;  /* 0x00000000001c3947 */ /* 0x000fea0003800000 */
[----:B------:R-:W-:-:S04]  /*2150*/  ISETP.NE.U32.AND P2, PT, RZ, UR12, PT ;  /* 0x0000000cff007c0c */ /* 0x000fc8000bf45070 */
[----:B------:R-:W-:-:S13]  /*2160*/  ISETP.NE.AND.EX P2, PT, RZ, UR13, PT, P2 ;  /* 0x0000000dff007c0c */ /* 0x000fda000bf45320 */
[----:B------:R-:W-:Y:S05]  /*2170*/  @P2 BRA `(.L_x_16609) ;  /* 0x0000000000082947 */ /* 0x000fea0003800000 */
[----:B------:R-:W-:Y:S05]  /*2180*/  @P0 BRA `(.L_x_16610) ;  /* 0x0000000000140947 */ /* 0x000fea0003800000 */
[----:B------:R-:W-:Y:S05]  /*2190*/  BRA `(.L_x_16611) ;  /* 0x0000000000147947 */ /* 0x000fea0003800000 */
.L_x_16609:
[----:B-----5:R-:W-:Y:S01]  /*21a0*/  FADD.FTZ R55, R35, R55 ;  /* 0x0000003723377221 */ /* 0x020fe20000010000 */
[----:B------:R-:W-:Y:S06]  /*21b0*/  BRA `(.L_x_16610) ;  /* 0x0000000000087947 */ /* 0x000fec0003800000 */
.L_x_16608:
[----:B-----5:R-:W-:-:S04]  /*21c0*/  FADD.FTZ R55, R27, R55 ;  /* 0x000000371b377221 */ /* 0x020fc80000010000 */
[----:B------:R-:W-:-:S07]  /*21d0*/  @P2 FADD.FTZ R55, R35, R55 ;  /* 0x0000003723372221 */ /* 0x000fce0000010000 */
.L_x_16610:
[----:B-----5:R-:W-:-:S07]  /*21e0*/  MOV R39, R55 ;  /* 0x0000003700277202 */ /* 0x020fce0000000f00 */
.L_x_16611:
[----:B------:R-:W0:Y:S02]  /*21f0*/  @P0 LDC.64 R60, c[0x0][0x238] ;  /* 0x00008e00ff3c0b82 */ /* 0x000e240000000a00 */
[----:B0-----:R-:W-:-:S04]  /*2200*/  @P0 LEA R60, P2, R63, R60, 0x4 ;  /* 0x0000003c3f3c0211 */ /* 0x001fc800078420ff */
[C---:B------:R-:W-:Y:S02]  /*2210*/  @P0 LEA.HI.X R61, R63.reuse, R61, RZ, 0x4, P2 ;  /* 0x0000003d3f3d0211 */ /* 0x040fe400010f24ff */
[----:B------:R-:W-:-:S03]  /*2220*/  IADD3 R63, R63, 0x20, RZ ;  /* 0x000000203f3f7810 */ /* 0x000fc60007ffe0ff */
[----:B------:R4:W-:Y:S04]  /*2230*/  @P0 STG.E.128 desc[UR4][R60.64], R36 ;  /* 0x000000243c000986 */ /* 0x0009e8000c101d04 */
.L_x_16595:
[----:B------:R-:W-:Y:S05]  /*2240*/  BSYNC B0 ;  /* 0x0000000000007941 */ /* 0x000fea0003800000 */
.L_x_16594:
        /* <DEDUP_REMOVED lines=24> */
.L_x_16615:
[----:B-----5:R-:W-:Y:S01]  /*23d0*/  FADD.FTZ R56, R32, R56 ;  /* 0x0000003820387221 */ /* 0x020fe20000010000 */
[----:B------:R-:W-:Y:S06]  /*23e0*/  BRA `(.L_x_16616) ;  /* 0x0000000000087947 */ /* 0x000fec0003800000 */
.L_x_16614:
[----:B-----5:R-:W-:-:S04]  /*23f0*/  FADD.FTZ R56, R24, R56 ;  /* 0x0000003818387221 */ /* 0x020fc80000010000 */
[----:B------:R-:W-:-:S07]  /*2400*/  @P2 FADD.FTZ R56, R32, R56 ;  /* 0x0000003820382221 */ /* 0x000fce0000010000 */
.L_x_16616:
[----:B-----5:R-:W-:-:S07]  /*2410*/  MOV R36, R56 ;  /* 0x0000003800247202 */ /* 0x020fce0000000f00 */
.L_x_16617:
[----:B------:R-:W-:Y:S05]  /*2420*/  @P3 BRA `(.L_x_16618) ;  /* 0x00000000001c3947 */ /* 0x000fea0003800000 */
[----:B------:R-:W-:-:S04]  /*2430*/  ISETP.NE.U32.AND P4, PT, RZ, UR12, PT ;  /* 0x0000000cff007c0c */ /* 0x000fc8000bf85070 */
[----:B------:R-:W-:-:S13]  /*2440*/  ISETP.NE.AND.EX P4, PT, RZ, UR13, PT, P4 ;  /* 0x0000000dff007c0c */ /* 0x000fda000bf85340 */
[----:B------:R-:W-:Y:S05]  /*2450*/  @P4 BRA `(.L_x_16619) ;  /* 0x0000000000084947 */ /* 0x000fea0003800000 */
[----:B------:R-:W-:Y:S05]  /*2460*/  @P0 BRA `(.L_x_16620) ;  /* 0x0000000000140947 */ /* 0x000fea0003800000 */
[----:B------:R-:W-:Y:S05]  /*2470*/  BRA `(.L_x_16621) ;  /* 0x0000000000147947 */ /* 0x000fea0003800000 */
.L_x_16619:
[----:B-----5:R-:W-:Y:S01]  /*2480*/  FADD.FTZ R57, R33, R57 ;  /* 0x0000003921397221 */ /* 0x020fe20000010000 */
[----:B------:R-:W-:Y:S06]  /*2490*/  BRA `(.L_x_16620) ;  /* 0x0000000000087947 */ /* 0x000fec0003800000 */
.L_x_16618:
[----:B-----5:R-:W-:-:S04]  /*24a0*/  FADD.FTZ R57, R25, R57 ;  /* 0x0000003919397221 */ /* 0x020fc80000010000 */
[----:B------:R-:W-:-:S07]  /*24b0*/  @P2 FADD.FTZ R57, R33, R57 ;  /* 0x0000003921392221 */ /* 0x000fce0000010000 */
.L_x_16620:
[----:B-----5:R-:W-:-:S07]  /*24c0*/  MOV R37, R57 ;  /* 0x0000003900257202 */ /* 0x020fce0000000f00 */
.L_x_16621:
[----:B------:R-:W-:Y:S05]  /*24d0*/  @P3 BRA `(.L_x_16622) ;  /* 0x00000000001c3947 */ /* 0x000fea0003800000 */
[----:B------:R-:W-:-:S04]  /*24e0*/  ISETP.NE.U32.AND P4, PT, RZ, UR12, PT ;  /* 0x0000000cff007c0c */ /* 0x000fc8000bf85070 */
[----:B------:R-:W-:-:S13]  /*24f0*/  ISETP.NE.AND.EX P4, PT, RZ, UR13, PT, P4 ;  /* 0x0000000dff007c0c */ /* 0x000fda000bf85340 */
[----:B------:R-:W-:Y:S05]  /*2500*/  @P4 BRA `(.L_x_16623) ;  /* 0x0000000000084947 */ /* 0x000fea0003800000 */
[----:B------:R-:W-:Y:S05]  /*2510*/  @P0 BRA `(.L_x_16624) ;  /* 0x0000000000140947 */ /* 0x000fea0003800000 */
[----:B------:R-:W-:Y:S05]  /*2520*/  BRA `(.L_x_16625) ;  /* 0x0000000000147947 */ /* 0x000fea0003800000 */
.L_x_16623:
[----:B-----5:R-:W-:Y:S01]  /*2530*/  FADD.FTZ R58, R34, R58 ;  /* 0x0000003a223a7221 */ /* 0x020fe20000010000 */
[----:B------:R-:W-:Y:S06]  /*2540*/  BRA `(.L_x_16624) ;  /* 0x0000000000087947 */ /* 0x000fec0003800000 */
.L_x_16622:
[----:B-----5:R-:W-:-:S04]  /*2550*/  FADD.FTZ R58, R26, R58 ;  /* 0x0000003a1a3a7221 */ /* 0x020fc80000010000 */
[----:B------:R-:W-:-:S07]  /*2560*/  @P2 FADD.FTZ R58, R34, R58 ;  /* 0x0000003a223a2221 */ /* 0x000fce0000010000 */
.L_x_16624:
[----:B-----5:R-:W-:-:S07]  /*2570*/  MOV R38, R58 ;  /* 0x0000003a00267202 */ /* 0x020fce0000000f00 */
.L_x_16625:
[----:B------:R-:W-:Y:S05]  /*2580*/  @P3 BRA `(.L_x_16626) ;  /* 0x00000000001c3947 */ /* 0x000fea0003800000 */
[----:B------:R-:W-:-:S04]  /*2590*/  ISETP.NE.U32.AND P2, PT, RZ, UR12, PT ;  /* 0x0000000cff007c0c */ /* 0x000fc8000bf45070 */
[----:B------:R-:W-:-:S13]  /*25a0*/  ISETP.NE.AND.EX P2, PT, RZ, UR13, PT, P2 ;  /* 0x0000000dff007c0c */ /* 0x000fda000bf45320 */
[----:B------:R-:W-:Y:S05]  /*25b0*/  @P2 BRA `(.L_x_16627) ;  /* 0x0000000000082947 */ /* 0x000fea0003800000 */
[----:B------:R-:W-:Y:S05]  /*25c0*/  @P0 BRA `(.L_x_16628) ;  /* 0x0000000000140947 */ /* 0x000fea0003800000 */
[----:B------:R-:W-:Y:S05]  /*25d0*/  BRA `(.L_x_16629) ;  /* 0x0000000000147947 */ /* 0x000fea0003800000 */
.L_x_16627:
[----:B-----5:R-:W-:Y:S01]  /*25e0*/  FADD.FTZ R59, R35, R59 ;  /* 0x0000003b233b7221 */ /* 0x020fe20000010000 */
[----:B------:R-:W-:Y:S06]  /*25f0*/  BRA `(.L_x_16628) ;  /* 0x0000000000087947 */ /* 0x000fec0003800000 */
.L_x_16626:
[----:B-----5:R-:W-:-:S04]  /*2600*/  FADD.FTZ R59, R27, R59 ;  /* 0x0000003b1b3b7221 */ /* 0x020fc80000010000 */
[----:B------:R-:W-:-:S07]  /*2610*/  @P2 FADD.FTZ R59, R35, R59 ;  /* 0x0000003b233b2221 */ /* 0x000fce0000010000 */
.L_x_16628:
[----:B-----5:R-:W-:-:S07]  /*2620*/  MOV R39, R59 ;  /* 0x0000003b00277202 */ /* 0x020fce0000000f00 */
.L_x_16629:
[----:B------:R-:W0:Y:S02]  /*2630*/  @P0 LDC.64 R60, c[0x0][0x238] ;  /* 0x00008e00ff3c0b82 */ /* 0x000e240000000a00 */
[----:B0-----:R-:W-:-:S04]  /*2640*/  @P0 LEA R60, P2, R63, R60, 0x4 ;  /* 0x0000003c3f3c0211 */ /* 0x001fc800078420ff */
[----:B------:R-:W-:-:S05]  /*2650*/  @P0 LEA.HI.X R61, R63, R61, RZ, 0x4, P2 ;  /* 0x0000003d3f3d0211 */ /* 0x000fca00010f24ff */
[----:B------:R0:W-:Y:S04]  /*2660*/  @P0 STG.E.128 desc[UR4][R60.64], R36 ;  /* 0x000000243c000986 */ /* 0x0001e8000c101d04 */
.L_x_16613:
[----:B------:R-:W-:Y:S05]  /*2670*/  BSYNC B0 ;  /* 0x0000000000007941 */ /* 0x000fea0003800000 */
.L_x_16612:
        /* <DEDUP_REMOVED lines=107> */
.L_x_16655:
[----:B------:R-:W-:Y:S01]  /*2d30*/  FMUL.FTZ R60, R93, R93 ;  /* 0x0000005d5d3c7220 */ /* 0x000fe20000410000 */
[----:B------:R-:W-:Y:S01]  /*2d40*/  PLOP3.LUT P2, PT, PT, PT, UP0, 0x40, 0x0 ;  /* 0x000000000000781c */ /* 0x000fe20003f4e808 */
[----:B------:R-:W2:Y:S01]  /*2d50*/  @!P5 LDC.64 R62, c[0x0][0x250] ;  /* 0x00009400ff3edb82 */ /* 0x000ea20000000a00 */
[----:B-1----:R-:W-:Y:S01]  /*2d60*/  FADD.FTZ R97, R96, R97 ;  /* 0x0000006160617221 */ /* 0x002fe20000010000 */
[----:B------:R-:W-:Y:S01]  /*2d70*/  BSSY B0, `(.L_x_16631) ;  /* 0x000001d000007945 */ /* 0x000fe20003800000 */
[----:B------:R-:W-:Y:S02]  /*2d80*/  FSEL R99, R60, RZ, !P2 ;  /* 0x000000ff3c637208 */ /* 0x000fe40005000000 */
[----:B------:R-:W-:Y:S01]  /*2d90*/  FFMA.FTZ R92, R97, R92, UR7 ;  /* 0x00000007615c7e23 */ /* 0x000fe2000801005c */
[----:B------:R-:W-:Y:S02]  /*2da0*/  PLOP3.LUT P2, PT, PT, PT, UP0, 0x40, 0x0 ;  /* 0x000000000000781c */ /* 0x000fe40003f4e808 */
[----:B------:R-:W1:Y:S01]  /*2db0*/  @!P5 LDC.64 R60, c[0x0][0x258] ;  /* 0x00009600ff3cdb82 */ /* 0x000e620000000a00 */
[----:B------:R-:W-:Y:S01]  /*2dc0*/  FADD.FTZ R92, R92, R99 ;  /* 0x000000635c5c7221 */ /* 0x000fe20000010000 */
[----:B------:R-:W-:-:S03]  /*2dd0*/  FSEL R95, R93, RZ, P2 ;  /* 0x000000ff5d5f7208 */ /* 0x000fc60001000000 */
[----:B0-----:R-:W0:Y:S01]  /*2de0*/  MUFU.RSQ R96, R92 ;  /* 0x0000005c00607308 */ /* 0x001e220000001400 */
[----:B--2---:R-:W-:-:S05]  /*2df0*/  @!P5 IMAD.WIDE R62, R15, 0x4, R62 ;  /* 0x000000040f3ed825 */ /* 0x004fca00078e023e */
[----:B------:R2:W-:Y:S01]  /*2e00*/  @!P5 STG.E desc[UR4][R62.64], R93 ;  /* 0x0000005d3e00d986 */ /* 0x0005e2000c101904 */
[----:B-1----:R-:W-:-:S05]  /*2e10*/  @!P5 IMAD.WIDE R60, R15, 0x4, R60 ;  /* 0x000000040f3cd825 */ /* 0x002fca00078e023c */
[----:B0-----:R2:W-:Y:S01]  /*2e20*/  @!P5 STG.E desc[UR4][R60.64], R96 ;  /* 0x000000603c00d986 */ /* 0x0015e2000c101904 */
[----:B------:R-:W-:Y:S05]  /*2e30*/  @!P1 BRA `(.L_x_16632) ;  /* 0x0000000000409947 */ /* 0x000fea0003800000 */
[----:B--2---:R-:W0:Y:S01]  /*2e40*/  LDC.64 R92, c[0x0][0x2b8] ;  /* 0x0000ae00ff5c7b82 */ /* 0x004e220000000a00 */
[--C-:B------:R-:W-:Y:S01]  /*2e50*/  FADD.FTZ R61, R28, -R95.reuse ;  /* 0x8000005f1c3d7221 */ /* 0x100fe20000010000 */
[--C-:B------:R-:W-:Y:S01]  /*2e60*/  FADD.FTZ R63, R29, -R95.reuse ;  /* 0x8000005f1d3f7221 */ /* 0x100fe20000010000 */
[--C-:B------:R-:W-:Y:S01]  /*2e70*/  FADD.FTZ R97, R30, -R95.reuse ;  /* 0x8000005f1e617221 */ /* 0x100fe20000010000 */
        /* <DEDUP_REMOVED lines=9> */
[C---:B0-----:R-:W-:Y:S01]  /*2f10*/  IMAD.WIDE.U32 R92, R94.reuse, 0x10, R92 ;  /* 0x000000105e5c7825 */ /* 0x041fe200078e005c */
[----:B------:R-:W-:-:S04]  /*2f20*/  IADD3 R94, R94, 0x20, RZ ;  /* 0x000000205e5e7810 */ /* 0x000fc80007ffe0ff */
[----:B------:R0:W-:Y:S03]  /*2f30*/  STG.E.128 desc[UR4][R92.64], R60 ;  /* 0x0000003c5c007986 */ /* 0x0001e6000c101d04 */
.L_x_16632:
[----:B------:R-:W-:Y:S05]  /*2f40*/  BSYNC B0 ;  /* 0x0000000000007941 */ /* 0x000fea0003800000 */
.L_x_16631:
[----:B------:R-:W-:Y:S01]  /*2f50*/  ISETP.GE.U32.AND P2, PT, R0, 0x40, PT ;  /* 0x000000400000780c */ /* 0x000fe20003f46070 */
[----:B------:R-:W-:-:S12]  /*2f60*/  BSSY B0, `(.L_x_16633) ;  /* 0x0000012000007945 */ /* 0x000fd80003800000 */
[----:B------:R-:W-:Y:S05]  /*2f70*/  @!P2 BRA `(.L_x_16634) ;  /* 0x000000000040a947 */ /* 0x000fea0003800000 */
[----:B0-2---:R-:W0:Y:S01]  /*2f80*/  LDC.64 R92, c[0x0][0x2b8] ;  /* 0x0000ae00ff5c7b82 */ /* 0x005e220000000a00 */
        /* <DEDUP_REMOVED lines=15> */
.L_x_16634:
[----:B------:R-:W-:Y:S05]  /*3080*/  BSYNC B0 ;  /* 0x0000000000007941 */ /* 0x000fea0003800000 */
.L_x_16633:
[----:B------:R-:W-:Y:S01]  /*3090*/  ISETP.GE.U32.AND P2, PT, R0, 0x60, PT ;  /* 0x000000600000780c */ /* 0x000fe20003f46070 */
[----:B------:R-:W-:-:S12]  /*30a0*/  BSSY B0, `(.L_x_16635) ;  /* 0x0000012000007945 */ /* 0x000fd80003800000 */
[----:B------:R-:W-:Y:S05]  /*30b0*/  @!P2 BRA `(.L_x_16636) ;  /* 0x000000000040a947 */ /* 0x000fea0003800000 */
[----:B012---:R-:W0:Y:S01]  /*30c0*/  LDC.64 R92, c[0x0][0x2b8] ;  /* 0x0000ae00ff5c7b82 */ /* 0x007e220000000a00 */
        /* <DEDUP_REMOVED lines=15> */
.L_x_16636:
[----:B------:R-:W-:Y:S05]  /*31c0*/  BSYNC B0 ;  /* 0x0000000000007941 */ /* 0x000fea0003800000 */
.L_x_16635:
[----:B------:R-:W-:Y:S01]  /*31d0*/  ISETP.GE.U32.AND P2, PT, R0, 0x80, PT ;  /* 0x000000800000780c */ /* 0x000fe20003f46070 */
[----:B------:R-:W-:-:S12]  /*31e0*/  BSSY B0, `(.L_x_16637) ;  /* 0x0000012000007945 */ /* 0x000fd80003800000 */
[----:B------:R-:W-:Y:S05]  /*31f0*/  @!P2 BRA `(.L_x_16638) ;  /* 0x000000000040a947 */ /* 0x000fea0003800000 */
[----:B0123--:R-:W0:Y:S01]  /*3200*/  LDC.64 R92, c[0x0][0x2b8] ;  /* 0x0000ae00ff5c7b82 */ /* 0x00fe220000000a00 */
        /* <DEDUP_REMOVED lines=15> */
.L_x_16638:
[----:B------:R-:W-:Y:S05]  /*3300*/  BSYNC B0 ;  /* 0x0000000000007941 */ /* 0x000fea0003800000 */
.L_x_16637:
        /* <DEDUP_REMOVED lines=19> */
.L_x_16640:
[----:B------:R-:W-:Y:S05]  /*3440*/  BSYNC B0 ;  /* 0x0000000000007941 */ /* 0x000fea0003800000 */
.L_x_16639:
        /* <DEDUP_REMOVED lines=11> */
[----:B------:R-:W-:-:S03]  /*3500*/  FMUL.FTZ R96, R96, R95 ;  /* 0x0000005f60607220 */ /* 0x000fc60000410000 */
[----:B------:R-:W-:Y:S01]  /*3510*/  FFMA.FTZ R62, R79, R62, R14 ;  /* 0x0000003e4f3e7223 */ /* 0x000fe2000001000e */
[----:B0-----:R-:W-:-:S04]  /*3520*/  IMAD.WIDE.U32 R94, R94, 0x10, R60 ;  /* 0x000000105e5e7825 */ /* 0x001fc800078e003c */
[----:B------:R-:W-:Y:S01]  /*3530*/  FFMA.FTZ R60, R76, R63, R13 ;  /* 0x0000003f4c3c7223 */ /* 0x000fe2000001000d */
[----:B------:R-:W-:Y:S01]  /*3540*/  FFMA.FTZ R61, R77, R93, R90 ;  /* 0x0000005d4d3d7223 */ /* 0x000fe2000001005a */
[----:B------:R-:W-:-:S05]  /*3550*/  FFMA.FTZ R63, R78, R96, R91 ;  /* 0x000000604e3f7223 */ /* 0x000fca000001005b */
[----:B------:R0:W-:Y:S02]  /*3560*/  STG.E.128 desc[UR4][R94.64], R60 ;  /* 0x0000003c5e007986 */ /* 0x0001e4000c101d04 */
.L_x_16642:
[----:B------:R-:W-:Y:S05]  /*3570*/  BSYNC B0 ;  /* 0x0000000000007941 */ /* 0x000fea0003800000 */
.L_x_16641:
[----:B01234-:R-:W0:Y:S02]  /*3580*/  LDC.64 R60, c[0x0][0x210] ;  /* 0x00008400ff3c7b82 */ /* 0x01fe240000000a00 */
[----:B0-----:R-:W-:-:S04]  /*3590*/  LEA R15, R60, R15, 0x2 ;  /* 0x0000000f3c0f7211 */ /* 0x001fc800078e10ff */
[----:B------:R-:W-:-:S13]  /*35a0*/  ISETP.GE.AND P2, PT, R15, R61, PT ;  /* 0x0000003d0f00720c */ /* 0x000fda0003f46270 */
[----:B------:R-:W-:Y:S05]  /*35b0*/  @!P2 BRA `(.L_x_16643) ;  /* 0xffffffd400c4a947 */ /* 0x000fea000383ffff */
[----:B------:R-:W-:Y:S05]  /*35c0*/  EXIT ;  /* 0x000000000000794d */ /* 0x000fea0003800000 */
.L_x_16630:
        /* <DEDUP_REMOVED lines=8> */
.L_x_16645:
[----:B------:R-:W-:Y:S05]  /*3650*/  BSYNC B0 ;  /* 0x0000000000007941 */ /* 0x000fea0003800000 */
.L_x_16644:
        /* <DEDUP_REMOVED lines=10> */
.L_x_16646:
[----:B------:R-:W-:Y:S01]  /*3700*/  HFMA2.MMA R100, -RZ, RZ, 0, 2.384185791015625e-07 ;  /* 0x00000004ff647435 */ /* 0x000fe200000001ff */
[----:B------:R-:W-:-:S05]  /*3710*/  MOV R63, R97 ;  /* 0x00000061003f7202 */ /* 0x000fca0000000f00 */
[----:B------:R-:W-:-:S05]  /*3720*/  FADD.FTZ R63, R62, R63 ;  /* 0x0000003f3e3f7221 */ /* 0x000fca0000010000 */
[----:B------:R-:W-:-:S07]  /*3730*/  MOV R99, R63 ;  /* 0x0000003f00637202 */ /* 0x000fce0000000f00 */
[----:B------:R-:W-:Y:S05]  /*3740*/  WARPSYNC.COLLECTIVE R98, `(.L_x_16647) ;  /* 0x0000000062087348 */ /* 0x000fea0003c00000 */
[----:B------:R0:W1:Y:S02]  /*3750*/  SHFL.BFLY P6, R97, R99, R100, R101 ;  /* 0x0c00006463617389 */ /* 0x00006400000c0065 */
[----:B01----:R-:W-:Y:S01]  /*3760*/  ENDCOLLECTIVE ;  /* 0x000000000000791b */ /* 0x003fe20003800000 */
.L_x_16647:
[----:B------:R-:W-:Y:S01]  /*3770*/  HFMA2.MMA R100, -RZ, RZ, 0, 4.76837158203125e-07 ;  /* 0x00000008ff647435 */ /* 0x000fe200000001ff */
[----:B------:R-:W-:-:S05]  /*3780*/  MOV R60, R97 ;  /* 0x00000061003c7202 */ /* 0x000fca0000000f00 */
[----:B------:R-:W-:-:S05]  /*3790*/  FADD.FTZ R95, R63, R60 ;  /* 0x0000003c3f5f7221 */ /* 0x000fca0000010000 */
[----:B------:R-:W-:-:S07]  /*37a0*/  MOV R99, R95 ;  /* 0x0000005f00637202 */ /* 0x000fce0000000f00 */
[----:B------:R-:W-:Y:S05]  /*37b0*/  WARPSYNC.COLLECTIVE R98, `(.L_x_16648) ;  /* 0x0000000062087348 */ /* 0x000fea0003c00000 */
[----:B------:R0:W1:Y:S02]  /*37c0*/  SHFL.BFLY P6, R97, R99, R100, R101 ;  /* 0x0c00006463617389 */ /* 0x00006400000c0065 */
[----:B01----:R-:W-:Y:S01]  /*37d0*/  ENDCOLLECTIVE ;  /* 0x000000000000791b */ /* 0x003fe20003800000 */
.L_x_16648:
[----:B------:R-:W-:Y:S01]  /*37e0*/  HFMA2.MMA R100, -RZ, RZ, 0, 9.5367431640625e-07 ;  /* 0x00000010ff647435 */ /* 0x000fe200000001ff */
[----:B------:R-:W-:-:S05]  /*37f0*/  MOV R60, R97 ;  /* 0x00000061003c7202 */ /* 0x000fca0000000f00 */
[----:B------:R-:W-:-:S05]  /*3800*/  FADD.FTZ R96, R95, R60 ;  /* 0x0000003c5f607221 */ /* 0x000fca0000010000 */
[----:B------:R-:W-:-:S07]  /*3810*/  MOV R99, R96 ;  /* 0x0000006000637202 */ /* 0x000fce0000000f00 */
[----:B------:R-:W-:Y:S05]  /*3820*/  WARPSYNC.COLLECTIVE R98, `(.L_x_16649) ;  /* 0x0000000062087348 */ /* 0x000fea0003c00000 */
[----:B------:R0:W1:Y:S02]  /*3830*/  SHFL.BFLY P6, R97, R99, R100, R101 ;  /* 0x0c00006463617389 */ /* 0x00006400000c0065 */
[----:B01----:R-:W-:Y:S01]  /*3840*/  ENDCOLLECTIVE ;  /* 0x000000000000791b */ /* 0x003fe20003800000 */
.L_x_16649:
[----:B------:R-:W-:Y:S01]  /*3850*/  HFMA2.MMA R100, -RZ, RZ, 0, 5.9604644775390625e-08 ;  /* 0x00000001ff647435 */ /* 0x000fe200000001ff */
[----:B------:R-:W-:Y:S02]  /*3860*/  MOV R93, R97 ;  /* 0x00000061005d7202 */ /* 0x000fe40000000f00 */
[----:B------:R-:W-:-:S03]  /*3870*/  ISETP.GT.U32.AND P6, PT, R0, 0x3f, PT ;  /* 0x0000003f0000780c */ /* 0x000fc60003fc4070 */
        /* <DEDUP_REMOVED lines=56> */
.L_x_16650:
[----:B------:R-:W-:Y:S01]  /*3c00*/  HFMA2.MMA R100, -RZ, RZ, 0, 1.1920928955078125e-07 ;  /* 0x00000002ff647435 */ /* 0x000fe200000001ff */
[----:B------:R-:W-:-:S05]  /*3c10*/  MOV R61, R97 ;  /* 0x00000061003d7202 */ /* 0x000fca0000000f00 */
[----:B------:R-:W-:-:S05]  /*3c20*/  FADD.FTZ R61, R60, R61 ;  /* 0x0000003d3c3d7221 */ /* 0x000fca0000010000 */
[----:B------:R-:W-:-:S07]  /*3c30*/  MOV R99, R61 ;  /* 0x0000003d00637202 */ /* 0x000fce0000000f00 */
[----:B------:R-:W-:Y:S05]  /*3c40*/  WARPSYNC.COLLECTIVE R98, `(.L_x_16651) ;  /* 0x0000000062087348 */ /* 0x000fea0003c00000 */
[----:B------:R0:W1:Y:S02]  /*3c50*/  SHFL.BFLY P6, R97, R99, R100, R101 ;  /* 0x0c00006463617389 */ /* 0x00006400000c0065 */
[----:B01----:R-:W-:Y:S01]  /*3c60*/  ENDCOLLECTIVE ;  /* 0x000000000000791b */ /* 0x003fe20003800000 */
.L_x_16651:
[----:B------:R-:W-:Y:S01]  /*3c70*/  HFMA2.MMA R100, -RZ, RZ, 0, 2.384185791015625e-07 ;  /* 0x00000004ff647435 */ /* 0x000fe200000001ff */
[----:B------:R-:W-:-:S05]  /*3c80*/  MOV R62, R97 ;  /* 0x00000061003e7202 */ /* 0x000fca0000000f00 */
[----:B------:R-:W-:-:S05]  /*3c90*/  FADD.FTZ R62, R61, R62 ;  /* 0x0000003e3d3e7221 */ /* 0x000fca0000010000 */
[----:B------:R-:W-:-:S07]  /*3ca0*/  MOV R99, R62 ;  /* 0x0000003e00637202 */ /* 0x000fce0000000f00 */
[----:B------:R-:W-:Y:S05]  /*3cb0*/  WARPSYNC.COLLECTIVE R98, `(.L_x_16652) ;  /* 0x0000000062087348 */ /* 0x000fea0003c00000 */
[----:B------:R0:W1:Y:S02]  /*3cc0*/  SHFL.BFLY P6, R97, R99, R100, R101 ;  /* 0x0c00006463617389 */ /* 0x00006400000c0065 */
[----:B01----:R-:W-:Y:S01]  /*3cd0*/  ENDCOLLECTIVE ;  /* 0x000000000000791b */ /* 0x003fe20003800000 */
.L_x_16652:
[----:B------:R-:W-:Y:S01]  /*3ce0*/  HFMA2.MMA R100, -RZ, RZ, 0, 4.76837158203125e-07 ;  /* 0x00000008ff647435 */ /* 0x000fe200000001ff */
[----:B------:R-:W-:-:S05]  /*3cf0*/  MOV R63, R97 ;  /* 0x00000061003f7202 */ /* 0x000fca0000000f00 */
[----:B------:R-:W-:-:S05]  /*3d00*/  FADD.FTZ R63, R62, R63 ;  /* 0x0000003f3e3f7221 */ /* 0x000fca0000010000 */
[----:B------:R-:W-:-:S07]  /*3d10*/  MOV R99, R63 ;  /* 0x0000003f00637202 */ /* 0x000fce0000000f00 */
[----:B------:R-:W-:Y:S05]  /*3d20*/  WARPSYNC.COLLECTIVE R98, `(.L_x_16653) ;  /* 0x0000000062087348 */ /* 0x000fea0003c00000 */
[----:B------:R0:W1:Y:S02]  /*3d30*/  SHFL.BFLY P6, R97, R99, R100, R101 ;  /* 0x0c00006463617389 */ /* 0x00006400000c0065 */
[----:B01----:R-:W-:Y:S01]  /*3d40*/  ENDCOLLECTIVE ;  /* 0x000000000000791b */ /* 0x003fe20003800000 */
.L_x_16653:
[----:B------:R-:W-:Y:S01]  /*3d50*/  HFMA2.MMA R100, -RZ, RZ, 0, 9.5367431640625e-07 ;  /* 0x00000010ff647435 */ /* 0x000fe200000001ff */
[----:B------:R-:W-:-:S05]  /*3d60*/  MOV R96, R97 ;  /* 0x0000006100607202 */ /* 0x000fca0000000f00 */
[----:B------:R-:W-:-:S05]  /*3d70*/  FADD.FTZ R96, R63, R96 ;  /* 0x000000603f607221 */ /* 0x000fca0000010000 */
[----:B------:R-:W-:-:S07]  /*3d80*/  MOV R99, R96 ;  /* 0x0000006000637202 */ /* 0x000fce0000000f00 */
[----:B------:R-:W-:Y:S05]  /*3d90*/  WARPSYNC.COLLECTIVE R98, `(.L_x_16654) ;  /* 0x0000000062087348 */ /* 0x000fea0003c00000 */
[----:B------:R0:W1:Y:S02]  /*3da0*/  SHFL.BFLY P6, R97, R99, R100, R101 ;  /* 0x0c00006463617389 */ /* 0x00006400000c0065 */
[----:B01----:R-:W-:Y:S01]  /*3db0*/  ENDCOLLECTIVE ;  /* 0x000000000000791b */ /* 0x003fe20003800000 */
.L_x_16654:
[----:B------:R-:W-:Y:S05]  /*3dc0*/  BRA `(.L_x_16655) ;  /* 0xffffffec00d87947 */ /* 0x000fea000383ffff */
.L_x_16656:
        /* <DEDUP_REMOVED lines=11> */
.L_x_20739:


//--------------------- .text._ZN10layer_norm31ln_parallel_residual_fwd_kernelINS_13Kernel_traitsI6__halfffffjLj768ELj1ELj4ELj1ELj16ENS_18Kernel_traits_baseILj768ES2_ffffjLj128EEEEELb0ELb1ELb1EEEvNS_9FwdParamsE --------------------------
	.section	.text._ZN10layer_norm31ln_parallel_residual_fwd_kernelINS_13Kernel_traitsI6__halfffffjLj768ELj1ELj4ELj1ELj16ENS_18Kernel_traits_baseILj768ES2_ffffjLj128EEEEELb0ELb1ELb1EEEvNS_9FwdParamsE,"ax",@progbits
	.align	128
        .global         _ZN10layer_norm31ln_parallel_residual_fwd_kernelINS_13Kernel_traitsI6__halfffffjLj768ELj1ELj4ELj1ELj16ENS_18Kernel_traits_baseILj768ES2_ffffjLj128EEEEELb0ELb1ELb1EEEvNS_9FwdParamsE
        .type           _ZN10layer_norm31ln_parallel_residual_fwd_kernelINS_13Kernel_traitsI6__halfffffjLj768ELj1ELj4ELj1ELj16ENS_18Kernel_traits_baseILj768ES2_ffffjLj128EEEEELb0ELb1ELb1EEEvNS_9FwdParamsE,@function
        .size           _ZN10layer_norm31ln_parallel_residual_fwd_kernelINS_13Kernel_traitsI6__halfffffjLj768ELj1ELj4ELj1ELj16ENS_18Kernel_traits_baseILj768ES2_ffffjLj128EEEEELb0ELb1ELb1EEEvNS_9FwdParamsE,(.L_x_20740 - _ZN10layer_norm31ln_parallel_residual_fwd_kernelINS_13Kernel_traitsI6__halfffffjLj768ELj1ELj4ELj1ELj16ENS_18Kernel_traits_baseILj768ES2_ffffjLj128EEEEELb0ELb1ELb1EEEvNS_9FwdParamsE)
        .other          _ZN10layer_norm31ln_parallel_residual_fwd_kernelINS_13Kernel_traitsI6__halfffffjLj768ELj1ELj4ELj1ELj16ENS_18Kernel_traits_baseILj768ES2_ffffjLj128EEEEELb0ELb1ELb1EEEvNS_9FwdParamsE,@"STO_CUDA_ENTRY STV_DEFAULT"
_ZN10layer_norm31ln_parallel_residual_fwd_kernelINS_13Kernel_traitsI6__halfffffjLj768ELj1ELj4ELj1ELj16ENS_18Kernel_traits_baseILj768ES2_ffffjLj128EEEEELb0ELb1ELb1EEEvNS_9FwdParamsE:
.text._ZN10layer_norm31ln_parallel_residual_fwd_kernelINS_13Kernel_traitsI6__halfffffjLj768ELj1ELj4ELj1ELj16ENS_18Kernel_traits_baseILj768ES2_ffffjLj128EEEEELb0ELb1ELb1EEEvNS_9FwdParamsE:
[----:B------:R-:W-:Y:S01]  /*0000*/  LDC R1, c[0x0][0x28] ;  /* 0x00000a00ff017b82 */ /* 0x000fe20000000800 */
[----:B------:R-:W0:Y:S01]  /*0010*/  S2R R0, SR_TID.X ;  /* 0x0000000000007919 */ /* 0x000e220000002100 */
[----:B------:R-:W-:Y:S01]  /*0020*/  ULDC.64 UR4, c[0x0][0x2c8] ;  /* 0x0000b20000047ab9 */ /* 0x000fe20000000a00 */
[----:B------:R-:W-:Y:S01]  /*0030*/  ULDC.64 UR6, c[0x0][0x260] ;  /* 0x0000980000067ab9 */ /* 0x000fe20000000a00 */
[----:B------:R-:W-:Y:S01]  /*0040*/  ISETP.NE.U32.AND P2, PT, RZ, UR4, PT ;  /* 0x00000004ff007c0c */ /* 0x000fe2000bf45070 */
[----:B------:R-:W1:Y:S03]  /*0050*/  S2R R5, SR_CTAID.X ;  /* 0x0000000000057919 */ /* 0x000e660000002500 */
[----:B------:R-:W2:Y:S01]  /*0060*/  LDC.64 R18, c[0x0][0x228] ;  /* 0x00008a00ff127b82 */ /* 0x000ea20000000a00 */
[----:B------:R-:W-:Y:S01]  /*0070*/  ULDC UR8, c[0x0][0x214] ;  /* 0x0000850000087ab9 */ /* 0x000fe20000000800 */
[----:B------:R-:W-:-:S02]  /*0080*/  ISETP.NE.AND.EX P2, PT, RZ, UR5, PT, P2 ;  /* 0x00000005ff007c0c */ /* 0x000fc4000bf45320 */
[----:B0-----:R-:W-:-:S04]  /*0090*/  SHF.L.U32 R2, R0, 0x3, RZ ;  /* 0x0000000300027819 */ /* 0x001fc800000006ff */
[----:B------:R-:W-:-:S04]  /*00a0*/  LOP3.LUT R10, R2, 0xf8, RZ, 0xc0, !PT ;  /* 0x000000f8020a7812 */ /* 0x000fc800078ec0ff */
[C---:B------:R-:W-:Y:S02]  /*00b0*/  IADD3 R2, P0, R10.reuse, UR4, RZ ;  /* 0x000000040a027c10 */ /* 0x040fe4000ff1e0ff */
[----:B------:R-:W-:Y:S02]  /*00c0*/  SHF.R.U32.HI R4, RZ, 0x5, R0 ;  /* 0x00000005ff047819 */ /* 0x000fe40000011600 */
[----:B------:R-:W-:Y:S01]  /*00d0*/  IADD3.X R3, RZ, UR5, RZ, P0, !PT ;  /* 0x00000005ff037c10 */ /* 0x000fe200087fe4ff */
[----:B------:R-:W-:Y:S01]  /*00e0*/  ULDC.64 UR4, c[0x0][0x208] ;  /* 0x0000820000047ab9 */ /* 0x000fe20000000a00 */
[----:B-1----:R-:W-:Y:S02]  /*00f0*/  LEA R62, R5, R4, 0x2 ;  /* 0x00000004053e7211 */ /* 0x002fe400078e10ff */
[----:B------:R-:W-:Y:S01]  /*0100*/  IADD3 R4, P0, R10, UR6, RZ ;  /* 0x000000060a047c10 */ /* 0x000fe2000ff1e0ff */
[----:B------:R0:W5:Y:S04]  /*0110*/  @P2 LDG.E.64 R16, desc[UR4][R2.64] ;  /* 0x0000000402102981 */ /* 0x000168000c1e1b00 */
[----:B------:R0:W5:Y:S04]  /*0120*/  @P2 LDG.E.64 R14, desc[UR4][R2.64+0x100] ;  /* 0x00010004020e2981 */ /* 0x000168000c1e1b00 */
[----:B------:R0:W5:Y:S04]  /*0130*/  @P2 LDG.E.64 R6, desc[UR4][R2.64+0x200] ;  /* 0x0002000402062981 */ /* 0x000168000c1e1b00 */
[----:B------:R0:W5:Y:S04]  /*0140*/  @P2 LDG.E.64 R8, desc[UR4][R2.64+0x300] ;  /* 0x0003000402082981 */ /* 0x000168000c1e1b00 */
[----:B------:R0:W5:Y:S01]  /*0150*/  @P2 LDG.E.64 R10, desc[UR4][R2.64+0x400] ;  /* 0x00040004020a2981 */ /* 0x000162000c1e1b00 */
[----:B------:R-:W-:Y:S01]  /*0160*/  ISETP.GE.AND P1, PT, R62, UR8, PT ;  /* 0x000000083e007c0c */ /* 0x000fe2000bf26270 */
[----:B------:R-:W-:Y:S01]  /*0170*/  ULDC.64 UR8, c[0x0][0x230] ;  /* 0x00008c0000087ab9 */ /* 0x000fe20000000a00 */
[----:B------:R-:W-:Y:S01]  /*0180*/  IADD3.X R5, RZ, UR7, RZ, P0, !PT ;  /* 0x00000007ff057c10 */ /* 0x000fe200087fe4ff */
[----:B------:R0:W5:Y:S01]  /*0190*/  @P2 LDG.E.64 R12, desc[UR4][R2.64+0x500] ;  /* 0x00050004020c2981 */ /* 0x000162000c1e1b00 */
[----:B--2---:R-:W-:-:S04]  /*01a0*/  LOP3.LUT P0, RZ, R18, UR8, RZ, 0xfc, !PT ;  /* 0x0000000812ff7c12 */ /* 0x004fc8000f80fcff */
[----:B------:R-:W-:-:S05]  /*01b0*/  LOP3.LUT P0, RZ, R19, UR9, RZ, 0xfc, P0 ;  /* 0x0000000913ff7c12 */ /* 0x000fca000800fcff */
[----:B0-----:R-:W-:Y:S08]  /*01c0*/  @P1 EXIT ;  /* 0x000000000000194d */ /* 0x001ff00003800000 */
[----:B------:R-:W2:Y:S04]  /*01d0*/  LDG.E.64 R20, desc[UR4][R4.64] ;  /* 0x0000000404147981 */ /* 0x000ea8000c1e1b00 */
[----:B------:R-:W3:Y:S04]  /*01e0*/  LDG.E.64 R22, desc[UR4][R4.64+0x100] ;  /* 0x0001000404167981 */ /* 0x000ee8000c1e1b00 */
        /* <DEDUP_REMOVED lines=10> */
[----:B------:R-:W-:Y:S01]  /*0290*/  ISETP.NE.U32.AND P1, PT, R18, RZ, PT ;  /* 0x000000ff1200720c */ /* 0x000fe20003f25070 */
[----:B------:R-:W-:Y:S01]  /*02a0*/  HADD2.F32 R2, -RZ, R16.H0_H0 ;  /* 0x20000010ff027230 */ /* 0x000fe20000004100 */
[--C-:B------:R-:W-:Y:S01]  /*02b0*/  SHF.R.U64 R64, R16, 0x10, R17.reuse ;  /* 0x0000001010407819 */ /* 0x100fe20000001211 */
[----:B------:R-:W-:Y:S01]  /*02c0*/  HADD2.F32 R3, -RZ, R17.H0_H0 ;  /* 0x20000011ff037230 */ /* 0x000fe20000004100 */
[----:B------:R-:W-:Y:S01]  /*02d0*/  SHF.R.U32.HI R65, RZ, 0x10, R17 ;  /* 0x00000010ff417819 */ /* 0x000fe20000011611 */
[----:B0-----:R-:W-:Y:S01]  /*02e0*/  HADD2.F32 R4, -RZ, R14.H0_H0 ;  /* 0x2000000eff047230 */ /* 0x001fe20000004100 */
[--C-:B------:R-:W-:Y:S01]  /*02f0*/  SHF.R.U64 R66, R14, 0x10, R15.reuse ;  /* 0x000000100e427819 */ /* 0x100fe2000000120f */
[----:B------:R-:W-:Y:S01]  /*0300*/  HADD2.F32 R5, -RZ, R15.H0_H0 ;  /* 0x2000000fff057230 */ /* 0x000fe20000004100 */
[----:B------:R-:W-:Y:S01]  /*0310*/  SHF.R.U32.HI R67, RZ, 0x10, R15 ;  /* 0x00000010ff437819 */ /* 0x000fe2000001160f */
[----:B------:R-:W-:Y:S01]  /*0320*/  ULDC.U8 UR6, c[0x0][0x2a0] ;  /* 0x0000a80000067ab9 */ /* 0x000fe20000000000 */
        /* <DEDUP_REMOVED lines=16> */
[----:B------:R-:W-:Y:S01]  /*0430*/  ISETP.NE.AND.EX P1, PT, R19, RZ, PT, P1 ;  /* 0x000000ff1300720c */ /* 0x000fe20003f25310 */
[----:B------:R-:W-:Y:S01]  /*0440*/  HADD2.F32 R64, -RZ, R64.H0_H0 ;  /* 0x20000040ff407230 */ /* 0x000fe20000004100 */
[----:B------:R-:W-:Y:S01]  /*0450*/  LOP3.LUT R63, R0, 0x1f, RZ, 0xc0, !PT ;  /* 0x0000001f003f7812 */ /* 0x000fe200078ec0ff */
[----:B------:R-:W-:Y:S01]  /*0460*/  HADD2.F32 R65, -RZ, R65.H0_H0 ;  /* 0x20000041ff417230 */ /* 0x000fe20000004100 */
[----:B------:R-:W-:Y:S01]  /*0470*/  ISETP.NE.AND P5, PT, RZ, UR6, PT ;  /* 0x00000006ff007c0c */ /* 0x000fe2000bfa5270 */
[----:B------:R-:W-:Y:S01]  /*0480*/  HADD2.F32 R66, -RZ, R66.H0_H0 ;  /* 0x20000042ff427230 */ /* 0x000fe20000004100 */
[----:B------:R-:W-:Y:S01]  /*0490*/  ULDC UR7, c[0x0][0x218] ;  /* 0x0000860000077ab9 */ /* 0x000fe20000000800 */
[----:B------:R-:W-:Y:S01]  /*04a0*/  HADD2.F32 R67, -RZ, R67.H0_H0 ;  /* 0x20000043ff437230 */ /* 0x000fe20000004100 */
[----:B------:R-:W-:Y:S01]  /*04b0*/  ULDC UR8, c[0x0][0x2d8] ;  /* 0x0000b60000087ab9 */ /* 0x000fe20000000800 */
        /* <DEDUP_REMOVED lines=14> */
[--C-:B---3--:R-:W-:Y:S01]  /*05a0*/  SHF.R.U64 R87, R22, 0x10, R23.reuse ;  /* 0x0000001016577819 */ /* 0x108fe20000001217 */
[----:B------:R-:W-:Y:S01]  /*05b0*/  HADD2.F32 R17, -RZ, R22.H0_H0 ;  /* 0x20000016ff117230 */ /* 0x000fe20000004100 */
[----:B------:R-:W-:Y:S01]  /*05c0*/  SHF.R.U32.HI R86, RZ, 0x10, R23 ;  /* 0x00000010ff567819 */ /* 0x000fe20000011617 */
[----:B------:R-:W-:Y:S01]  /*05d0*/  HADD2.F32 R16, -RZ, R23.H0_H0 ;  /* 0x20000017ff107230 */ /* 0x000fe20000004100 */
[--C-:B----4-:R-:W-:Y:S01]  /*05e0*/  SHF.R.U64 R89, R24, 0x10, R25.reuse ;  /* 0x0000001018597819 */ /* 0x110fe20000001219 */
        /* <DEDUP_REMOVED lines=26> */
[----:B------:R-:W-:-:S07]  /*0790*/  HADD2.F32 R94, -RZ, R94.H0_H0 ;  /* 0x2000005eff5e7230 */ /* 0x000fce0000004100 */
.L_x_16754:
        /* <DEDUP_REMOVED lines=9> */
[----:B-1----:R-:W-:-:S05]  /*0830*/  @P1 IMAD.WIDE.U32 R40, R105, 0x10, R34 ;  /* 0x0000001069281825 */ /* 0x002fca00078e0022 */
[----:B------:R1:W5:Y:S01]  /*0840*/  @P1 LDG.E.128 R24, desc[UR4][R40.64] ;  /* 0x0000000428181981 */ /* 0x000362000c1e1d00 */
[----:B--2---:R-:W-:-:S04]  /*0850*/  @P2 IMAD.WIDE.U32 R42, R105, 0x10, R32 ;  /* 0x00000010692a2825 */ /* 0x004fc800078e0020 */
[----:B0-----:R-:W-:Y:S01]  /*0860*/  IMAD.WIDE.U32 R32, R105, 0x10, R78 ;  /* 0x0000001069207825 */ /* 0x001fe200078e004e */
[----:B------:R1:W5:Y:S05]  /*0870*/  @P2 LDG.E.128 R28, desc[UR4][R42.64] ;  /* 0x000000042a1c2981 */ /* 0x00036a000c1e1d00 */
[----:B------:R-:W5:Y:S01]  /*0880*/  LDG.E.128 R32, desc[UR4][R32.64] ;  /* 0x0000000420207981 */ /* 0x000f62000c1e1d00 */
        /* <DEDUP_REMOVED lines=8> */
.L_x_16658:
[----:B-----5:R-:W-:Y:S01]  /*0910*/  FADD.FTZ R32, R28, R32 ;  /* 0x000000201c207221 */ /* 0x020fe20000010000 */
[----:B------:R-:W-:Y:S06]  /*0920*/  BRA `(.L_x_16659) ;  /* 0x0000000000087947 */ /* 0x000fec0003800000 */
.L_x_16657:
[----:B-----5:R-:W-:-:S04]  /*0930*/  FADD.FTZ R32, R24, R32 ;  /* 0x0000002018207221 */ /* 0x020fc80000010000 */
[----:B------:R-:W-:-:S07]  /*0940*/  @P2 FADD.FTZ R32, R28, R32 ;  /* 0x000000201c202221 */ /* 0x000fce0000010000 */
.L_x_16659:
[----:B-----5:R-:W-:-:S07]  /*0950*/  MOV R36, R32 ;  /* 0x0000002000247202 */ /* 0x020fce0000000f00 */
.L_x_16660:
[----:B------:R-:W-:Y:S05]  /*0960*/  @P3 BRA `(.L_x_16661) ;  /* 0x00000000001c3947 */ /* 0x000fea0003800000 */
[----:B------:R-:W-:-:S04]  /*0970*/  ISETP.NE.U32.AND P4, PT, RZ, UR10, PT ;  /* 0x0000000aff007c0c */ /* 0x000fc8000bf85070 */
[----:B------:R-:W-:-:S13]  /*0980*/  ISETP.NE.AND.EX P4, PT, RZ, UR11, PT, P4 ;  /* 0x0000000bff007c0c */ /* 0x000fda000bf85340 */
[----:B------:R-:W-:Y:S05]  /*0990*/  @P4 BRA `(.L_x_16662) ;  /* 0x0000000000084947 */ /* 0x000fea0003800000 */
[----:B------:R-:W-:Y:S05]  /*09a0*/  @P0 BRA `(.L_x_16663) ;  /* 0x0000000000140947 */ /* 0x000fea0003800000 */
[----:B------:R-:W-:Y:S05]  /*09b0*/  BRA `(.L_x_16664) ;  /* 0x0000000000147947 */ /* 0x000fea0003800000 */
.L_x_16662:
[----:B-----5:R-:W-:Y:S01]  /*09c0*/  FADD.FTZ R33, R29, R33 ;  /* 0x000000211d217221 */ /* 0x020fe20000010000 */
[----:B------:R-:W-:Y:S06]  /*09d0*/  BRA `(.L_x_16663) ;  /* 0x0000000000087947 */ /* 0x000fec0003800000 */
.L_x_16661:
[----:B-----5:R-:W-:-:S04]  /*09e0*/  FADD.FTZ R33, R25, R33 ;  /* 0x0000002119217221 */ /* 0x020fc80000010000 */
[----:B------:R-:W-:-:S07]  /*09f0*/  @P2 FADD.FTZ R33, R29, R33 ;  /* 0x000000211d212221 */ /* 0x000fce0000010000 */
.L_x_16663:
[----:B-----5:R-:W-:-:S07]  /*0a00*/  MOV R37, R33 ;  /* 0x0000002100257202 */ /* 0x020fce0000000f00 */
.L_x_16664:
[----:B------:R-:W-:Y:S05]  /*0a10*/  @P3 BRA `(.L_x_16665) ;  /* 0x00000000001c3947 */ /* 0x000fea0003800000 */
[----:B------:R-:W-:-:S04]  /*0a20*/  ISETP.NE.U32.AND P4, PT, RZ, UR10, PT ;  /* 0x0000000aff007c0c */ /* 0x000fc8000bf85070 */
[----:B------:R-:W-:-:S13]  /*0a30*/  ISETP.NE.AND.EX P4, PT, RZ, UR11, PT, P4 ;  /* 0x0000000bff007c0c */ /* 0x000fda000bf85340 */
[----:B------:R-:W-:Y:S05]  /*0a40*/  @P4 BRA `(.L_x_16666) ;  /* 0x0000000000084947 */ /* 0x000fea0003800000 */
[----:B------:R-:W-:Y:S05]  /*0a50*/  @P0 BRA `(.L_x_16667) ;  /* 0x0000000000140947 */ /* 0x000fea0003800000 */
[----:B------:R-:W-:Y:S05]  /*0a60*/  BRA `(.L_x_16668) ;  /* 0x0000000000147947 */ /* 0x000fea0003800000 */
.L_x_16666:
[----:B-----5:R-:W-:Y:S01]  /*0a70*/  FADD.FTZ R34, R30, R34 ;  /* 0x000000221e227221 */ /* 0x020fe20000010000 */
[----:B------:R-:W-:Y:S06]  /*0a80*/  BRA `(.L_x_16667) ;  /* 0x0000000000087947 */ /* 0x000fec0003800000 */
.L_x_16665:
[----:B-----5:R-:W-:-:S04]  /*0a90*/  FADD.FTZ R34, R26, R34 ;  /* 0x000000221a227221 */ /* 0x020fc80000010000 */
[----:B------:R-:W-:-:S07]  /*0aa0*/  @P2 FADD.FTZ R34, R30, R34 ;  /* 0x000000221e222221 */ /* 0x000fce0000010000 */
.L_x_16667:
[----:B-----5:R-:W-:-:S07]  /*0ab0*/  MOV R38, R34 ;  /* 0x0000002200267202 */ /* 0x020fce0000000f00 */
.L_x_16668:
[----:B------:R-:W-:Y:S05]  /*0ac0*/  @P3 BRA `(.L_x_16669) ;  /* 0x00000000001c3947 */ /* 0x000fea0003800000 */
[----:B------:R-:W-:-:S04]  /*0ad0*/  ISETP.NE.U32.AND P4, PT, RZ, UR10, PT ;  /* 0x0000000aff007c0c */ /* 0x000fc8000bf85070 */
[----:B------:R-:W-:-:S13]  /*0ae0*/  ISETP.NE.AND.EX P4, PT, RZ, UR11, PT, P4 ;  /* 0x0000000bff007c0c */ /* 0x000fda000bf85340 */
[----:B------:R-:W-:Y:S05]  /*0af0*/  @P4 BRA `(.L_x_16670) ;  /* 0x0000000000084947 */ /* 0x000fea0003800000 */
[----:B------:R-:W-:Y:S05]  /*0b00*/  @P0 BRA `(.L_x_16671) ;  /* 0x0000000000140947 */ /* 0x000fea0003800000 */
[----:B------:R-:W-:Y:S05]  /*0b10*/  BRA `(.L_x_16672) ;  /* 0x0000000000147947 */ /* 0x000fea0003800000 */
.L_x_16670:
[----:B-----5:R-:W-:Y:S01]  /*0b20*/  FADD.FTZ R35, R31, R35 ;  /* 0x000000231f237221 */ /* 0x020fe20000010000 */
[----:B------:R-:W-:Y:S06]  /*0b30*/  BRA `(.L_x_16671) ;  /* 0x0000000000087947 */ /* 0x000fec0003800000 */
.L_x_16669:
[----:B-----5:R-:W-:-:S04]  /*0b40*/  FADD.FTZ R35, R27, R35 ;  /* 0x000000231b237221 */ /* 0x020fc80000010000 */
[----:B------:R-:W-:-:S07]  /*0b50*/  @P2 FADD.FTZ R35, R31, R35 ;  /* 0x000000231f232221 */ /* 0x000fce0000010000 */
.L_x_16671:
[----:B-----5:R-:W-:-:S07]  /*0b60*/  MOV R39, R35 ;  /* 0x0000002300277202 */ /* 0x020fce0000000f00 */
.L_x_16672:
        /* <DEDUP_REMOVED lines=12> */
[----:B------:R-:W-:Y:S01]  /*0c30*/  LOP3.LUT R63, R0, 0x1f, RZ, 0xc0, !PT ;  /* 0x0000001f003f7812 */ /* 0x000fe200078ec0ff */
[----:B------:R-:W-:Y:S06]  /*0c40*/  @P3 BRA `(.L_x_16673) ;  /* 0x00000000001c3947 */ /* 0x000fec0003800000 */
[----:B------:R-:W-:-:S04]  /*0c50*/  ISETP.NE.U32.AND P4, PT, RZ, UR10, PT ;  /* 0x0000000aff007c0c */ /* 0x000fc8000bf85070 */
[----:B------:R-:W-:-:S13]  /*0c60*/  ISETP.NE.AND.EX P4, PT, RZ, UR11, PT, P4 ;  /* 0x0000000bff007c0c */ /* 0x000fda000bf85340 */
[----:B------:R-:W-:Y:S05]  /*0c70*/  @P4 BRA `(.L_x_16674) ;  /* 0x0000000000084947 */ /* 0x000fea0003800000 */
[----:B------:R-:W-:Y:S05]  /*0c80*/  @P0 BRA `(.L_x_16675) ;  /* 0x0000000000140947 */ /* 0x000fea0003800000 */
[----:B------:R-:W-:Y:S05]  /*0c90*/  BRA `(.L_x_16676) ;  /* 0x0000000000147947 */ /* 0x000fea0003800000 */
.L_x_16674:
[----:B-----5:R-:W-:Y:S01]  /*0ca0*/  FADD.FTZ R40, R28, R40 ;  /* 0x000000281c287221 */ /* 0x020fe20000010000 */
[----:B------:R-:W-:Y:S06]  /*0cb0*/  BRA `(.L_x_16675) ;  /* 0x0000000000087947 */ /* 0x000fec0003800000 */
.L_x_16673:
[----:B-----5:R-:W-:-:S04]  /*0cc0*/  FADD.FTZ R40, R24, R40 ;  /* 0x0000002818287221 */ /* 0x020fc80000010000 */
[----:B------:R-:W-:-:S07]  /*0cd0*/  @P2 FADD.FTZ R40, R28, R40 ;  /* 0x000000281c282221 */ /* 0x000fce0000010000 */
.L_x_16675:
[----:B0-----:R-:W-:-:S07]  /*0ce0*/  MOV R36, R40 ;  /* 0x0000002800247202 */ /* 0x001fce0000000f00 */
.L_x_16676:
[----:B------:R-:W-:Y:S05]  /*0cf0*/  @P3 BRA `(.L_x_16677) ;  /* 0x00000000001c3947 */ /* 0x000fea0003800000 */
[----:B------:R-:W-:-:S04]  /*0d00*/  ISETP.NE.U32.AND P4, PT, RZ, UR10, PT ;  /* 0x0000000aff007c0c */ /* 0x000fc8000bf85070 */
[----:B------:R-:W-:-:S13]  /*0d10*/  ISETP.NE.AND.EX P4, PT, RZ, UR11, PT, P4 ;  /* 0x0000000bff007c0c */ /* 0x000fda000bf85340 */
[----:B------:R-:W-:Y:S05]  /*0d20*/  @P4 BRA `(.L_x_16678) ;  /* 0x0000000000084947 */ /* 0x000fea0003800000 */
[----:B------:R-:W-:Y:S05]  /*0d30*/  @P0 BRA `(.L_x_16679) ;  /* 0x0000000000140947 */ /* 0x000fea0003800000 */
[----:B------:R-:W-:Y:S05]  /*0d40*/  BRA `(.L_x_16680) ;  /* 0x0000000000147947 */ /* 0x000fea0003800000 */
.L_x_16678:
[----:B-----5:R-:W-:Y:S01]  /*0d50*/  FADD.FTZ R41, R29, R41 ;  /* 0x000000291d297221 */ /* 0x020fe20000010000 */
[----:B------:R-:W-:Y:S06]  /*0d60*/  BRA `(.L_x_16679) ;  /* 0x0000000000087947 */ /* 0x000fec0003800000 */
.L_x_16677:
[----:B-----5:R-:W-:-:S04]  /*0d70*/  FADD.FTZ R41, R25, R41 ;  /* 0x0000002919297221 */ /* 0x020fc80000010000 */
[----:B------:R-:W-:-:S07]  /*0d80*/  @P2 FADD.FTZ R41, R29, R41 ;  /* 0x000000291d292221 */ /* 0x000fce0000010000 */
.L_x_16679:
[----:B0-----:R-:W-:-:S07]  /*0d90*/  MOV R37, R41 ;  /* 0x0000002900257202 */ /* 0x001fce0000000f00 */
.L_x_16680:
[----:B------:R-:W-:Y:S05]  /*0da0*/  @P3 BRA `(.L_x_16681) ;  /* 0x00000000001c3947 */ /* 0x000fea0003800000 */
[----:B------:R-:W-:-:S04]  /*0db0*/  ISETP.NE.U32.AND P4, PT, RZ, UR10, PT ;  /* 0x0000000aff007c0c */ /* 0x000fc8000bf85070 */
[----:B------:R-:W-:-:S13]  /*0dc0*/  ISETP.NE.AND.EX P4, PT, RZ, UR11, PT, P4 ;  /* 0x0000000bff007c0c */ /* 0x000fda000bf85340 */
[----:B------:R-:W-:Y:S05]  /*0dd0*/  @P4 BRA `(.L_x_16682) ;  /* 0x0000000000084947 */ /* 0x000fea0003800000 */
[----:B------:R-:W-:Y:S05]  /*0de0*/  @P0 BRA `(.L_x_16683) ;  /* 0x0000000000140947 */ /* 0x000fea0003800000 */
[----:B------:R-:W-:Y:S05]  /*0df0*/  BRA `(.L_x_16684) ;  /* 0x0000000000147947 */ /* 0x000fea0003800000 */
.L_x_16682:
[----:B-----5:R-:W-:Y:S01]  /*0e00*/  FADD.FTZ R42, R30, R42 ;  /* 0x0000002a1e2a7221 */ /* 0x020fe20000010000 */
[----:B------:R-:W-:Y:S06]  /*0e10*/  BRA `(.L_x_16683) ;  /* 0x0000000000087947 */ /* 0x000fec0003800000 */
.L_x_16681:
[----:B-----5:R-:W-:-:S04]  /*0e20*/  FADD.FTZ R42, R26, R42 ;  /* 0x0000002a1a2a7221 */ /* 0x020fc80000010000 */
[----:B------:R-:W-:-:S07]  /*0e30*/  @P2 FADD.FTZ R42, R30, R42 ;  /* 0x0000002a1e2a2221 */ /* 0x000fce0000010000 */
.L_x_16683:
[----:B0-----:R-:W-:-:S07]  /*0e40*/  MOV R38, R42 ;  /* 0x0000002a00267202 */ /* 0x001fce0000000f00 */
.L_x_16684:
[----:B------:R-:W-:Y:S05]  /*0e50*/  @P3 BRA `(.L_x_16685) ;  /* 0x00000000001c3947 */ /* 0x000fea0003800000 */
[----:B------:R-:W-:-:S04]  /*0e60*/  ISETP.NE.U32.AND P4, PT, RZ, UR10, PT ;  /* 0x0000000aff007c0c */ /* 0x000fc8000bf85070 */
[----:B------:R-:W-:-:S13]  /*0e70*/  ISETP.NE.AND.EX P4, PT, RZ, UR11, PT, P4 ;  /* 0x0000000bff007c0c */ /* 0x000fda000bf85340 */
[----:B------:R-:W-:Y:S05]  /*0e80*/  @P4 BRA `(.L_x_16686) ;  /* 0x0000000000084947 */ /* 0x000fea0003800000 */
[----:B------:R-:W-:Y:S05]  /*0e90*/  @P0 BRA `(.L_x_16687) ;  /* 0x0000000000140947 */ /* 0x000fea0003800000 */
[----:B------:R-:W-:Y:S05]  /*0ea0*/  BRA `(.L_x_16688) ;  /* 0x0000000000147947 */ /* 0x000fea0003800000 */
.L_x_16686:
[----:B-----5:R-:W-:Y:S01]  /*0eb0*/  FADD.FTZ R43, R31, R43 ;  /* 0x0000002b1f2b7221 */ /* 0x020fe20000010000 */
[----:B------:R-:W-:Y:S06]  /*0ec0*/  BRA `(.L_x_16687) ;  /* 0x0000000000087947 */ /* 0x000fec0003800000 */
.L_x_16685:
[----:B-----5:R-:W-:-:S04]  /*0ed0*/  FADD.FTZ R43, R27, R43 ;  /* 0x0000002b1b2b7221 */ /* 0x020fc80000010000 */
[----:B------:R-:W-:-:S07]  /*0ee0*/  @P2 FADD.FTZ R43, R31, R43 ;  /* 0x0000002b1f2b2221 */ /* 0x000fce0000010000 */
.L_x_16687:
[----:B0-----:R-:W-:-:S07]  /*0ef0*/  MOV R39, R43 ;  /* 0x0000002b00277202 */ /* 0x001fce0000000f00 */
.L_x_16688:
        /* <DEDUP_REMOVED lines=18> */
.L_x_16690:
[----:B-----5:R-:W-:Y:S01]  /*1020*/  FADD.FTZ R44, R28, R44 ;  /* 0x0000002c1c2c7221 */ /* 0x020fe20000010000 */
[----:B------:R-:W-:Y:S06]  /*1030*/  BRA `(.L_x_16691) ;  /* 0x0000000000087947 */ /* 0x000fec0003800000 */
.L_x_16689:
[----:B-----5:R-:W-:-:S04]  /*1040*/  FADD.FTZ R44, R24, R44 ;  /* 0x0000002c182c7221 */ /* 0x020fc80000010000 */
[----:B------:R-:W-:-:S07]  /*1050*/  @P2 FADD.FTZ R44, R28, R44 ;  /* 0x0000002c1c2c2221 */ /* 0x000fce0000010000 */
.L_x_16691:
[----:B-1----:R-:W-:-:S07]  /*1060*/  MOV R36, R44 ;  /* 0x0000002c00247202 */ /* 0x002fce0000000f00 */
.L_x_16692:
[----:B------:R-:W-:Y:S05]  /*1070*/  @P3 BRA `(.L_x_16693) ;  /* 0x00000000001c3947 */ /* 0x000fea0003800000 */
[----:B------:R-:W-:-:S04]  /*1080*/  ISETP.NE.U32.AND P4, PT, RZ, UR10, PT ;  /* 0x0000000aff007c0c */ /* 0x000fc8000bf85070 */
[----:B------:R-:W-:-:S13]  /*1090*/  ISETP.NE.AND.EX P4, PT, RZ, UR11, PT, P4 ;  /* 0x0000000bff007c0c */ /* 0x000fda000bf85340 */
[----:B------:R-:W-:Y:S05]  /*10a0*/  @P4 BRA `(.L_x_16694) ;  /* 0x0000000000084947 */ /* 0x000fea0003800000 */
[----:B------:R-:W-:Y:S05]  /*10b0*/  @P0 BRA `(.L_x_16695) ;  /* 0x0000000000140947 */ /* 0x000fea0003800000 */
[----:B------:R-:W-:Y:S05]  /*10c0*/  BRA `(.L_x_16696) ;  /* 0x0000000000147947 */ /* 0x000fea0003800000 */
.L_x_16694:
[----:B-----5:R-:W-:Y:S01]  /*10d0*/  FADD.FTZ R45, R29, R45 ;  /* 0x0000002d1d2d7221 */ /* 0x020fe20000010000 */
[----:B------:R-:W-:Y:S06]  /*10e0*/  BRA `(.L_x_16695) ;  /* 0x0000000000087947 */ /* 0x000fec0003800000 */
.L_x_16693:
[----:B-----5:R-:W-:-:S04]  /*10f0*/  FADD.FTZ R45, R25, R45 ;  /* 0x0000002d192d7221 */ /* 0x020fc80000010000 */
[----:B------:R-:W-:-:S07]  /*1100*/  @P2 FADD.FTZ R45, R29, R45 ;  /* 0x0000002d1d2d2221 */ /* 0x000fce0000010000 */
.L_x_16695:
[----:B-1----:R-:W-:-:S07]  /*1110*/  MOV R37, R45 ;  /* 0x0000002d00257202 */ /* 0x002fce0000000f00 */
.L_x_16696:
[----:B------:R-:W-:Y:S05]  /*1120*/  @P3 BRA `(.L_x_16697) ;  /* 0x00000000001c3947 */ /* 0x000fea0003800000 */
[----:B------:R-:W-:-:S04]  /*1130*/  ISETP.NE.U32.AND P4, PT, RZ, UR10, PT ;  /* 0x0000000aff007c0c */ /* 0x000fc8000bf85070 */
[----:B------:R-:W-:-:S13]  /*1140*/  ISETP.NE.AND.EX P4, PT, RZ, UR11, PT, P4 ;  /* 0x0000000bff007c0c */ /* 0x000fda000bf85340 */
[----:B------:R-:W-:Y:S05]  /*1150*/  @P4 BRA `(.L_x_16698) ;  /* 0x0000000000084947 */ /* 0x000fea0003800000 */
[----:B------:R-:W-:Y:S05]  /*1160*/  @P0 BRA `(.L_x_16699) ;  /* 0x0000000000140947 */ /* 0x000fea0003800000 */
[----:B------:R-:W-:Y:S05]  /*1170*/  BRA `(.L_x_16700) ;  /* 0x0000000000147947 */ /* 0x000fea0003800000 */
.L_x_16698:
[----:B-----5:R-:W-:Y:S01]  /*1180*/  FADD.FTZ R46, R30, R46 ;  /* 0x0000002e1e2e7221 */ /* 0x020fe20000010000 */
[----:B------:R-:W-:Y:S06]  /*1190*/  BRA `(.L_x_16699) ;  /* 0x0000000000087947 */ /* 0x000fec0003800000 */
.L_x_16697:
[----:B-----5:R-:W-:-:S04]  /*11a0*/  FADD.FTZ R46, R26, R46 ;  /* 0x0000002e1a2e7221 */ /* 0x020fc80000010000 */
[----:B------:R-:W-:-:S07]  /*11b0*/  @P2 FADD.FTZ R46, R30, R46 ;  /* 0x0000002e1e2e2221 */ /* 0x000fce0000010000 */
.L_x_16699:
[----:B-1----:R-:W-:-:S07]  /*11c0*/  MOV R38, R46 ;  /* 0x0000002e00267202 */ /* 0x002fce0000000f00 */
.L_x_16700:
[----:B------:R-:W-:Y:S05]  /*11d0*/  @P3 BRA `(.L_x_16701) ;  /* 0x00000000001c3947 */ /* 0x000fea0003800000 */
[----:B------:R-:W-:-:S04]  /*11e0*/  ISETP.NE.U32.AND P4, PT, RZ, UR10, PT ;  /* 0x0000000aff007c0c */ /* 0x000fc8000bf85070 */
[----:B------:R-:W-:-:S13]  /*11f0*/  ISETP.NE.AND.EX P4, PT, RZ, UR11, PT, P4 ;  /* 0x0000000bff007c0c */ /* 0x000fda000bf85340 */
[----:B------:R-:W-:Y:S05]  /*1200*/  @P4 BRA `(.L_x_16702) ;  /* 0x0000000000084947 */ /* 0x000fea0003800000 */
[----:B------:R-:W-:Y:S05]  /*1210*/  @P0 BRA `(.L_x_16703) ;  /* 0x0000000000140947 */ /* 0x000fea0003800000 */
[----:B------:R-:W-:Y:S05]  /*1220*/  BRA `(.L_x_16704) ;  /* 0x0000000000147947 */ /* 0x000fea0003800000 */
.L_x_16702:
[----:B-----5:R-:W-:Y:S01]  /*1230*/  FADD.FTZ R47, R31, R47 ;  /* 0x0000002f1f2f7221 */ /* 0x020fe20000010000 */
[----:B------:R-:W-:Y:S06]  /*1240*/  BRA `(.L_x_16703) ;  /* 0x0000000000087947 */ /* 0x000fec0003800000 */
.L_x_16701:
[----:B-----5:R-:W-:-:S04]  /*1250*/  FADD.FTZ R47, R27, R47 ;  /* 0x0000002f1b2f7221 */ /* 0x020fc80000010000 */
[----:B------:R-:W-:-:S07]  /*1260*/  @P2 FADD.FTZ R47, R31, R47 ;  /* 0x0000002f1f2f2221 */ /* 0x000fce0000010000 */
.L_x_16703:
[----:B-1----:R-:W-:-:S07]  /*1270*/  MOV R39, R47 ;  /* 0x0000002f00277202 */ /* 0x002fce0000000f00 */
.L_x_16704:
[----:B------:R-:W0:Y:S01]  /*1280*/  @P0 LDC.64 R56, c[0x0][0x238] ;  /* 0x00008e00ff380b82 */ /* 0x000e220000000a00 */
[C---:B-1----:R-:W-:Y:S02]  /*1290*/  @P0 IADD3 R49, R105.reuse, 0x40, RZ ;  /* 0x0000004069310810 */ /* 0x042fe40007ffe0ff */
[----:B------:R-:W-:-:S05]  /*12a0*/  IADD3 R101, R105, 0x60, RZ ;  /* 0x0000006069657810 */ /* 0x000fca0007ffe0ff */
[----:B------:R-:W1:Y:S08]  /*12b0*/  @P1 LDC.64 R54, c[0x0][0x228] ;  /* 0x00008a00ff361b82 */ /* 0x000e700000000a00 */
[----:B------:R-:W2:Y:S01]  /*12c0*/  @P2 LDC.64 R52, c[0x0][0x230] ;  /* 0x00008c00ff342b82 */ /* 0x000ea20000000a00 */
[----:B0-----:R-:W-:-:S04]  /*12d0*/  @P0 IMAD.WIDE.U32 R56, R49, 0x10, R56 ;  /* 0x0000001031380825 */ /* 0x001fc800078e0038 */
[C---:B------:R-:W-:Y:S01]  /*12e0*/  IMAD.WIDE.U32 R48, R101.reuse, 0x10, R78 ;  /* 0x0000001065307825 */ /* 0x040fe200078e004e */
[----:B------:R0:W-:Y:S03]  /*12f0*/  @P0 STG.E.128 desc[UR4][R56.64], R36 ;  /* 0x0000002438000986 */ /* 0x0001e6000c101d04 */
[C---:B-1----:R-:W-:Y:S02]  /*1300*/  @P1 IMAD.WIDE.U32 R54, R101.reuse, 0x10, R54 ;  /* 0x0000001065361825 */ /* 0x042fe400078e0036 */
        /* <DEDUP_REMOVED lines=10> */
.L_x_16706:
[----:B-----5:R-:W-:Y:S01]  /*13b0*/  FADD.FTZ R48, R28, R48 ;  /* 0x000000301c307221 */ /* 0x020fe20000010000 */
[----:B------:R-:W-:Y:S06]  /*13c0*/  BRA `(.L_x_16707) ;  /* 0x0000000000087947 */ /* 0x000fec0003800000 */
.L_x_16705:
[----:B-----5:R-:W-:-:S04]  /*13d0*/  FADD.FTZ R48, R24, R48 ;  /* 0x0000003018307221 */ /* 0x020fc80000010000 */
[----:B------:R-:W-:-:S07]  /*13e0*/  @P2 FADD.FTZ R48, R28, R48 ;  /* 0x000000301c302221 */ /* 0x000fce0000010000 */
.L_x_16707:
[----:B0-----:R-:W-:-:S07]  /*13f0*/  MOV R36, R48 ;  /* 0x0000003000247202 */ /* 0x001fce0000000f00 */
.L_x_16708:
[----:B------:R-:W-:Y:S05]  /*1400*/  @P3 BRA `(.L_x_16709) ;  /* 0x00000000001c3947 */ /* 0x000fea0003800000 */
[----:B------:R-:W-:-:S04]  /*1410*/  ISETP.NE.U32.AND P4, PT, RZ, UR10, PT ;  /* 0x0000000aff007c0c */ /* 0x000fc8000bf85070 */
[----:B------:R-:W-:-:S13]  /*1420*/  ISETP.NE.AND.EX P4, PT, RZ, UR11, PT, P4 ;  /* 0x0000000bff007c0c */ /* 0x000fda000bf85340 */
[----:B------:R-:W-:Y:S05]  /*1430*/  @P4 BRA `(.L_x_16710) ;  /* 0x0000000000084947 */ /* 0x000fea0003800000 */
[----:B------:R-:W-:Y:S05]  /*1440*/  @P0 BRA `(.L_x_16711) ;  /* 0x0000000000140947 */ /* 0x000fea0003800000 */
[----:B------:R-:W-:Y:S05]  /*1450*/  BRA `(.L_x_16712) ;  /* 0x0000000000147947 */ /* 0x000fea0003800000 */
.L_x_16710:
[----:B-----5:R-:W-:Y:S01]  /*1460*/  FADD.FTZ R49, R29, R49 ;  /* 0x000000311d317221 */ /* 0x020fe20000010000 */
[----:B------:R-:W-:Y:S06]  /*1470*/  BRA `(.L_x_16711) ;  /* 0x0000000000087947 */ /* 0x000fec0003800000 */
.L_x_16709:
[----:B-----5:R-:W-:-:S04]  /*1480*/  FADD.FTZ R49, R25, R49 ;  /* 0x0000003119317221 */ /* 0x020fc80000010000 */
[----:B------:R-:W-:-:S07]  /*1490*/  @P2 FADD.FTZ R49, R29, R49 ;  /* 0x000000311d312221 */ /* 0x000fce0000010000 */
.L_x_16711:
[----:B0-----:R-:W-:-:S07]  /*14a0*/  MOV R37, R49 ;  /* 0x0000003100257202 */ /* 0x001fce0000000f00 */
.L_x_16712:
[----:B------:R-:W-:Y:S05]  /*14b0*/  @P3 BRA `(.L_x_16713) ;  /* 0x00000000001c3947 */ /* 0x000fea0003800000 */
[----:B------:R-:W-:-:S04]  /*14c0*/  ISETP.NE.U32.AND P4, PT, RZ, UR10, PT ;  /* 0x0000000aff007c0c */ /* 0x000fc8000bf85070 */
[----:B------:R-:W-:-:S13]  /*14d0*/  ISETP.NE.AND.EX P4, PT, RZ, UR11, PT, P4 ;  /* 0x0000000bff007c0c */ /* 0x000fda000bf85340 */
[----:B------:R-:W-:Y:S05]  /*14e0*/  @P4 BRA `(.L_x_16714) ;  /* 0x0000000000084947 */ /* 0x000fea0003800000 */
[----:B------:R-:W-:Y:S05]  /*14f0*/  @P0 BRA `(.L_x_16715) ;  /* 0x0000000000140947 */ /* 0x000fea0003800000 */
[----:B------:R-:W-:Y:S05]  /*1500*/  BRA `(.L_x_16716) ;  /* 0x0000000000147947 */ /* 0x000fea0003800000 */
.L_x_16714:
[----:B-----5:R-:W-:Y:S01]  /*1510*/  FADD.FTZ R50, R30, R50 ;  /* 0x000000321e327221 */ /* 0x020fe20000010000 */
[----:B------:R-:W-:Y:S06]  /*1520*/  BRA `(.L_x_16715) ;  /* 0x0000000000087947 */ /* 0x000fec0003800000 */
.L_x_16713:
[----:B-----5:R-:W-:-:S04]  /*1530*/  FADD.FTZ R50, R26, R50 ;  /* 0x000000321a327221 */ /* 0x020fc80000010000 */
[----:B------:R-:W-:-:S07]  /*1540*/  @P2 FADD.FTZ R50, R30, R50 ;  /* 0x000000321e322221 */ /* 0x000fce0000010000 */
.L_x_16715:
[----:B0-----:R-:W-:-:S07]  /*1550*/  MOV R38, R50 ;  /* 0x0000003200267202 */ /* 0x001fce0000000f00 */
.L_x_16716:
[----:B------:R-:W-:Y:S05]  /*1560*/  @P3 BRA `(.L_x_16717) ;  /* 0x00000000001c3947 */ /* 0x000fea0003800000 */
[----:B------:R-:W-:-:S04]  /*1570*/  ISETP.NE.U32.AND P4, PT, RZ, UR10, PT ;  /* 0x0000000aff007c0c */ /* 0x000fc8000bf85070 */
[----:B------:R-:W-:-:S13]  /*1580*/  ISETP.NE.AND.EX P4, PT, RZ, UR11, PT, P4 ;  /* 0x0000000bff007c0c */ /* 0x000fda000bf85340 */
[----:B------:R-:W-:Y:S05]  /*1590*/  @P4 BRA `(.L_x_16718) ;  /* 0x0000000000084947 */ /* 0x000fea0003800000 */
[----:B------:R-:W-:Y:S05]  /*15a0*/  @P0 BRA `(.L_x_16719) ;  /* 0x0000000000140947 */ /* 0x000fea0003800000 */
[----:B------:R-:W-:Y:S05]  /*15b0*/  BRA `(.L_x_16720) ;  /* 0x0000000000147947 */ /* 0x000fea0003800000 */
.L_x_16718:
[----:B-----5:R-:W-:Y:S01]  /*15c0*/  FADD.FTZ R51, R31, R51 ;  /* 0x000000331f337221 */ /* 0x020fe20000010000 */
[----:B------:R-:W-:Y:S06]  /*15d0*/  BRA `(.L_x_16719) ;  /* 0x0000000000087947 */ /* 0x000fec0003800000 */
.L_x_16717:
[----:B-----5:R-:W-:-:S04]  /*15e0*/  FADD.FTZ R51, R27, R51 ;  /* 0x000000331b337221 */ /* 0x020fc80000010000 */
[----:B------:R-:W-:-:S07]  /*15f0*/  @P2 FADD.FTZ R51, R31, R51 ;  /* 0x000000331f332221 */ /* 0x000fce0000010000 */
.L_x_16719:
[----:B0-----:R-:W-:-:S07]  /*1600*/  MOV R39, R51 ;  /* 0x0000003300277202 */ /* 0x001fce0000000f00 */
.L_x_16720:
[----:B------:R-:W1:Y:S01]  /*1610*/  @P0 LDC.64 R76, c[0x0][0x238] ;  /* 0x00008e00ff4c0b82 */ /* 0x000e620000000a00 */
[C---:B0-----:R-:W-:Y:S02]  /*1620*/  @P0 IADD3 R53, R105.reuse, 0x60, RZ ;  /* 0x0000006069350810 */ /* 0x041fe40007ffe0ff */
[----:B------:R-:W-:-:S05]  /*1630*/  IADD3 R97, R105, 0x80, RZ ;  /* 0x0000008069617810 */ /* 0x000fca0007ffe0ff */
[----:B------:R-:W0:Y:S08]  /*1640*/  @P1 LDC.64 R58, c[0x0][0x228] ;  /* 0x00008a00ff3a1b82 */ /* 0x000e300000000a00 */
[----:B------:R-:W2:Y:S01]  /*1650*/  @P2 LDC.64 R56, c[0x0][0x230] ;  /* 0x00008c00ff382b82 */ /* 0x000ea20000000a00 */
[----:B-1----:R-:W-:-:S04]  /*1660*/  @P0 IMAD.WIDE.U32 R76, R53, 0x10, R76 ;  /* 0x00000010354c0825 */ /* 0x002fc800078e004c */
[C---:B------:R-:W-:Y:S01]  /*1670*/  IMAD.WIDE.U32 R52, R97.reuse, 0x10, R78 ;  /* 0x0000001061347825 */ /* 0x040fe200078e004e */
[----:B------:R1:W-:Y:S03]  /*1680*/  @P0 STG.E.128 desc[UR4][R76.64], R36 ;  /* 0x000000244c000986 */ /* 0x0003e6000c101d04 */
[C---:B0-----:R-:W-:Y:S02]  /*1690*/  @P1 IMAD.WIDE.U32 R58, R97.reuse, 0x10, R58 ;  /* 0x00000010613a1825 */ /* 0x041fe400078e003a */
        /* <DEDUP_REMOVED lines=10> */
.L_x_16722:
[----:B-----5:R-:W-:Y:S01]  /*1740*/  FADD.FTZ R52, R28, R52 ;  /* 0x000000341c347221 */ /* 0x020fe20000010000 */
[----:B------:R-:W-:Y:S06]  /*1750*/  BRA `(.L_x_16723) ;  /* 0x0000000000087947 */ /* 0x000fec0003800000 */
.L_x_16721:
[----:B-----5:R-:W-:-:S04]  /*1760*/  FADD.FTZ R52, R24, R52 ;  /* 0x0000003418347221 */ /* 0x020fc80000010000 */
[----:B------:R-:W-:-:S07]  /*1770*/  @P2 FADD.FTZ R52, R28, R52 ;  /* 0x000000341c342221 */ /* 0x000fce0000010000 */
.L_x_16723:
[----:B-1----:R-:W-:-:S07]  /*1780*/  MOV R36, R52 ;  /* 0x0000003400247202 */ /* 0x002fce0000000f00 */
.L_x_16724:
[----:B------:R-:W-:Y:S05]  /*1790*/  @P3 BRA `(.L_x_16725) ;  /* 0x00000000001c3947 */ /* 0x000fea0003800000 */
[----:B------:R-:W-:-:S04]  /*17a0*/  ISETP.NE.U32.AND P4, PT, RZ, UR10, PT ;  /* 0x0000000aff007c0c */ /* 0x000fc8000bf85070 */
[----:B------:R-:W-:-:S13]  /*17b0*/  ISETP.NE.AND.EX P4, PT, RZ, UR11, PT, P4 ;  /* 0x0000000bff007c0c */ /* 0x000fda000bf85340 */
[----:B------:R-:W-:Y:S05]  /*17c0*/  @P4 BRA `(.L_x_16726) ;  /* 0x0000000000084947 */ /* 0x000fea0003800000 */
[----:B------:R-:W-:Y:S05]  /*17d0*/  @P0 BRA `(.L_x_16727) ;  /* 0x0000000000140947 */ /* 0x000fea0003800000 */
[----:B------:R-:W-:Y:S05]  /*17e0*/  BRA `(.L_x_16728) ;  /* 0x0000000000147947 */ /* 0x000fea0003800000 */
.L_x_16726:
[----:B-----5:R-:W-:Y:S01]  /*17f0*/  FADD.FTZ R53, R29, R53 ;  /* 0x000000351d357221 */ /* 0x020fe20000010000 */
[----:B------:R-:W-:Y:S06]  /*1800*/  BRA `(.L_x_16727) ;  /* 0x0000000000087947 */ /* 0x000fec0003800000 */
.L_x_16725:
[----:B-----5:R-:W-:-:S04]  /*1810*/  FADD.FTZ R53, R25, R53 ;  /* 0x0000003519357221 */ /* 0x020fc80000010000 */
[----:B------:R-:W-:-:S07]  /*1820*/  @P2 FADD.FTZ R53, R29, R53 ;  /* 0x000000351d352221 */ /* 0x000fce0000010000 */
.L_x_16727:
[----:B-1----:R-:W-:-:S07]  /*1830*/  MOV R37, R53 ;  /* 0x0000003500257202 */ /* 0x002fce0000000f00 */
.L_x_16728:
[----:B------:R-:W-:Y:S05]  /*1840*/  @P3 BRA `(.L_x_16729) ;  /* 0x00000000001c3947 */ /* 0x000fea0003800000 */
[----:B------:R-:W-:-:S04]  /*1850*/  ISETP.NE.U32.AND P4, PT, RZ, UR10, PT ;  /* 0x0000000aff007c0c */ /* 0x000fc8000bf85070 */
[----:B------:R-:W-:-:S13]  /*1860*/  ISETP.NE.AND.EX P4, PT, RZ, UR11, PT, P4 ;  /* 0x0000000bff007c0c */ /* 0x000fda000bf85340 */
[----:B------:R-:W-:Y:S05]  /*1870*/  @P4 BRA `(.L_x_16730) ;  /* 0x0000000000084947 */ /* 0x000fea0003800000 */
[----:B------:R-:W-:Y:S05]  /*1880*/  @P0 BRA `(.L_x_16731) ;  /* 0x0000000000140947 */ /* 0x000fea0003800000 */
[----:B------:R-:W-:Y:S05]  /*1890*/  BRA `(.L_x_16732) ;  /* 0x0000000000147947 */ /* 0x000fea0003800000 */
.L_x_16730:
[----:B-----5:R-:W-:Y:S01]  /*18a0*/  FADD.FTZ R54, R30, R54 ;  /* 0x000000361e367221 */ /* 0x020fe20000010000 */
[----:B------:R-:W-:Y:S06]  /*18b0*/  BRA `(.L_x_16731) ;  /* 0x0000000000087947 */ /* 0x000fec0003800000 */
.L_x_16729:
[----:B-----5:R-:W-:-:S04]  /*18c0*/  FADD.FTZ R54, R26, R54 ;  /* 0x000000361a367221 */ /* 0x020fc80000010000 */
[----:B------:R-:W-:-:S07]  /*18d0*/  @P2 FADD.FTZ R54, R30, R54 ;  /* 0x000000361e362221 */ /* 0x000fce0000010000 */
.L_x_16731:
[----:B-1----:R-:W-:-:S07]  /*18e0*/  MOV R38, R54 ;  /* 0x0000003600267202 */ /* 0x002fce0000000f00 */
.L_x_16732:
[----:B------:R-:W-:Y:S05]  /*18f0*/  @P3 BRA `(.L_x_16733) ;  /* 0x00000000001c3947 */ /* 0x000fea0003800000 */
[----:B------:R-:W-:-:S04]  /*1900*/  ISETP.NE.U32.AND P4, PT, RZ, UR10, PT ;  /* 0x0000000aff007c0c */ /* 0x000fc8000bf85070 */
[----:B------:R-:W-:-:S13]  /*1910*/  ISETP.NE.AND.EX P4, PT, RZ, UR11, PT, P4 ;  /* 0x0000000bff007c0c */ /* 0x000fda000bf85340 */
[----:B------:R-:W-:Y:S05]  /*1920*/  @P4 BRA `(.L_x_16734) ;  /* 0x0000000000084947 */ /* 0x000fea0003800000 */
[----:B------:R-:W-:Y:S05]  /*1930*/  @P0 BRA `(.L_x_16735) ;  /* 0x0000000000140947 */ /* 0x000fea0003800000 */
[----:B------:R-:W-:Y:S05]  /*1940*/  BRA `(.L_x_16736) ;  /* 0x0000000000147947 */ /* 0x000fea0003800000 */
.L_x_16734:
[----:B-----5:R-:W-:Y:S01]  /*1950*/  FADD.FTZ R55, R31, R55 ;  /* 0x000000371f377221 */ /* 0x020fe20000010000 */
[----:B------:R-:W-:Y:S06]  /*1960*/  BRA `(.L_x_16735) ;  /* 0x0000000000087947 */ /* 0x000fec0003800000 */
.L_x_16733:
[----:B-----5:R-:W-:-:S04]  /*1970*/  FADD.FTZ R55, R27, R55 ;  /* 0x000000371b377221 */ /* 0x020fc80000010000 */
[----:B------:R-:W-:-:S07]  /*1980*/  @P2 FADD.FTZ R55, R31, R55 ;  /* 0x000000371f372221 */ /* 0x000fce0000010000 */
.L_x_16735:
[----:B-1----:R-:W-:-:S07]  /*1990*/  MOV R39, R55 ;  /* 0x0000003700277202 */ /* 0x002fce0000000f00 */
.L_x_16736:
[----:B-1----:R-:W0:Y:S01]  /*19a0*/  @P2 LDC.64 R56, c[0x0][0x230] ;  /* 0x00008c00ff382b82 */ /* 0x002e220000000a00 */
[C---:B------:R-:W-:Y:S02]  /*19b0*/  IADD3 R99, R105.reuse, 0xa0, RZ ;  /* 0x000000a069637810 */ /* 0x040fe40007ffe0ff */
[----:B------:R-:W-:-:S05]  /*19c0*/  @P0 IADD3 R81, R105, 0x80, RZ ;  /* 0x0000008069510810 */ /* 0x000fca0007ffe0ff */
        /* <DEDUP_REMOVED lines=16> */
.L_x_16738:
[----:B-----5:R-:W-:Y:S01]  /*1ad0*/  FADD.FTZ R56, R28, R56 ;  /* 0x000000381c387221 */ /* 0x020fe20000010000 */
[----:B------:R-:W-:Y:S06]  /*1ae0*/  BRA `(.L_x_16739) ;  /* 0x0000000000087947 */ /* 0x000fec0003800000 */
.L_x_16737:
[----:B-----5:R-:W-:-:S04]  /*1af0*/  FADD.FTZ R56, R24, R56 ;  /* 0x0000003818387221 */ /* 0x020fc80000010000 */
[----:B------:R-:W-:-:S07]  /*1b00*/  @P2 FADD.FTZ R56, R28, R56 ;  /* 0x000000381c382221 */ /* 0x000fce0000010000 */
.L_x_16739:
[----:B0----5:R-:W-:-:S07]  /*1b10*/  MOV R36, R56 ;  /* 0x0000003800247202 */ /* 0x021fce0000000f00 */
.L_x_16740:
[----:B------:R-:W-:Y:S05]  /*1b20*/  @P3 BRA `(.L_x_16741) ;  /* 0x00000000001c3947 */ /* 0x000fea0003800000 */
[----:B------:R-:W-:-:S04]  /*1b30*/  ISETP.NE.U32.AND P4, PT, RZ, UR10, PT ;  /* 0x0000000aff007c0c */ /* 0x000fc8000bf85070 */
[----:B------:R-:W-:-:S13]  /*1b40*/  ISETP.NE.AND.EX P4, PT, RZ, UR11, PT, P4 ;  /* 0x0000000bff007c0c */ /* 0x000fda000bf85340 */
[----:B------:R-:W-:Y:S05]  /*1b50*/  @P4 BRA `(.L_x_16742) ;  /* 0x0000000000084947 */ /* 0x000fea0003800000 */
[----:B------:R-:W-:Y:S05]  /*1b60*/  @P0 BRA `(.L_x_16743) ;  /* 0x0000000000140947 */ /* 0x000fea0003800000 */
[----:B------:R-:W-:Y:S05]  /*1b70*/  BRA `(.L_x_16744) ;  /* 0x0000000000147947 */ /* 0x000fea0003800000 */
.L_x_16742:
[----:B-----5:R-:W-:Y:S01]  /*1b80*/  FADD.FTZ R57, R29, R57 ;  /* 0x000000391d397221 */ /* 0x020fe20000010000 */
[----:B------:R-:W-:Y:S06]  /*1b90*/  BRA `(.L_x_16743) ;  /* 0x0000000000087947 */ /* 0x000fec0003800000 */
.L_x_16741:
[----:B-----5:R-:W-:-:S04]  /*1ba0*/  FADD.FTZ R57, R25, R57 ;  /* 0x0000003919397221 */ /* 0x020fc80000010000 */
[----:B------:R-:W-:-:S07]  /*1bb0*/  @P2 FADD.FTZ R57, R29, R57 ;  /* 0x000000391d392221 */ /* 0x000fce0000010000 */
.L_x_16743:
[----:B0----5:R-:W-:-:S07]  /*1bc0*/  MOV R37, R57 ;  /* 0x0000003900257202 */ /* 0x021fce0000000f00 */
.L_x_16744:
[----:B------:R-:W-:Y:S05]  /*1bd0*/  @P3 BRA `(.L_x_16745) ;  /* 0x00000000001c3947 */ /* 0x000fea0003800000 */
[----:B------:R-:W-:-:S04]  /*1be0*/  ISETP.NE.U32.AND P4, PT, RZ, UR10, PT ;  /* 0x0000000aff007c0c */ /* 0x000fc8000bf85070 */
[----:B------:R-:W-:-:S13]  /*1bf0*/  ISETP.NE.AND.EX P4, PT, RZ, UR11, PT, P4 ;  /* 0x0000000bff007c0c */ /* 0x000fda000bf85340 */
[----:B------:R-:W-:Y:S05]  /*1c00*/  @P4 BRA `(.L_x_16746) ;  /* 0x0000000000084947 */ /* 0x000fea0003800000 */
[----:B------:R-:W-:Y:S05]  /*1c10*/  @P0 BRA `(.L_x_16747) ;  /* 0x0000000000140947 */ /* 0x000fea0003800000 */
[----:B------:R-:W-:Y:S05]  /*1c20*/  BRA `(.L_x_16748) ;  /* 0x0000000000147947 */ /* 0x000fea0003800000 */
.L_x_16746:
[----:B-----5:R-:W-:Y:S01]  /*1c30*/  FADD.FTZ R58, R30, R58 ;  /* 0x0000003a1e3a7221 */ /* 0x020fe20000010000 */
[----:B------:R-:W-:Y:S06]  /*1c40*/  BRA `(.L_x_16747) ;  /* 0x0000000000087947 */ /* 0x000fec0003800000 */
.L_x_16745:
[----:B-----5:R-:W-:-:S04]  /*1c50*/  FADD.FTZ R58, R26, R58 ;  /* 0x0000003a1a3a7221 */ /* 0x020fc80000010000 */
[----:B------:R-:W-:-:S07]  /*1c60*/  @P2 FADD.FTZ R58, R30, R58 ;  /* 0x0000003a1e3a2221 */ /* 0x000fce0000010000 */
.L_x_16747:
[----:B0----5:R-:W-:-:S07]  /*1c70*/  MOV R38, R58 ;  /* 0x0000003a00267202 */ /* 0x021fce0000000f00 */
.L_x_16748:
[----:B------:R-:W-:Y:S05]  /*1c80*/  @P3 BRA `(.L_x_16749) ;  /* 0x00000000001c3947 */ /* 0x000fea0003800000 */
[----:B------:R-:W-:-:S04]  /*1c90*/  ISETP.NE.U32.AND P2, PT, RZ, UR10, PT ;  /* 0x0000000aff007c0c */ /* 0x000fc8000bf45070 */
[----:B------:R-:W-:-:S13]  /*1ca0*/  ISETP.NE.AND.EX P2, PT, RZ, UR11, PT, P2 ;  /* 0x0000000bff007c0c */ /* 0x000fda000bf45320 */
[----:B------:R-:W-:Y:S05]  /*1cb0*/  @P2 BRA `(.L_x_16750) ;  /* 0x0000000000082947 */ /* 0x000fea0003800000 */
[----:B------:R-:W-:Y:S05]  /*1cc0*/  @P0 BRA `(.L_x_16751) ;  /* 0x0000000000140947 */ /* 0x000fea0003800000 */
[----:B------:R-:W-:Y:S05]  /*1cd0*/  BRA `(.L_x_16752) ;  /* 0x0000000000147947 */ /* 0x000fea0003800000 */
.L_x_16750:
[----:B-----5:R-:W-:Y:S01]  /*1ce0*/  FADD.FTZ R59, R31, R59 ;  /* 0x0000003b1f3b7221 */ /* 0x020fe20000010000 */
[----:B------:R-:W-:Y:S06]  /*1cf0*/  BRA `(.L_x_16751) ;  /* 0x0000000000087947 */ /* 0x000fec0003800000 */
.L_x_16749:
[----:B-----5:R-:W-:-:S04]  /*1d00*/  FADD.FTZ R59, R27, R59 ;  /* 0x0000003b1b3b7221 */ /* 0x020fc80000010000 */
[----:B------:R-:W-:-:S07]  /*1d10*/  @P2 FADD.FTZ R59, R31, R59 ;  /* 0x0000003b1f3b2221 */ /* 0x000fce0000010000 */
.L_x_16751:
[----:B0----5:R-:W-:-:S07]  /*1d20*/  MOV R39, R59 ;  /* 0x0000003b00277202 */ /* 0x021fce0000000f00 */
.L_x_16752:
[----:B0-----:R-:W-:Y:S01]  /*1d30*/  FADD.FTZ R76, RZ, R32 ;  /* 0x00000020ff4c7221 */ /* 0x001fe20000010000 */
[----:B------:R-:W-:Y:S01]  /*1d40*/  @P0 IADD3 R81, R105, 0xa0, RZ ;  /* 0x000000a069510810 */ /* 0x000fe20007ffe0ff */
[----:B------:R-:W-:Y:S01]  /*1d50*/  UMOV UR6, 0xffffffff ;  /* 0xffffffff00067882 */ /* 0x000fe20000000000 */
[----:B------:R-:W-:Y:S01]  /*1d60*/  ISETP.NE.AND P2, PT, R63, RZ, PT ;  /* 0x000000ff3f00720c */ /* 0x000fe20003f45270 */
        /* <DEDUP_REMOVED lines=96> */
.L_x_16766:
[C---:B------:R-:W-:Y:S01]  /*2370*/  FMUL.FTZ R85, R79.reuse, R79 ;  /* 0x0000004f4f557220 */ /* 0x040fe20000410000 */
[----:B-1----:R-:W-:Y:S01]  /*2380*/  FADD.FTZ R76, R80, R107 ;  /* 0x0000006b504c7221 */ /* 0x002fe20000010000 */
[----:B0-----:R-:W-:-:S03]  /*2390*/  FSEL R80, R79, RZ, !P5 ;  /* 0x000000ff4f507208 */ /* 0x001fc60006800000 */
[----:B------:R-:W-:Y:S01]  /*23a0*/  FSEL R100, R85, RZ, P5 ;  /* 0x000000ff55647208 */ /* 0x000fe20002800000 */
[----:B------:R-:W-:Y:S01]  /*23b0*/  FFMA.FTZ R81, R76, R77, UR8 ;  /* 0x000000084c517e23 */ /* 0x000fe2000801004d */
[C---:B------:R-:W-:Y:S01]  /*23c0*/  FADD.FTZ R96, -R80.reuse, R35 ;  /* 0x0000002350607221 */ /* 0x040fe20000010100 */
[----:B------:R-:W0:Y:S01]  /*23d0*/  @!P2 LDC.64 R76, c[0x0][0x250] ;  /* 0x00009400ff4cab82 */ /* 0x000e220000000a00 */
[C---:B------:R-:W-:Y:S01]  /*23e0*/  FADD.FTZ R78, -R80.reuse, R32 ;  /* 0x00000020504e7221 */ /* 0x040fe20000010100 */
[----:B------:R-:W-:Y:S01]  /*23f0*/  FADD.FTZ R35, R81, R100 ;  /* 0x0000006451237221 */ /* 0x000fe20000010000 */
[C---:B------:R-:W-:Y:S01]  /*2400*/  FADD.FTZ R84, -R80.reuse, R33 ;  /* 0x0000002150547221 */ /* 0x040fe20000010100 */
[C---:B------:R-:W-:Y:S01]  /*2410*/  FADD.FTZ R120, -R80.reuse, R56 ;  /* 0x0000003850787221 */ /* 0x040fe20000010100 */
[C---:B------:R-:W-:Y:S01]  /*2420*/  FADD.FTZ R98, -R80.reuse, R40 ;  /* 0x0000002850627221 */ /* 0x040fe20000010100 */
[C---:B------:R-:W-:Y:S01]  /*2430*/  FADD.FTZ R114, -R80.reuse, R48 ;  /* 0x0000003050727221 */ /* 0x040fe20000010100 */
[C---:B------:R-:W-:Y:S01]  /*2440*/  FADD.FTZ R104, -R80.reuse, R50 ;  /* 0x0000003250687221 */ /* 0x040fe20000010100 */
[----:B------:R-:W1:Y:S01]  /*2450*/  MUFU.RSQ R35, R35 ;  /* 0x0000002300237308 */ /* 0x000e620000001400 */
        /* <DEDUP_REMOVED lines=19> */
[----:B------:R-:W1:Y:S01]  /*2590*/  LDC.64 R80, c[0x0][0x2b8] ;  /* 0x0000ae00ff507b82 */ /* 0x000e620000000a00 */
[C---:B------:R-:W-:Y:S01]  /*25a0*/  FMUL.FTZ R78, R35.reuse, R78 ;  /* 0x0000004e234e7220 */ /* 0x040fe20000410000 */
[C---:B------:R-:W-:Y:S01]  /*25b0*/  FMUL.FTZ R59, R35.reuse, R34 ;  /* 0x00000022233b7220 */ /* 0x040fe20000410000 */
[----:B------:R-:W-:Y:S01]  /*25c0*/  FMUL.FTZ R51, R35, R96 ;  /* 0x0000006023337220 */ /* 0x000fe20000410000 */
[----:B0-----:R-:W-:-:S04]  /*25d0*/  @!P2 IMAD.WIDE R76, R62, 0x4, R76 ;  /* 0x000000043e4ca825 */ /* 0x001fc800078e024c */
[C---:B------:R-:W-:Y:S01]  /*25e0*/  FMUL.FTZ R41, R35.reuse, R98 ;  /* 0x0000006223297220 */ /* 0x040fe20000410000 */
[----:B------:R-:W-:Y:S01]  /*25f0*/  FMUL.FTZ R43, R35, R40 ;  /* 0x00000028232b7220 */ /* 0x000fe20000410000 */
[----:B------:R-:W-:Y:S01]  /*2600*/  IADD3 R57, R105, 0x20, RZ ;  /* 0x0000002069397810 */ /* 0x000fe20007ffe0ff */
[----:B------:R-:W0:Y:S01]  /*2610*/  LDC.64 R84, c[0x0][0x210] ;  /* 0x00008400ff547b82 */ /* 0x000e220000000a00 */
[----:B--2---:R-:W-:-:S04]  /*2620*/  @!P2 IMAD.WIDE R32, R62, 0x4, R32 ;  /* 0x000000043e20a825 */ /* 0x004fc800078e0220 */
        /* <DEDUP_REMOVED lines=9> */
[C---:B------:R-:W-:Y:S01]  /*26c0*/  FMUL.FTZ R46, R35.reuse, R100 ;  /* 0x00000064232e7220 */ /* 0x040fe20000410000 */
[C---:B------:R-:W-:Y:S01]  /*26d0*/  FMUL.FTZ R47, R35.reuse, R110 ;  /* 0x0000006e232f7220 */ /* 0x040fe20000410000 */
[C---:B------:R-:W-:Y:S01]  /*26e0*/  FMUL.FTZ R107, R35.reuse, R112 ;  /* 0x00000070236b7220 */ /* 0x040fe20000410000 */
[----:B------:R2:W-:Y:S01]  /*26f0*/  @!P2 STG.E desc[UR4][R76.64], R79 ;  /* 0x0000004f4c00a986 */ /* 0x0005e2000c101904 */
[----:B------:R-:W-:Y:S01]  /*2700*/  FMUL.FTZ R100, R35, R114 ;  /* 0x0000007223647220 */ /* 0x000fe20000410000 */
[----:B-1----:R-:W-:-:S04]  /*2710*/  IMAD.WIDE.U32 R44, R105, 0x10, R80 ;  /* 0x00000010692c7825 */ /* 0x002fc800078e0050 */
        /* <DEDUP_REMOVED lines=10> */
[----:B------:R-:W-:-:S04]  /*27c0*/  IMAD.WIDE.U32 R56, R57, 0x10, R80 ;  /* 0x0000001039387825 */ /* 0x000fc800078e0050 */
[----:B------:R-:W-:Y:S01]  /*27d0*/  FFMA.FTZ R34, R16, R34, R5 ;  /* 0x0000002210227223 */ /* 0x000fe20000010005 */
[----:B------:R-:W-:Y:S01]  /*27e0*/  FFMA.FTZ R40, R19, R40, R6 ;  /* 0x0000002813287223 */ /* 0x000fe20000010006 */
[----:B------:R3:W-:Y:S01]  /*27f0*/  STG.E.128 desc[UR4][R44.64], R48 ;  /* 0x000000302c007986 */ /* 0x0007e2000c101d04 */
[----:B------:R-:W-:-:S04]  /*2800*/  IMAD.WIDE.U32 R58, R103, 0x10, R80 ;  /* 0x00000010673a7825 */ /* 0x000fc800078e0050 */
[----:B------:R-:W-:Y:S01]  /*2810*/  FFMA.FTZ R55, R94, R55, R75 ;  /* 0x000000375e377223 */ /* 0x000fe2000001004b */
[----:B------:R-:W-:Y:S01]  /*2820*/  FFMA.FTZ R54, R60, R54, R13 ;  /* 0x000000363c367223 */ /* 0x000fe2000001000d */
[----:B------:R-:W-:Y:S01]  /*2830*/  FFMA.FTZ R53, R95, R53, R74 ;  /* 0x000000355f357223 */ /* 0x000fe2000001004a */
[----:B--2---:R-:W-:-:S04]  /*2840*/  IMAD.WIDE.U32 R76, R101, 0x10, R80 ;  /* 0x00000010654c7825 */ /* 0x004fc800078e0050 */
[----:B------:R-:W-:Y:S01]  /*2850*/  FFMA.FTZ R52, R61, R52, R12 ;  /* 0x000000343d347223 */ /* 0x000fe2000001000c */
[----:B0-----:R-:W-:Y:S01]  /*2860*/  LEA R62, R84, R62, 0x2 ;  /* 0x0000003e543e7211 */ /* 0x001fe200078e10ff */
[----:B-1----:R-:W-:Y:S01]  /*2870*/  FFMA.FTZ R35, R86, R43, R67 ;  /* 0x0000002b56237223 */ /* 0x002fe20000010043 */
[----:B------:R-:W-:Y:S01]  /*2880*/  FFMA.FTZ R33, R87, R42, R66 ;  /* 0x0000002a57217223 */ /* 0x000fe20000010042 */
[----:B------:R-:W-:Y:S01]  /*2890*/  FFMA.FTZ R32, R17, R41, R4 ;  /* 0x0000002911207223 */ /* 0x000fe20000010004 */
[----:B------:R-:W-:Y:S01]  /*28a0*/  FFMA.FTZ R43, R88, R107, R69 ;  /* 0x0000006b582b7223 */ /* 0x000fe20000010045 */
[----:B------:R-:W-:Y:S01]  /*28b0*/  FFMA.FTZ R42, R18, R47, R7 ;  /* 0x0000002f122a7223 */ /* 0x000fe20000010007 */
[----:B------:R-:W-:Y:S01]  /*28c0*/  FFMA.FTZ R41, R89, R46, R68 ;  /* 0x0000002e59297223 */ /* 0x000fe20000010044 */
[----:B------:R-:W-:Y:S01]  /*28d0*/  FFMA.FTZ R47, R90, R108, R71 ;  /* 0x0000006c5a2f7223 */ /* 0x000fe20000010047 */
[----:B------:R-:W-:Y:S01]  /*28e0*/  FFMA.FTZ R46, R20, R104, R9 ;  /* 0x00000068142e7223 */ /* 0x000fe20000010009 */
[----:B------:R-:W-:Y:S01]  /*28f0*/  IMAD.WIDE.U32 R78, R97, 0x10, R80 ;  /* 0x00000010614e7825 */ /* 0x000fe200078e0050 */
[----:B------:R0:W-:Y:S03]  /*2900*/  STG.E.128 desc[UR4][R56.64], R32 ;  /* 0x0000002038007986 */ /* 0x0001e6000c101d04 */
[----:B---3--:R-:W-:Y:S01]  /*2910*/  FFMA.FTZ R45, R91, R102, R70 ;  /* 0x000000665b2d7223 */ /* 0x008fe20000010046 */
[----:B------:R-:W-:Y:S01]  /*2920*/  FFMA.FTZ R44, R21, R100, R8 ;  /* 0x00000064152c7223 */ /* 0x000fe20000010008 */
[----:B------:R-:W-:Y:S01]  /*2930*/  FFMA.FTZ R51, R92, R109, R73 ;  /* 0x0000006d5c337223 */ /* 0x000fe20000010049 */
[----:B------:R-:W-:Y:S01]  /*2940*/  FFMA.FTZ R50, R22, R106, R11 ;  /* 0x0000006a16327223 */ /* 0x000fe2000001000b */
[----:B------:R-:W-:Y:S01]  /*2950*/  FFMA.FTZ R49, R93, R98, R72 ;  /* 0x000000625d317223 */ /* 0x000fe20000010048 */
[----:B------:R-:W-:Y:S01]  /*2960*/  FFMA.FTZ R48, R23, R96, R10 ;  /* 0x0000006017307223 */ /* 0x000fe2000001000a */
[----:B------:R-:W-:Y:S01]  /*2970*/  IMAD.WIDE.U32 R80, R99, 0x10, R80 ;  /* 0x0000001063507825 */ /* 0x000fe200078e0050 */
[----:B------:R0:W-:Y:S01]  /*2980*/  STG.E.128 desc[UR4][R58.64], R40 ;  /* 0x000000283a007986 */ /* 0x0001e2000c101d04 */
[----:B------:R-:W-:-:S03]  /*2990*/  ISETP.GE.AND P2, PT, R62, R85, PT ;  /* 0x000000553e00720c */ /* 0x000fc60003f46270 */
[----:B------:R0:W-:Y:S04]  /*29a0*/  STG.E.128 desc[UR4][R76.64], R44 ;  /* 0x0000002c4c007986 */ /* 0x0001e8000c101d04 */
[----:B------:R0:W-:Y:S04]  /*29b0*/  STG.E.128 desc[UR4][R78.64], R48 ;  /* 0x000000304e007986 */ /* 0x0001e8000c101d04 */
[----:B------:R0:W-:Y:S02]  /*29c0*/  STG.E.128 desc[UR4][R80.64], R52 ;  /* 0x0000003450007986 */ /* 0x0001e4000c101d04 */
[----:B------:R-:W-:Y:S05]  /*29d0*/  @!P2 BRA `(.L_x_16754) ;  /* 0xffffffdc0070a947 */ /* 0x000fea000383ffff */
[----:B------:R-:W-:Y:S05]  /*29e0*/  EXIT ;  /* 0x000000000000794d */ /* 0x000fea0003800000 */
.L_x_16753:
        /* <DEDUP_REMOVED lines=8> */
.L_x_16756:
[----:B------:R-:W-:Y:S05]  /*2a70*/  BSYNC B0 ;  /* 0x0000000000007941 */ /* 0x000fea0003800000 */
.L_x_16755:
        /* <DEDUP_REMOVED lines=9> */
.L_x_16757:
[----:B------:R-:W-:Y:S01]  /*2b10*/  HFMA2.MMA R98, -RZ, RZ, 0, 2.384185791015625e-07 ;  /* 0x00000004ff627435 */ /* 0x000fe200000001ff */
[----:B------:R-:W-:-:S05]  /*2b20*/  MOV R77, R107 ;  /* 0x0000006b004d7202 */ /* 0x000fca0000000f00 */
[----:B------:R-:W-:-:S05]  /*2b30*/  FADD.FTZ R81, R80, R77 ;  /* 0x0000004d50517221 */ /* 0x000fca0000010000 */
[----:B------:R-:W-:-:S07]  /*2b40*/  MOV R109, R81 ;  /* 0x00000051006d7202 */ /* 0x000fce0000000f00 */
[----:B------:R-:W-:Y:S05]  /*2b50*/  WARPSYNC.COLLECTIVE R96, `(.L_x_16758) ;  /* 0x0000000060087348 */ /* 0x000fea0003c00000 */
[----:B------:R0:W1:Y:S02]  /*2b60*/  SHFL.BFLY P3, R107, R109, R98, R111 ;  /* 0x0c0000626d6b7389 */ /* 0x000064000006006f */
[----:B01----:R-:W-:Y:S01]  /*2b70*/  ENDCOLLECTIVE ;  /* 0x000000000000791b */ /* 0x003fe20003800000 */
.L_x_16758:
[----:B------:R-:W-:Y:S01]  /*2b80*/  HFMA2.MMA R98, -RZ, RZ, 0, 4.76837158203125e-07 ;  /* 0x00000008ff627435 */ /* 0x000fe200000001ff */
[----:B------:R-:W-:-:S05]  /*2b90*/  MOV R76, R107 ;  /* 0x0000006b004c7202 */ /* 0x000fca0000000f00 */
[----:B------:R-:W-:-:S05]  /*2ba0*/  FADD.FTZ R84, R81, R76 ;  /* 0x0000004c51547221 */ /* 0x000fca0000010000 */
[----:B------:R-:W-:-:S07]  /*2bb0*/  MOV R109, R84 ;  /* 0x00000054006d7202 */ /* 0x000fce0000000f00 */
[----:B------:R-:W-:Y:S05]  /*2bc0*/  WARPSYNC.COLLECTIVE R96, `(.L_x_16759) ;  /* 0x0000000060087348 */ /* 0x000fea0003c00000 */
[----:B------:R0:W1:Y:S02]  /*2bd0*/  SHFL.BFLY P3, R107, R109, R98, R111 ;  /* 0x0c0000626d6b7389 */ /* 0x000064000006006f */
[----:B01----:R-:W-:Y:S01]  /*2be0*/  ENDCOLLECTIVE ;  /* 0x000000000000791b */ /* 0x003fe20003800000 */
.L_x_16759:
        /* <DEDUP_REMOVED lines=8> */
.L_x_16760:
        /* <DEDUP_REMOVED lines=56> */
.L_x_16761:
[----:B------:R-:W-:Y:S01]  /*2ff0*/  HFMA2.MMA R98, -RZ, RZ, 0, 1.1920928955078125e-07 ;  /* 0x00000002ff627435 */ /* 0x000fe200000001ff */
[----:B------:R-:W-:-:S05]  /*3000*/  MOV R81, R107 ;  /* 0x0000006b00517202 */ /* 0x000fca0000000f00 */
[----:B------:R-:W-:-:S05]  /*3010*/  FADD.FTZ R81, R76, R81 ;  /* 0x000000514c517221 */ /* 0x000fca0000010000 */
[----:B------:R-:W-:-:S07]  /*3020*/  MOV R109, R81 ;  /* 0x00000051006d7202 */ /* 0x000fce0000000f00 */
[----:B------:R-:W-:Y:S05]  /*3030*/  WARPSYNC.COLLECTIVE R96, `(.L_x_16762) ;  /* 0x0000000060087348 */ /* 0x000fea0003c00000 */
[----:B------:R0:W1:Y:S02]  /*3040*/  SHFL.BFLY P3, R107, R109, R98, R111 ;  /* 0x0c0000626d6b7389 */ /* 0x000064000006006f */
[----:B01----:R-:W-:Y:S01]  /*3050*/  ENDCOLLECTIVE ;  /* 0x000000000000791b */ /* 0x003fe20003800000 */
.L_x_16762:
[----:B------:R-:W-:Y:S01]  /*3060*/  HFMA2.MMA R98, -RZ, RZ, 0, 2.384185791015625e-07 ;  /* 0x00000004ff627435 */ /* 0x000fe200000001ff */
[----:B------:R-:W-:-:S05]  /*3070*/  MOV R78, R107 ;  /* 0x0000006b004e7202 */ /* 0x000fca0000000f00 */
[----:B------:R-:W-:-:S05]  /*3080*/  FADD.FTZ R78, R81, R78 ;  /* 0x0000004e514e7221 */ /* 0x000fca0000010000 */
[----:B------:R-:W-:-:S07]  /*3090*/  MOV R109, R78 ;  /* 0x0000004e006d7202 */ /* 0x000fce0000000f00 */
[----:B------:R-:W-:Y:S05]  /*30a0*/  WARPSYNC.COLLECTIVE R96, `(.L_x_16763) ;  /* 0x0000000060087348 */ /* 0x000fea0003c00000 */
[----:B------:R0:W1:Y:S02]  /*30b0*/  SHFL.BFLY P3, R107, R109, R98, R111 ;  /* 0x0c0000626d6b7389 */ /* 0x000064000006006f */
[----:B01----:R-:W-:Y:S01]  /*30c0*/  ENDCOLLECTIVE ;  /* 0x000000000000791b */ /* 0x003fe20003800000 */
.L_x_16763:
[----:B------:R-:W-:Y:S01]  /*30d0*/  HFMA2.MMA R98, -RZ, RZ, 0, 4.76837158203125e-07 ;  /* 0x00000008ff627435 */ /* 0x000fe200000001ff */
[----:B------:R-:W-:-:S05]  /*30e0*/  MOV R85, R107 ;  /* 0x0000006b00557202 */ /* 0x000fca0000000f00 */
[----:B------:R-:W-:-:S05]  /*30f0*/  FADD.FTZ R85, R78, R85 ;  /* 0x000000554e557221 */ /* 0x000fca0000010000 */
[----:B------:R-:W-:-:S07]  /*3100*/  MOV R109, R85 ;  /* 0x00000055006d7202 */ /* 0x000fce0000000f00 */
[----:B------:R-:W-:Y:S05]  /*3110*/  WARPSYNC.COLLECTIVE R96, `(.L_x_16764) ;  /* 0x0000000060087348 */ /* 0x000fea0003c00000 */
[----:B------:R0:W1:Y:S02]  /*3120*/  SHFL.BFLY P3, R107, R109, R98, R111 ;  /* 0x0c0000626d6b7389 */ /* 0x000064000006006f */
[----:B01----:R-:W-:Y:S01]  /*3130*/  ENDCOLLECTIVE ;  /* 0x000000000000791b */ /* 0x003fe20003800000 */
.L_x_16764:
[----:B------:R-:W-:Y:S01]  /*3140*/  HFMA2.MMA R98, -RZ, RZ, 0, 9.5367431640625e-07 ;  /* 0x00000010ff627435 */ /* 0x000fe200000001ff */
[----:B------:R-:W-:-:S05]  /*3150*/  MOV R80, R107 ;  /* 0x0000006b00507202 */ /* 0x000fca0000000f00 */
[----:B------:R-:W-:-:S05]  /*3160*/  FADD.FTZ R80, R85, R80 ;  /* 0x0000005055507221 */ /* 0x000fca0000010000 */
[----:B------:R-:W-:-:S07]  /*3170*/  MOV R109, R80 ;  /* 0x00000050006d7202 */ /* 0x000fce0000000f00 */
[----:B------:R-:W-:Y:S05]  /*3180*/  WARPSYNC.COLLECTIVE R96, `(.L_x_16765) ;  /* 0x0000000060087348 */ /* 0x000fea0003c00000 */
[----:B------:R0:W1:Y:S02]  /*3190*/  SHFL.BFLY P3, R107, R109, R98, R111 ;  /* 0x0c0000626d6b7389 */ /* 0x000064000006006f */
[----:B01----:R-:W-:Y:S01]  /*31a0*/  ENDCOLLECTIVE ;  /* 0x000000000000791b */ /* 0x003fe20003800000 */
.L_x_16765:
[----:B------:R-:W-:Y:S05]  /*31b0*/  BRA `(.L_x_16766) ;  /* 0xfffffff0006c7947 */ /* 0x000fea000383ffff */
.L_x_16767:
        /* <DEDUP_REMOVED lines=12> */
.L_x_20740:


//--------------------- .text._ZN10layer_norm31ln_parallel_residual_fwd_kernelINS_13Kernel_traitsI6__halfffffjLj768ELj1ELj4ELj1ELj16ENS_18Kernel_traits_baseILj768ES2_ffffjLj128EEEEELb1ELb0ELb0EEEvNS_9FwdParamsE --------------------------
	.section	.text._ZN10layer_norm31ln_parallel_residual_fwd_kernelINS_13Kernel_traitsI6__halfffffjLj768ELj1ELj4ELj1ELj16ENS_18Kernel_traits_baseILj768ES2_ffffjLj128EEEEELb1ELb0ELb0EEEvNS_9FwdParamsE,"ax",@progbits
	.align	128
        .global         _ZN10layer_norm31ln_parallel_residual_fwd_kernelINS_13Kernel_traitsI6__halfffffjLj768ELj1ELj4ELj1ELj16ENS_18Kernel_traits_baseILj768ES2_ffffjLj128EEEEELb1ELb0ELb0EEEvNS_9FwdParamsE
        .type           _ZN10layer_norm31ln_parallel_residual_fwd_kernelINS_13Kernel_traitsI6__halfffffjLj768ELj1ELj4ELj1ELj16ENS_18Kernel_traits_baseILj768ES2_ffffjLj128EEEEELb1ELb0ELb0EEEvNS_9FwdParamsE,@function
        .size           _ZN10layer_norm31ln_parallel_residual_fwd_kernelINS_13Kernel_traitsI6__halfffffjLj768ELj1ELj4ELj1ELj16ENS_18Kernel_traits_baseILj768ES2_ffffjLj128EEEEELb1ELb0ELb0EEEvNS_9FwdParamsE,(.L_x_20741 - _ZN10layer_norm31ln_parallel_residual_fwd_kernelINS_13Kernel_traitsI6__halfffffjLj768ELj1ELj4ELj1ELj16ENS_18Kernel_traits_baseILj768ES2_ffffjLj128EEEEELb1ELb0ELb0EEEvNS_9FwdParamsE)
        .other          _ZN10layer_norm31ln_parallel_residual_fwd_kernelINS_13Kernel_traitsI6__halfffffjLj768ELj1ELj4ELj1ELj16ENS_18Kernel_traits_baseILj768ES2_ffffjLj128EEEEELb1ELb0ELb0EEEvNS_9FwdParamsE,@"STO_CUDA_ENTRY STV_DEFAULT"
_ZN10layer_norm31ln_parallel_residual_fwd_kernelINS_13Kernel_traitsI6__halfffffjLj768ELj1ELj4ELj1ELj16ENS_18Kernel_traits_baseILj768ES2_ffffjLj128EEEEELb1ELb0ELb0EEEvNS_9FwdParamsE:
.text._ZN10layer_norm31ln_parallel_residual_fwd_kernelINS_13Kernel_traitsI6__halfffffjLj768ELj1ELj4ELj1ELj16ENS_18Kernel_traits_baseILj768ES2_ffffjLj128EEEEELb1ELb0ELb0EEEvNS_9FwdParamsE:
        /* <DEDUP_REMOVED lines=21> */
[----:B------:R-:W-:Y:S01]  /*0150*/  LEA.HI R0, R0, R11, RZ, 0x2 ;  /* 0x0000000b00007211 */ /* 0x000fe200078f10ff */
        /* <DEDUP_REMOVED lines=31> */
[----:B------:R-:W-:Y:S01]  /*0350*/  UIADD3 UR15, UR7, -0x126145ec, URZ ;  /* 0xed9eba14070f7890 */ /* 0x000fe2000fffe03f */
[----:B------:R-:W-:Y:S02]  /*0360*/  MOV R43, R152 ;  /* 0x00000098002b7202 */ /* 0x000fe40000000f00 */
[----:B------:R-:W-:Y:S01]  /*0370*/  IMAD.WIDE.U32 R2, R2, -0x2daee0ad, RZ ;  /* 0xd2511f5302027825 */ /* 0x000fe200078e00ff */
[----:B------:R-:W-:-:S04]  /*0380*/  LOP3.LUT R7, R5, UR14, R8, 0x96, !PT ;  /* 0x0000000e05077c12 */ /* 0x000fc8000f8e9608 */
[----:B------:R-:W-:Y:S02]  /*0390*/  LOP3.LUT R8, R3, UR15, R6, 0x96, !PT ;  /* 0x0000000f03087c12 */ /* 0x000fe4000f8e9606 */
[----:B------:R-:W-:Y:S01]  /*03a0*/  LOP3.LUT R3, R43, 0x1f, RZ, 0x3c, !PT ;  /* 0x0000001f2b037812 */ /* 0x000fe200078e3cff */
[----:B------:R-:W-:-:S03]  /*03b0*/  UIADD3 UR17, UR7, -0x56f99767, URZ ;  /* 0xa906689907117890 */ /* 0x000fc6000fffe03f */
[----:B------:R-:W-:Y:S01]  /*03c0*/  LEA.HI.SX32 R136, R0, R3, 0x1e ;  /* 0x0000000300887211 */ /* 0x000fe200078ff2ff */
[----:B------:R-:W-:Y:S01]  /*03d0*/  UIADD3 UR16, UR6, 0x1715609d, URZ ;  /* 0x1715609d06107890 */ /* 0x000fe2000fffe03f */
[----:B------:R-:W-:Y:S02]  /*03e0*/  IMAD.WIDE.U32 R6, R7, -0x2daee0ad, RZ ;  /* 0xd2511f5307067825 */ /* 0x000fe400078e00ff */
[----:B------:R-:W-:Y:S02]  /*03f0*/  LOP3.LUT P2, RZ, R136, 0xffffffe0, RZ, 0xc0, !PT ;  /* 0xffffffe088ff7812 */ /* 0x000fe4000784c0ff */
[----:B------:R-:W-:Y:S01]  /*0400*/  IMAD.WIDE.U32 R8, R8, -0x326172a9, RZ ;  /* 0xcd9e8d5708087825 */ /* 0x000fe200078e00ff */
[----:B------:R-:W-:-:S04]  /*0410*/  LOP3.LUT R5, R7, UR17, R2, 0x96, !PT ;  /* 0x0000001107057c12 */ /* 0x000fc8000f8e9602 */
[----:B------:R-:W-:Y:S01]  /*0420*/  LOP3.LUT R2, R9, UR16, R4, 0x96, !PT ;  /* 0x0000001009027c12 */ /* 0x000fe2000f8e9604 */
[----:B------:R-:W-:Y:S01]  /*0430*/  UIADD3 UR18, UR6, -0x4ab325aa, URZ ;  /* 0xb54cda5606127890 */ /* 0x000fe2000fffe03f */
[----:B------:R-:W-:Y:S01]  /*0440*/  IMAD.WIDE.U32 R4, R5, -0x326172a9, RZ ;  /* 0xcd9e8d5705047825 */ /* 0x000fe200078e00ff */
[----:B------:R-:W-:Y:S01]  /*0450*/  UIADD3 UR19, UR7, 0x646e171e, URZ ;  /* 0x646e171e07137890 */ /* 0x000fe2000fffe03f */
[----:B------:R-:W-:Y:S02]  /*0460*/  ISETP.GE.U32.AND P5, PT, R136, 0x40, PT ;  /* 0x000000408800780c */ /* 0x000fe40003fa6070 */
[----:B------:R-:W-:Y:S01]  /*0470*/  IMAD.WIDE.U32 R2, R2, -0x2daee0ad, RZ ;  /* 0xd2511f5302027825 */ /* 0x000fe200078e00ff */
[C---:B------:R-:W-:Y:S01]  /*0480*/  ISETP.GE.U32.AND P4, PT, R136.reuse, 0x60, PT ;  /* 0x000000608800780c */ /* 0x040fe20003f86070 */
[----:B------:R-:W-:Y:S01]  /*0490*/  UIADD3 UR20, UR6, 0x5384540f, URZ ;  /* 0x5384540f06147890 */ /* 0x000fe2000fffe03f */
[----:B------:R-:W-:Y:S01]  /*04a0*/  ISETP.GE.U32.AND P3, PT, R136, 0x80, PT ;  /* 0x000000808800780c */ /* 0x000fe20003f66070 */
[----:B------:R-:W-:-:S02]  /*04b0*/  UIADD3 UR21, UR7, 0x1fd5c5a3, URZ ;  /* 0x1fd5c5a307157890 */ /* 0x000fc4000fffe03f */
[----:B------:R-:W-:Y:S02]  /*04c0*/  UIADD3 UR22, UR6, -0xe443238, URZ ;  /* 0xf1bbcdc806167890 */ /* 0x000fe4000fffe03f */
[----:B------:R-:W-:Y:S01]  /*04d0*/  UIADD3 UR23, UR7, -0x24c28bd8, URZ ;  /* 0xdb3d742807177890 */ /* 0x000fe2000fffe03f */
[----:B------:R-:W-:Y:S02]  /*04e0*/  P2R R158, PR, RZ, 0x4 ;  /* 0x00000004ff9e7803 */ /* 0x000fe40000000000 */
[----:B------:R-:W-:Y:S02]  /*04f0*/  P2R R157, PR, RZ, 0x20 ;  /* 0x00000020ff9d7803 */ /* 0x000fe40000000000 */
[----:B------:R-:W-:Y:S02]  /*0500*/  P2R R156, PR, RZ, 0x10 ;  /* 0x00000010ff9c7803 */ /* 0x000fe40000000000 */
[----:B------:R-:W-:Y:S02]  /*0510*/  LOP3.LUT R36, R5, UR18, R8, 0x96, !PT ;  /* 0x0000001205247c12 */ /* 0x000fe4000f8e9608 */
[----:B------:R-:W-:-:S02]  /*0520*/  P2R R155, PR, RZ, 0x8 ;  /* 0x00000008ff9b7803 */ /* 0x000fc40000000000 */
[----:B------:R-:W-:Y:S01]  /*0530*/  LOP3.LUT R0, R3, UR19, R6, 0x96, !PT ;  /* 0x0000001303007c12 */ /* 0x000fe2000f8e9606 */
[----:B------:R-:W-:Y:S06]  /*0540*/  @!P2 BRA `(.L_x_16769) ;  /* 0x000000000060a947 */ /* 0x000fec0003800000 */
        /* <DEDUP_REMOVED lines=17> */
[----:B------:R-:W5:Y:S03]  /*0660*/  LDG.E.64 R34, desc[UR4][R34.64] ;  /* 0x0000000422227981 */ /* 0x000f66000c1e1b00 */
[----:B------:R-:W-:Y:S01]  /*0670*/  IADD3.X R29, R10, UR25, RZ, P2, !PT ;  /* 0x000000190a1d7c10 */ /* 0x000fe200097fe4ff */
[----:B------:R0:W5:Y:S05]  /*0680*/  @P1 LDG.E.64 R132, desc[UR4][R8.64] ;  /* 0x0000000408841981 */ /* 0x00016a000c1e1b00 */
[----:B------:R-:W5:Y:S01]  /*0690*/  LDG.E.64 R28, desc[UR4][R28.64] ;  /* 0x000000041c1c7981 */ /* 0x000f62000c1e1b00 */
[----:B------:R-:W-:-:S02]  /*06a0*/  LOP3.LUT R43, R43, 0x20, RZ, 0xfc, !PT ;  /* 0x000000202b2b7812 */ /* 0x000fc400078efcff */
[----:B------:R-:W-:Y:S02]  /*06b0*/  @!P0 CS2R R134, SRZ ;  /* 0x0000000000868805 */ /* 0x000fe4000001ff00 */
[----:B0-----:R-:W-:-:S07]  /*06c0*/  @!P1 CS2R R132, SRZ ;  /* 0x0000000000849805 */ /* 0x001fce000001ff00 */
.L_x_16769:
[----:B------:R-:W-:Y:S05]  /*06d0*/  BSYNC B0 ;  /* 0x0000000000007941 */ /* 0x000fea0003800000 */
.L_x_16768:
        /* <DEDUP_REMOVED lines=21> */
[----:B------:R0:W5:Y:S05]  /*0830*/  @P1 LDG.E.64 R116, desc[UR4][R8.64] ;  /* 0x0000000408741981 */ /* 0x00016a000c1e1b00 */
[----:B------:R-:W5:Y:S01]  /*0840*/  LDG.E.64 R20, desc[UR4][R20.64] ;  /* 0x0000000414147981 */ /* 0x000f62000c1e1b00 */
[----:B------:R-:W-:-:S02]  /*0850*/  IADD3 R43, R43, 0x20, RZ ;  /* 0x000000202b2b7810 */ /* 0x000fc40007ffe0ff */
[----:B------:R-:W-:Y:S02]  /*0860*/  @!P0 CS2R R118, SRZ ;  /* 0x0000000000768805 */ /* 0x000fe4000001ff00 */
[----:B0-----:R-:W-:-:S07]  /*0870*/  @!P1 CS2R R116, SRZ ;  /* 0x0000000000749805 */ /* 0x001fce000001ff00 */
.L_x_16771:
[----:B------:R-:W-:Y:S05]  /*0880*/  BSYNC B0 ;  /* 0x0000000000007941 */ /* 0x000fea0003800000 */
.L_x_16770:
        /* <DEDUP_REMOVED lines=23> */
[----:B------:R-:W-:Y:S01]  /*0a00*/  VIADD R43, R43, 0x20 ;  /* 0x000000202b2b7836 */ /* 0x000fe20000000000 */
[----:B------:R-:W-:-:S02]  /*0a10*/  @!P0 CS2R R18, SRZ ;  /* 0x0000000000128805 */ /* 0x000fc4000001ff00 */
[----:B0-----:R-:W-:-:S07]  /*0a20*/  @!P1 CS2R R14, SRZ ;  /* 0x00000000000e9805 */ /* 0x001fce000001ff00 */
.L_x_16773:
[----:B------:R-:W-:Y:S05]  /*0a30*/  BSYNC B0 ;  /* 0x0000000000007941 */ /* 0x000fea0003800000 */
.L_x_16772:
        /* <DEDUP_REMOVED lines=15> */
[----:B0-----:R-:W-:Y:S02]  /*0b30*/  IMAD.WIDE.U32 R16, R43, 0x8, R16 ;  /* 0x000000082b107825 */ /* 0x001fe400078e0010 */
[----:B------:R0:W5:Y:S01]  /*0b40*/  @P0 LDG.E.64 R12, desc[UR4][R6.64] ;  /* 0x00000004060c0981 */ /* 0x000162000c1e1b00 */
[----:B------:R-:W-:Y:S02]  /*0b50*/  @P1 IADD3.X R9, R26, UR27, RZ, P2, !PT ;  /* 0x0000001b1a091c10 */ /* 0x000fe400097fe4ff */
[----:B------:R-:W-:-:S03]  /*0b60*/  IADD3 R30, P2, R30, UR24, RZ ;  /* 0x000000181e1e7c10 */ /* 0x000fc6000ff5e0ff */
[----:B------:R0:W5:Y:S01]  /*0b70*/  @P1 LDG.E.64 R10, desc[UR4][R8.64] ;  /* 0x00000004080a1981 */ /* 0x000162000c1e1b00 */
[----:B------:R-:W-:-:S03]  /*0b80*/  IADD3.X R31, R26, UR25, RZ, P2, !PT ;  /* 0x000000191a1f7c10 */ /* 0x000fc600097fe4ff */
[----:B------:R0:W5:Y:S04]  /*0b90*/  LDG.E.64 R26, desc[UR4][R16.64] ;  /* 0x00000004101a7981 */ /* 0x000168000c1e1b00 */
[----:B------:R-:W5:Y:S01]  /*0ba0*/  LDG.E.64 R30, desc[UR4][R30.64] ;  /* 0x000000041e1e7981 */ /* 0x000f62000c1e1b00 */
[----:B------:R-:W-:Y:S01]  /*0bb0*/  VIADD R43, R43, 0x20 ;  /* 0x000000202b2b7836 */ /* 0x000fe20000000000 */
[----:B------:R-:W-:Y:S02]  /*0bc0*/  @!P0 CS2R R12, SRZ ;  /* 0x00000000000c8805 */ /* 0x000fe4000001ff00 */
[----:B0-----:R-:W-:-:S07]  /*0bd0*/  @!P1 CS2R R10, SRZ ;  /* 0x00000000000a9805 */ /* 0x001fce000001ff00 */
.L_x_16775:
[----:B------:R-:W-:Y:S05]  /*0be0*/  BSYNC B0 ;  /* 0x0000000000007941 */ /* 0x000fea0003800000 */
.L_x_16774:
[----:B------:R-:W-:Y:S01]  /*0bf0*/  ISETP.GE.U32.AND P0, PT, R136, 0xa0, PT ;  /* 0x000000a08800780c */ /* 0x000fe20003f06070 */
[----:B------:R-:W-:Y:S01]  /*0c00*/  IMAD.WIDE.U32 R36, R36, -0x2daee0ad, RZ ;  /* 0xd2511f5324247825 */ /* 0x000fe200078e00ff */
[----:B------:R-:W-:Y:S01]  /*0c10*/  UIADD3 UR34, UR6, -0x700cb87f, URZ ;  /* 0x8ff3478106227890 */ /* 0x000fe2000fffe03f */
[----:B------:R-:W-:Y:S01]  /*0c20*/  BSSY B0, `(.L_x_16776) ;  /* 0x000001f000007945 */ /* 0x000fe20003800000 */
[----:B------:R-:W-:Y:S01]  /*0c30*/  P2R R154, PR, RZ, 0x1 ;  /* 0x00000001ff9a7803 */ /* 0x000fe20000000000 */
[----:B------:R-:W-:Y:S01]  /*0c40*/  IMAD.WIDE.U32 R16, R0, -0x326172a9, RZ ;  /* 0xcd9e8d5700107825 */ /* 0x000fe200078e00ff */
[----:B------:R-:W-:Y:S02]  /*0c50*/  LOP3.LUT R143, R37, UR21, R2, 0x96, !PT ;  /* 0x00000015258f7c12 */ /* 0x000fe4000f8e9602 */
[----:B------:R-:W-:Y:S02]  /*0c60*/  SHF.R.U32.HI R0, RZ, 0x5, R38 ;  /* 0x00000005ff007819 */ /* 0x000fe40000011626 */
[----:B------:R-:W-:-:S03]  /*0c70*/  LOP3.LUT R144, R17, UR20, R4, 0x96, !PT ;  /* 0x0000001411907c12 */ /* 0x000fc6000f8e9604 */
[----:B------:R-:W-:Y:S05]  /*0c80*/  @!P0 BRA `(.L_x_16777) ;  /* 0x0000000000608947 */ /* 0x000fea0003800000 */
[----:B------:R-:W-:Y:S01]  /*0c90*/  ULDC.64 UR26, c[0x0][0x2d0] ;  /* 0x0000b400001a7ab9 */ /* 0x000fe20000000a00 */
[C---:B------:R-:W-:Y:S01]  /*0ca0*/  IMAD.SHL.U32 R4, R43.reuse, 0x8, RZ ;  /* 0x000000082b047824 */ /* 0x040fe200078e00ff */
[----:B------:R-:W-:Y:S01]  /*0cb0*/  ISETP.NE.U32.AND P0, PT, RZ, UR26, PT ;  /* 0x0000001aff007c0c */ /* 0x000fe2000bf05070 */
[----:B------:R-:W-:Y:S01]  /*0cc0*/  ULDC.64 UR24, c[0x0][0x268] ;  /* 0x00009a0000187ab9 */ /* 0x000fe20000000a00 */
[----:B------:R-:W-:Y:S01]  /*0cd0*/  SHF.L.U64.HI R2, R43, 0x3, RZ ;  /* 0x000000032b027819 */ /* 0x000fe200000102ff */
[----:B------:R-:W0:Y:S01]  /*0ce0*/  LDC.64 R38, c[0x0][0x260] ;  /* 0x00009800ff267b82 */ /* 0x000e220000000a00 */
[----:B------:R-:W-:Y:S02]  /*0cf0*/  ISETP.NE.AND.EX P0, PT, RZ, UR27, PT, P0 ;  /* 0x0000001bff007c0c */ /* 0x000fe4000bf05300 */
[----:B------:R-:W-:-:S04]  /*0d00*/  IADD3 R46, P1, R4, UR24, RZ ;  /* 0x00000018042e7c10 */ /* 0x000fc8000ff3e0ff */
[----:B------:R-:W-:Y:S01]  /*0d10*/  IADD3.X R47, R2, UR25, RZ, P1, !PT ;  /* 0x00000019022f7c10 */ /* 0x000fe20008ffe4ff */
[----:B------:R-:W-:-:S05]  /*0d20*/  ULDC.64 UR24, c[0x0][0x2c8] ;  /* 0x0000b20000187ab9 */ /* 0x000fca0000000a00 */
[----:B------:R-:W5:Y:S01]  /*0d30*/  LDG.E.64 R46, desc[UR4][R46.64] ;  /* 0x000000042e2e7981 */ /* 0x000f62000c1e1b00 */
[----:B------:R-:W-:-:S04]  /*0d40*/  @P0 IADD3 R4, P1, R4, UR26, RZ ;  /* 0x0000001a04040c10 */ /* 0x000fc8000ff3e0ff */
[----:B------:R-:W-:Y:S02]  /*0d50*/  @P0 IADD3.X R5, R2, UR27, RZ, P1, !PT ;  /* 0x0000001b02050c10 */ /* 0x000fe40008ffe4ff */
[----:B------:R-:W-:-:S03]  /*0d60*/  ISETP.NE.U32.AND P1, PT, RZ, UR24, PT ;  /* 0x00000018ff007c0c */ /* 0x000fc6000bf25070 */
[----:B------:R1:W5:Y:S01]  /*0d70*/  @P0 LDG.E.64 R6, desc[UR4][R4.64] ;  /* 0x0000000404060981 */ /* 0x000362000c1e1b00 */
[----:B------:R-:W-:Y:S01]  /*0d80*/  ISETP.NE.AND.EX P1, PT, RZ, UR25, PT, P1 ;  /* 0x00000019ff007c0c */ /* 0x000fe2000bf25310 */
[----:B0-----:R-:W-:-:S05]  /*0d90*/  IMAD.WIDE.U32 R38, R43, 0x8, R38 ;  /* 0x000000082b267825 */ /* 0x001fca00078e0026 */
[----:B------:R1:W5:Y:S07]  /*0da0*/  LDG.E.64 R48, desc[UR4][R38.64] ;  /* 0x0000000426307981 */ /* 0x00036e000c1e1b00 */
[----:B------:R-:W-:-:S04]  /*0db0*/  @P1 LEA R2, P2, R43, UR24, 0x3 ;  /* 0x000000182b021c11 */ /* 0x000fc8000f8418ff */
[----:B------:R-:W-:-:S05]  /*0dc0*/  @P1 LEA.HI.X R3, R43, UR25, RZ, 0x3, P2 ;  /* 0x000000192b031c11 */ /* 0x000fca00090f1cff */
[----:B------:R1:W5:Y:S01]  /*0dd0*/  @P1 LDG.E.64 R8, desc[UR4][R2.64] ;  /* 0x0000000402081981 */ /* 0x000362000c1e1b00 */
[----:B------:R-:W-:Y:S02]  /*0de0*/  IADD3 R43, R43, 0x20, RZ ;  /* 0x000000202b2b7810 */ /* 0x000fe40007ffe0ff */
[----:B------:R-:W-:Y:S02]  /*0df0*/  @!P0 CS2R R6, SRZ ;  /* 0x0000000000068805 */ /* 0x000fe4000001ff00 */
[----:B-1----:R-:W-:-:S07]  /*0e00*/  @!P1 CS2R R8, SRZ ;  /* 0x0000000000089805 */ /* 0x002fce000001ff00 */
.L_x_16777:
[----:B------:R-:W-:Y:S05]  /*0e10*/  BSYNC B0 ;  /* 0x0000000000007941 */ /* 0x000fea0003800000 */
.L_x_16776:
[----:B------:R-:W-:Y:S01]  /*0e20*/  ISETP.GE.U32.AND P0, PT, R136, 0xc0, PT ;  /* 0x000000c08800780c */ /* 0x000fe20003f06070 */
[----:B------:R-:W-:Y:S01]  /*0e30*/  IMAD.HI.U32 R3, R143, -0x326172a9, RZ ;  /* 0xcd9e8d578f037827 */ /* 0x000fe200078e00ff */
[----:B------:R-:W-:Y:S01]  /*0e40*/  UIADD3 UR35, UR7, -0x695add53, URZ ;  /* 0x96a522ad07237890 */ /* 0x000fe2000fffe03f */
[----:B------:R-:W-:Y:S01]  /*0e50*/  BSSY B0, `(.L_x_16778) ;  /* 0x000001d000007945 */ /* 0x000fe20003800000 */
[----:B------:R-:W-:Y:S01]  /*0e60*/  P2R R153, PR, RZ, 0x1 ;  /* 0x00000001ff997803 */ /* 0x000fe20000000000 */
[----:B------:R-:W-:Y:S01]  /*0e70*/  IMAD R151, R151, 0x4, R0 ;  /* 0x0000000497977824 */ /* 0x000fe200078e0200 */
[----:B------:R-:W-:Y:S01]  /*0e80*/  LOP3.LUT R146, R3, UR22, R16, 0x96, !PT ;  /* 0x0000001603927c12 */ /* 0x000fe2000f8e9610 */
[----:B------:R-:W-:-:S06]  /*0e90*/  IMAD.HI.U32 R51, R144, -0x2daee0ad, RZ ;  /* 0xd2511f5390337827 */ /* 0x000fcc00078e00ff */
[----:B------:R-:W-:Y:S05]  /*0ea0*/  @!P0 BRA `(.L_x_16779) ;  /* 0x00000000005c8947 */ /* 0x000fea0003800000 */
[----:B------:R-:W-:Y:S01]  /*0eb0*/  IMAD.SHL.U32 R40, R43, 0x8, RZ ;  /* 0x000000082b287824 */ /* 0x000fe200078e00ff */
[----:B------:R-:W-:Y:S01]  /*0ec0*/  ULDC.64 UR26, c[0x0][0x268] ;  /* 0x00009a00001a7ab9 */ /* 0x000fe20000000a00 */
[----:B------:R-:W-:Y:S01]  /*0ed0*/  SHF.R.U32.HI R0, RZ, 0x1d, R43 ;  /* 0x0000001dff007819 */ /* 0x000fe2000001162b */
[----:B------:R-:W-:Y:S01]  /*0ee0*/  ULDC.64 UR24, c[0x0][0x2c8] ;  /* 0x0000b20000187ab9 */ /* 0x000fe20000000a00 */
[----:B------:R-:W0:Y:S01]  /*0ef0*/  LDC.64 R44, c[0x0][0x260] ;  /* 0x00009800ff2c7b82 */ /* 0x000e220000000a00 */
[----:B------:R-:W-:-:S04]  /*0f00*/  IADD3 R16, P0, R40, UR26, RZ ;  /* 0x0000001a28107c10 */ /* 0x000fc8000ff1e0ff */
        /* <DEDUP_REMOVED lines=17> */
.L_x_16779:
[----:B------:R-:W-:Y:S05]  /*1020*/  BSYNC B0 ;  /* 0x0000000000007941 */ /* 0x000fea0003800000 */
.L_x_16778:
[----:B------:R-:W-:Y:S01]  /*1030*/  ULDC UR24, c[0x0][0x214] ;  /* 0x0000850000187ab9 */ /* 0x000fe20000000800 */
[----:B------:R-:W-:Y:S02]  /*1040*/  LOP3.LUT R148, R51, UR23, R36, 0x96, !PT ;  /* 0x0000001733947c12 */ /* 0x000fe4000f8e9624 */
[----:B------:R-:W-:-:S13]  /*1050*/  ISETP.GE.AND P0, PT, R151, UR24, PT ;  /* 0x0000001897007c0c */ /* 0x000fda000bf06270 */
[----:B------:R-:W-:Y:S05]  /*1060*/  @P0 EXIT ;  /* 0x000000000000094d */ /* 0x000fea0003800000 */
[----:B-----5:R-:W-:Y:S01]  /*1070*/  MOV R50, R34 ;  /* 0x0000002200327202 */ /* 0x020fe20000000f00 */
[--C-:B------:R-:W-:Y:S01]  /*1080*/  IMAD.MOV.U32 R129, RZ, RZ, R35.reuse ;  /* 0x000000ffff817224 */ /* 0x100fe200078e0023 */
[--C-:B------:R-:W-:Y:S01]  /*1090*/  SHF.R.U64 R39, R34, 0x10, R35.reuse ;  /* 0x0000001022277819 */ /* 0x100fe20000001223 */
[----:B------:R-:W-:Y:S01]  /*10a0*/  IMAD.MOV.U32 R38, RZ, RZ, R32 ;  /* 0x000000ffff267224 */ /* 0x000fe200078e0020 */
[----:B------:R-:W-:Y:S01]  /*10b0*/  SHF.R.U32.HI R125, RZ, 0x10, R35 ;  /* 0x00000010ff7d7819 */ /* 0x000fe20000011623 */
[--C-:B------:R-:W-:Y:S01]  /*10c0*/  IMAD.MOV.U32 R113, RZ, RZ, R33.reuse ;  /* 0x000000ffff717224 */ /* 0x100fe200078e0021 */
[----:B------:R-:W-:Y:S01]  /*10d0*/  SHF.R.U64 R37, R32, 0x10, R33 ;  /* 0x0000001020257819 */ /* 0x000fe20000001221 */
[----:B------:R-:W-:Y:S01]  /*10e0*/  IMAD.MOV.U32 R111, RZ, RZ, R21 ;  /* 0x000000ffff6f7224 */ /* 0x000fe200078e0015 */
[----:B------:R-:W-:Y:S01]  /*10f0*/  SHF.R.U32.HI R109, RZ, 0x10, R33 ;  /* 0x00000010ff6d7819 */ /* 0x000fe20000011621 */
[----:B------:R-:W-:Y:S01]  /*1100*/  IMAD.MOV.U32 R34, RZ, RZ, R24 ;  /* 0x000000ffff227224 */ /* 0x000fe200078e0018 */
[----:B------:R-:W-:Y:S01]  /*1110*/  MOV R36, R20 ;  /* 0x0000001400247202 */ /* 0x000fe20000000f00 */
[----:B------:R-:W-:Y:S01]  /*1120*/  IMAD.MOV.U32 R100, RZ, RZ, R22 ;  /* 0x000000ffff647224 */ /* 0x000fe200078e0016 */
[----:B------:R-:W-:Y:S01]  /*1130*/  SHF.R.U64 R115, R20, 0x10, R21 ;  /* 0x0000001014737819 */ /* 0x000fe20000001215 */
[----:B------:R-:W-:Y:S01]  /*1140*/  IMAD.MOV.U32 R33, RZ, RZ, R23 ;  /* 0x000000ffff217224 */ /* 0x000fe200078e0017 */
[----:B------:R-:W-:Y:S01]  /*1150*/  SHF.R.U32.HI R107, RZ, 0x10, R21 ;  /* 0x00000010ff6b7819 */ /* 0x000fe20000011615 */
[----:B------:R-:W-:Y:S01]  /*1160*/  IMAD.MOV.U32 R82, RZ, RZ, R16 ;  /* 0x000000ffff527224 */ /* 0x000fe200078e0010 */
[----:B------:R-:W-:Y:S01]  /*1170*/  SHF.R.U64 R32, R24, 0x10, R25 ;  /* 0x0000001018207819 */ /* 0x000fe20000001219 */
[----:B------:R-:W-:Y:S01]  /*1180*/  IMAD.MOV.U32 R85, RZ, RZ, R17 ;  /* 0x000000ffff557224 */ /* 0x000fe200078e0011 */
[----:B------:R-:W-:Y:S01]  /*1190*/  MOV R35, R25 ;  /* 0x0000001900237202 */ /* 0x000fe20000000f00 */
[----:B------:R-:W-:Y:S01]  /*11a0*/  IMAD.MOV.U32 R40, RZ, RZ, R28 ;  /* 0x000000ffff287224 */ /* 0x000fe200078e001c */
[----:B------:R-:W-:Y:S01]  /*11b0*/  SHF.R.U32.HI R0, RZ, 0x10, R25 ;  /* 0x00000010ff007819 */ /* 0x000fe20000011619 */
[----:B------:R-:W-:Y:S01]  /*11c0*/  IMAD.MOV.U32 R25, RZ, RZ, R27 ;  /* 0x000000ffff197224 */ /* 0x000fe200078e001b */
[--C-:B------:R-:W-:Y:S01]  /*11d0*/  SHF.R.U64 R21, R22, 0x10, R23.reuse ;  /* 0x0000001016157819 */ /* 0x100fe20000001217 */
[----:B------:R-:W-:Y:S01]  /*11e0*/  IMAD.MOV.U32 R78, RZ, RZ, R44 ;  /* 0x000000ffff4e7224 */ /* 0x000fe200078e002c */
[----:B------:R-:W-:Y:S01]  /*11f0*/  SHF.R.U32.HI R20, RZ, 0x10, R23 ;  /* 0x00000010ff147819 */ /* 0x000fe20000011617 */
[----:B------:R-:W-:Y:S01]  /*1200*/  IMAD.MOV.U32 R73, RZ, RZ, R49 ;  /* 0x000000ffff497224 */ /* 0x000fe200078e0031 */
[--C-:B------:R-:W-:Y:S01]  /*1210*/  SHF.R.U64 R83, R16, 0x10, R17.reuse ;  /* 0x0000001010537819 */ /* 0x100fe20000001211 */
[----:B------:R-:W-:Y:S01]  /*1220*/  HADD2.F32 R16, -RZ, R15.H0_H0 ;  /* 0x2000000fff107230 */ /* 0x000fe20000004100 */
[----:B------:R-:W-:Y:S01]  /*1230*/  SHF.R.U32.HI R84, RZ, 0x10, R17 ;  /* 0x00000010ff547819 */ /* 0x000fe20000011611 */
[----:B------:R-:W-:Y:S01]  /*1240*/  HADD2.F32 R17, -RZ, R14.H0_H0 ;  /* 0x2000000eff117230 */ /* 0x000fe20000004100 */
[----:B------:R-:W-:Y:S01]  /*1250*/  SHF.R.U64 R131, R28, 0x10, R29 ;  /* 0x000000101c837819 */ /* 0x000fe2000000121d */
[----:B------:R-:W-:Y:S01]  /*1260*/  IMAD.MOV.U32 R77, RZ, RZ, R47 ;  /* 0x000000ffff4d7224 */ /* 0x000fe200078e002f */
[----:B------:R-:W-:Y:S01]  /*1270*/  MOV R127, R29 ;  /* 0x0000001d007f7202 */ /* 0x000fe20000000f00 */
[----:B------:R-:W-:Y:S01]  /*1280*/  IMAD R144, R144, -0x2daee0ad, RZ ;  /* 0xd2511f5390907824 */ /* 0x000fe200078e02ff */
[----:B------:R-:W-:Y:S01]  /*1290*/  SHF.R.U32.HI R123, RZ, 0x10, R29 ;  /* 0x00000010ff7b7819 */ /* 0x000fe2000001161d */
[----:B------:R-:W-:Y:S01]  /*12a0*/  IMAD R143, R143, -0x326172a9, RZ ;  /* 0xcd9e8d578f8f7824 */ /* 0x000fe200078e02ff */
[----:B------:R-:W-:Y:S01]  /*12b0*/  MOV R22, R26 ;  /* 0x0000001a00167202 */ /* 0x000fe20000000f00 */
[----:B------:R-:W-:Y:S01]  /*12c0*/  IMAD.HI.U32 R41, R146, -0x2daee0ad, RZ ;  /* 0xd2511f5392297827 */ /* 0x000fe200078e00ff */
[--C-:B------:R-:W-:Y:S01]  /*12d0*/  SHF.R.U64 R23, R26, 0x10, R27.reuse ;  /* 0x000000101a177819 */ /* 0x100fe2000000121b */
[----:B------:R-:W-:Y:S01]  /*12e0*/  HFMA2.MMA R142, -RZ, RZ, 0, 0 ;  /* 0x00000000ff8e7435 */ /* 0x000fe200000001ff */
[----:B------:R-:W-:Y:S01]  /*12f0*/  SHF.R.U32.HI R24, RZ, 0x10, R27 ;  /* 0x00000010ff187819 */ /* 0x000fe2000001161b */
[----:B------:R-:W-:Y:S01]  /*1300*/  IMAD.MOV.U32 R26, RZ, RZ, R30 ;  /* 0x000000ffff1a7224 */ /* 0x000fe200078e001e */
[--C-:B------:R-:W-:Y:S01]  /*1310*/  SHF.R.U64 R87, R14, 0x10, R15.reuse ;  /* 0x000000100e577819 */ /* 0x100fe2000000120f */
[----:B------:R-:W-:Y:S01]  /*1320*/  HADD2.F32 R14, -RZ, R13.H0_H0 ;  /* 0x2000000dff0e7230 */ /* 0x000fe20000004100 */
[----:B------:R-:W-:Y:S01]  /*1330*/  SHF.R.U32.HI R91, RZ, 0x10, R15 ;  /* 0x00000010ff5b7819 */ /* 0x000fe2000001160f */
[----:B------:R-:W-:Y:S01]  /*1340*/  HADD2.F32 R15, -RZ, R12.H0_H0 ;  /* 0x2000000cff0f7230 */ /* 0x000fe20000004100 */
[--C-:B------:R-:W-:Y:S01]  /*1350*/  SHF.R.U64 R27, R30, 0x10, R31.reuse ;  /* 0x000000101e1b7819 */ /* 0x100fe2000000121f */
[----:B------:R-:W-:Y:S01]  /*1360*/  IMAD.MOV.U32 R30, RZ, RZ, R48 ;  /* 0x000000ffff1e7224 */ /* 0x000fe200078e0030 */
[----:B------:R-:W-:Y:S01]  /*1370*/  MOV R29, R31 ;  /* 0x0000001f001d7202 */ /* 0x000fe20000000f00 */
[----:B------:R-:W-:Y:S01]  /*1380*/  HADD2.F32 R102, -RZ, R18.H0_H0 ;  /* 0x20000012ff667230 */ /* 0x000fe20000004100 */
[----:B------:R-:W-:Y:S01]  /*1390*/  SHF.R.U32.HI R28, RZ, 0x10, R31 ;  /* 0x00000010ff1c7819 */ /* 0x000fe2000001161f */
[----:B------:R-:W-:Y:S01]  /*13a0*/  BSSY B0, `(.L_x_16780) ;  /* 0x00012e9000007945 */ /* 0x000fe20003800000 */
[----:B------:R-:W-:Y:S01]  /*13b0*/  SHF.R.U64 R79, R44, 0x10, R45 ;  /* 0x000000102c4f7819 */ /* 0x000fe2000000122d */
[----:B------:R-:W-:Y:S01]  /*13c0*/  IMAD.HI.U32 R44, R148, -0x326172a9, RZ ;  /* 0xcd9e8d57942c7827 */ /* 0x000fe200078e00ff */
[--C-:B------:R-:W-:Y:S01]  /*13d0*/  SHF.R.U64 R88, R12, 0x10, R13.reuse ;  /* 0x000000100c587819 */ /* 0x100fe2000000120d */
[----:B------:R-:W-:Y:S01]  /*13e0*/  ULDC.U8 UR24, c[0x0][0x2a0] ;  /* 0x0000a80000187ab9 */ /* 0x000fe20000000000 */
        /* <DEDUP_REMOVED lines=10> */
[----:B------:R-:W-:Y:S01]  /*1490*/  SHF.R.U32.HI R76, RZ, 0x10, R47 ;  /* 0x00000010ff4c7819 */ /* 0x000fe2000001162f */
[----:B------:R-:W-:Y:S01]  /*14a0*/  HADD2.F32 R108, -RZ, R117.H0_H0 ;  /* 0x20000075ff6c7230 */ /* 0x000fe20000004100 */
[----:B------:R-:W-:Y:S01]  /*14b0*/  MOV R81, R45 ;  /* 0x0000002d00517202 */ /* 0x000fe20000000f00 */
[----:B------:R-:W-:Y:S01]  /*14c0*/  IMAD R148, R148, -0x326172a9, RZ ;  /* 0xcd9e8d5794947824 */ /* 0x000fe200078e02ff */
[----:B------:R-:W-:Y:S01]  /*14d0*/  SHF.R.U32.HI R80, RZ, 0x10, R45 ;  /* 0x00000010ff507819 */ /* 0x000fe2000001162d */
[----:B------:R-:W-:Y:S01]  /*14e0*/  IMAD R146, R146, -0x2daee0ad, RZ ;  /* 0xd2511f5392927824 */ /* 0x000fe200078e02ff */
        /* <DEDUP_REMOVED lines=40> */
[----:B------:R-:W-:Y:S01]  /*1770*/  LOP3.LUT R143, R44, UR34, R143, 0x96, !PT ;  /* 0x000000222c8f7c12 */ /* 0x000fe2000f8e968f */
[----:B------:R-:W-:Y:S01]  /*1780*/  HADD2.F32 R127, -RZ, R127.H0_H0 ;  /* 0x2000007fff7f7230 */ /* 0x000fe20000004100 */
[----:B------:R-:W-:Y:S01]  /*1790*/  LOP3.LUT R144, R41, UR35, R144, 0x96, !PT ;  /* 0x0000002329907c12 */ /* 0x000fe2000f8e9690 */
[----:B------:R-:W-:Y:S01]  /*17a0*/  HADD2.F32 R123, -RZ, R123.H0_H0 ;  /* 0x2000007bff7b7230 */ /* 0x000fe20000004100 */
[----:B------:R-:W-:Y:S01]  /*17b0*/  LOP3.LUT R145, R42, 0x3, RZ, 0xc0, !PT ;  /* 0x000000032a917812 */ /* 0x000fe200078ec0ff */
        /* <DEDUP_REMOVED lines=69> */
[----:B------:R-:W-:-:S07]  /*1c10*/  HADD2.F32 R103, -RZ, R103.H0_H0 ;  /* 0x20000067ff677230 */ /* 0x000fce0000004100 */
.L_x_17195:
[----:B------:R-:W-:Y:S01]  /*1c20*/  IMAD R64, R151, UR36, RZ ;  /* 0x0000002497407c24 */ /* 0x000fe2000f8e02ff */
[----:B------:R-:W-:Y:S01]  /*1c30*/  ISETP.NE.AND P0, PT, R158, RZ, PT ;  /* 0x000000ff9e00720c */ /* 0x000fe20003f05270 */
[----:B------:R-:W-:Y:S03]  /*1c40*/  BSSY B1, `(.L_x_16781) ;  /* 0x00002e2000017945 */ /* 0x000fe60003800000 */
[----:B------:R-:W-:-:S04]  /*1c50*/  SHF.R.S32.HI R65, RZ, 0x1f, R64 ;  /* 0x0000001fff417819 */ /* 0x000fc80000011440 */
[----:B------:R-:W-:-:S04]  /*1c60*/  LEA.HI R65, R65, R64, RZ, 0x2 ;  /* 0x0000004041417211 */ /* 0x000fc800078f10ff */
[----:B------:R-:W-:-:S05]  /*1c70*/  LEA.HI.SX32 R159, R65, R152, 0x1e ;  /* 0x00000098419f7211 */ /* 0x000fca00078ff2ff */
[----:B------:R-:W-:Y:S01]  /*1c80*/  IMAD.MOV.U32 R66, RZ, RZ, R159 ;  /* 0x000000ffff427224 */ /* 0x000fe200078e009f */
[----:B0-234-:R-:W-:Y:S06]  /*1c90*/  @!P0 BRA `(.L_x_16782) ;  /* 0x0000002c00708947 */ /* 0x01dfec0003800000 */
        /* <DEDUP_REMOVED lines=26> */
.L_x_16784:
[----:B------:R-:W-:-:S07]  /*1e40*/  MOV R160, R148 ;  /* 0x0000009400a07202 */ /* 0x000fce0000000f00 */
.L_x_16785:
[----:B------:R-:W-:Y:S05]  /*1e50*/  BSYNC B2 ;  /* 0x0000000000027941 */ /* 0x000fea0003800000 */
.L_x_16783:
        /* <DEDUP_REMOVED lines=16> */
.L_x_16789:
[----:B------:R-:W-:Y:S05]  /*1f60*/  BSYNC B3 ;  /* 0x0000000000037941 */ /* 0x000fea0003800000 */
.L_x_16788:
        /* <DEDUP_REMOVED lines=44> */
.L_x_16787:
[----:B------:R-:W-:Y:S05]  /*2230*/  BSYNC B2 ;  /* 0x0000000000027941 */ /* 0x000fea0003800000 */
.L_x_16786:
[----:B------:R-:W0:Y:S01]  /*2240*/  LDC R66, c[0x0][0x298] ;  /* 0x0000a600ff427b82 */ /* 0x000e220000000800 */
[----:B------:R-:W-:Y:S01]  /*2250*/  ISETP.NE.U32.AND P2, PT, R64, RZ, PT ;  /* 0x000000ff4000720c */ /* 0x000fe20003f45070 */
[----:B------:R-:W-:Y:S01]  /*2260*/  IMAD.MOV.U32 R68, RZ, RZ, 0x2f800000 ;  /* 0x2f800000ff447424 */ /* 0x000fe200078e00ff */
[----:B------:R-:W-:Y:S02]  /*2270*/  I2FP.F32.U32 R69, R160 ;  /* 0x000000a000457245 */ /* 0x000fe40000201000 */
[----:B------:R-:W-:-:S03]  /*2280*/  ISETP.NE.AND.EX P2, PT, R65, RZ, PT, P2 ;  /* 0x000000ff4100720c */ /* 0x000fc60003f45320 */
[----:B------:R-:W1:Y:S01]  /*2290*/  LDC R67, c[0x0][0x294] ;  /* 0x0000a500ff437b82 */ /* 0x000e620000000800 */
[----:B------:R-:W-:Y:S01]  /*22a0*/  FFMA.FTZ R160, R69, R68, 1.1641532182693481445e-10 ;  /* 0x2f00000045a07423 */ /* 0x000fe20000010044 */
[----:B0----5:R-:W-:-:S04]  /*22b0*/  FMUL.FTZ R40, R40, R66 ;  /* 0x0000004228287220 */ /* 0x021fc80000410000 */
        /* <DEDUP_REMOVED lines=9> */
.L_x_16790:
        /* <DEDUP_REMOVED lines=12> */
.L_x_16793:
[----:B------:R-:W-:-:S07]  /*2410*/  MOV R141, R148 ;  /* 0x00000094008d7202 */ /* 0x000fce0000000f00 */
.L_x_16794:
[----:B------:R-:W-:Y:S05]  /*2420*/  BSYNC B2 ;  /* 0x0000000000027941 */ /* 0x000fea0003800000 */
.L_x_16792:
        /* <DEDUP_REMOVED lines=16> */
.L_x_16798:
[----:B------:R-:W-:Y:S05]  /*2530*/  BSYNC B3 ;  /* 0x0000000000037941 */ /* 0x000fea0003800000 */
.L_x_16797:
        /* <DEDUP_REMOVED lines=44> */
.L_x_16796:
[----:B------:R-:W-:Y:S05]  /*2800*/  BSYNC B2 ;  /* 0x0000000000027941 */ /* 0x000fea0003800000 */
.L_x_16795:
[----:B------:R-:W-:-:S05]  /*2810*/  I2FP.F32.U32 R65, R141 ;  /* 0x0000008d00417245 */ /* 0x000fca0000201000 */
[----:B------:R-:W-:Y:S01]  /*2820*/  FFMA.FTZ R70, R65, R68, 1.1641532182693481445e-10 ;  /* 0x2f00000041467423 */ /* 0x000fe20000010044 */
[----:B------:R-:W-:-:S04]  /*2830*/  FMUL.FTZ R65, R36, R66 ;  /* 0x0000004224417220 */ /* 0x000fc80000410000 */
[----:B------:R-:W-:-:S04]  /*2840*/  FSETP.GTU.FTZ.AND P3, PT, R70, R67, PT ;  /* 0x000000434600720b */ /* 0x000fc80003f7c000 */
[----:B------:R-:W-:Y:S02]  /*2850*/  FSEL R65, R65, RZ, !P3 ;  /* 0x000000ff41417208 */ /* 0x000fe40005800000 */
[----:B------:R-:W-:-:S03]  /*2860*/  SEL R141, RZ, 0x1, P3 ;  /* 0x00000001ff8d7807 */ /* 0x000fc60001800000 */
[----:B------:R-:W-:-:S04]  /*2870*/  FADD.FTZ R40, R65, R40 ;  /* 0x0000002841287221 */ /* 0x000fc80000010000 */
[----:B------:R-:W-:-:S07]  /*2880*/  @P0 FADD.FTZ R40, R32, R40 ;  /* 0x0000002820280221 */ /* 0x000fce0000010000 */
.L_x_16791:
        /* <DEDUP_REMOVED lines=12> */
.L_x_16800:
[----:B------:R-:W-:-:S07]  /*2950*/  MOV R160, R148 ;  /* 0x0000009400a07202 */ /* 0x000fce0000000f00 */
.L_x_16801:
[----:B------:R-:W-:Y:S05]  /*2960*/  BSYNC B2 ;  /* 0x0000000000027941 */ /* 0x000fea0003800000 */
.L_x_16799:
        /* <DEDUP_REMOVED lines=16> */
.L_x_16805:
[----:B------:R-:W-:Y:S05]  /*2a70*/  BSYNC B3 ;  /* 0x0000000000037941 */ /* 0x000fea0003800000 */
.L_x_16804:
        /* <DEDUP_REMOVED lines=44> */
.L_x_16803:
[----:B------:R-:W-:Y:S05]  /*2d40*/  BSYNC B2 ;  /* 0x0000000000027941 */ /* 0x000fea0003800000 */
.L_x_16802:
[----:B------:R-:W-:Y:S01]  /*2d50*/  I2FP.F32.U32 R71, R160 ;  /* 0x000000a000477245 */ /* 0x000fe20000201000 */
[----:B------:R-:W-:-:S04]  /*2d60*/  FMUL.FTZ R41, R41, R66 ;  /* 0x0000004229297220 */ /* 0x000fc80000410000 */
[----:B------:R-:W-:-:S05]  /*2d70*/  FFMA.FTZ R64, R71, R68, 1.1641532182693481445e-10 ;  /* 0x2f00000047407423 */ /* 0x000fca0000010044 */
        /* <DEDUP_REMOVED lines=8> */
.L_x_16806:
        /* <DEDUP_REMOVED lines=12> */
.L_x_16809:
[----:B------:R-:W-:-:S07]  /*2ec0*/  IMAD.MOV.U32 R140, RZ, RZ, R148 ;  /* 0x000000ffff8c7224 */ /* 0x000fce00078e0094 */
.L_x_16810:
[----:B------:R-:W-:Y:S05]  /*2ed0*/  BSYNC B2 ;  /* 0x0000000000027941 */ /* 0x000fea0003800000 */
.L_x_16808:
        /* <DEDUP_REMOVED lines=16> */
.L_x_16814:
[----:B------:R-:W-:Y:S05]  /*2fe0*/  BSYNC B3 ;  /* 0x0000000000037941 */ /* 0x000fea0003800000 */
.L_x_16813:
        /* <DEDUP_REMOVED lines=44> */
.L_x_16812:
[----:B------:R-:W-:Y:S05]  /*32b0*/  BSYNC B2 ;  /* 0x0000000000027941 */ /* 0x000fea0003800000 */
.L_x_16811:
        /* <DEDUP_REMOVED lines=8> */
.L_x_16807:
        /* <DEDUP_REMOVED lines=12> */
.L_x_16816:
[----:B------:R-:W-:-:S07]  /*3400*/  IMAD.MOV.U32 R160, RZ, RZ, R148 ;  /* 0x000000ffffa07224 */ /* 0x000fce00078e0094 */
.L_x_16817:
[----:B------:R-:W-:Y:S05]  /*3410*/  BSYNC B2 ;  /* 0x0000000000027941 */ /* 0x000fea0003800000 */
.L_x_16815:
        /* <DEDUP_REMOVED lines=16> */
.L_x_16821:
[----:B------:R-:W-:Y:S05]  /*3520*/  BSYNC B3 ;  /* 0x0000000000037941 */ /* 0x000fea0003800000 */
.L_x_16820:
        /* <DEDUP_REMOVED lines=44> */
.L_x_16819:
[----:B------:R-:W-:Y:S05]  /*37f0*/  BSYNC B2 ;  /* 0x0000000000027941 */ /* 0x000fea0003800000 */
.L_x_16818:
        /* <DEDUP_REMOVED lines=11> */
.L_x_16822:
        /* <DEDUP_REMOVED lines=12> */
.L_x_16825:
[----:B------:R-:W-:-:S07]  /*3970*/  IMAD.MOV.U32 R139, RZ, RZ, R148 ;  /* 0x000000ffff8b7224 */ /* 0x000fce00078e0094 */
.L_x_16826:
[----:B------:R-:W-:Y:S05]  /*3980*/  BSYNC B2 ;  /* 0x0000000000027941 */ /* 0x000fea0003800000 */
.L_x_16824:
        /* <DEDUP_REMOVED lines=16> */
.L_x_16830:
[----:B------:R-:W-:Y:S05]  /*3a90*/  BSYNC B3 ;  /* 0x0000000000037941 */ /* 0x000fea0003800000 */
.L_x_16829:
        /* <DEDUP_REMOVED lines=44> */
.L_x_16828:
[----:B------:R-:W-:Y:S05]  /*3d60*/  BSYNC B2 ;  /* 0x0000000000027941 */ /* 0x000fea0003800000 */
.L_x_16827:
        /* <DEDUP_REMOVED lines=8> */
.L_x_16823:
        /* <DEDUP_REMOVED lines=12> */
.L_x_16832:
[----:B------:R-:W-:-:S07]  /*3eb0*/  IMAD.MOV.U32 R160, RZ, RZ, R148 ;  /* 0x000000ffffa07224 */ /* 0x000fce00078e0094 */
.L_x_16833:
[----:B------:R-:W-:Y:S05]  /*3ec0*/  BSYNC B2 ;  /* 0x0000000000027941 */ /* 0x000fea0003800000 */
.L_x_16831:
        /* <DEDUP_REMOVED lines=16> */
.L_x_16837:
[----:B------:R-:W-:Y:S05]  /*3fd0*/  BSYNC B3 ;  /* 0x0000000000037941 */ /* 0x000fea0003800000 */
.L_x_16836:
        /* <DEDUP_REMOVED lines=44> */
.L_x_16835:
[----:B------:R-:W-:Y:S05]  /*42a0*/  BSYNC B2 ;  /* 0x0000000000027941 */ /* 0x000fea0003800000 */
.L_x_16834:
[----:B------:R-:W-:Y:S01]  /*42b0*/  I2FP.F32.U32 R71, R160 ;  /* 0x000000a000477245 */ /* 0x000fe20000201000 */
[----:B------:R-:W-:-:S04]  /*42c0*/  FMUL.FTZ R43, R43, R66 ;  /* 0x000000422b2b7220 */ /* 0x000fc80000410000 */
[----:B------:R-:W-:-:S05]  /*42d0*/  FFMA.FTZ R64, R71, R68, 1.1641532182693481445e-10 ;  /* 0x2f00000047407423 */ /* 0x000fca0000010044 */
        /* <DEDUP_REMOVED lines=8> */
.L_x_16838:
        /* <DEDUP_REMOVED lines=12> */
.L_x_16841:
[----:B------:R-:W-:-:S07]  /*4420*/  MOV R138, R148 ;  /* 0x00000094008a7202 */ /* 0x000fce0000000f00 */
.L_x_16842:
[----:B------:R-:W-:Y:S05]  /*4430*/  BSYNC B2 ;  /* 0x0000000000027941 */ /* 0x000fea0003800000 */
.L_x_16840:
        /* <DEDUP_REMOVED lines=16> */
.L_x_16846:
[----:B------:R-:W-:Y:S05]  /*4540*/  BSYNC B3 ;  /* 0x0000000000037941 */ /* 0x000fea0003800000 */
.L_x_16845:
        /* <DEDUP_REMOVED lines=44> */
.L_x_16844:
[----:B------:R-:W-:Y:S05]  /*4810*/  BSYNC B2 ;  /* 0x0000000000027941 */ /* 0x000fea0003800000 */
.L_x_16843:
[----:B------:R-:W-:Y:S01]  /*4820*/  I2FP.F32.U32 R65, R138 ;  /* 0x0000008a00417245 */ /* 0x000fe20000201000 */
[----:B------:R-:W-:-:S04]  /*4830*/  FMUL.FTZ R66, R39, R66 ;  /* 0x0000004227427220 */ /* 0x000fc80000410000 */
[----:B------:R-:W-:-:S05]  /*4840*/  FFMA.FTZ R68, R65, R68, 1.1641532182693481445e-10 ;  /* 0x2f00000041447423 */ /* 0x000fca0000010044 */
[----:B------:R-:W-:-:S04]  /*4850*/  FSETP.GTU.FTZ.AND P2, PT, R68, R67, PT ;  /* 0x000000434400720b */ /* 0x000fc80003f5c000 */
[----:B------:R-:W-:Y:S02]  /*4860*/  FSEL R66, R66, RZ, !P2 ;  /* 0x000000ff42427208 */ /* 0x000fe40005000000 */
[----:B------:R-:W-:-:S03]  /*4870*/  SEL R138, RZ, 0x1, P2 ;  /* 0x00000001ff8a7807 */ /* 0x000fc60001000000 */
[----:B------:R-:W-:-:S04]  /*4880*/  FADD.FTZ R43, R66, R43 ;  /* 0x0000002b422b7221 */ /* 0x000fc80000010000 */
[----:B------:R-:W-:-:S07]  /*4890*/  @P0 FADD.FTZ R43, R35, R43 ;  /* 0x0000002b232b0221 */ /* 0x000fce0000010000 */
.L_x_16839:
[----:B------:R-:W-:Y:S01]  /*48a0*/  ISETP.NE.AND P0, PT, R69, RZ, PT ;  /* 0x000000ff4500720c */ /* 0x000fe20003f05270 */
[C---:B------:R-:W-:Y:S01]  /*48b0*/  IMAD.SHL.U32 R68, R159.reuse, 0x4, RZ ;  /* 0x000000049f447824 */ /* 0x040fe200078e00ff */
[----:B------:R-:W-:Y:S02]  /*48c0*/  SEL R69, RZ, 0x1000000, P5 ;  /* 0x01000000ff457807 */ /* 0x000fe40002800000 */
[----:B------:R-:W-:Y:S02]  /*48d0*/  SEL R160, RZ, 0x1, P0 ;  /* 0x00000001ffa07807 */ /* 0x000fe40000000000 */
[----:B------:R-:W-:Y:S02]  /*48e0*/  LEA R66, P0, R159, UR28, 0x4 ;  /* 0x0000001c9f427c11 */ /* 0x000fe4000f8020ff */
[----:B------:R-:W-:Y:S02]  /*48f0*/  SEL R70, RZ, 0x10000, P4 ;  /* 0x00010000ff467807 */ /* 0x000fe40002000000 */
[----:B------:R-:W-:-:S02]  /*4900*/  SEL R71, RZ, 0x100, P3 ;  /* 0x00000100ff477807 */ /* 0x000fc40001800000 */
[C---:B------:R-:W-:Y:S02]  /*4910*/  LEA.HI.X R67, R159.reuse, UR29, RZ, 0x4, P0 ;  /* 0x0000001d9f437c11 */ /* 0x040fe400080f24ff */
[----:B------:R-:W-:Y:S02]  /*4920*/  SHF.L.U64.HI R161, R159, 0x2, RZ ;  /* 0x000000029fa17819 */ /* 0x000fe400000102ff */
[----:B------:R-:W-:Y:S01]  /*4930*/  IADD3 R64, P0, R68, UR30, RZ ;  /* 0x0000001e44407c10 */ /* 0x000fe2000ff1e0ff */
[----:B------:R0:W-:Y:S01]  /*4940*/  STG.E.128 desc[UR4][R66.64], R40 ;  /* 0x0000002842007986 */ /* 0x0001e2000c101d04 */
[----:B------:R-:W-:Y:S02]  /*4950*/  IADD3 R69, R71, R69, R70 ;  /* 0x0000004547457210 */ /* 0x000fe40007ffe046 */
[----:B------:R-:W-:Y:S02]  /*4960*/  IADD3.X R65, R161, UR31, RZ, P0, !PT ;  /* 0x0000001fa1417c10 */ /* 0x000fe400087fe4ff */
[----:B------:R-:W-:-:S05]  /*4970*/  IADD3 R69, R69, R160, RZ ;  /* 0x000000a045457210 */ /* 0x000fca0007ffe0ff */
[----:B------:R0:W-:Y:S01]  /*4980*/  STG.E desc[UR4][R64.64], R69 ;  /* 0x0000004540007986 */ /* 0x0001e2000c101904 */
[----:B------:R-:W-:Y:S05]  /*4990*/  @!P1 BRA `(.L_x_16847) ;  /* 0x00000000002c9947 */ /* 0x000fea0003800000 */
[----:B0-----:R-:W-:Y:S01]  /*49a0*/  IMAD.U32 R65, R139, 0x10000, RZ ;  /* 0x000100008b417824 */ /* 0x001fe200078e00ff */
[----:B------:R-:W-:Y:S02]  /*49b0*/  LOP3.LUT R64, R138, 0xffff, RZ, 0xc0, !PT ;  /* 0x0000ffff8a407812 */ /* 0x000fe400078ec0ff */
[----:B------:R-:W-:Y:S02]  /*49c0*/  LOP3.LUT R66, R140, 0xff, RZ, 0xc0, !PT ;  /* 0x000000ff8c427812 */ /* 0x000fe400078ec0ff */
[----:B------:R-:W-:Y:S02]  /*49d0*/  LOP3.LUT R65, R65, 0xff0000, RZ, 0xc0, !PT ;  /* 0x00ff000041417812 */ /* 0x000fe400078ec0ff */
[----:B------:R-:W-:-:S03]  /*49e0*/  LOP3.LUT R67, R141, 0xff, RZ, 0xc0, !PT ;  /* 0x000000ff8d437812 */ /* 0x000fc600078ec0ff */
[----:B------:R-:W-:Y:S01]  /*49f0*/  IMAD R65, R64, 0x1000000, R65 ;  /* 0x0100000040417824 */ /* 0x000fe200078e0241 */
[----:B------:R-:W-:-:S04]  /*4a00*/  IADD3 R64, P0, R68, UR32, RZ ;  /* 0x0000002044407c10 */ /* 0x000fc8000ff1e0ff */
[----:B------:R-:W-:Y:S02]  /*4a10*/  LEA R66, R66, R65, 0x8 ;  /* 0x0000004142427211 */ /* 0x000fe400078e40ff */
[----:B------:R-:W-:-:S03]  /*4a20*/  IADD3.X R65, R161, UR33, RZ, P0, !PT ;  /* 0x00000021a1417c10 */ /* 0x000fc600087fe4ff */
[----:B------:R-:W-:-:S05]  /*4a30*/  IMAD.IADD R67, R66, 0x1, R67 ;  /* 0x0000000142437824 */ /* 0x000fca00078e0243 */
[----:B------:R1:W-:Y:S02]  /*4a40*/  STG.E desc[UR4][R64.64], R67 ;  /* 0x0000004340007986 */ /* 0x0003e4000c101904 */
.L_x_16847:
[----:B0-----:R-:W-:-:S07]  /*4a50*/  VIADD R66, R159, 0x20 ;  /* 0x000000209f427836 */ /* 0x001fce0000000000 */
.L_x_16782:
[----:B------:R-:W-:Y:S05]  /*4a60*/  BSYNC B1 ;  /* 0x0000000000017941 */ /* 0x000fea0003800000 */
.L_x_16781:
[----:B------:R-:W-:Y:S01]  /*4a70*/  ISETP.NE.AND P0, PT, R157, RZ, PT ;  /* 0x000000ff9d00720c */ /* 0x000fe20003f05270 */
[----:B------:R-:W-:-:S12]  /*4a80*/  BSSY B1, `(.L_x_16848) ;  /* 0x00002de000017945 */ /* 0x000fd80003800000 */
[----:B------:R-:W-:Y:S05]  /*4a90*/  @!P0 BRA `(.L_x_16849) ;  /* 0x0000002c00708947 */ /* 0x000fea0003800000 */
[----:B-1----:R-:W0:Y:S01]  /*4aa0*/  LDC.64 R64, c[0x0][0x228] ;  /* 0x00008a00ff407b82 */ /* 0x002e220000000a00 */
        /* <DEDUP_REMOVED lines=25> */
.L_x_16851:
[----:B------:R-:W-:-:S07]  /*4c40*/  IMAD.MOV.U32 R160, RZ, RZ, R148 ;  /* 0x000000ffffa07224 */ /* 0x000fce00078e0094 */
.L_x_16852:
[----:B------:R-:W-:Y:S05]  /*4c50*/  BSYNC B2 ;  /* 0x0000000000027941 */ /* 0x000fea0003800000 */
.L_x_16850:
        /* <DEDUP_REMOVED lines=16> */
.L_x_16856:
[----:B------:R-:W-:Y:S05]  /*4d60*/  BSYNC B3 ;  /* 0x0000000000037941 */ /* 0x000fea0003800000 */
.L_x_16855:
        /* <DEDUP_REMOVED lines=44> */
.L_x_16854:
[----:B------:R-:W-:Y:S05]  /*5030*/  BSYNC B2 ;  /* 0x0000000000027941 */ /* 0x000fea0003800000 */
.L_x_16853:
[----:B------:R-:W0:Y:S01]  /*5040*/  LDC R67, c[0x0][0x298] ;  /* 0x0000a600ff437b82 */ /* 0x000e220000000800 */
[----:B------:R-:W-:Y:S01]  /*5050*/  HFMA2.MMA R69, -RZ, RZ, 0.1171875, 0 ;  /* 0x2f800000ff457435 */ /* 0x000fe200000001ff */
[----:B------:R-:W-:Y:S02]  /*5060*/  ISETP.NE.U32.AND P2, PT, R64, RZ, PT ;  /* 0x000000ff4000720c */ /* 0x000fe40003f45070 */
[----:B------:R-:W-:Y:S02]  /*5070*/  I2FP.F32.U32 R70, R160 ;  /* 0x000000a000467245 */ /* 0x000fe40000201000 */
[----:B------:R-:W-:Y:S02]  /*5080*/  ISETP.NE.AND.EX P2, PT, R65, RZ, PT, P2 ;  /* 0x000000ff4100720c */ /* 0x000fe40003f45320 */
[----:B------:R-:W1:Y:S03]  /*5090*/  LDC R68, c[0x0][0x294] ;  /* 0x0000a500ff447b82 */ /* 0x000e660000000800 */
[----:B------:R-:W-:Y:S01]  /*50a0*/  FFMA.FTZ R71, R70, R69, 1.1641532182693481445e-10 ;  /* 0x2f00000046477423 */ /* 0x000fe20000010045 */
[----:B0----5:R-:W-:-:S04]  /*50b0*/  FMUL.FTZ R44, R44, R67 ;  /* 0x000000432c2c7220 */ /* 0x021fc80000410000 */
        /* <DEDUP_REMOVED lines=9> */
.L_x_16857:
        /* <DEDUP_REMOVED lines=12> */
.L_x_16860:
[----:B------:R-:W-:-:S07]  /*5210*/  IMAD.MOV.U32 R71, RZ, RZ, R148 ;  /* 0x000000ffff477224 */ /* 0x000fce00078e0094 */
.L_x_16861:
[----:B------:R-:W-:Y:S05]  /*5220*/  BSYNC B2 ;  /* 0x0000000000027941 */ /* 0x000fea0003800000 */
.L_x_16859:
        /* <DEDUP_REMOVED lines=16> */
.L_x_16865:
[----:B------:R-:W-:Y:S05]  /*5330*/  BSYNC B3 ;  /* 0x0000000000037941 */ /* 0x000fea0003800000 */
.L_x_16864:
        /* <DEDUP_REMOVED lines=44> */
.L_x_16863:
[----:B------:R-:W-:Y:S05]  /*5600*/  BSYNC B2 ;  /* 0x0000000000027941 */ /* 0x000fea0003800000 */
.L_x_16862:
        /* <DEDUP_REMOVED lines=8> */
.L_x_16858:
        /* <DEDUP_REMOVED lines=12> */
.L_x_16867:
[----:B------:R-:W-:-:S07]  /*5750*/  IMAD.MOV.U32 R71, RZ, RZ, R148 ;  /* 0x000000ffff477224 */ /* 0x000fce00078e0094 */
.L_x_16868:
[----:B------:R-:W-:Y:S05]  /*5760*/  BSYNC B2 ;  /* 0x0000000000027941 */ /* 0x000fea0003800000 */
.L_x_16866:
        /* <DEDUP_REMOVED lines=16> */
.L_x_16872:
[----:B------:R-:W-:Y:S05]  /*5870*/  BSYNC B3 ;  /* 0x0000000000037941 */ /* 0x000fea0003800000 */
.L_x_16871:
        /* <DEDUP_REMOVED lines=44> */
.L_x_16870:
[----:B------:R-:W-:Y:S05]  /*5b40*/  BSYNC B2 ;  /* 0x0000000000027941 */ /* 0x000fea0003800000 */
.L_x_16869:
        /* <DEDUP_REMOVED lines=11> */
.L_x_16873:
        /* <DEDUP_REMOVED lines=12> */
.L_x_16876:
[----:B------:R-:W-:-:S07]  /*5cc0*/  MOV R71, R148 ;  /* 0x0000009400477202 */ /* 0x000fce0000000f00 */
.L_x_16877:
[----:B------:R-:W-:Y:S05]  /*5cd0*/  BSYNC B2 ;  /* 0x0000000000027941 */ /* 0x000fea0003800000 */
.L_x_16875:
        /* <DEDUP_REMOVED lines=16> */
.L_x_16881:
[----:B------:R-:W-:Y:S05]  /*5de0*/  BSYNC B3 ;  /* 0x0000000000037941 */ /* 0x000fea0003800000 */
.L_x_16880:
        /* <DEDUP_REMOVED lines=44> */
.L_x_16879:
[----:B------:R-:W-:Y:S05]  /*60b0*/  BSYNC B2 ;  /* 0x0000000000027941 */ /* 0x000fea0003800000 */
.L_x_16878:
        /* <DEDUP_REMOVED lines=8> */
.L_x_16874:
        /* <DEDUP_REMOVED lines=12> */
.L_x_16883:
[----:B------:R-:W-:-:S07]  /*6200*/  MOV R71, R148 ;  /* 0x0000009400477202 */ /* 0x000fce0000000f00 */
.L_x_16884:
[----:B------:R-:W-:Y:S05]  /*6210*/  BSYNC B2 ;  /* 0x0000000000027941 */ /* 0x000fea0003800000 */
.L_x_16882:
        /* <DEDUP_REMOVED lines=16> */
.L_x_16888:
[----:B------:R-:W-:Y:S05]  /*6320*/  BSYNC B3 ;  /* 0x0000000000037941 */ /* 0x000fea0003800000 */
.L_x_16887:
        /* <DEDUP_REMOVED lines=44> */
.L_x_16886:
[----:B------:R-:W-:Y:S05]  /*65f0*/  BSYNC B2 ;  /* 0x0000000000027941 */ /* 0x000fea0003800000 */
.L_x_16885:
        /* <DEDUP_REMOVED lines=11> */
.L_x_16889:
        /* <DEDUP_REMOVED lines=12> */
.L_x_16892:
[----:B------:R-:W-:-:S07]  /*6770*/  IMAD.MOV.U32 R71, RZ, RZ, R148 ;  /* 0x000000ffff477224 */ /* 0x000fce00078e0094 */
.L_x_16893:
[----:B------:R-:W-:Y:S05]  /*6780*/  BSYNC B2 ;  /* 0x0000000000027941 */ /* 0x000fea0003800000 */
.L_x_16891:
        /* <DEDUP_REMOVED lines=16> */
.L_x_16897:
[----:B------:R-:W-:Y:S05]  /*6890*/  BSYNC B3 ;  /* 0x0000000000037941 */ /* 0x000fea0003800000 */
.L_x_16896:
        /* <DEDUP_REMOVED lines=44> */
.L_x_16895:
[----:B------:R-:W-:Y:S05]  /*6b60*/  BSYNC B2 ;  /* 0x0000000000027941 */ /* 0x000fea0003800000 */
.L_x_16894:
        /* <DEDUP_REMOVED lines=8> */
.L_x_16890:
        /* <DEDUP_REMOVED lines=12> */
.L_x_16899:
[----:B------:R-:W-:-:S07]  /*6cb0*/  IMAD.MOV.U32 R71, RZ, RZ, R148 ;  /* 0x000000ffff477224 */ /* 0x000fce00078e0094 */
.L_x_16900:
[----:B------:R-:W-:Y:S05]  /*6cc0*/  BSYNC B2 ;  /* 0x0000000000027941 */ /* 0x000fea0003800000 */
.L_x_16898:
        /* <DEDUP_REMOVED lines=16> */
.L_x_16904:
[----:B------:R-:W-:Y:S05]  /*6dd0*/  BSYNC B3 ;  /* 0x0000000000037941 */ /* 0x000fea0003800000 */
.L_x_16903:
        /* <DEDUP_REMOVED lines=44> */
.L_x_16902:
[----:B------:R-:W-:Y:S05]  /*70a0*/  BSYNC B2 ;  /* 0x0000000000027941 */ /* 0x000fea0003800000 */
.L_x_16901:
        /* <DEDUP_REMOVED lines=11> */
.L_x_16905:
        /* <DEDUP_REMOVED lines=12> */
.L_x_16908:
[----:B------:R-:W-:-:S07]  /*7220*/  IMAD.MOV.U32 R71, RZ, RZ, R148 ;  /* 0x000000ffff477224 */ /* 0x000fce00078e0094 */
.L_x_16909:
[----:B------:R-:W-:Y:S05]  /*7230*/  BSYNC B2 ;  /* 0x0000000000027941 */ /* 0x000fea0003800000 */
.L_x_16907:
        /* <DEDUP_REMOVED lines=16> */
.L_x_16913:
[----:B------:R-:W-:Y:S05]  /*7340*/  BSYNC B3 ;  /* 0x0000000000037941 */ /* 0x000fea0003800000 */
.L_x_16912:
        /* <DEDUP_REMOVED lines=37> */
[----:B------:R-:W-:Y:S01]  /*75a0*/  LOP3.LUT R65, R65, UR22, R160, 0x96, !PT ;  /* 0x0000001641417c12 */ /* 0x000fe2000f8e96a0 */
[----:B------:R-:W-:-:S05]  /*75b0*/  IMAD.WIDE.U32 R160, R161, -0x326172a9, RZ ;  /* 0xcd9e8d57a1a07825 */ /* 0x000fca00078e00ff */
[----:B------:R-:W-:Y:S01]  /*75c0*/  LOP3.LUT R143, R161, UR34, R64, 0x96, !PT ;  /* 0x00000022a18f7c12 */ /* 0x000fe2000f8e9640 */
[----:B------:R-:W-:Y:S01]  /*75d0*/  IMAD.WIDE.U32 R64, R65, -0x2daee0ad, RZ ;  /* 0xd2511f5341407825 */ /* 0x000fe200078e00ff */
[----:B------:R-:W-:-:S03]  /*75e0*/  MOV R148, R160 ;  /* 0x000000a000947202 */ /* 0x000fc60000000f00 */
[----:B------:R-:W-:Y:S01]  /*75f0*/  IMAD.MOV.U32 R146, RZ, RZ, R64 ;  /* 0x000000ffff927224 */ /* 0x000fe200078e0040 */
[----:B------:R-:W-:-:S07]  /*7600*/  LOP3.LUT R144, R65, UR35, R144, 0x96, !PT ;  /* 0x0000002341907c12 */ /* 0x000fce000f8e9690 */
.L_x_16911:
[----:B------:R-:W-:Y:S05]  /*7610*/  BSYNC B2 ;  /* 0x0000000000027941 */ /* 0x000fea0003800000 */
.L_x_16910:
        /* <DEDUP_REMOVED lines=8> */
.L_x_16906:
[----:B------:R-:W-:Y:S02]  /*76a0*/  ISETP.NE.AND P0, PT, R70, RZ, PT ;  /* 0x000000ff4600720c */ /* 0x000fe40003f05270 */
[----:B------:R-:W-:Y:S02]  /*76b0*/  SEL R70, RZ, 0x1000000, P5 ;  /* 0x01000000ff467807 */ /* 0x000fe40002800000 */
[----:B------:R-:W-:Y:S02]  /*76c0*/  SEL R161, RZ, 0x1, P0 ;  /* 0x00000001ffa17807 */ /* 0x000fe40000000000 */
[----:B------:R-:W-:Y:S02]  /*76d0*/  SEL R71, RZ, 0x10000, P4 ;  /* 0x00010000ff477807 */ /* 0x000fe40002000000 */
[----:B------:R-:W-:Y:S02]  /*76e0*/  SEL R160, RZ, 0x100, P3 ;  /* 0x00000100ffa07807 */ /* 0x000fe40001800000 */
[----:B------:R-:W-:-:S02]  /*76f0*/  LEA R68, P0, R66, UR28, 0x4 ;  /* 0x0000001c42447c11 */ /* 0x000fc4000f8020ff */
[C---:B------:R-:W-:Y:S02]  /*7700*/  SHF.L.U32 R67, R66.reuse, 0x2, RZ ;  /* 0x0000000242437819 */ /* 0x040fe400000006ff */
[----:B------:R-:W-:Y:S02]  /*7710*/  LEA.HI.X R69, R66, UR29, RZ, 0x4, P0 ;  /* 0x0000001d42457c11 */ /* 0x000fe400080f24ff */
[----:B------:R-:W-:Y:S02]  /*7720*/  IADD3 R70, R160, R70, R71 ;  /* 0x00000046a0467210 */ /* 0x000fe40007ffe047 */
[----:B------:R-:W-:Y:S01]  /*7730*/  SHF.L.U64.HI R162, R66, 0x2, RZ ;  /* 0x0000000242a27819 */ /* 0x000fe200000102ff */
[----:B------:R0:W-:Y:S01]  /*7740*/  STG.E.128 desc[UR4][R68.64], R44 ;  /* 0x0000002c44007986 */ /* 0x0001e2000c101d04 */
[----:B------:R-:W-:Y:S01]  /*7750*/  IADD3 R64, P0, R67, UR30, RZ ;  /* 0x0000001e43407c10 */ /* 0x000fe2000ff1e0ff */
[----:B------:R-:W-:-:S03]  /*7760*/  IMAD.IADD R161, R70, 0x1, R161 ;  /* 0x0000000146a17824 */ /* 0x000fc600078e02a1 */
[----:B------:R-:W-:-:S05]  /*7770*/  IADD3.X R65, R162, UR31, RZ, P0, !PT ;  /* 0x0000001fa2417c10 */ /* 0x000fca00087fe4ff */
[----:B------:R0:W-:Y:S01]  /*7780*/  STG.E desc[UR4][R64.64], R161 ;  /* 0x000000a140007986 */ /* 0x0001e2000c101904 */
[----:B------:R-:W-:Y:S05]  /*7790*/  @!P1 BRA `(.L_x_16914) ;  /* 0x00000000002c9947 */ /* 0x000fea0003800000 */
[----:B0-----:R-:W-:-:S05]  /*77a0*/  IMAD.U32 R64, R139, 0x10000, RZ ;  /* 0x000100008b407824 */ /* 0x001fca00078e00ff */
[----:B------:R-:W-:Y:S02]  /*77b0*/  LOP3.LUT R65, R64, 0xff0000, RZ, 0xc0, !PT ;  /* 0x00ff000040417812 */ /* 0x000fe400078ec0ff */
[----:B------:R-:W-:-:S04]  /*77c0*/  LOP3.LUT R64, R138, 0xffff, RZ, 0xc0, !PT ;  /* 0x0000ffff8a407812 */ /* 0x000fc800078ec0ff */
[----:B------:R-:W-:Y:S02]  /*77d0*/  LEA R64, R64, R65, 0x18 ;  /* 0x0000004140407211 */ /* 0x000fe400078ec0ff */
[----:B------:R-:W-:-:S05]  /*77e0*/  LOP3.LUT R65, R140, 0xff, RZ, 0xc0, !PT ;  /* 0x000000ff8c417812 */ /* 0x000fca00078ec0ff */
[----:B------:R-:W-:Y:S01]  /*77f0*/  IMAD R68, R65, 0x100, R64 ;  /* 0x0000010041447824 */ /* 0x000fe200078e0240 */
[----:B------:R-:W-:Y:S02]  /*7800*/  IADD3 R64, P0, R67, UR32, RZ ;  /* 0x0000002043407c10 */ /* 0x000fe4000ff1e0ff */
[----:B------:R-:W-:Y:S02]  /*7810*/  LOP3.LUT R67, R141, 0xff, RZ, 0xc0, !PT ;  /* 0x000000ff8d437812 */ /* 0x000fe400078ec0ff */
[----:B------:R-:W-:-:S03]  /*7820*/  IADD3.X R65, R162, UR33, RZ, P0, !PT ;  /* 0x00000021a2417c10 */ /* 0x000fc600087fe4ff */
[----:B------:R-:W-:-:S05]  /*7830*/  IMAD.IADD R67, R68, 0x1, R67 ;  /* 0x0000000144437824 */ /* 0x000fca00078e0243 */
[----:B------:R1:W-:Y:S02]  /*7840*/  STG.E desc[UR4][R64.64], R67 ;  /* 0x0000004340007986 */ /* 0x0003e4000c101904 */
.L_x_16914:
[----:B------:R-:W-:-:S07]  /*7850*/  IADD3 R66, R66, 0x20, RZ ;  /* 0x0000002042427810 */ /* 0x000fce0007ffe0ff */
.L_x_16849:
[----:B------:R-:W-:Y:S05]  /*7860*/  BSYNC B1 ;  /* 0x0000000000017941 */ /* 0x000fea0003800000 */
.L_x_16848:
[----:B------:R-:W-:Y:S01]  /*7870*/  ISETP.NE.AND P0, PT, R156, RZ, PT ;  /* 0x000000ff9c00720c */ /* 0x000fe20003f05270 */
[----:B------:R-:W-:-:S12]  /*7880*/  BSSY B1, `(.L_x_16915) ;  /* 0x00002de000017945 */ /* 0x000fd80003800000 */
[----:B------:R-:W-:Y:S05]  /*7890*/  @!P0 BRA `(.L_x_16916) ;  /* 0x0000002c00708947 */ /* 0x000fea0003800000 */
[----:B01----:R-:W0:Y:S01]  /*78a0*/  LDC.64 R64, c[0x0][0x228] ;  /* 0x00008a00ff407b82 */ /* 0x003e220000000a00 */
        /* <DEDUP_REMOVED lines=25> */
.L_x_16918:
[----:B------:R-:W-:-:S07]  /*7a40*/  IMAD.MOV.U32 R160, RZ, RZ, R148 ;  /* 0x000000ffffa07224 */ /* 0x000fce00078e0094 */
.L_x_16919:
[----:B------:R-:W-:Y:S05]  /*7a50*/  BSYNC B2 ;  /* 0x0000000000027941 */ /* 0x000fea0003800000 */
.L_x_16917:
        /* <DEDUP_REMOVED lines=16> */
.L_x_16923:
[----:B------:R-:W-:Y:S05]  /*7b60*/  BSYNC B3 ;  /* 0x0000000000037941 */ /* 0x000fea0003800000 */
.L_x_16922:
        /* <DEDUP_REMOVED lines=44> */
.L_x_16921:
[----:B------:R-:W-:Y:S05]  /*7e30*/  BSYNC B2 ;  /* 0x0000000000027941 */ /* 0x000fea0003800000 */
.L_x_16920:
        /* <DEDUP_REMOVED lines=17> */
.L_x_16924:
        /* <DEDUP_REMOVED lines=12> */
.L_x_16927:
[----:B------:R-:W-:-:S07]  /*8010*/  IMAD.MOV.U32 R71, RZ, RZ, R148 ;  /* 0x000000ffff477224 */ /* 0x000fce00078e0094 */
.L_x_16928:
[----:B------:R-:W-:Y:S05]  /*8020*/  BSYNC B2 ;  /* 0x0000000000027941 */ /* 0x000fea0003800000 */
.L_x_16926:
        /* <DEDUP_REMOVED lines=16> */
.L_x_16932:
[----:B------:R-:W-:Y:S05]  /*8130*/  BSYNC B3 ;  /* 0x0000000000037941 */ /* 0x000fea0003800000 */
.L_x_16931:
        /* <DEDUP_REMOVED lines=44> */
.L_x_16930:
[----:B------:R-:W-:Y:S05]  /*8400*/  BSYNC B2 ;  /* 0x0000000000027941 */ /* 0x000fea0003800000 */
.L_x_16929:
        /* <DEDUP_REMOVED lines=8> */
.L_x_16925:
        /* <DEDUP_REMOVED lines=12> */
.L_x_16934:
[----:B------:R-:W-:-:S07]  /*8550*/  IMAD.MOV.U32 R71, RZ, RZ, R148 ;  /* 0x000000ffff477224 */ /* 0x000fce00078e0094 */
.L_x_16935:
[----:B------:R-:W-:Y:S05]  /*8560*/  BSYNC B2 ;  /* 0x0000000000027941 */ /* 0x000fea0003800000 */
.L_x_16933:
        /* <DEDUP_REMOVED lines=16> */
.L_x_16939:
[----:B------:R-:W-:Y:S05]  /*8670*/  BSYNC B3 ;  /* 0x0000000000037941 */ /* 0x000fea0003800000 */
.L_x_16938:
        /* <DEDUP_REMOVED lines=44> */
.L_x_16937:
[----:B------:R-:W-:Y:S05]  /*8940*/  BSYNC B2 ;  /* 0x0000000000027941 */ /* 0x000fea0003800000 */
.L_x_16936:
        /* <DEDUP_REMOVED lines=11> */
.L_x_16940:
        /* <DEDUP_REMOVED lines=12> */
.L_x_16943:
[----:B------:R-:W-:-:S07]  /*8ac0*/  IMAD.MOV.U32 R71, RZ, RZ, R148 ;  /* 0x000000ffff477224 */ /* 0x000fce00078e0094 */
.L_x_16944:
[----:B------:R-:W-:Y:S05]  /*8ad0*/  BSYNC B2 ;  /* 0x0000000000027941 */ /* 0x000fea0003800000 */
.L_x_16942:
        /* <DEDUP_REMOVED lines=16> */
.L_x_16948:
[----:B------:R-:W-:Y:S05]  /*8be0*/  BSYNC B3 ;  /* 0x0000000000037941 */ /* 0x000fea0003800000 */
.L_x_16947:
        /* <DEDUP_REMOVED lines=44> */
.L_x_16946:
[----:B------:R-:W-:Y:S05]  /*8eb0*/  BSYNC B2 ;  /* 0x0000000000027941 */ /* 0x000fea0003800000 */
.L_x_16945:
        /* <DEDUP_REMOVED lines=8> */
.L_x_16941:
        /* <DEDUP_REMOVED lines=12> */
.L_x_16950:
[----:B------:R-:W-:-:S07]  /*9000*/  IMAD.MOV.U32 R71, RZ, RZ, R148 ;  /* 0x000000ffff477224 */ /* 0x000fce00078e0094 */
.L_x_16951:
[----:B------:R-:W-:Y:S05]  /*9010*/  BSYNC B2 ;  /* 0x0000000000027941 */ /* 0x000fea0003800000 */
.L_x_16949:
        /* <DEDUP_REMOVED lines=16> */
.L_x_16955:
[----:B------:R-:W-:Y:S05]  /*9120*/  BSYNC B3 ;  /* 0x0000000000037941 */ /* 0x000fea0003800000 */
.L_x_16954:
        /* <DEDUP_REMOVED lines=44> */
.L_x_16953:
[----:B------:R-:W-:Y:S05]  /*93f0*/  BSYNC B2 ;  /* 0x0000000000027941 */ /* 0x000fea0003800000 */
.L_x_16952:
        /* <DEDUP_REMOVED lines=11> */
.L_x_16956:
        /* <DEDUP_REMOVED lines=12> */
.L_x_16959:
[----:B------:R-:W-:-:S07]  /*9570*/  MOV R71, R148 ;  /* 0x0000009400477202 */ /* 0x000fce0000000f00 */
.L_x_16960:
[----:B------:R-:W-:Y:S05]  /*9580*/  BSYNC B2 ;  /* 0x0000000000027941 */ /* 0x000fea0003800000 */
.L_x_16958:
        /* <DEDUP_REMOVED lines=16> */
.L_x_16964:
[----:B------:R-:W-:Y:S05]  /*9690*/  BSYNC B3 ;  /* 0x0000000000037941 */ /* 0x000fea0003800000 */
.L_x_16963:
        /* <DEDUP_REMOVED lines=44> */
.L_x_16962:
[----:B------:R-:W-:Y:S05]  /*9960*/  BSYNC B2 ;  /* 0x0000000000027941 */ /* 0x000fea0003800000 */
.L_x_16961:
        /* <DEDUP_REMOVED lines=8> */
.L_x_16957:
        /* <DEDUP_REMOVED lines=12> */
.L_x_16966:
[----:B------:R-:W-:-:S07]  /*9ab0*/  MOV R71, R148 ;  /* 0x0000009400477202 */ /* 0x000fce0000000f00 */
.L_x_16967:
[----:B------:R-:W-:Y:S05]  /*9ac0*/  BSYNC B2 ;  /* 0x0000000000027941 */ /* 0x000fea0003800000 */
.L_x_16965:
        /* <DEDUP_REMOVED lines=16> */
.L_x_16971:
[----:B------:R-:W-:Y:S05]  /*9bd0*/  BSYNC B3 ;  /* 0x0000000000037941 */ /* 0x000fea0003800000 */
.L_x_16970:
        /* <DEDUP_REMOVED lines=44> */
.L_x_16969:
[----:B------:R-:W-:Y:S05]  /*9ea0*/  BSYNC B2 ;  /* 0x0000000000027941 */ /* 0x000fea0003800000 */
.L_x_16968:
        /* <DEDUP_REMOVED lines=11> */
.L_x_16972:
        /* <DEDUP_REMOVED lines=12> */
.L_x_16975:
[----:B------:R-:W-:-:S07]  /*a020*/  IMAD.MOV.U32 R71, RZ, RZ, R148 ;  /* 0x000000ffff477224 */ /* 0x000fce00078e0094 */
.L_x_16976:
[----:B------:R-:W-:Y:S05]  /*a030*/  BSYNC B2 ;  /* 0x0000000000027941 */ /* 0x000fea0003800000 */
.L_x_16974:
        /* <DEDUP_REMOVED lines=16> */
.L_x_16980:
[----:B------:R-:W-:Y:S05]  /*a140*/  BSYNC B3 ;  /* 0x0000000000037941 */ /* 0x000fea0003800000 */
.L_x_16979:
        /* <DEDUP_REMOVED lines=36> */
[----:B------:R-:W-:-:S04]  /*a390*/  HFMA2.MMA R145, -RZ, RZ, 0, 0 ;  /* 0x00000000ff917435 */ /* 0x000fc800000001ff */
[----:B------:R-:W-:Y:S01]  /*a3a0*/  LOP3.LUT R65, R65, UR22, R160, 0x96, !PT ;  /* 0x0000001641417c12 */ /* 0x000fe2000f8e96a0 */
[----:B------:R-:W-:-:S04]  /*a3b0*/  IMAD.WIDE.U32 R160, R161, -0x326172a9, RZ ;  /* 0xcd9e8d57a1a07825 */ /* 0x000fc800078e00ff */
[----:B------:R-:W-:Y:S01]  /*a3c0*/  IMAD.MOV.U32 R148, RZ, RZ, R160 ;  /* 0x000000ffff947224 */ /* 0x000fe200078e00a0 */
[----:B------:R-:W-:Y:S01]  /*a3d0*/  LOP3.LUT R143, R161, UR34, R64, 0x96, !PT ;  /* 0x00000022a18f7c12 */ /* 0x000fe2000f8e9640 */
[----:B------:R-:W-:-:S04]  /*a3e0*/  IMAD.WIDE.U32 R64, R65, -0x2daee0ad, RZ ;  /* 0xd2511f5341407825 */ /* 0x000fc800078e00ff */
[----:B------:R-:W-:Y:S01]  /*a3f0*/  IMAD.MOV.U32 R146, RZ, RZ, R64 ;  /* 0x000000ffff927224 */ /* 0x000fe200078e0040 */
[----:B------:R-:W-:-:S07]  /*a400*/  LOP3.LUT R144, R65, UR35, R144, 0x96, !PT ;  /* 0x0000002341907c12 */ /* 0x000fce000f8e9690 */
.L_x_16978:
[----:B------:R-:W-:Y:S05]  /*a410*/  BSYNC B2 ;  /* 0x0000000000027941 */ /* 0x000fea0003800000 */
.L_x_16977:
        /* <DEDUP_REMOVED lines=8> */
.L_x_16973:
[----:B------:R-:W-:Y:S01]  /*a4a0*/  ISETP.NE.AND P0, PT, R70, RZ, PT ;  /* 0x000000ff4600720c */ /* 0x000fe20003f05270 */
[C---:B------:R-:W-:Y:S01]  /*a4b0*/  IMAD.SHL.U32 R67, R66.reuse, 0x4, RZ ;  /* 0x0000000442437824 */ /* 0x040fe200078e00ff */
[----:B------:R-:W-:Y:S02]  /*a4c0*/  SEL R70, RZ, 0x1000000, P5 ;  /* 0x01000000ff467807 */ /* 0x000fe40002800000 */
[----:B------:R-:W-:Y:S02]  /*a4d0*/  SEL R161, RZ, 0x1, P0 ;  /* 0x00000001ffa17807 */ /* 0x000fe40000000000 */
[----:B------:R-:W-:Y:S02]  /*a4e0*/  SEL R71, RZ, 0x10000, P4 ;  /* 0x00010000ff477807 */ /* 0x000fe40002000000 */
[----:B------:R-:W-:Y:S02]  /*a4f0*/  SEL R160, RZ, 0x100, P3 ;  /* 0x00000100ffa07807 */ /* 0x000fe40001800000 */
[----:B------:R-:W-:-:S02]  /*a500*/  LEA R68, P0, R66, UR28, 0x4 ;  /* 0x0000001c42447c11 */ /* 0x000fc4000f8020ff */
[----:B------:R-:W-:Y:S02]  /*a510*/  IADD3 R70, R160, R70, R71 ;  /* 0x00000046a0467210 */ /* 0x000fe40007ffe047 */
[C---:B------:R-:W-:Y:S02]  /*a520*/  LEA.HI.X R69, R66.reuse, UR29, RZ, 0x4, P0 ;  /* 0x0000001d42457c11 */ /* 0x040fe400080f24ff */
[----:B------:R-:W-:Y:S01]  /*a530*/  SHF.L.U64.HI R162, R66, 0x2, RZ ;  /* 0x0000000242a27819 */ /* 0x000fe200000102ff */
[----:B------:R-:W-:Y:S01]  /*a540*/  IMAD.IADD R161, R70, 0x1, R161 ;  /* 0x0000000146a17824 */ /* 0x000fe200078e02a1 */
[----:B------:R-:W-:Y:S01]  /*a550*/  IADD3 R64, P0, R67, UR30, RZ ;  /* 0x0000001e43407c10 */ /* 0x000fe2000ff1e0ff */
[----:B------:R0:W-:Y:S03]  /*a560*/  STG.E.128 desc[UR4][R68.64], R48 ;  /* 0x0000003044007986 */ /* 0x0001e6000c101d04 */
[----:B------:R-:W-:-:S05]  /*a570*/  IADD3.X R65, R162, UR31, RZ, P0, !PT ;  /* 0x0000001fa2417c10 */ /* 0x000fca00087fe4ff */
[----:B------:R0:W-:Y:S01]  /*a580*/  STG.E desc[UR4][R64.64], R161 ;  /* 0x000000a140007986 */ /* 0x0001e2000c101904 */
[----:B------:R-:W-:Y:S05]  /*a590*/  @!P1 BRA `(.L_x_16981) ;  /* 0x00000000002c9947 */ /* 0x000fea0003800000 */
[----:B0-----:R-:W-:-:S04]  /*a5a0*/  SHF.L.U32 R64, R139, 0x10, RZ ;  /* 0x000000108b407819 */ /* 0x001fc800000006ff */
[----:B------:R-:W-:Y:S02]  /*a5b0*/  LOP3.LUT R65, R64, 0xff0000, RZ, 0xc0, !PT ;  /* 0x00ff000040417812 */ /* 0x000fe400078ec0ff */
[----:B------:R-:W-:-:S05]  /*a5c0*/  LOP3.LUT R64, R138, 0xffff, RZ, 0xc0, !PT ;  /* 0x0000ffff8a407812 */ /* 0x000fca00078ec0ff */
[----:B------:R-:W-:Y:S01]  /*a5d0*/  IMAD R64, R64, 0x1000000, R65 ;  /* 0x0100000040407824 */ /* 0x000fe200078e0241 */
[----:B------:R-:W-:-:S05]  /*a5e0*/  LOP3.LUT R65, R140, 0xff, RZ, 0xc0, !PT ;  /* 0x000000ff8c417812 */ /* 0x000fca00078ec0ff */
[----:B------:R-:W-:Y:S01]  /*a5f0*/  IMAD R68, R65, 0x100, R64 ;  /* 0x0000010041447824 */ /* 0x000fe200078e0240 */
[----:B------:R-:W-:Y:S02]  /*a600*/  IADD3 R64, P0, R67, UR32, RZ ;  /* 0x0000002043407c10 */ /* 0x000fe4000ff1e0ff */
[----:B------:R-:W-:Y:S02]  /*a610*/  LOP3.LUT R67, R141, 0xff, RZ, 0xc0, !PT ;  /* 0x000000ff8d437812 */ /* 0x000fe400078ec0ff */
[----:B------:R-:W-:Y:S02]  /*a620*/  IADD3.X R65, R162, UR33, RZ, P0, !PT ;  /* 0x00000021a2417c10 */ /* 0x000fe400087fe4ff */
[----:B------:R-:W-:-:S05]  /*a630*/  IADD3 R67, R68, R67, RZ ;  /* 0x0000004344437210 */ /* 0x000fca0007ffe0ff */
[----:B------:R1:W-:Y:S02]  /*a640*/  STG.E desc[UR4][R64.64], R67 ;  /* 0x0000004340007986 */ /* 0x0003e4000c101904 */
.L_x_16981:
[----:B------:R-:W-:-:S07]  /*a650*/  VIADD R66, R66, 0x20 ;  /* 0x0000002042427836 */ /* 0x000fce0000000000 */
.L_x_16916:
[----:B------:R-:W-:Y:S05]  /*a660*/  BSYNC B1 ;  /* 0x0000000000017941 */ /* 0x000fea0003800000 */
.L_x_16915:
        /* <DEDUP_REMOVED lines=29> */
.L_x_16985:
[----:B------:R-:W-:-:S07]  /*a840*/  MOV R160, R148 ;  /* 0x0000009400a07202 */ /* 0x000fce0000000f00 */
.L_x_16986:
[----:B------:R-:W-:Y:S05]  /*a850*/  BSYNC B2 ;  /* 0x0000000000027941 */ /* 0x000fea0003800000 */
.L_x_16984:
        /* <DEDUP_REMOVED lines=16> */
.L_x_16990:
[----:B------:R-:W-:Y:S05]  /*a960*/  BSYNC B3 ;  /* 0x0000000000037941 */ /* 0x000fea0003800000 */
.L_x_16989:
        /* <DEDUP_REMOVED lines=44> */
.L_x_16988:
[----:B------:R-:W-:Y:S05]  /*ac30*/  BSYNC B2 ;  /* 0x0000000000027941 */ /* 0x000fea0003800000 */
.L_x_16987:
        /* <DEDUP_REMOVED lines=17> */
.L_x_16991:
        /* <DEDUP_REMOVED lines=12> */
.L_x_16994:
[----:B------:R-:W-:-:S07]  /*ae10*/  MOV R71, R148 ;  /* 0x0000009400477202 */ /* 0x000fce0000000f00 */
.L_x_16995:
[----:B------:R-:W-:Y:S05]  /*ae20*/  BSYNC B2 ;  /* 0x0000000000027941 */ /* 0x000fea0003800000 */
.L_x_16993:
        /* <DEDUP_REMOVED lines=16> */
.L_x_16999:
[----:B------:R-:W-:Y:S05]  /*af30*/  BSYNC B3 ;  /* 0x0000000000037941 */ /* 0x000fea0003800000 */
.L_x_16998:
        /* <DEDUP_REMOVED lines=44> */
.L_x_16997:
[----:B------:R-:W-:Y:S05]  /*b200*/  BSYNC B2 ;  /* 0x0000000000027941 */ /* 0x000fea0003800000 */
.L_x_16996:
        /* <DEDUP_REMOVED lines=8> */
.L_x_16992:
        /* <DEDUP_REMOVED lines=12> */
.L_x_17001:
[----:B------:R-:W-:-:S07]  /*b350*/  MOV R71, R148 ;  /* 0x0000009400477202 */ /* 0x000fce0000000f00 */
.L_x_17002:
[----:B------:R-:W-:Y:S05]  /*b360*/  BSYNC B2 ;  /* 0x0000000000027941 */ /* 0x000fea0003800000 */
.L_x_17000:
        /* <DEDUP_REMOVED lines=16> */
.L_x_17006:
[----:B------:R-:W-:Y:S05]  /*b470*/  BSYNC B3 ;  /* 0x0000000000037941 */ /* 0x000fea0003800000 */
.L_x_17005:
        /* <DEDUP_REMOVED lines=44> */
.L_x_17004:
[----:B------:R-:W-:Y:S05]  /*b740*/  BSYNC B2 ;  /* 0x0000000000027941 */ /* 0x000fea0003800000 */
.L_x_17003:
        /* <DEDUP_REMOVED lines=11> */
.L_x_17007:
        /* <DEDUP_REMOVED lines=12> */
.L_x_17010:
[----:B------:R-:W-:-:S07]  /*b8c0*/  IMAD.MOV.U32 R71, RZ, RZ, R148 ;  /* 0x000000ffff477224 */ /* 0x000fce00078e0094 */
.L_x_17011:
[----:B------:R-:W-:Y:S05]  /*b8d0*/  BSYNC B2 ;  /* 0x0000000000027941 */ /* 0x000fea0003800000 */
.L_x_17009:
        /* <DEDUP_REMOVED lines=16> */
.L_x_17015:
[----:B------:R-:W-:Y:S05]  /*b9e0*/  BSYNC B3 ;  /* 0x0000000000037941 */ /* 0x000fea0003800000 */
.L_x_17014:
        /* <DEDUP_REMOVED lines=44> */
.L_x_17013:
[----:B------:R-:W-:Y:S05]  /*bcb0*/  BSYNC B2 ;  /* 0x0000000000027941 */ /* 0x000fea0003800000 */
.L_x_17012:
        /* <DEDUP_REMOVED lines=8> */
.L_x_17008:
        /* <DEDUP_REMOVED lines=12> */
.L_x_17017:
[----:B------:R-:W-:-:S07]  /*be00*/  IMAD.MOV.U32 R71, RZ, RZ, R148 ;  /* 0x000000ffff477224 */ /* 0x000fce00078e0094 */
.L_x_17018:
[----:B------:R-:W-:Y:S05]  /*be10*/  BSYNC B2 ;  /* 0x0000000000027941 */ /* 0x000fea0003800000 */
.L_x_17016:
        /* <DEDUP_REMOVED lines=16> */
.L_x_17022:
[----:B------:R-:W-:Y:S05]  /*bf20*/  BSYNC B3 ;  /* 0x0000000000037941 */ /* 0x000fea0003800000 */
.L_x_17021:
        /* <DEDUP_REMOVED lines=44> */
.L_x_17020:
[----:B------:R-:W-:Y:S05]  /*c1f0*/  BSYNC B2 ;  /* 0x0000000000027941 */ /* 0x000fea0003800000 */
.L_x_17019:
        /* <DEDUP_REMOVED lines=11> */
.L_x_17023:
        /* <DEDUP_REMOVED lines=12> */
.L_x_17026:
[----:B------:R-:W-:-:S07]  /*c370*/  IMAD.MOV.U32 R71, RZ, RZ, R148 ;  /* 0x000000ffff477224 */ /* 0x000fce00078e0094 */
.L_x_17027:
[----:B------:R-:W-:Y:S05]  /*c380*/  BSYNC B2 ;  /* 0x0000000000027941 */ /* 0x000fea0003800000 */
.L_x_17025:
        /* <DEDUP_REMOVED lines=16> */
.L_x_17031:
[----:B------:R-:W-:Y:S05]  /*c490*/  BSYNC B3 ;  /* 0x0000000000037941 */ /* 0x000fea0003800000 */
.L_x_17030:
        /* <DEDUP_REMOVED lines=44> */
.L_x_17029:
[----:B------:R-:W-:Y:S05]  /*c760*/  BSYNC B2 ;  /* 0x0000000000027941 */ /* 0x000fea0003800000 */
.L_x_17028:
        /* <DEDUP_REMOVED lines=8> */
.L_x_17024:
        /* <DEDUP_REMOVED lines=12> */
.L_x_17033:
[----:B------:R-:W-:-:S07]  /*c8b0*/  IMAD.MOV.U32 R71, RZ, RZ, R148 ;  /* 0x000000ffff477224 */ /* 0x000fce00078e0094 */
.L_x_17034:
[----:B------:R-:W-:Y:S05]  /*c8c0*/  BSYNC B2 ;  /* 0x0000000000027941 */ /* 0x000fea0003800000 */
.L_x_17032:
        /* <DEDUP_REMOVED lines=16> */
.L_x_17038:
[----:B------:R-:W-:Y:S05]  /*c9d0*/  BSYNC B3 ;  /* 0x0000000000037941 */ /* 0x000fea0003800000 */
.L_x_17037:
        /* <DEDUP_REMOVED lines=44> */
.L_x_17036:
[----:B------:R-:W-:Y:S05]  /*cca0*/  BSYNC B2 ;  /* 0x0000000000027941 */ /* 0x000fea0003800000 */
.L_x_17035:
        /* <DEDUP_REMOVED lines=11> */
.L_x_17039:
        /* <DEDUP_REMOVED lines=12> */
.L_x_17042:
[----:B------:R-:W-:-:S07]  /*ce20*/  MOV R71, R148 ;  /* 0x0000009400477202 */ /* 0x000fce0000000f00 */
.L_x_17043:
[----:B------:R-:W-:Y:S05]  /*ce30*/  BSYNC B2 ;  /* 0x0000000000027941 */ /* 0x000fea0003800000 */
.L_x_17041:
        /* <DEDUP_REMOVED lines=16> */
.L_x_17047:
[----:B------:R-:W-:Y:S05]  /*cf40*/  BSYNC B3 ;  /* 0x0000000000037941 */ /* 0x000fea0003800000 */
.L_x_17046:
        /* <DEDUP_REMOVED lines=38> */
[----:B------:R-:W-:-:S04]  /*d1b0*/  IMAD.WIDE.U32 R160, R161, -0x326172a9, RZ ;  /* 0xcd9e8d57a1a07825 */ /* 0x000fc800078e00ff */
[----:B------:R-:W-:Y:S01]  /*d1c0*/  IMAD.MOV.U32 R148, RZ, RZ, R160 ;  /* 0x000000ffff947224 */ /* 0x000fe200078e00a0 */
[----:B------:R-:W-:Y:S01]  /*d1d0*/  LOP3.LUT R143, R161, UR34, R64, 0x96, !PT ;  /* 0x00000022a18f7c12 */ /* 0x000fe2000f8e9640 */
[----:B------:R-:W-:-:S05]  /*d1e0*/  IMAD.WIDE.U32 R64, R65, -0x2daee0ad, RZ ;  /* 0xd2511f5341407825 */ /* 0x000fca00078e00ff */
[----:B------:R-:W-:Y:S02]  /*d1f0*/  LOP3.LUT R144, R65, UR35, R144, 0x96, !PT ;  /* 0x0000002341907c12 */ /* 0x000fe4000f8e9690 */
[----:B------:R-:W-:-:S07]  /*d200*/  MOV R146, R64 ;  /* 0x0000004000927202 */ /* 0x000fce0000000f00 */
.L_x_17045:
[----:B------:R-:W-:Y:S05]  /*d210*/  BSYNC B2 ;  /* 0x0000000000027941 */ /* 0x000fea0003800000 */
.L_x_17044:
        /* <DEDUP_REMOVED lines=8> */
.L_x_17040:
        /* <DEDUP_REMOVED lines=16> */
[----:B0-----:R-:W-:-:S05]  /*d3a0*/  IMAD.U32 R64, R139, 0x10000, RZ ;  /* 0x000100008b407824 */ /* 0x001fca00078e00ff */
[----:B------:R-:W-:Y:S02]  /*d3b0*/  LOP3.LUT R65, R64, 0xff0000, RZ, 0xc0, !PT ;  /* 0x00ff000040417812 */ /* 0x000fe400078ec0ff */
[----:B------:R-:W-:-:S05]  /*d3c0*/  LOP3.LUT R64, R138, 0xffff, RZ, 0xc0, !PT ;  /* 0x0000ffff8a407812 */ /* 0x000fca00078ec0ff */
[----:B------:R-:W-:Y:S01]  /*d3d0*/  IMAD R64, R64, 0x1000000, R65 ;  /* 0x0100000040407824 */ /* 0x000fe200078e0241 */
[----:B------:R-:W-:-:S04]  /*d3e0*/  LOP3.LUT R65, R140, 0xff, RZ, 0xc0, !PT ;  /* 0x000000ff8c417812 */ /* 0x000fc800078ec0ff */
[----:B------:R-:W-:Y:S02]  /*d3f0*/  LEA R68, R65, R64, 0x8 ;  /* 0x0000004041447211 */ /* 0x000fe400078e40ff */
[----:B------:R-:W-:Y:S02]  /*d400*/  IADD3 R64, P0, R67, UR32, RZ ;  /* 0x0000002043407c10 */ /* 0x000fe4000ff1e0ff */
[----:B------:R-:W-:Y:S02]  /*d410*/  LOP3.LUT R67, R141, 0xff, RZ, 0xc0, !PT ;  /* 0x000000ff8d437812 */ /* 0x000fe400078ec0ff */
[----:B------:R-:W-:-:S03]  /*d420*/  IADD3.X R65, R162, UR33, RZ, P0, !PT ;  /* 0x00000021a2417c10 */ /* 0x000fc600087fe4ff */
[----:B------:R-:W-:-:S05]  /*d430*/  IMAD.IADD R67, R68, 0x1, R67 ;  /* 0x0000000144437824 */ /* 0x000fca00078e0243 */
[----:B------:R1:W-:Y:S02]  /*d440*/  STG.E desc[UR4][R64.64], R67 ;  /* 0x0000004340007986 */ /* 0x0003e4000c101904 */
.L_x_17048:
[----:B------:R-:W-:-:S07]  /*d450*/  VIADD R66, R66, 0x20 ;  /* 0x0000002042427836 */ /* 0x000fce0000000000 */
.L_x_16983:
[----:B------:R-:W-:Y:S05]  /*d460*/  BSYNC B1 ;  /* 0x0000000000017941 */ /* 0x000fea0003800000 */
.L_x_16982:
        /* <DEDUP_REMOVED lines=29> */
.L_x_17052:
[----:B------:R-:W-:-:S07]  /*d640*/  IMAD.MOV.U32 R160, RZ, RZ, R148 ;  /* 0x000000ffffa07224 */ /* 0x000fce00078e0094 */
.L_x_17053:
[----:B------:R-:W-:Y:S05]  /*d650*/  BSYNC B2 ;  /* 0x0000000000027941 */ /* 0x000fea0003800000 */
.L_x_17051:
        /* <DEDUP_REMOVED lines=16> */
.L_x_17057:
[----:B------:R-:W-:Y:S05]  /*d760*/  BSYNC B3 ;  /* 0x0000000000037941 */ /* 0x000fea0003800000 */
.L_x_17056:
        /* <DEDUP_REMOVED lines=44> */
.L_x_17055:
[----:B------:R-:W-:Y:S05]  /*da30*/  BSYNC B2 ;  /* 0x0000000000027941 */ /* 0x000fea0003800000 */
.L_x_17054:
        /* <DEDUP_REMOVED lines=17> */
.L_x_17058:
        /* <DEDUP_REMOVED lines=12> */
.L_x_17061:
[----:B------:R-:W-:-:S07]  /*dc10*/  IMAD.MOV.U32 R71, RZ, RZ, R148 ;  /* 0x000000ffff477224 */ /* 0x000fce00078e0094 */
.L_x_17062:
[----:B------:R-:W-:Y:S05]  /*dc20*/  BSYNC B2 ;  /* 0x0000000000027941 */ /* 0x000fea0003800000 */
.L_x_17060:
        /* <DEDUP_REMOVED lines=16> */
.L_x_17066:
[----:B------:R-:W-:Y:S05]  /*dd30*/  BSYNC B3 ;  /* 0x0000000000037941 */ /* 0x000fea0003800000 */
.L_x_17065:
        /* <DEDUP_REMOVED lines=44> */
.L_x_17064:
[----:B------:R-:W-:Y:S05]  /*e000*/  BSYNC B2 ;  /* 0x0000000000027941 */ /* 0x000fea0003800000 */
.L_x_17063:
        /* <DEDUP_REMOVED lines=8> */
.L_x_17059:
        /* <DEDUP_REMOVED lines=12> */
.L_x_17068:
[----:B------:R-:W-:-:S07]  /*e150*/  IMAD.MOV.U32 R71, RZ, RZ, R148 ;  /* 0x000000ffff477224 */ /* 0x000fce00078e0094 */
.L_x_17069:
[----:B------:R-:W-:Y:S05]  /*e160*/  BSYNC B2 ;  /* 0x0000000000027941 */ /* 0x000fea0003800000 */
.L_x_17067:
        /* <DEDUP_REMOVED lines=16> */
.L_x_17073:
[----:B------:R-:W-:Y:S05]  /*e270*/  BSYNC B3 ;  /* 0x0000000000037941 */ /* 0x000fea0003800000 */
.L_x_17072:
        /* <DEDUP_REMOVED lines=44> */
.L_x_17071:
[----:B------:R-:W-:Y:S05]  /*e540*/  BSYNC B2 ;  /* 0x0000000000027941 */ /* 0x000fea0003800000 */
.L_x_17070:
        /* <DEDUP_REMOVED lines=11> */
.L_x_17074:
        /* <DEDUP_REMOVED lines=12> */
.L_x_17077:
[----:B------:R-:W-:-:S07]  /*e6c0*/  MOV R71, R148 ;  /* 0x0000009400477202 */ /* 0x000fce0000000f00 */
.L_x_17078:
[----:B------:R-:W-:Y:S05]  /*e6d0*/  BSYNC B2 ;  /* 0x0000000000027941 */ /* 0x000fea0003800000 */
.L_x_17076:
        /* <DEDUP_REMOVED lines=16> */
.L_x_17082:
[----:B------:R-:W-:Y:S05]  /*e7e0*/  BSYNC B3 ;  /* 0x0000000000037941 */ /* 0x000fea0003800000 */
.L_x_17081:
        /* <DEDUP_REMOVED lines=44> */
.L_x_17080:
[----:B------:R-:W-:Y:S05]  /*eab0*/  BSYNC B2 ;  /* 0x0000000000027941 */ /* 0x000fea0003800000 */
.L_x_17079:
        /* <DEDUP_REMOVED lines=8> */
.L_x_17075:
        /* <DEDUP_REMOVED lines=12> */
.L_x_17084:
[----:B------:R-:W-:-:S07]  /*ec00*/  MOV R71, R148 ;  /* 0x0000009400477202 */ /* 0x000fce0000000f00 */
.L_x_17085:
[----:B------:R-:W-:Y:S05]  /*ec10*/  BSYNC B2 ;  /* 0x0000000000027941 */ /* 0x000fea0003800000 */
.L_x_17083:
        /* <DEDUP_REMOVED lines=16> */
.L_x_17089:
[----:B------:R-:W-:Y:S05]  /*ed20*/  BSYNC B3 ;  /* 0x0000000000037941 */ /* 0x000fea0003800000 */
.L_x_17088:
        /* <DEDUP_REMOVED lines=44> */
.L_x_17087:
[----:B------:R-:W-:Y:S05]  /*eff0*/  BSYNC B2 ;  /* 0x0000000000027941 */ /* 0x000fea0003800000 */
.L_x_17086:
        /* <DEDUP_REMOVED lines=11> */
.L_x_17090:
        /* <DEDUP_REMOVED lines=12> */
.L_x_17093:
[----:B------:R-:W-:-:S07]  /*f170*/  IMAD.MOV.U32 R71, RZ, RZ, R148 ;  /* 0x000000ffff477224 */ /* 0x000fce00078e0094 */
.L_x_17094:
[----:B------:R-:W-:Y:S05]  /*f180*/  BSYNC B2 ;  /* 0x0000000000027941 */ /* 0x000fea0003800000 */
.L_x_17092:
        /* <DEDUP_REMOVED lines=16> */
.L_x_17098:
[----:B------:R-:W-:Y:S05]  /*f290*/  BSYNC B3 ;  /* 0x0000000000037941 */ /* 0x000fea0003800000 */
.L_x_17097:
        /* <DEDUP_REMOVED lines=44> */
.L_x_17096:
[----:B------:R-:W-:Y:S05]  /*f560*/  BSYNC B2 ;  /* 0x0000000000027941 */ /* 0x000fea0003800000 */
.L_x_17095:
        /* <DEDUP_REMOVED lines=8> */
.L_x_17091:
        /* <DEDUP_REMOVED lines=12> */
.L_x_17100:
[----:B------:R-:W-:-:S07]  /*f6b0*/  MOV R71, R148 ;  /* 0x0000009400477202 */ /* 0x000fce0000000f00 */
.L_x_17101:
[----:B------:R-:W-:Y:S05]  /*f6c0*/  BSYNC B2 ;  /* 0x0000000000027941 */ /* 0x000fea0003800000 */
.L_x_17099:
        /* <DEDUP_REMOVED lines=16> */
.L_x_17105:
[----:B------:R-:W-:Y:S05]  /*f7d0*/  BSYNC B3 ;  /* 0x0000000000037941 */ /* 0x000fea0003800000 */
.L_x_17104:
        /* <DEDUP_REMOVED lines=44> */
.L_x_17103:
[----:B------:R-:W-:Y:S05]  /*faa0*/  BSYNC B2 ;  /* 0x0000000000027941 */ /* 0x000fea0003800000 */
.L_x_17102:
        /* <DEDUP_REMOVED lines=11> */
.L_x_17106:
        /* <DEDUP_REMOVED lines=12> */
.L_x_17109:
[----:B------:R-:W-:-:S07]  /*fc20*/  IMAD.MOV.U32 R71, RZ, RZ, R148 ;  /* 0x000000ffff477224 */ /* 0x000fce00078e0094 */
.L_x_17110:
[----:B------:R-:W-:Y:S05]  /*fc30*/  BSYNC B2 ;  /* 0x0000000000027941 */ /* 0x000fea0003800000 */
.L_x_17108:
        /* <DEDUP_REMOVED lines=16> */
.L_x_17114:
[----:B------:R-:W-:Y:S05]  /*fd40*/  BSYNC B3 ;  /* 0x0000000000037941 */ /* 0x000fea0003800000 */
.L_x_17113:
        /* <DEDUP_REMOVED lines=44> */
.L_x_17112:
[----:B------:R-:W-:Y:S05]  /*10010*/  BSYNC B2 ;  /* 0x0000000000027941 */ /* 0x000fea0003800000 */
.L_x_17111:
        /* <DEDUP_REMOVED lines=8> */
.L_x_17107:
        /* <DEDUP_REMOVED lines=16> */
[----:B0-----:R-:W-:-:S04]  /*101a0*/  SHF.L.U32 R64, R139, 0x10, RZ ;  /* 0x000000108b407819 */ /* 0x001fc800000006ff */
        /* <DEDUP_REMOVED lines=10> */
.L_x_17115:
[----:B------:R-:W-:-:S07]  /*10250*/  IADD3 R66, R66, 0x20, RZ ;  /* 0x0000002042427810 */ /* 0x000fce0007ffe0ff */
.L_x_17050:
[----:B------:R-:W-:Y:S05]  /*10260*/  BSYNC B1 ;  /* 0x0000000000017941 */ /* 0x000fea0003800000 */
.L_x_17049:
        /* <DEDUP_REMOVED lines=29> */
.L_x_17119:
[----:B------:R-:W-:-:S07]  /*10440*/  IMAD.MOV.U32 R160, RZ, RZ, R148 ;  /* 0x000000ffffa07224 */ /* 0x000fce00078e0094 */
.L_x_17120:
[----:B------:R-:W-:Y:S05]  /*10450*/  BSYNC B2 ;  /* 0x0000000000027941 */ /* 0x000fea0003800000 */
.L_x_17118:
        /* <DEDUP_REMOVED lines=16> */
.L_x_17124:
[----:B------:R-:W-:Y:S05]  /*10560*/  BSYNC B3 ;  /* 0x0000000000037941 */ /* 0x000fea0003800000 */
.L_x_17123:
        /* <DEDUP_REMOVED lines=44> */
.L_x_17122:
[----:B------:R-:W-:Y:S05]  /*10830*/  BSYNC B2 ;  /* 0x0000000000027941 */ /* 0x000fea0003800000 */
.L_x_17121:
        /* <DEDUP_REMOVED lines=17> */
.L_x_17125:
        /* <DEDUP_REMOVED lines=12> */
.L_x_17128:
[----:B------:R-:W-:-:S07]  /*10a10*/  IMAD.MOV.U32 R71, RZ, RZ, R148 ;  /* 0x000000ffff477224 */ /* 0x000fce00078e0094 */
.L_x_17129:
[----:B------:R-:W-:Y:S05]  /*10a20*/  BSYNC B2 ;  /* 0x0000000000027941 */ /* 0x000fea0003800000 */
.L_x_17127:
        /* <DEDUP_REMOVED lines=16> */
.L_x_17133:
[----:B------:R-:W-:Y:S05]  /*10b30*/  BSYNC B3 ;  /* 0x0000000000037941 */ /* 0x000fea0003800000 */
.L_x_17132:
        /* <DEDUP_REMOVED lines=44> */
.L_x_17131:
[----:B------:R-:W-:Y:S05]  /*10e00*/  BSYNC B2 ;  /* 0x0000000000027941 */ /* 0x000fea0003800000 */
.L_x_17130:
        /* <DEDUP_REMOVED lines=8> */
.L_x_17126:
        /* <DEDUP_REMOVED lines=12> */
.L_x_17135:
[----:B------:R-:W-:-:S07]  /*10f50*/  MOV R71, R148 ;  /* 0x0000009400477202 */ /* 0x000fce0000000f00 */
.L_x_17136:
[----:B------:R-:W-:Y:S05]  /*10f60*/  BSYNC B2 ;  /* 0x0000000000027941 */ /* 0x000fea0003800000 */
.L_x_17134:
        /* <DEDUP_REMOVED lines=16> */
.L_x_17140:
[----:B------:R-:W-:Y:S05]  /*11070*/  BSYNC B3 ;  /* 0x0000000000037941 */ /* 0x000fea0003800000 */
.L_x_17139:
        /* <DEDUP_REMOVED lines=44> */
.L_x_17138:
[----:B------:R-:W-:Y:S05]  /*11340*/  BSYNC B2 ;  /* 0x0000000000027941 */ /* 0x000fea0003800000 */
.L_x_17137:
        /* <DEDUP_REMOVED lines=11> */
.L_x_17141:
        /* <DEDUP_REMOVED lines=12> */
.L_x_17144:
[----:B------:R-:W-:-:S07]  /*114c0*/  IMAD.MOV.U32 R71, RZ, RZ, R148 ;  /* 0x000000ffff477224 */ /* 0x000fce00078e0094 */
.L_x_17145:
[----:B------:R-:W-:Y:S05]  /*114d0*/  BSYNC B2 ;  /* 0x0000000000027941 */ /* 0x000fea0003800000 */
.L_x_17143:
        /* <DEDUP_REMOVED lines=16> */
.L_x_17149:
[----:B------:R-:W-:Y:S05]  /*115e0*/  BSYNC B3 ;  /* 0x0000000000037941 */ /* 0x000fea0003800000 */
.L_x_17148:
        /* <DEDUP_REMOVED lines=44> */
.L_x_17147:
[----:B------:R-:W-:Y:S05]  /*118b0*/  BSYNC B2 ;  /* 0x0000000000027941 */ /* 0x000fea0003800000 */
.L_x_17146:
        /* <DEDUP_REMOVED lines=8> */
.L_x_17142:
        /* <DEDUP_REMOVED lines=12> */
.L_x_17151:
[----:B------:R-:W-:-:S07]  /*11a00*/  MOV R71, R148 ;  /* 0x0000009400477202 */ /* 0x000fce0000000f00 */
.L_x_17152:
[----:B------:R-:W-:Y:S05]  /*11a10*/  BSYNC B2 ;  /* 0x0000000000027941 */ /* 0x000fea0003800000 */
.L_x_17150:
        /* <DEDUP_REMOVED lines=16> */
.L_x_17156:
[----:B------:R-:W-:Y:S05]  /*11b20*/  BSYNC B3 ;  /* 0x0000000000037941 */ /* 0x000fea0003800000 */
.L_x_17155:
        /* <DEDUP_REMOVED lines=44> */
.L_x_17154:
[----:B------:R-:W-:Y:S05]  /*11df0*/  BSYNC B2 ;  /* 0x0000000000027941 */ /* 0x000fea0003800000 */
.L_x_17153:
        /* <DEDUP_REMOVED lines=11> */
.L_x_17157:
        /* <DEDUP_REMOVED lines=12> */
.L_x_17160:
[----:B------:R-:W-:-:S07]  /*11f70*/  IMAD.MOV.U32 R71, RZ, RZ, R148 ;  /* 0x000000ffff477224 */ /* 0x000fce00078e0094 */
.L_x_17161:
[----:B------:R-:W-:Y:S05]  /*11f80*/  BSYNC B2 ;  /* 0x0000000000027941 */ /* 0x000fea0003800000 */
.L_x_17159:
        /* <DEDUP_REMOVED lines=16> */
.L_x_17165:
[----:B------:R-:W-:Y:S05]  /*12090*/  BSYNC B3 ;  /* 0x0000000000037941 */ /* 0x000fea0003800000 */
.L_x_17164:
        /* <DEDUP_REMOVED lines=44> */
.L_x_17163:
[----:B------:R-:W-:Y:S05]  /*12360*/  BSYNC B2 ;  /* 0x0000000000027941 */ /* 0x000fea0003800000 */
.L_x_17162:
        /* <DEDUP_REMOVED lines=8> */
.L_x_17158:
        /* <DEDUP_REMOVED lines=12> */
.L_x_17167:
[----:B------:R-:W-:-:S07]  /*124b0*/  MOV R71, R148 ;  /* 0x0000009400477202 */ /* 0x000fce0000000f00 */
.L_x_17168:
[----:B------:R-:W-:Y:S05]  /*124c0*/  BSYNC B2 ;  /* 0x0000000000027941 */ /* 0x000fea0003800000 */
.L_x_17166:
        /* <DEDUP_REMOVED lines=16> */
.L_x_17172:
[----:B------:R-:W-:Y:S05]  /*125d0*/  BSYNC B3 ;  /* 0x0000000000037941 */ /* 0x000fea0003800000 */
.L_x_17171:
        /* <DEDUP_REMOVED lines=44> */
.L_x_17170:
[----:B------:R-:W-:Y:S05]  /*128a0*/  BSYNC B2 ;  /* 0x0000000000027941 */ /* 0x000fea0003800000 */
.L_x_17169:
        /* <DEDUP_REMOVED lines=11> */
.L_x_17173:
        /* <DEDUP_REMOVED lines=12> */
.L_x_17176:
[----:B------:R-:W-:-:S07]  /*12a20*/  IMAD.MOV.U32 R71, RZ, RZ, R148 ;  /* 0x000000ffff477224 */ /* 0x000fce00078e0094 */
.L_x_17177:
[----:B------:R-:W-:Y:S05]  /*12a30*/  BSYNC B2 ;  /* 0x0000000000027941 */ /* 0x000fea0003800000 */
.L_x_17175:
        /* <DEDUP_REMOVED lines=16> */
.L_x_17181:
[----:B------:R-:W-:Y:S05]  /*12b40*/  BSYNC B3 ;  /* 0x0000000000037941 */ /* 0x000fea0003800000 */
.L_x_17180:
        /* <DEDUP_REMOVED lines=44> */
.L_x_17179:
[----:B------:R-:W-:Y:S05]  /*12e10*/  BSYNC B2 ;  /* 0x0000000000027941 */ /* 0x000fea0003800000 */
.L_x_17178:
        /* <DEDUP_REMOVED lines=8> */
.L_x_17174:
        /* <DEDUP_REMOVED lines=8> */
[----:B------:R-:W-:Y:S02]  /*12f20*/  SHF.R.U32.HI R161, RZ, 0x1e, R66 ;  /* 0x0000001effa17819 */ /* 0x000fe40000011642 */
[----:B------:R-:W-:Y:S01]  /*12f30*/  IADD3 R69, R71, R69, R70 ;  /* 0x0000004547457210 */ /* 0x000fe20007ffe046 */
[----:B------:R2:W-:Y:S01]  /*12f40*/  STG.E.128 desc[UR4][R64.64], R60 ;  /* 0x0000003c40007986 */ /* 0x0005e2000c101d04 */
[----:B------:R-:W-:-:S03]  /*12f50*/  IADD3 R66, P0, R68, UR30, RZ ;  /* 0x0000001e44427c10 */ /* 0x000fc6000ff1e0ff */
[----:B------:R-:W-:Y:S01]  /*12f60*/  IMAD.IADD R69, R69, 0x1, R160 ;  /* 0x0000000145457824 */ /* 0x000fe200078e02a0 */
[----:B------:R-:W-:-:S05]  /*12f70*/  IADD3.X R67, R161, UR31, RZ, P0, !PT ;  /* 0x0000001fa1437c10 */ /* 0x000fca00087fe4ff */
[----:B------:R2:W-:Y:S01]  /*12f80*/  STG.E desc[UR4][R66.64], R69 ;  /* 0x0000004542007986 */ /* 0x0005e2000c101904 */
[----:B------:R-:W-:Y:S05]  /*12f90*/  @!P1 BRA `(.L_x_17117) ;  /* 0x00000000002c9947 */ /* 0x000fea0003800000 */
[----:B--2---:R-:W-:Y:S02]  /*12fa0*/  SHF.L.U32 R65, R139, 0x10, RZ ;  /* 0x000000108b417819 */ /* 0x004fe400000006ff */
[----:B------:R-:W-:Y:S02]  /*12fb0*/  LOP3.LUT R64, R138, 0xffff, RZ, 0xc0, !PT ;  /* 0x0000ffff8a407812 */ /* 0x000fe400078ec0ff */
[----:B------:R-:W-:Y:S02]  /*12fc0*/  LOP3.LUT R65, R65, 0xff0000, RZ, 0xc0, !PT ;  /* 0x00ff000041417812 */ /* 0x000fe400078ec0ff */
[----:B------:R-:W-:Y:S02]  /*12fd0*/  LOP3.LUT R66, R140, 0xff, RZ, 0xc0, !PT ;  /* 0x000000ff8c427812 */ /* 0x000fe400078ec0ff */
[----:B------:R-:W-:Y:S01]  /*12fe0*/  LOP3.LUT R67, R141, 0xff, RZ, 0xc0, !PT ;  /* 0x000000ff8d437812 */ /* 0x000fe200078ec0ff */
[----:B------:R-:W-:Y:S01]  /*12ff0*/  IMAD R65, R64, 0x1000000, R65 ;  /* 0x0100000040417824 */ /* 0x000fe200078e0241 */
[----:B------:R-:W-:-:S04]  /*13000*/  IADD3 R64, P0, R68, UR32, RZ ;  /* 0x0000002044407c10 */ /* 0x000fc8000ff1e0ff */
[----:B------:R-:W-:Y:S02]  /*13010*/  LEA R66, R66, R65, 0x8 ;  /* 0x0000004142427211 */ /* 0x000fe400078e40ff */
[----:B------:R-:W-:-:S03]  /*13020*/  IADD3.X R65, R161, UR33, RZ, P0, !PT ;  /* 0x00000021a1417c10 */ /* 0x000fc600087fe4ff */
[----:B------:R-:W-:-:S05]  /*13030*/  IMAD.IADD R67, R66, 0x1, R67 ;  /* 0x0000000142437824 */ /* 0x000fca00078e0243 */
[----:B------:R3:W-:Y:S02]  /*13040*/  STG.E desc[UR4][R64.64], R67 ;  /* 0x0000004340007986 */ /* 0x0007e4000c101904 */
.L_x_17117:
[----:B------:R-:W-:Y:S05]  /*13050*/  BSYNC B1 ;  /* 0x0000000000017941 */ /* 0x000fea0003800000 */
.L_x_17116:
[----:B0123--:R-:W-:Y:S01]  /*13060*/  FADD.FTZ R64, RZ, R40 ;  /* 0x00000028ff407221 */ /* 0x00ffe20000010000 */
[----:B------:R-:W-:Y:S01]  /*13070*/  ISETP.NE.AND P0, PT, R158, RZ, PT ;  /* 0x000000ff9e00720c */ /* 0x000fe20003f05270 */
[----:B------:R-:W-:Y:S01]  /*13080*/  UMOV UR24, 0xffffffff ;  /* 0xffffffff00187882 */ /* 0x000fe20000000000 */
[C---:B------:R-:W-:Y:S01]  /*13090*/  ISETP.GT.U32.AND P1, PT, R136.reuse, 0x5f, PT ;  /* 0x0000005f8800780c */ /* 0x040fe20003f24070 */
[----:B------:R-:W-:Y:S01]  /*130a0*/  FADD.FTZ R65, R41, R64 ;  /* 0x0000004029417221 */ /* 0x000fe20000010000 */
[C---:B------:R-:W-:Y:S02]  /*130b0*/  ISETP.GT.U32.AND P2, PT, R136.reuse, 0x7f, PT ;  /* 0x0000007f8800780c */ /* 0x040fe40003f44070 */
[----:B------:R-:W-:Y:S01]  /*130c0*/  ISETP.GT.U32.AND P3, PT, R136, 0x9f, PT ;  /* 0x0000009f8800780c */ /* 0x000fe20003f64070 */
[----:B------:R-:W-:Y:S01]  /*130d0*/  FADD.FTZ R64, R42, R65 ;  /* 0x000000412a407221 */ /* 0x000fe20000010000 */
[----:B------:R-:W-:Y:S02]  /*130e0*/  ISETP.GT.U32.AND P4, PT, R136, 0xbf, PT ;  /* 0x000000bf8800780c */ /* 0x000fe40003f84070 */
[----:B------:R-:W-:Y:S01]  /*130f0*/  ISETP.NE.AND P5, PT, R152, RZ, PT ;  /* 0x000000ff9800720c */ /* 0x000fe20003fa5270 */
[----:B------:R-:W-:-:S05]  /*13100*/  FADD.FTZ R64, R43, R64 ;  /* 0x000000402b407221 */ /* 0x000fca0000010000 */
[----:B------:R-:W-:Y:S02]  /*13110*/  FSEL R65, R64, RZ, P0 ;  /* 0x000000ff40417208 */ /* 0x000fe40000000000 */
        /* <DEDUP_REMOVED lines=24> */
[----:B------:R-:W-:Y:S01]  /*132a0*/  ISETP.NE.AND P6, PT, R158, RZ, PT ;  /* 0x000000ff9e00720c */ /* 0x000fe20003fc5270 */
        /* <DEDUP_REMOVED lines=68> */
.L_x_17207:
[----:B------:R-:W-:Y:S01]  /*136f0*/  FMUL.FTZ R64, R69, R69 ;  /* 0x0000004545407220 */ /* 0x000fe20000410000 */
[----:B-1----:R-:W-:Y:S01]  /*13700*/  FADD.FTZ R161, R162, R161 ;  /* 0x000000a1a2a17221 */ /* 0x002fe20000010000 */
[----:B------:R-:W-:Y:S01]  /*13710*/  PLOP3.LUT P0, PT, PT, PT, UP0, 0x40, 0x0 ;  /* 0x000000000000781c */ /* 0x000fe20003f0e808 */
[----:B------:R-:W-:Y:S01]  /*13720*/  BSSY B1, `(.L_x_17183) ;  /* 0x0000026000017945 */ /* 0x000fe20003800000 */
[----:B------:R-:W-:Y:S01]  /*13730*/  ISETP.NE.AND P1, PT, R158, RZ, PT ;  /* 0x000000ff9e00720c */ /* 0x000fe20003f25270 */
[----:B------:R-:W-:Y:S01]  /*13740*/  FFMA.FTZ R68, R161, R66, UR25 ;  /* 0x00000019a1447e23 */ /* 0x000fe20008010042 */
[----:B------:R-:W-:Y:S01]  /*13750*/  FSEL R71, R64, RZ, !P0 ;  /* 0x000000ff40477208 */ /* 0x000fe20004000000 */
[----:B------:R-:W1:Y:S01]  /*13760*/  @!P5 LDC.64 R66, c[0x0][0x250] ;  /* 0x00009400ff42db82 */ /* 0x000e620000000a00 */
[----:B------:R-:W-:-:S03]  /*13770*/  PLOP3.LUT P0, PT, PT, PT, UP0, 0x40, 0x0 ;  /* 0x000000000000781c */ /* 0x000fc60003f0e808 */
[----:B------:R-:W-:Y:S01]  /*13780*/  FADD.FTZ R68, R68, R71 ;  /* 0x0000004744447221 */ /* 0x000fe20000010000 */
[----:B------:R-:W-:-:S03]  /*13790*/  FSEL R160, R69, RZ, P0 ;  /* 0x000000ff45a07208 */ /* 0x000fc60000000000 */
[----:B------:R-:W2:Y:S01]  /*137a0*/  @!P5 LDC.64 R64, c[0x0][0x258] ;  /* 0x00009600ff40db82 */ /* 0x000ea20000000a00 */
[----:B------:R-:W3:Y:S01]  /*137b0*/  MUFU.RSQ R161, R68 ;  /* 0x0000004400a17308 */ /* 0x000ee20000001400 */
[----:B-1----:R-:W-:-:S05]  /*137c0*/  @!P5 IMAD.WIDE R66, R151, 0x4, R66 ;  /* 0x000000049742d825 */ /* 0x002fca00078e0242 */
[----:B------:R1:W-:Y:S01]  /*137d0*/  @!P5 STG.E desc[UR4][R66.64], R69 ;  /* 0x000000454200d986 */ /* 0x0003e2000c101904 */
[----:B--2---:R-:W-:-:S05]  /*137e0*/  @!P5 IMAD.WIDE R64, R151, 0x4, R64 ;  /* 0x000000049740d825 */ /* 0x004fca00078e0240 */
[----:B---3--:R1:W-:Y:S01]  /*137f0*/  @!P5 STG.E desc[UR4][R64.64], R161 ;  /* 0x000000a14000d986 */ /* 0x0083e2000c101904 */
[----:B------:R-:W-:Y:S05]  /*13800*/  @!P1 BRA `(.L_x_17184) ;  /* 0x00000000005c9947 */ /* 0x000fea0003800000 */
[----:B0-----:R-:W0:Y:S01]  /*13810*/  LDC.64 R162, c[0x0][0x2b8] ;  /* 0x0000ae00ffa27b82 */ /* 0x001e220000000a00 */
[--C-:B------:R-:W-:Y:S01]  /*13820*/  FADD.FTZ R164, R40, -R160.reuse ;  /* 0x800000a028a47221 */ /* 0x100fe20000010000 */
[--C-:B-1----:R-:W-:Y:S01]  /*13830*/  FADD.FTZ R66, R43, -R160.reuse ;  /* 0x800000a02b427221 */ /* 0x102fe20000010000 */
[--C-:B------:R-:W-:Y:S01]  /*13840*/  FADD.FTZ R70, R42, -R160.reuse ;  /* 0x800000a02a467221 */ /* 0x100fe20000010000 */
[----:B------:R-:W-:Y:S01]  /*13850*/  FADD.FTZ R64, R41, -R160 ;  /* 0x800000a029407221 */ /* 0x000fe20000010000 */
[C---:B------:R-:W-:Y:S01]  /*13860*/  FMUL.FTZ R164, R161.reuse, R164 ;  /* 0x000000a4a1a47220 */ /* 0x040fe20000410000 */
[C---:B------:R-:W-:Y:S01]  /*13870*/  FMUL.FTZ R71, R161.reuse, R66 ;  /* 0x00000042a1477220 */ /* 0x040fe20000410000 */
[C---:B------:R-:W-:Y:S01]  /*13880*/  FMUL.FTZ R70, R161.reuse, R70 ;  /* 0x00000046a1467220 */ /* 0x040fe20000410000 */
[----:B------:R-:W1:Y:S01]  /*13890*/  LDC.64 R68, c[0x0][0x2c0] ;  /* 0x0000b000ff447b82 */ /* 0x000e620000000a00 */
[----:B------:R-:W-:Y:S01]  /*138a0*/  FMUL.FTZ R165, R161, R64 ;  /* 0x00000040a1a57220 */ /* 0x000fe20000410000 */
[----:B------:R-:W-:Y:S01]  /*138b0*/  FFMA.FTZ R67, R125, R71, R122 ;  /* 0x000000477d437223 */ /* 0x000fe2000001007a */
[----:B------:R-:W-:Y:S01]  /*138c0*/  FFMA.FTZ R66, R129, R70, R126 ;  /* 0x0000004681427223 */ /* 0x000fe2000001007e */
[----:B------:R-:W-:Y:S01]  /*138d0*/  FFMA.FTZ R64, R137, R164, R134 ;  /* 0x000000a489407223 */ /* 0x000fe20000010086 */
[----:B------:R-:W-:Y:S01]  /*138e0*/  FFMA.FTZ R65, R133, R165, R130 ;  /* 0x000000a585417223 */ /* 0x000fe20000010082 */
[----:B------:R-:W-:Y:S01]  /*138f0*/  FFMA.FTZ R71, R123, R71, R120 ;  /* 0x000000477b477223 */ /* 0x000fe20000010078 */
[----:B------:R-:W-:Y:S01]  /*13900*/  FFMA.FTZ R70, R127, R70, R124 ;  /* 0x000000467f467223 */ /* 0x000fe2000001007c */
[----:B0-----:R-:W-:-:S05]  /*13910*/  IMAD.WIDE.U32 R162, R159, 0x10, R162 ;  /* 0x000000109fa27825 */ /* 0x001fca00078e00a2 */
[----:B------:R1:W-:Y:S02]  /*13920*/  STG.E.128 desc[UR4][R162.64], R64 ;  /* 0x00000040a2007986 */ /* 0x0003e4000c101d04 */
[----:B-1----:R-:W-:-:S04]  /*13930*/  IMAD.WIDE.U32 R162, R159, 0x10, R68 ;  /* 0x000000109fa27825 */ /* 0x002fc800078e0044 */
[----:B------:R-:W-:Y:S01]  /*13940*/  FFMA.FTZ R69, R131, R165, R128 ;  /* 0x000000a583457223 */ /* 0x000fe20000010080 */
[----:B------:R-:W-:Y:S01]  /*13950*/  FFMA.FTZ R68, R135, R164, R132 ;  /* 0x000000a487447223 */ /* 0x000fe20000010084 */
[----:B------:R-:W-:-:S04]  /*13960*/  IADD3 R159, R159, 0x20, RZ ;  /* 0x000000209f9f7810 */ /* 0x000fc80007ffe0ff */
[----:B------:R2:W-:Y:S03]  /*13970*/  STG.E.128 desc[UR4][R162.64], R68 ;  /* 0x00000044a2007986 */ /* 0x0005e6000c101d04 */
.L_x_17184:
[----:B------:R-:W-:Y:S05]  /*13980*/  BSYNC B1 ;  /* 0x0000000000017941 */ /* 0x000fea0003800000 */
.L_x_17183:
[----:B------:R-:W-:Y:S01]  /*13990*/  ISETP.NE.AND P0, PT, R157, RZ, PT ;  /* 0x000000ff9d00720c */ /* 0x000fe20003f05270 */
[----:B------:R-:W-:-:S12]  /*139a0*/  BSSY B1, `(.L_x_17185) ;  /* 0x0000019000017945 */ /* 0x000fd80003800000 */
[----:B------:R-:W-:Y:S05]  /*139b0*/  @!P0 BRA `(.L_x_17186) ;  /* 0x00000000005c8947 */ /* 0x000fea0003800000 */
[----:B0-2---:R-:W0:Y:S01]  /*139c0*/  LDC.64 R162, c[0x0][0x2b8] ;  /* 0x0000ae00ffa27b82 */ /* 0x005e220000000a00 */
        /* <DEDUP_REMOVED lines=20> */
[----:B------:R-:W-:-:S04]  /*13b10*/  VIADD R159, R159, 0x20 ;  /* 0x000000209f9f7836 */ /* 0x000fc80000000000 */
[----:B------:R3:W-:Y:S03]  /*13b20*/  STG.E.128 desc[UR4][R162.64], R68 ;  /* 0x00000044a2007986 */ /* 0x0007e6000c101d04 */
.L_x_17186:
[----:B------:R-:W-:Y:S05]  /*13b30*/  BSYNC B1 ;  /* 0x0000000000017941 */ /* 0x000fea0003800000 */
.L_x_17185:
[----:B------:R-:W-:Y:S01]  /*13b40*/  ISETP.NE.AND P0, PT, R156, RZ, PT ;  /* 0x000000ff9c00720c */ /* 0x000fe20003f05270 */
[----:B------:R-:W-:-:S12]  /*13b50*/  BSSY B1, `(.L_x_17187) ;  /* 0x0000019000017945 */ /* 0x000fd80003800000 */
[----:B------:R-:W-:Y:S05]  /*13b60*/  @!P0 BRA `(.L_x_17188) ;  /* 0x00000000005c8947 */ /* 0x000fea0003800000 */
[----:B0-23--:R-:W0:Y:S01]  /*13b70*/  LDC.64 R162, c[0x0][0x2b8] ;  /* 0x0000ae00ffa27b82 */ /* 0x00de220000000a00 */
        /* <DEDUP_REMOVED lines=22> */
.L_x_17188:
[----:B------:R-:W-:Y:S05]  /*13ce0*/  BSYNC B1 ;  /* 0x0000000000017941 */ /* 0x000fea0003800000 */
.L_x_17187:
[----:B------:R-:W-:Y:S01]  /*13cf0*/  ISETP.NE.AND P0, PT, R155, RZ, PT ;  /* 0x000000ff9b00720c */ /* 0x000fe20003f05270 */
[----:B------:R-:W-:-:S12]  /*13d00*/  BSSY B1, `(.L_x_17189) ;  /* 0x0000019000017945 */ /* 0x000fd80003800000 */
[----:B------:R-:W-:Y:S05]  /*13d10*/  @!P0 BRA `(.L_x_17190) ;  /* 0x00000000005c8947 */ /* 0x000fea0003800000 */
[----:B0-234-:R-:W0:Y:S01]  /*13d20*/  LDC.64 R162, c[0x0][0x2b8] ;  /* 0x0000ae00ffa27b82 */ /* 0x01de220000000a00 */
        /* <DEDUP_REMOVED lines=22> */
.L_x_17190:
[----:B------:R-:W-:Y:S05]  /*13e90*/  BSYNC B1 ;  /* 0x0000000000017941 */ /* 0x000fea0003800000 */
.L_x_17189:
        /* <DEDUP_REMOVED lines=26> */
.L_x_17192:
[----:B------:R-:W-:Y:S05]  /*14040*/  BSYNC B1 ;  /* 0x0000000000017941 */ /* 0x000fea0003800000 */
.L_x_17191:
[----:B------:R-:W-:Y:S01]  /*14050*/  ISETP.NE.AND P0, PT, R153, RZ, PT ;  /* 0x000000ff9900720c */ /* 0x000fe20003f05270 */
[----:B------:R-:W-:-:S12]  /*14060*/  BSSY B1, `(.L_x_17193) ;  /* 0x0000018000017945 */ /* 0x000fd80003800000 */
[----:B------:R-:W-:Y:S05]  /*14070*/  @!P0 BRA `(.L_x_17194) ;  /* 0x0000000000588947 */ /* 0x000fea0003800000 */
[----:B-1----:R-:W1:Y:S01]  /*14080*/  LDC.64 R64, c[0x0][0x2b8] ;  /* 0x0000ae00ff407b82 */ /* 0x002e620000000a00 */
[--C-:B------:R-:W-:Y:S01]  /*14090*/  FADD.FTZ R66, R60, -R160.reuse ;  /* 0x800000a03c427221 */ /* 0x100fe20000010000 */
[--C-:B------:R-:W-:Y:S01]  /*140a0*/  FADD.FTZ R164, R63, -R160.reuse ;  /* 0x800000a03fa47221 */ /* 0x100fe20000010000 */
[--C-:B0-234-:R-:W-:Y:S01]  /*140b0*/  FADD.FTZ R70, R62, -R160.reuse ;  /* 0x800000a03e467221 */ /* 0x11dfe20000010000 */
[----:B------:R-:W-:Y:S01]  /*140c0*/  FADD.FTZ R162, R61, -R160 ;  /* 0x800000a03da27221 */ /* 0x000fe20000010000 */
[C---:B------:R-:W-:Y:S01]  /*140d0*/  FMUL.FTZ R160, R161.reuse, R66 ;  /* 0x00000042a1a07220 */ /* 0x040fe20000410000 */
[C---:B------:R-:W-:Y:S01]  /*140e0*/  FMUL.FTZ R71, R161.reuse, R164 ;  /* 0x000000a4a1477220 */ /* 0x040fe20000410000 */
[C---:B------:R-:W-:Y:S01]  /*140f0*/  FMUL.FTZ R70, R161.reuse, R70 ;  /* 0x00000046a1467220 */ /* 0x040fe20000410000 */
[----:B------:R-:W0:Y:S01]  /*14100*/  LDC.64 R68, c[0x0][0x2c0] ;  /* 0x0000b000ff447b82 */ /* 0x000e220000000a00 */
[----:B------:R-:W-:Y:S01]  /*14110*/  FMUL.FTZ R161, R161, R162 ;  /* 0x000000a2a1a17220 */ /* 0x000fe20000410000 */
[-C--:B------:R-:W-:Y:S01]  /*14120*/  FFMA.FTZ R67, R80, R71.reuse, R101 ;  /* 0x0000004750437223 */ /* 0x080fe20000010065 */
[-C--:B------:R-:W-:Y:S01]  /*14130*/  FFMA.FTZ R66, R81, R70.reuse, R6 ;  /* 0x0000004651427223 */ /* 0x080fe20000010006 */
[----:B------:R-:W-:Y:S01]  /*14140*/  FFMA.FTZ R71, R84, R71, R103 ;  /* 0x0000004754477223 */ /* 0x000fe20000010067 */
[----:B------:R-:W-:Y:S01]  /*14150*/  FFMA.FTZ R70, R85, R70, R4 ;  /* 0x0000004655467223 */ /* 0x000fe20000010004 */
[----:B-1----:R-:W-:-:S04]  /*14160*/  IMAD.WIDE.U32 R162, R159, 0x10, R64 ;  /* 0x000000109fa27825 */ /* 0x002fc800078e0040 */
[----:B------:R-:W-:Y:S01]  /*14170*/  FFMA.FTZ R65, R79, R161, R96 ;  /* 0x000000a14f417223 */ /* 0x000fe20000010060 */
[----:B------:R-:W-:-:S05]  /*14180*/  FFMA.FTZ R64, R78, R160, R7 ;  /* 0x000000a04e407223 */ /* 0x000fca0000010007 */
[----:B------:R1:W-:Y:S01]  /*14190*/  STG.E.128 desc[UR4][R162.64], R64 ;  /* 0x00000040a2007986 */ /* 0x0003e2000c101d04 */
[----:B0-----:R-:W-:-:S04]  /*141a0*/  IMAD.WIDE.U32 R164, R159, 0x10, R68 ;  /* 0x000000109fa47825 */ /* 0x001fc800078e0044 */
[----:B------:R-:W-:Y:S01]  /*141b0*/  FFMA.FTZ R69, R83, R161, R98 ;  /* 0x000000a153457223 */ /* 0x000fe20000010062 */
[----:B------:R-:W-:-:S05]  /*141c0*/  FFMA.FTZ R68, R82, R160, R5 ;  /* 0x000000a052447223 */ /* 0x000fca0000010005 */
[----:B------:R1:W-:Y:S02]  /*141d0*/  STG.E.128 desc[UR4][R164.64], R68 ;  /* 0x00000044a4007986 */ /* 0x0003e4000c101d04 */
.L_x_17194:
[----:B------:R-:W-:Y:S05]  /*141e0*/  BSYNC B1 ;  /* 0x0000000000017941 */ /* 0x000fea0003800000 */
.L_x_17193:
[----:B-1----:R-:W1:Y:S02]  /*141f0*/  LDC.64 R64, c[0x0][0x210] ;  /* 0x00008400ff407b82 */ /* 0x002e640000000a00 */
[----:B-1----:R-:W-:-:S05]  /*14200*/  IMAD R151, R64, 0x4, R151 ;  /* 0x0000000440977824 */ /* 0x002fca00078e0297 */
[----:B------:R-:W-:-:S13]  /*14210*/  ISETP.GE.AND P0, PT, R151, R65, PT ;  /* 0x000000419700720c */ /* 0x000fda0003f06270 */
[----:B------:R-:W-:Y:S05]  /*14220*/  @!P0 BRA `(.L_x_17195) ;  /* 0xfffffed8007c8947 */ /* 0x000fea000383ffff */
[----:B------:R-:W-:Y:S05]  /*14230*/  BSYNC B0 ;  /* 0x0000000000007941 */ /* 0x000fea0003800000 */
.L_x_16780:
[----:B------:R-:W-:Y:S05]  /*14240*/  EXIT ;  /* 0x000000000000794d */ /* 0x000fea0003800000 */
.L_x_17182:
        /* <DEDUP_REMOVED lines=8> */
.L_x_17197:
[----:B------:R-:W-:Y:S05]  /*142d0*/  BSYNC B1 ;  /* 0x0000000000017941 */ /* 0x000fea0003800000 */
.L_x_17196:
        /* <DEDUP_REMOVED lines=10> */
.L_x_17198:
[----:B------:R-:W-:Y:S02]  /*14380*/  IMAD.MOV.U32 R70, RZ, RZ, 0x4 ;  /* 0x00000004ff467424 */ /* 0x000fe400078e00ff */
[----:B------:R-:W-:-:S04]  /*14390*/  IMAD.MOV.U32 R64, RZ, RZ, R163 ;  /* 0x000000ffff407224 */ /* 0x000fc800078e00a3 */
[----:B------:R-:W-:-:S05]  /*143a0*/  FADD.FTZ R160, R71, R64 ;  /* 0x0000004047a07221 */ /* 0x000fca0000010000 */
[----:B------:R-:W-:-:S07]  /*143b0*/  MOV R165, R160 ;  /* 0x000000a000a57202 */ /* 0x000fce0000000f00 */
[----:B------:R-:W-:Y:S05]  /*143c0*/  WARPSYNC.COLLECTIVE R67, `(.L_x_17199) ;  /* 0x0000000043087348 */ /* 0x000fea0003c00000 */
[----:B------:R0:W1:Y:S02]  /*143d0*/  SHFL.BFLY P6, R163, R165, R70, R68 ;  /* 0x0c000046a5a37389 */ /* 0x00006400000c0044 */
[----:B01----:R-:W-:Y:S01]  /*143e0*/  ENDCOLLECTIVE ;  /* 0x000000000000791b */ /* 0x003fe20003800000 */
.L_x_17199:
[----:B------:R-:W-:Y:S01]  /*143f0*/  HFMA2.MMA R70, -RZ, RZ, 0, 4.76837158203125e-07 ;  /* 0x00000008ff467435 */ /* 0x000fe200000001ff */
[----:B------:R-:W-:-:S05]  /*14400*/  MOV R69, R163 ;  /* 0x000000a300457202 */ /* 0x000fca0000000f00 */
[----:B------:R-:W-:-:S04]  /*14410*/  FADD.FTZ R161, R160, R69 ;  /* 0x00000045a0a17221 */ /* 0x000fc80000010000 */
[----:B------:R-:W-:-:S07]  /*14420*/  IMAD.MOV.U32 R165, RZ, RZ, R161 ;  /* 0x000000ffffa57224 */ /* 0x000fce00078e00a1 */
[----:B------:R-:W-:Y:S05]  /*14430*/  WARPSYNC.COLLECTIVE R67, `(.L_x_17200) ;  /* 0x0000000043087348 */ /* 0x000fea0003c00000 */
[----:B------:R0:W1:Y:S02]  /*14440*/  SHFL.BFLY P6, R163, R165, R70, R68 ;  /* 0x0c000046a5a37389 */ /* 0x00006400000c0044 */
[----:B01----:R-:W-:Y:S01]  /*14450*/  ENDCOLLECTIVE ;  /* 0x000000000000791b */ /* 0x003fe20003800000 */
.L_x_17200:
[----:B------:R-:W-:Y:S02]  /*14460*/  IMAD.MOV.U32 R70, RZ, RZ, 0x10 ;  /* 0x00000010ff467424 */ /* 0x000fe400078e00ff */
[----:B------:R-:W-:-:S04]  /*14470*/  IMAD.MOV.U32 R64, RZ, RZ, R163 ;  /* 0x000000ffff407224 */ /* 0x000fc800078e00a3 */
[----:B------:R-:W-:-:S05]  /*14480*/  FADD.FTZ R162, R161, R64 ;  /* 0x00000040a1a27221 */ /* 0x000fca0000010000 */
[----:B------:R-:W-:-:S07]  /*14490*/  MOV R165, R162 ;  /* 0x000000a200a57202 */ /* 0x000fce0000000f00 */
[----:B------:R-:W-:Y:S05]  /*144a0*/  WARPSYNC.COLLECTIVE R67, `(.L_x_17201) ;  /* 0x0000000043087348 */ /* 0x000fea0003c00000 */
[----:B------:R0:W1:Y:S02]  /*144b0*/  SHFL.BFLY P6, R163, R165, R70, R68 ;  /* 0x0c000046a5a37389 */ /* 0x00006400000c0044 */
[----:B01----:R-:W-:Y:S01]  /*144c0*/  ENDCOLLECTIVE ;  /* 0x000000000000791b */ /* 0x003fe20003800000 */
.L_x_17201:
[----:B------:R-:W-:Y:S01]  /*144d0*/  HFMA2.MMA R70, -RZ, RZ, 0, 5.9604644775390625e-08 ;  /* 0x00000001ff467435 */ /* 0x000fe200000001ff */
[----:B------:R-:W-:Y:S02]  /*144e0*/  MOV R69, R163 ;  /* 0x000000a300457202 */ /* 0x000fe40000000f00 */
[----:B------:R-:W-:-:S03]  /*144f0*/  ISETP.NE.AND P6, PT, R158, RZ, PT ;  /* 0x000000ff9e00720c */ /* 0x000fc60003fc5270 */
        /* <DEDUP_REMOVED lines=51> */
[----:B------:R-:W-:-:S03]  /*14830*/  IMAD.MOV.U32 R68, RZ, RZ, 0x1f ;  /* 0x0000001fff447424 */ /* 0x000fc600078e00ff */
[----:B------:R-:W-:-:S07]  /*14840*/  IMAD.MOV.U32 R165, RZ, RZ, R64 ;  /* 0x000000ffffa57224 */ /* 0x000fce00078e0040 */
[----:B------:R-:W-:Y:S05]  /*14850*/  WARPSYNC.COLLECTIVE R67, `(.L_x_17202) ;  /* 0x0000000043087348 */ /* 0x000fea0003c00000 */
[----:B------:R0:W1:Y:S02]  /*14860*/  SHFL.BFLY P6, R163, R165, R70, R68 ;  /* 0x0c000046a5a37389 */ /* 0x00006400000c0044 */
[----:B01----:R-:W-:Y:S01]  /*14870*/  ENDCOLLECTIVE ;  /* 0x000000000000791b */ /* 0x003fe20003800000 */
.L_x_17202:
[----:B------:R-:W-:Y:S01]  /*14880*/  HFMA2.MMA R70, -RZ, RZ, 0, 1.1920928955078125e-07 ;  /* 0x00000002ff467435 */ /* 0x000fe200000001ff */
[----:B------:R-:W-:-:S05]  /*14890*/  MOV R65, R163 ;  /* 0x000000a300417202 */ /* 0x000fca0000000f00 */
[----:B------:R-:W-:-:S04]  /*148a0*/  FADD.FTZ R65, R64, R65 ;  /* 0x0000004140417221 */ /* 0x000fc80000010000 */
[----:B------:R-:W-:-:S07]  /*148b0*/  IMAD.MOV.U32 R165, RZ, RZ, R65 ;  /* 0x000000ffffa57224 */ /* 0x000fce00078e0041 */
[----:B------:R-:W-:Y:S05]  /*148c0*/  WARPSYNC.COLLECTIVE R67, `(.L_x_17203) ;  /* 0x0000000043087348 */ /* 0x000fea0003c00000 */
[----:B------:R0:W1:Y:S02]  /*148d0*/  SHFL.BFLY P6, R163, R165, R70, R68 ;  /* 0x0c000046a5a37389 */ /* 0x00006400000c0044 */
[----:B01----:R-:W-:Y:S01]  /*148e0*/  ENDCOLLECTIVE ;  /* 0x000000000000791b */ /* 0x003fe20003800000 */
.L_x_17203:
[----:B------:R-:W-:Y:S02]  /*148f0*/  IMAD.MOV.U32 R70, RZ, RZ, 0x4 ;  /* 0x00000004ff467424 */ /* 0x000fe400078e00ff */
[----:B------:R-:W-:-:S04]  /*14900*/  IMAD.MOV.U32 R160, RZ, RZ, R163 ;  /* 0x000000ffffa07224 */ /* 0x000fc800078e00a3 */
[----:B------:R-:W-:-:S05]  /*14910*/  FADD.FTZ R160, R65, R160 ;  /* 0x000000a041a07221 */ /* 0x000fca0000010000 */
[----:B------:R-:W-:-:S07]  /*14920*/  MOV R165, R160 ;  /* 0x000000a000a57202 */ /* 0x000fce0000000f00 */
[----:B------:R-:W-:Y:S05]  /*14930*/  WARPSYNC.COLLECTIVE R67, `(.L_x_17204) ;  /* 0x0000000043087348 */ /* 0x000fea0003c00000 */
[----:B------:R0:W1:Y:S02]  /*14940*/  SHFL.BFLY P6, R163, R165, R70, R68 ;  /* 0x0c000046a5a37389 */ /* 0x00006400000c0044 */
[----:B01----:R-:W-:Y:S01]  /*14950*/  ENDCOLLECTIVE ;  /* 0x000000000000791b */ /* 0x003fe20003800000 */
.L_x_17204:
[----:B------:R-:W-:Y:S01]  /*14960*/  HFMA2.MMA R70, -RZ, RZ, 0, 4.76837158203125e-07 ;  /* 0x00000008ff467435 */ /* 0x000fe200000001ff */
[----:B------:R-:W-:-:S05]  /*14970*/  MOV R71, R163 ;  /* 0x000000a300477202 */ /* 0x000fca0000000f00 */
[----:B------:R-:W-:-:S04]  /*14980*/  FADD.FTZ R71, R160, R71 ;  /* 0x00000047a0477221 */ /* 0x000fc80000010000 */
[----:B------:R-:W-:-:S07]  /*14990*/  IMAD.MOV.U32 R165, RZ, RZ, R71 ;  /* 0x000000ffffa57224 */ /* 0x000fce00078e0047 */
[----:B------:R-:W-:Y:S05]  /*149a0*/  WARPSYNC.COLLECTIVE R67, `(.L_x_17205) ;  /* 0x0000000043087348 */ /* 0x000fea0003c00000 */
[----:B------:R0:W1:Y:S02]  /*149b0*/  SHFL.BFLY P6, R163, R165, R70, R68 ;  /* 0x0c000046a5a37389 */ /* 0x00006400000c0044 */
[----:B01----:R-:W-:Y:S01]  /*149c0*/  ENDCOLLECTIVE ;  /* 0x000000000000791b */ /* 0x003fe20003800000 */
.L_x_17205:
[----:B------:R-:W-:Y:S02]  /*149d0*/  IMAD.MOV.U32 R70, RZ, RZ, 0x10 ;  /* 0x00000010ff467424 */ /* 0x000fe400078e00ff */
[----:B------:R-:W-:-:S04]  /*149e0*/  IMAD.MOV.U32 R162, RZ, RZ, R163 ;  /* 0x000000ffffa27224 */ /* 0x000fc800078e00a3 */
[----:B------:R-:W-:-:S05]  /*149f0*/  FADD.FTZ R162, R71, R162 ;  /* 0x000000a247a27221 */ /* 0x000fca0000010000 */
[----:B------:R-:W-:-:S07]  /*14a00*/  MOV R165, R162 ;  /* 0x000000a200a57202 */ /* 0x000fce0000000f00 */
[----:B------:R-:W-:Y:S05]  /*14a10*/  WARPSYNC.COLLECTIVE R67, `(.L_x_17206) ;  /* 0x0000000043087348 */ /* 0x000fea0003c00000 */
[----:B------:R0:W1:Y:S02]  /*14a20*/  SHFL.BFLY P6, R163, R165, R70, R68 ;  /* 0x0c000046a5a37389 */ /* 0x00006400000c0044 */
[----:B01----:R-:W-:Y:S01]  /*14a30*/  ENDCOLLECTIVE ;  /* 0x000000000000791b */ /* 0x003fe20003800000 */
.L_x_17206:
[----:B------:R-:W-:Y:S01]  /*14a40*/  MOV R161, R163 ;  /* 0x000000a300a17202 */ /* 0x000fe20000000f00 */
[----:B------:R-:W-:Y:S06]  /*14a50*/  BRA `(.L_x_17207) ;  /* 0xffffffec00247947 */ /* 0x000fec000383ffff */
.L_x_17208:
        /* <DEDUP_REMOVED lines=10> */
.L_x_20741:


//--------------------- .text._ZN10layer_norm31ln_parallel_residual_fwd_kernelINS_13Kernel_traitsI6__halfffffjLj768ELj1ELj4ELj1ELj16ENS_18Kernel_traits_baseILj768ES2_ffffjLj128EEEEELb1ELb0ELb1EEEvNS_9FwdParamsE --------------------------
	.section	.text._ZN10layer_norm31ln_parallel_residual_fwd_kernelINS_13Kernel_traitsI6__halfffffjLj768ELj1ELj4ELj1ELj16ENS_18Kernel_traits_baseILj768ES2_ffffjLj128EEEEELb1ELb0ELb1EEEvNS_9FwdParamsE,"ax",@progbits
	.align	128
        .global         _ZN10layer_norm31ln_parallel_residual_fwd_kernelINS_13Kernel_traitsI6__halfffffjLj768ELj1ELj4ELj1ELj16ENS_18Kernel_traits_baseILj768ES2_ffffjLj128EEEEELb1ELb0ELb1EEEvNS_9FwdParamsE
        .type           _ZN10layer_norm31ln_parallel_residual_fwd_kernelINS_13Kernel_traitsI6__halfffffjLj768ELj1ELj4ELj1ELj16ENS_18Kernel_traits_baseILj768ES2_ffffjLj128EEEEELb1ELb0ELb1EEEvNS_9FwdParamsE,@function
        .size           _ZN10layer_norm31ln_parallel_residual_fwd_kernelINS_13Kernel_traitsI6__halfffffjLj768ELj1ELj4ELj1ELj16ENS_18Kernel_traits_baseILj768ES2_ffffjLj128EEEEELb1ELb0ELb1EEEvNS_9FwdParamsE,(.L_x_20742 - _ZN10layer_norm31ln_parallel_residual_fwd_kernelINS_13Kernel_traitsI6__halfffffjLj768ELj1ELj4ELj1ELj16ENS_18Kernel_traits_baseILj768ES2_ffffjLj128EEEEELb1ELb0ELb1EEEvNS_9FwdParamsE)
        .other          _ZN10layer_norm31ln_parallel_residual_fwd_kernelINS_13Kernel_traitsI6__halfffffjLj768ELj1ELj4ELj1ELj16ENS_18Kernel_traits_baseILj768ES2_ffffjLj128EEEEELb1ELb0ELb1EEEvNS_9FwdParamsE,@"STO_CUDA_ENTRY STV_DEFAULT"
_ZN10layer_norm31ln_parallel_residual_fwd_kernelINS_13Kernel_traitsI6__halfffffjLj768ELj1ELj4ELj1ELj16ENS_18Kernel_traits_baseILj768ES2_ffffjLj128EEEEELb1ELb0ELb1EEEvNS_9FwdParamsE:
.text._ZN10layer_norm31ln_parallel_residual_fwd_kernelINS_13Kernel_traitsI6__halfffffjLj768ELj1ELj4ELj1ELj16ENS_18Kernel_traits_baseILj768ES2_ffffjLj128EEEEELb1ELb0ELb1EEEvNS_9FwdParamsE:
        /* <DEDUP_REMOVED lines=10> */
[----:B------:R-:W3:Y:S01]  /*00a0*/  S2R R11, SR_CTAID.X ;  /* 0x00000000000b7919 */ /* 0x000ee20000002500 */
[----:B------:R-:W-:-:S04]  /*00b0*/  ULDC UR8, c[0x0][0x0] ;  /* 0x0000000000087ab9 */ /* 0x000fc80000000800 */
[----:B------:R-:W4:Y:S01]  /*00c0*/  @P0 LDC R7, c[0x0][0x2f0] ;  /* 0x0000bc00ff070b82 */ /* 0x000f220000000800 */
[----:B------:R-:W-:Y:S01]  /*00d0*/  ULDC.64 UR10, c[0x0][0x2d0] ;  /* 0x0000b400000a7ab9 */ /* 0x000fe20000000a00 */
[----:B------:R-:W4:Y:S01]  /*00e0*/  @P0 LDG.E.64 R2, desc[UR4][R2.64] ;  /* 0x0000000402020981 */ /* 0x000f22000c1e1b00 */
[----:B0-----:R-:W-:Y:S01]  /*00f0*/  @P0 MOV R4, R0 ;  /* 0x0000000000040202 */ /* 0x001fe20000000f00 */
[----:B-1----:R-:W-:-:S06]  /*0100*/  @P0 IMAD.MOV.U32 R5, RZ, RZ, R141 ;  /* 0x000000ffff050224 */ /* 0x002fcc00078e008d */
[----:B------:R-:W4:Y:S01]  /*0110*/  @P0 LDG.E.64 R4, desc[UR4][R4.64] ;  /* 0x0000000404040981 */ /* 0x000f22000c1e1b00 */
[----:B--2---:R-:W-:Y:S01]  /*0120*/  LOP3.LUT R145, R146, 0x1f, RZ, 0xc0, !PT ;  /* 0x0000001f92917812 */ /* 0x004fe200078ec0ff */
[----:B---3--:R-:W-:Y:S01]  /*0130*/  IMAD R144, R11, UR8, R146 ;  /* 0x000000080b907c24 */ /* 0x008fe2000f8e0292 */
[----:B------:R-:W-:-:S03]  /*0140*/  ULDC.64 UR8, c[0x0][0x2c8] ;  /* 0x0000b20000087ab9 */ /* 0x000fc60000000a00 */
[----:B------:R-:W-:-:S05]  /*0150*/  IMAD.SHL.U32 R38, R145, 0x8, RZ ;  /* 0x0000000891267824 */ /* 0x000fca00078e00ff */
[----:B------:R-:W-:-:S04]  /*0160*/  IADD3 R18, P3, R38, UR10, RZ ;  /* 0x0000000a26127c10 */ /* 0x000fc8000ff7e0ff */
[----:B------:R-:W-:Y:S02]  /*0170*/  IADD3.X R19, RZ, UR11, RZ, P3, !PT ;  /* 0x0000000bff137c10 */ /* 0x000fe40009ffe4ff */
[----:B----4-:R-:W-:Y:S02]  /*0180*/  @P0 R2UR UR7, R3 ;  /* 0x00000000030702ca */ /* 0x010fe400000e0000 */
[----:B------:R-:W-:Y:S02]  /*0190*/  @P0 R2UR UR6, R2 ;  /* 0x00000000020602ca */ /* 0x000fe400000e0000 */
[----:B------:R-:W-:-:S05]  /*01a0*/  @P0 IADD3 R0, P1, R4, R7, RZ ;  /* 0x0000000704000210 */ /* 0x000fca0007f3e0ff */
[----:B------:R-:W-:-:S05]  /*01b0*/  @P0 IMAD.X R141, RZ, RZ, R5, P1 ;  /* 0x000000ffff8d0224 */ /* 0x000fca00008e0605 */
[----:B------:R-:W-:-:S05]  /*01c0*/  SHF.R.U64 R143, R0, 0x2, R141 ;  /* 0x00000002008f7819 */ /* 0x000fca000000128d */
[----:B------:R-:W-:Y:S01]  /*01d0*/  IMAD.WIDE.U32 R2, R143, -0x2daee0ad, RZ ;  /* 0xd2511f538f027825 */ /* 0x000fe200078e00ff */
[----:B------:R-:W-:Y:S02]  /*01e0*/  ISETP.NE.U32.AND P0, PT, RZ, UR8, PT ;  /* 0x00000008ff007c0c */ /* 0x000fe4000bf05070 */
[----:B------:R-:W-:Y:S01]  /*01f0*/  ISETP.NE.U32.AND P1, PT, RZ, UR10, PT ;  /* 0x0000000aff007c0c */ /* 0x000fe2000bf25070 */
[----:B------:R-:W-:Y:S01]  /*0200*/  IMAD.WIDE.U32 R4, R144, -0x326172a9, RZ ;  /* 0xcd9e8d5790047825 */ /* 0x000fe200078e00ff */
[----:B------:R-:W-:Y:S01]  /*0210*/  LOP3.LUT R8, R3, UR7, RZ, 0x3c, !PT ;  /* 0x0000000703087c12 */ /* 0x000fe2000f8e3cff */
[----:B------:R-:W-:Y:S01]  /*0220*/  UIADD3 UR26, UR7, -0x4498517b, URZ ;  /* 0xbb67ae85071a7890 */ /* 0x000fe2000fffe03f */
[----:B------:R-:W-:Y:S01]  /*0230*/  SHF.L.U32 R3, R146, 0x3, RZ ;  /* 0x0000000392037819 */ /* 0x000fe200000006ff */
[----:B------:R-:W-:Y:S01]  /*0240*/  UIADD3 UR25, UR6, -0x61c88647, URZ ;  /* 0x9e3779b906197890 */ /* 0x000fe2000fffe03f */
[----:B------:R-:W-:Y:S01]  /*0250*/  ISETP.NE.AND.EX P0, PT, RZ, UR9, PT, P0 ;  /* 0x00000009ff007c0c */ /* 0x000fe2000bf05300 */
[----:B------:R-:W-:Y:S01]  /*0260*/  UIADD3 UR27, UR6, 0x3c6ef372, URZ ;  /* 0x3c6ef372061b7890 */ /* 0x000fe2000fffe03f */
[----:B------:R-:W-:Y:S01]  /*0270*/  LOP3.LUT R32, R3, 0xf8, RZ, 0xc0, !PT ;  /* 0x000000f803207812 */ /* 0x000fe200078ec0ff */
[----:B------:R-:W-:Y:S01]  /*0280*/  UIADD3 UR28, UR7, 0x76cf5d0a, URZ ;  /* 0x76cf5d0a071c7890 */ /* 0x000fe2000fffe03f */
[----:B------:R-:W-:Y:S01]  /*0290*/  ISETP.NE.AND.EX P1, PT, RZ, UR11, PT, P1 ;  /* 0x0000000bff007c0c */ /* 0x000fe2000bf25310 */
[----:B------:R-:W-:Y:S01]  /*02a0*/  UIADD3 UR30, UR7, 0x32370b8f, URZ ;  /* 0x32370b8f071e7890 */ /* 0x000fe2000fffe03f */
[----:B------:R-:W-:Y:S01]  /*02b0*/  IADD3 R22, P2, R32, UR8, RZ ;  /* 0x0000000820167c10 */ /* 0x000fe2000ff5e0ff */
[----:B------:R-:W-:Y:S01]  /*02c0*/  UIADD3 UR29, UR6, -0x255992d5, URZ ;  /* 0xdaa66d2b061d7890 */ /* 0x000fe2000fffe03f */
[----:B------:R-:W-:Y:S01]  /*02d0*/  SHF.R.U32.HI R141, RZ, 0x2, R141 ;  /* 0x00000002ff8d7819 */ /* 0x000fe2000001168d */
[----:B------:R-:W-:-:S02]  /*02e0*/  UIADD3 UR31, UR6, 0x78dde6e4, URZ ;  /* 0x78dde6e4061f7890 */ /* 0x000fc4000fffe03f */
[----:B------:R-:W-:Y:S01]  /*02f0*/  IMAD.X R23, RZ, RZ, UR9, P2 ;  /* 0x00000009ff177e24 */ /* 0x000fe200090e06ff */
[----:B------:R-:W-:Y:S02]  /*0300*/  UIADD3 UR32, UR7, -0x126145ec, URZ ;  /* 0xed9eba1407207890 */ /* 0x000fe4000fffe03f */
[----:B------:R-:W-:Y:S02]  /*0310*/  UIADD3 UR34, UR7, -0x56f99767, URZ ;  /* 0xa906689907227890 */ /* 0x000fe4000fffe03f */
[----:B------:R0:W5:Y:S01]  /*0320*/  @P0 LDG.E.64 R88, desc[UR4][R22.64] ;  /* 0x0000000416580981 */ /* 0x000162000c1e1b00 */
[----:B------:R-:W-:Y:S02]  /*0330*/  UIADD3 UR33, UR6, 0x1715609d, URZ ;  /* 0x1715609d06217890 */ /* 0x000fe4000fffe03f */
[----:B------:R-:W-:Y:S01]  /*0340*/  UIADD3 UR35, UR6, -0x4ab325aa, URZ ;  /* 0xb54cda5606237890 */ /* 0x000fe2000fffe03f */
[----:B------:R0:W5:Y:S01]  /*0350*/  @P1 LDG.E.64 R86, desc[UR4][R18.64] ;  /* 0x0000000412561981 */ /* 0x000162000c1e1b00 */
[----:B------:R-:W-:Y:S01]  /*0360*/  UIADD3 UR36, UR7, 0x646e171e, URZ ;  /* 0x646e171e07247890 */ /* 0x000fe2000fffe03f */
[----:B------:R-:W-:-:S02]  /*0370*/  ULDC UR10, c[0x0][0x214] ;  /* 0x00008500000a7ab9 */ /* 0x000fc40000000800 */
[----:B------:R0:W5:Y:S04]  /*0380*/  @P0 LDG.E.64 R84, desc[UR4][R22.64+0x100] ;  /* 0x0001000416540981 */ /* 0x000168000c1e1b00 */
[----:B------:R0:W5:Y:S04]  /*0390*/  @P1 LDG.E.64 R82, desc[UR4][R18.64+0x100] ;  /* 0x0001000412521981 */ /* 0x000168000c1e1b00 */
[----:B------:R0:W5:Y:S04]  /*03a0*/  @P1 LDG.E.64 R78, desc[UR4][R18.64+0x200] ;  /* 0x00020004124e1981 */ /* 0x000168000c1e1b00 */
[----:B------:R0:W5:Y:S04]  /*03b0*/  @P1 LDG.E.64 R74, desc[UR4][R18.64+0x300] ;  /* 0x00030004124a1981 */ /* 0x000168000c1e1b00 */
[----:B------:R0:W5:Y:S01]  /*03c0*/  @P1 LDG.E.64 R34, desc[UR4][R18.64+0x400] ;  /* 0x0004000412221981 */ /* 0x000162000c1e1b00 */
[----:B------:R-:W-:Y:S01]  /*03d0*/  LOP3.LUT R6, R5, UR6, R141, 0x96, !PT ;  /* 0x0000000605067c12 */ /* 0x000fe2000f8e968d */
[----:B------:R-:W-:Y:S01]  /*03e0*/  IMAD.WIDE.U32 R8, R8, -0x326172a9, RZ ;  /* 0xcd9e8d5708087825 */ /* 0x000fe200078e00ff */
[----:B------:R-:W-:Y:S01]  /*03f0*/  SHF.R.U32.HI R146, RZ, 0x5, R146 ;  /* 0x00000005ff927819 */ /* 0x000fe20000011692 */
[----:B------:R0:W5:Y:S01]  /*0400*/  @P0 LDG.E.64 R80, desc[UR4][R22.64+0x200] ;  /* 0x0002000416500981 */ /* 0x000162000c1e1b00 */
[----:B------:R-:W-:-:S03]  /*0410*/  ULDC.64 UR8, c[0x0][0x260] ;  /* 0x0000980000087ab9 */ /* 0x000fc60000000a00 */
[----:B------:R0:W5:Y:S04]  /*0420*/  @P0 LDG.E.64 R76, desc[UR4][R22.64+0x300] ;  /* 0x00030004164c0981 */ /* 0x000168000c1e1b00 */
[----:B------:R0:W5:Y:S04]  /*0430*/  @P0 LDG.E.64 R72, desc[UR4][R22.64+0x400] ;  /* 0x0004000416480981 */ /* 0x000168000c1e1b00 */
[----:B------:R-:W5:Y:S04]  /*0440*/  @P1 LDG.E.64 R18, desc[UR4][R18.64+0x500] ;  /* 0x0005000412121981 */ /* 0x000f68000c1e1b00 */
[----:B------:R-:W5:Y:S01]  /*0450*/  @P0 LDG.E.64 R22, desc[UR4][R22.64+0x500] ;  /* 0x0005000416160981 */ /* 0x000f62000c1e1b00 */
[----:B------:R-:W-:-:S05]  /*0460*/  IMAD.WIDE.U32 R6, R6, -0x2daee0ad, RZ ;  /* 0xd2511f5306067825 */ /* 0x000fca00078e00ff */
[----:B------:R-:W-:Y:S02]  /*0470*/  LOP3.LUT R5, R7, UR26, R2, 0x96, !PT ;  /* 0x0000001a07057c12 */ /* 0x000fe4000f8e9602 */
[----:B------:R-:W-:-:S03]  /*0480*/  LOP3.LUT R2, R9, UR25, R4, 0x96, !PT ;  /* 0x0000001909027c12 */ /* 0x000fc6000f8e9604 */
        /* <DEDUP_REMOVED lines=18> */
[----:B------:R-:W-:Y:S02]  /*05b0*/  IADD3 R32, P2, R32, UR8, RZ ;  /* 0x0000000820207c10 */ /* 0x000fe4000ff5e0ff */
[----:B------:R-:W-:Y:S01]  /*05c0*/  LOP3.LUT R30, R5, UR35, R8, 0x96, !PT ;  /* 0x00000023051e7c12 */ /* 0x000fe2000f8e9608 */
[----:B------:R-:W-:Y:S01]  /*05d0*/  IMAD R146, R11, 0x4, R146 ;  /* 0x000000040b927824 */ /* 0x000fe200078e0292 */
[----:B------:R-:W-:Y:S01]  /*05e0*/  LOP3.LUT R36, R3, UR36, R6, 0x96, !PT ;  /* 0x0000002403247c12 */ /* 0x000fe2000f8e9606 */
[----:B------:R-:W-:Y:S01]  /*05f0*/  UIADD3 UR37, UR6, 0x5384540f, URZ ;  /* 0x5384540f06257890 */ /* 0x000fe2000fffe03f */
[----:B------:R-:W-:Y:S01]  /*0600*/  IMAD.X R33, RZ, RZ, UR9, P2 ;  /* 0x00000009ff217e24 */ /* 0x000fe200090e06ff */
[----:B------:R-:W-:Y:S01]  /*0610*/  UIADD3 UR38, UR7, 0x1fd5c5a3, URZ ;  /* 0x1fd5c5a307267890 */ /* 0x000fe2000fffe03f */
[----:B------:R-:W-:Y:S01]  /*0620*/  IMAD.WIDE.U32 R30, R30, -0x2daee0ad, RZ ;  /* 0xd2511f531e1e7825 */ /* 0x000fe200078e00ff */
[----:B------:R-:W-:Y:S01]  /*0630*/  ISETP.GE.AND P2, PT, R146, UR10, PT ;  /* 0x0000000a92007c0c */ /* 0x000fe2000bf46270 */
[----:B------:R-:W-:-:S02]  /*0640*/  ULDC.64 UR8, c[0x0][0x268] ;  /* 0x00009a0000087ab9 */ /* 0x000fc40000000a00 */
        /* <DEDUP_REMOVED lines=12> */
[----:B------:R-:W2:Y:S04]  /*0710*/  LDG.E.64 R24, desc[UR4][R32.64] ;  /* 0x0000000420187981 */ /* 0x000ea8000c1e1b00 */
[----:B------:R-:W3:Y:S04]  /*0720*/  LDG.E.64 R20, desc[UR4][R32.64+0x100] ;  /* 0x0001000420147981 */ /* 0x000ee8000c1e1b00 */
[----:B------:R-:W4:Y:S04]  /*0730*/  LDG.E.64 R16, desc[UR4][R32.64+0x200] ;  /* 0x0002000420107981 */ /* 0x000f28000c1e1b00 */
[----:B------:R-:W4:Y:S04]  /*0740*/  LDG.E.64 R14, desc[UR4][R32.64+0x300] ;  /* 0x00030004200e7981 */ /* 0x000f28000c1e1b00 */
[----:B------:R-:W4:Y:S04]  /*0750*/  LDG.E.64 R12, desc[UR4][R32.64+0x400] ;  /* 0x00040004200c7981 */ /* 0x000f28000c1e1b00 */
[----:B------:R0:W4:Y:S04]  /*0760*/  LDG.E.64 R28, desc[UR4][R32.64+0x500] ;  /* 0x00050004201c7981 */ /* 0x000128000c1e1b00 */
        /* <DEDUP_REMOVED lines=12> */
[----:B------:R-:W-:Y:S01]  /*0830*/  SHF.R.U64 R61, R88, 0x10, R89 ;  /* 0x00000010583d7819 */ /* 0x000fe20000001259 */
[----:B------:R-:W-:Y:S01]  /*0840*/  HADD2.F32 R90, -RZ, R88.H0_H0 ;  /* 0x20000058ff5a7230 */ /* 0x000fe20000004100 */
[----:B------:R-:W-:-:S02]  /*0850*/  @!P0 CS2R R76, SRZ ;  /* 0x00000000004c8805 */ /* 0x000fc4000001ff00 */
[----:B------:R-:W-:Y:S02]  /*0860*/  @!P1 CS2R R74, SRZ ;  /* 0x00000000004a9805 */ /* 0x000fe4000001ff00 */
[----:B------:R-:W-:Y:S02]  /*0870*/  @!P0 CS2R R72, SRZ ;  /* 0x0000000000488805 */ /* 0x000fe4000001ff00 */
[----:B------:R-:W-:Y:S02]  /*0880*/  @!P1 CS2R R34, SRZ ;  /* 0x0000000000229805 */ /* 0x000fe4000001ff00 */
[----:B------:R-:W-:Y:S02]  /*0890*/  @!P0 CS2R R22, SRZ ;  /* 0x0000000000168805 */ /* 0x000fe4000001ff00 */
[----:B------:R-:W-:Y:S02]  /*08a0*/  @!P1 CS2R R18, SRZ ;  /* 0x0000000000129805 */ /* 0x000fe4000001ff00 */
[----:B------:R-:W-:Y:S01]  /*08b0*/  SHF.R.U64 R60, R86, 0x10, R87 ;  /* 0x00000010563c7819 */ /* 0x000fe20000001257 */
[----:B------:R-:W-:Y:S01]  /*08c0*/  HADD2.F32 R88, -RZ, R86.H0_H0 ;  /* 0x20000056ff587230 */ /* 0x000fe20000004100 */
[----:B------:R-:W-:Y:S01]  /*08d0*/  SHF.R.U64 R57, R84, 0x10, R85 ;  /* 0x0000001054397819 */ /* 0x000fe20000001255 */
[----:B------:R-:W-:Y:S01]  /*08e0*/  HADD2.F32 R86, -RZ, R84.H0_H0 ;  /* 0x20000054ff567230 */ /* 0x000fe20000004100 */
[----:B------:R-:W-:Y:S01]  /*08f0*/  UIADD3 UR41, UR6, -0x700cb87f, URZ ;  /* 0x8ff3478106297890 */ /* 0x000fe2000fffe03f */
[----:B------:R-:W-:Y:S01]  /*0900*/  SHF.R.U64 R56, R82, 0x10, R83 ;  /* 0x0000001052387819 */ /* 0x000fe20000001253 */
[----:B------:R-:W-:Y:S01]  /*0910*/  UIADD3 UR42, UR7, -0x695add53, URZ ;  /* 0x96a522ad072a7890 */ /* 0x000fe2000fffe03f */
[----:B------:R-:W-:Y:S01]  /*0920*/  HADD2.F32 R84, -RZ, R82.H0_H0 ;  /* 0x20000052ff547230 */ /* 0x000fe20000004100 */
[----:B------:R-:W-:Y:S01]  /*0930*/  SHF.R.U64 R53, R80, 0x10, R81 ;  /* 0x0000001050357819 */ /* 0x000fe20000001251 */
[----:B------:R-:W-:Y:S01]  /*0940*/  IMAD R92, R92, -0x326172a9, RZ ;  /* 0xcd9e8d575c5c7824 */ /* 0x000fe200078e02ff */
[----:B------:R-:W-:Y:S01]  /*0950*/  SHF.R.U64 R52, R78, 0x10, R79 ;  /* 0x000000104e347819 */ /* 0x000fe2000000124f */
[----:B------:R-:W-:Y:S01]  /*0960*/  IMAD.HI.U32 R31, R30, -0x326172a9, RZ ;  /* 0xcd9e8d571e1f7827 */ /* 0x000fe200078e00ff */
[----:B------:R-:W-:Y:S01]  /*0970*/  SHF.R.U32.HI R59, RZ, 0x10, R89 ;  /* 0x00000010ff3b7819 */ /* 0x000fe20000011659 */
[----:B------:R-:W-:Y:S01]  /*0980*/  ULDC.64 UR8, c[0x0][0x228] ;  /* 0x00008a0000087ab9 */ /* 0x000fe20000000a00 */
[----:B------:R-:W-:Y:S01]  /*0990*/  SHF.R.U32.HI R58, RZ, 0x10, R87 ;  /* 0x00000010ff3a7819 */ /* 0x000fe20000011657 */
[----:B------:R-:W-:Y:S01]  /*09a0*/  IMAD R91, R91, -0x2daee0ad, RZ ;  /* 0xd2511f535b5b7824 */ /* 0x000fe200078e02ff */
[----:B------:R-:W-:Y:S01]  /*09b0*/  SHF.R.U32.HI R55, RZ, 0x10, R85 ;  /* 0x00000010ff377819 */ /* 0x000fe20000011655 */
[----:B0-----:R-:W-:Y:S01]  /*09c0*/  IMAD.HI.U32 R32, R36, -0x2daee0ad, RZ ;  /* 0xd2511f5324207827 */ /* 0x001fe200078e00ff */
[----:B------:R-:W-:Y:S01]  /*09d0*/  SHF.R.U32.HI R54, RZ, 0x10, R83 ;  /* 0x00000010ff367819 */ /* 0x000fe20000011653 */
[----:B------:R-:W-:Y:S01]  /*09e0*/  BSSY B0, `(.L_x_17209) ;  /* 0x0001271000007945 */ /* 0x000fe20003800000 */
        /* <DEDUP_REMOVED lines=22> */
[----:B-1----:R-:W-:Y:S01]  /*0b50*/  SHF.R.U32.HI R38, RZ, 0x10, R23 ;  /* 0x00000010ff267819 */ /* 0x002fe20000011617 */
        /* <DEDUP_REMOVED lines=9> */
[----:B------:R-:W-:Y:S01]  /*0bf0*/  ISETP.NE.U32.AND P0, PT, RZ, UR8, PT ;  /* 0x00000008ff007c0c */ /* 0x000fe2000bf05070 */
[----:B------:R-:W-:Y:S01]  /*0c00*/  HADD2.F32 R77, -RZ, R77.H0_H0 ;  /* 0x2000004dff4d7230 */ /* 0x000fe20000004100 */
[----:B------:R-:W-:Y:S01]  /*0c10*/  LOP3.LUT R147, R0, 0x3, RZ, 0xc0, !PT ;  /* 0x0000000300937812 */ /* 0x000fe200078ec0ff */
[----:B------:R-:W-:Y:S01]  /*0c20*/  HADD2.F32 R75, -RZ, R75.H0_H0 ;  /* 0x2000004bff4b7230 */ /* 0x000fe20000004100 */
[----:B------:R-:W-:Y:S01]  /*0c30*/  ULDC.U8 UR18, c[0x0][0x2a0] ;  /* 0x0000a80000127ab9 */ /* 0x000fe20000000000 */
[----:B------:R-:W-:Y:S01]  /*0c40*/  HADD2.F32 R73, -RZ, R73.H0_H0 ;  /* 0x20000049ff497230 */ /* 0x000fe20000004100 */
[----:B------:R-:W-:Y:S01]  /*0c50*/  ISETP.NE.AND.EX P0, PT, RZ, UR9, PT, P0 ;  /* 0x00000009ff007c0c */ /* 0x000fe2000bf05300 */
[----:B------:R-:W-:Y:S01]  /*0c60*/  HADD2.F32 R35, -RZ, R35.H0_H0 ;  /* 0x20000023ff237230 */ /* 0x000fe20000004100 */
[----:B------:R-:W-:Y:S01]  /*0c70*/  UISETP.NE.AND UP0, UPT, UR18, URZ, UPT ;  /* 0x0000003f1200728c */ /* 0x000fe2000bf05270 */
[----:B------:R-:W-:Y:S01]  /*0c80*/  IMAD R30, R30, -0x326172a9, RZ ;  /* 0xcd9e8d571e1e7824 */ /* 0x000fe200078e02ff */
        /* <DEDUP_REMOVED lines=8> */
[----:B------:R-:W-:Y:S01]  /*0d10*/  ULDC.64 UR12, c[0x0][0x238] ;  /* 0x00008e00000c7ab9 */ /* 0x000fe20000000a00 */
[----:B------:R-:W-:Y:S01]  /*0d20*/  ULDC.64 UR14, c[0x0][0x240] ;  /* 0x00009000000e7ab9 */ /* 0x000fe20000000a00 */
[----:B------:R-:W-:Y:S01]  /*0d30*/  ULDC.64 UR16, c[0x0][0x248] ;  /* 0x0000920000107ab9 */ /* 0x000fe20000000a00 */
[----:B------:R-:W-:Y:S01]  /*0d40*/  ULDC.64 UR18, c[0x0][0x2b8] ;  /* 0x0000ae0000127ab9 */ /* 0x000fe20000000a00 */
[----:B------:R-:W-:Y:S01]  /*0d50*/  ULDC.64 UR20, c[0x0][0x2c0] ;  /* 0x0000b00000147ab9 */ /* 0x000fe20000000a00 */
        /* <DEDUP_REMOVED lines=48> */
[----:B------:R-:W-:Y:S02]  /*1060*/  IMAD R28, R36, -0x2daee0ad, RZ ;  /* 0xd2511f53241c7824 */ /* 0x000fe400078e02ff */
[----:B------:R-:W-:Y:S02]  /*1070*/  IMAD.MOV.U32 R26, RZ, RZ, RZ ;  /* 0x000000ffff1a7224 */ /* 0x000fe400078e00ff */
        /* <DEDUP_REMOVED lines=44> */
.L_x_17601:
[----:B0-----:R-:W0:Y:S01]  /*1340*/  @P0 LDC.64 R36, c[0x0][0x228] ;  /* 0x00008a00ff240b82 */ /* 0x001e220000000a00 */
[----:B------:R-:W-:Y:S01]  /*1350*/  ISETP.NE.U32.AND P1, PT, RZ, UR10, PT ;  /* 0x0000000aff007c0c */ /* 0x000fe2000bf25070 */
[----:B------:R-:W-:-:S03]  /*1360*/  IMAD R38, R146, UR23, RZ ;  /* 0x0000001792267c24 */ /* 0x000fc6000f8e02ff */
[----:B------:R-:W-:Y:S02]  /*1370*/  ISETP.NE.AND.EX P1, PT, RZ, UR11, PT, P1 ;  /* 0x0000000bff007c0c */ /* 0x000fe4000bf25310 */
[----:B------:R-:W-:Y:S01]  /*1380*/  SHF.R.S32.HI R39, RZ, 0x1f, R38 ;  /* 0x0000001fff277819 */ /* 0x000fe20000011426 */
[----:B------:R-:W1:Y:S03]  /*1390*/  LDC.64 R64, c[0x0][0x220] ;  /* 0x00008800ff407b82 */ /* 0x000e660000000a00 */
[----:B------:R-:W-:-:S04]  /*13a0*/  LEA.HI R68, R39, R38, RZ, 0x2 ;  /* 0x0000002627447211 */ /* 0x000fc800078f10ff */
[----:B------:R-:W-:-:S04]  /*13b0*/  LEA.HI.SX32 R68, R68, R145, 0x1e ;  /* 0x0000009144447211 */ /* 0x000fc800078ff2ff */
[----:B------:R-:W-:-:S04]  /*13c0*/  @P1 LEA R40, P3, R68, UR10, 0x4 ;  /* 0x0000000a44281c11 */ /* 0x000fc8000f8620ff */
[C---:B------:R-:W-:Y:S02]  /*13d0*/  @P1 LEA.HI.X R41, R68.reuse, UR11, RZ, 0x4, P3 ;  /* 0x0000000b44291c11 */ /* 0x040fe400098f24ff */
[----:B0-----:R-:W-:-:S03]  /*13e0*/  @P0 LEA R42, P2, R68, R36, 0x4 ;  /* 0x00000024442a0211 */ /* 0x001fc600078420ff */
[----:B------:R0:W5:Y:S01]  /*13f0*/  @P1 LDG.E.128 R60, desc[UR4][R40.64] ;  /* 0x00000004283c1981 */ /* 0x000162000c1e1d00 */
[C---:B------:R-:W-:Y:S01]  /*1400*/  @P0 LEA.HI.X R43, R68.reuse, R37, RZ, 0x4, P2 ;  /* 0x00000025442b0211 */ /* 0x040fe200010f24ff */
[----:B-1----:R-:W-:-:S04]  /*1410*/  IMAD.WIDE.U32 R38, R68, 0x10, R64 ;  /* 0x0000001044267825 */ /* 0x002fc800078e0040 */
[----:B------:R0:W5:Y:S04]  /*1420*/  @P0 LDG.E.128 R56, desc[UR4][R42.64] ;  /* 0x000000042a380981 */ /* 0x000168000c1e1d00 */
[----:B------:R-:W5:Y:S01]  /*1430*/  LDG.E.128 R36, desc[UR4][R38.64] ;  /* 0x0000000426247981 */ /* 0x000f62000c1e1d00 */
        /* <DEDUP_REMOVED lines=12> */
.L_x_17211:
[----:B------:R-:W-:-:S07]  /*1500*/  MOV R48, R30 ;  /* 0x0000001e00307202 */ /* 0x000fce0000000f00 */
.L_x_17212:
[----:B------:R-:W-:Y:S05]  /*1510*/  BSYNC B1 ;  /* 0x0000000000017941 */ /* 0x000fea0003800000 */
.L_x_17210:
        /* <DEDUP_REMOVED lines=16> */
.L_x_17216:
[----:B------:R-:W-:Y:S05]  /*1620*/  BSYNC B2 ;  /* 0x0000000000027941 */ /* 0x000fea0003800000 */
.L_x_17215:
        /* <DEDUP_REMOVED lines=44> */
.L_x_17214:
[----:B------:R-:W-:Y:S05]  /*18f0*/  BSYNC B1 ;  /* 0x0000000000017941 */ /* 0x000fea0003800000 */
.L_x_17213:
[----:B------:R-:W0:Y:S01]  /*1900*/  LDC R69, c[0x0][0x298] ;  /* 0x0000a600ff457b82 */ /* 0x000e220000000800 */
[----:B------:R-:W-:Y:S01]  /*1910*/  ISETP.NE.U32.AND P2, PT, RZ, UR8, PT ;  /* 0x00000008ff007c0c */ /* 0x000fe2000bf45070 */
[----:B------:R-:W-:Y:S01]  /*1920*/  IMAD.MOV.U32 R71, RZ, RZ, 0x2f800000 ;  /* 0x2f800000ff477424 */ /* 0x000fe200078e00ff */
[----:B------:R-:W-:Y:S02]  /*1930*/  I2FP.F32.U32 R40, R48 ;  /* 0x0000003000287245 */ /* 0x000fe40000201000 */
[----:B------:R-:W-:-:S03]  /*1940*/  ISETP.NE.AND.EX P2, PT, RZ, UR9, PT, P2 ;  /* 0x00000009ff007c0c */ /* 0x000fc6000bf45320 */
        /* <DEDUP_REMOVED lines=12> */
.L_x_17217:
        /* <DEDUP_REMOVED lines=12> */
.L_x_17220:
[----:B------:R-:W-:-:S07]  /*1ad0*/  MOV R36, R30 ;  /* 0x0000001e00247202 */ /* 0x000fce0000000f00 */
.L_x_17221:
[----:B------:R-:W-:Y:S05]  /*1ae0*/  BSYNC B1 ;  /* 0x0000000000017941 */ /* 0x000fea0003800000 */
.L_x_17219:
        /* <DEDUP_REMOVED lines=16> */
.L_x_17225:
[----:B------:R-:W-:Y:S05]  /*1bf0*/  BSYNC B2 ;  /* 0x0000000000027941 */ /* 0x000fea0003800000 */
.L_x_17224:
        /* <DEDUP_REMOVED lines=44> */
.L_x_17223:
[----:B------:R-:W-:Y:S05]  /*1ec0*/  BSYNC B1 ;  /* 0x0000000000017941 */ /* 0x000fea0003800000 */
.L_x_17222:
        /* <DEDUP_REMOVED lines=8> */
.L_x_17218:
        /* <DEDUP_REMOVED lines=12> */
.L_x_17227:
[----:B------:R-:W-:-:S07]  /*2010*/  MOV R36, R30 ;  /* 0x0000001e00247202 */ /* 0x000fce0000000f00 */
.L_x_17228:
[----:B------:R-:W-:Y:S05]  /*2020*/  BSYNC B1 ;  /* 0x0000000000017941 */ /* 0x000fea0003800000 */
.L_x_17226:
        /* <DEDUP_REMOVED lines=16> */
.L_x_17232:
[----:B------:R-:W-:Y:S05]  /*2130*/  BSYNC B2 ;  /* 0x0000000000027941 */ /* 0x000fea0003800000 */
.L_x_17231:
        /* <DEDUP_REMOVED lines=44> */
.L_x_17230:
[----:B------:R-:W-:Y:S05]  /*2400*/  BSYNC B1 ;  /* 0x0000000000017941 */ /* 0x000fea0003800000 */
.L_x_17229:
        /* <DEDUP_REMOVED lines=11> */
.L_x_17233:
        /* <DEDUP_REMOVED lines=12> */
.L_x_17236:
[----:B------:R-:W-:-:S07]  /*2580*/  IMAD.MOV.U32 R47, RZ, RZ, R30 ;  /* 0x000000ffff2f7224 */ /* 0x000fce00078e001e */
.L_x_17237:
[----:B------:R-:W-:Y:S05]  /*2590*/  BSYNC B1 ;  /* 0x0000000000017941 */ /* 0x000fea0003800000 */
.L_x_17235:
        /* <DEDUP_REMOVED lines=16> */
.L_x_17241:
[----:B------:R-:W-:Y:S05]  /*26a0*/  BSYNC B2 ;  /* 0x0000000000027941 */ /* 0x000fea0003800000 */
.L_x_17240:
        /* <DEDUP_REMOVED lines=44> */
.L_x_17239:
[----:B------:R-:W-:Y:S05]  /*2970*/  BSYNC B1 ;  /* 0x0000000000017941 */ /* 0x000fea0003800000 */
.L_x_17238:
        /* <DEDUP_REMOVED lines=8> */
.L_x_17234:
        /* <DEDUP_REMOVED lines=12> */
.L_x_17243:
[----:B------:R-:W-:-:S07]  /*2ac0*/  IMAD.MOV.U32 R47, RZ, RZ, R30 ;  /* 0x000000ffff2f7224 */ /* 0x000fce00078e001e */
.L_x_17244:
[----:B------:R-:W-:Y:S05]  /*2ad0*/  BSYNC B1 ;  /* 0x0000000000017941 */ /* 0x000fea0003800000 */
.L_x_17242:
        /* <DEDUP_REMOVED lines=16> */
.L_x_17248:
[----:B------:R-:W-:Y:S05]  /*2be0*/  BSYNC B2 ;  /* 0x0000000000027941 */ /* 0x000fea0003800000 */
.L_x_17247:
        /* <DEDUP_REMOVED lines=44> */
.L_x_17246:
[----:B------:R-:W-:Y:S05]  /*2eb0*/  BSYNC B1 ;  /* 0x0000000000017941 */ /* 0x000fea0003800000 */
.L_x_17245:
        /* <DEDUP_REMOVED lines=11> */
.L_x_17249:
        /* <DEDUP_REMOVED lines=12> */
.L_x_17252:
[----:B------:R-:W-:-:S07]  /*3030*/  IMAD.MOV.U32 R38, RZ, RZ, R30 ;  /* 0x000000ffff267224 */ /* 0x000fce00078e001e */
.L_x_17253:
[----:B------:R-:W-:Y:S05]  /*3040*/  BSYNC B1 ;  /* 0x0000000000017941 */ /* 0x000fea0003800000 */
.L_x_17251:
        /* <DEDUP_REMOVED lines=16> */
.L_x_17257:
[----:B------:R-:W-:Y:S05]  /*3150*/  BSYNC B2 ;  /* 0x0000000000027941 */ /* 0x000fea0003800000 */
.L_x_17256:
        /* <DEDUP_REMOVED lines=44> */
.L_x_17255:
[----:B------:R-:W-:Y:S05]  /*3420*/  BSYNC B1 ;  /* 0x0000000000017941 */ /* 0x000fea0003800000 */
.L_x_17254:
        /* <DEDUP_REMOVED lines=8> */
.L_x_17250:
        /* <DEDUP_REMOVED lines=12> */
.L_x_17259:
[----:B------:R-:W-:-:S07]  /*3570*/  IMAD.MOV.U32 R38, RZ, RZ, R30 ;  /* 0x000000ffff267224 */ /* 0x000fce00078e001e */
.L_x_17260:
[----:B------:R-:W-:Y:S05]  /*3580*/  BSYNC B1 ;  /* 0x0000000000017941 */ /* 0x000fea0003800000 */
.L_x_17258:
        /* <DEDUP_REMOVED lines=16> */
.L_x_17264:
[----:B------:R-:W-:Y:S05]  /*3690*/  BSYNC B2 ;  /* 0x0000000000027941 */ /* 0x000fea0003800000 */
.L_x_17263:
        /* <DEDUP_REMOVED lines=44> */
.L_x_17262:
[----:B------:R-:W-:Y:S05]  /*3960*/  BSYNC B1 ;  /* 0x0000000000017941 */ /* 0x000fea0003800000 */
.L_x_17261:
        /* <DEDUP_REMOVED lines=11> */
.L_x_17265:
        /* <DEDUP_REMOVED lines=12> */
.L_x_17268:
[----:B------:R-:W-:-:S07]  /*3ae0*/  IMAD.MOV.U32 R44, RZ, RZ, R30 ;  /* 0x000000ffff2c7224 */ /* 0x000fce00078e001e */
.L_x_17269:
[----:B------:R-:W-:Y:S05]  /*3af0*/  BSYNC B1 ;  /* 0x0000000000017941 */ /* 0x000fea0003800000 */
.L_x_17267:
        /* <DEDUP_REMOVED lines=18> */
.L_x_17273:
[----:B------:R-:W-:Y:S05]  /*3c20*/  BSYNC B2 ;  /* 0x0000000000027941 */ /* 0x000fea0003800000 */
.L_x_17272:
        /* <DEDUP_REMOVED lines=44> */
.L_x_17271:
[----:B------:R-:W-:Y:S05]  /*3ef0*/  BSYNC B1 ;  /* 0x0000000000017941 */ /* 0x000fea0003800000 */
.L_x_17270:
        /* <DEDUP_REMOVED lines=8> */
.L_x_17266:
[----:B------:R-:W-:Y:S01]  /*3f80*/  SEL R40, RZ, 0x1000000, P5 ;  /* 0x01000000ff287807 */ /* 0x000fe20002800000 */
[----:B------:R-:W0:Y:S01]  /*3f90*/  @P0 LDC.64 R38, c[0x0][0x228] ;  /* 0x00008a00ff260b82 */ /* 0x000e220000000a00 */
[----:B------:R-:W-:Y:S01]  /*3fa0*/  SEL R41, RZ, 0x10000, P4 ;  /* 0x00010000ff297807 */ /* 0x000fe20002000000 */
[----:B------:R-:W-:Y:S01]  /*3fb0*/  VIADD R152, R68, 0x20 ;  /* 0x0000002044987836 */ /* 0x000fe20000000000 */
[----:B------:R-:W-:Y:S02]  /*3fc0*/  SEL R42, RZ, 0x100, P3 ;  /* 0x00000100ff2a7807 */ /* 0x000fe40001800000 */
[----:B------:R-:W-:Y:S02]  /*3fd0*/  ISETP.NE.AND P6, PT, R46, RZ, PT ;  /* 0x000000ff2e00720c */ /* 0x000fe40003fc5270 */
[C---:B------:R-:W-:Y:S01]  /*3fe0*/  LEA R48, P3, R68.reuse, UR12, 0x4 ;  /* 0x0000000c44307c11 */ /* 0x040fe2000f8620ff */
[----:B------:R-:W1:Y:S01]  /*3ff0*/  @P1 LDC.64 R36, c[0x0][0x230] ;  /* 0x00008c00ff241b82 */ /* 0x000e620000000a00 */
[----:B------:R-:W-:-:S02]  /*4000*/  SHF.L.U32 R66, R68, 0x2, RZ ;  /* 0x0000000244427819 */ /* 0x000fc400000006ff */
[----:B------:R-:W-:Y:S02]  /*4010*/  IADD3 R41, R42, R40, R41 ;  /* 0x000000282a297210 */ /* 0x000fe40007ffe029 */
[----:B------:R-:W-:Y:S02]  /*4020*/  SEL R42, RZ, 0x1, P6 ;  /* 0x00000001ff2a7807 */ /* 0x000fe40003000000 */
[----:B------:R-:W-:Y:S02]  /*4030*/  LEA.HI.X R49, R68, UR13, RZ, 0x4, P3 ;  /* 0x0000000d44317c11 */ /* 0x000fe400098f24ff */
[----:B------:R-:W-:Y:S02]  /*4040*/  SHF.R.U32.HI R67, RZ, 0x1e, R68 ;  /* 0x0000001eff437819 */ /* 0x000fe40000011644 */
[----:B------:R-:W-:Y:S01]  /*4050*/  IADD3 R40, P3, R66, UR14, RZ ;  /* 0x0000000e42287c10 */ /* 0x000fe2000ff7e0ff */
[----:B------:R2:W-:Y:S01]  /*4060*/  STG.E.128 desc[UR4][R48.64], R52 ;  /* 0x0000003430007986 */ /* 0x0005e2000c101d04 */
[----:B------:R-:W-:Y:S01]  /*4070*/  IADD3 R51, R41, R42, RZ ;  /* 0x0000002a29337210 */ /* 0x000fe20007ffe0ff */
[----:B------:R-:W-:Y:S01]  /*4080*/  IMAD.WIDE.U32 R42, R152, 0x10, R64 ;  /* 0x00000010982a7825 */ /* 0x000fe200078e0040 */
[----:B------:R-:W-:-:S03]  /*4090*/  IADD3.X R41, R67, UR15, RZ, P3, !PT ;  /* 0x0000000f43297c10 */ /* 0x000fc60009ffe4ff */
[C---:B0-----:R-:W-:Y:S02]  /*40a0*/  @P0 IMAD.WIDE.U32 R44, R152.reuse, 0x10, R38 ;  /* 0x00000010982c0825 */ /* 0x041fe400078e0026 */
[----:B------:R2:W-:Y:S02]  /*40b0*/  STG.E desc[UR4][R40.64], R51 ;  /* 0x0000003328007986 */ /* 0x0005e4000c101904 */
[----:B-1----:R-:W-:Y:S01]  /*40c0*/  @P1 IMAD.WIDE.U32 R46, R152, 0x10, R36 ;  /* 0x00000010982e1825 */ /* 0x002fe200078e0024 */
[----:B------:R-:W-:Y:S06]  /*40d0*/  @!P0 BRA `(.L_x_17274) ;  /* 0x00000000002c8947 */ /* 0x000fec0003800000 */
[----:B------:R-:W-:Y:S01]  /*40e0*/  IMAD.U32 R37, R96, 0x10000, RZ ;  /* 0x0001000060257824 */ /* 0x000fe200078e00ff */
[----:B------:R-:W-:Y:S02]  /*40f0*/  LOP3.LUT R36, R97, 0xffff, RZ, 0xc0, !PT ;  /* 0x0000ffff61247812 */ /* 0x000fe400078ec0ff */
[----:B------:R-:W-:Y:S02]  /*4100*/  LOP3.LUT R38, R95, 0xff, RZ, 0xc0, !PT ;  /* 0x000000ff5f267812 */ /* 0x000fe400078ec0ff */
[----:B------:R-:W-:Y:S02]  /*4110*/  LOP3.LUT R37, R37, 0xff0000, RZ, 0xc0, !PT ;  /* 0x00ff000025257812 */ /* 0x000fe400078ec0ff */
[----:B------:R-:W-:Y:S02]  /*4120*/  LOP3.LUT R39, R94, 0xff, RZ, 0xc0, !PT ;  /* 0x000000ff5e277812 */ /* 0x000fe400078ec0ff */
[----:B------:R-:W-:Y:S02]  /*4130*/  LEA R37, R36, R37, 0x18 ;  /* 0x0000002524257211 */ /* 0x000fe400078ec0ff */
[----:B------:R-:W-:-:S03]  /*4140*/  IADD3 R36, P3, R66, UR16, RZ ;  /* 0x0000001042247c10 */ /* 0x000fc6000ff7e0ff */
[----:B------:R-:W-:Y:S01]  /*4150*/  IMAD R38, R38, 0x100, R37 ;  /* 0x0000010026267824 */ /* 0x000fe200078e0225 */
[----:B------:R-:W-:-:S04]  /*4160*/  IADD3.X R37, R67, UR17, RZ, P3, !PT ;  /* 0x0000001143257c10 */ /* 0x000fc80009ffe4ff */
[----:B------:R-:W-:-:S05]  /*4170*/  IADD3 R39, R38, R39, RZ ;  /* 0x0000002726277210 */ /* 0x000fca0007ffe0ff */
[----:B------:R0:W-:Y:S02]  /*4180*/  STG.E desc[UR4][R36.64], R39 ;  /* 0x0000002724007986 */ /* 0x0001e4000c101904 */
.L_x_17274:
[----:B------:R1:W5:Y:S04]  /*4190*/  @P0 LDG.E.128 R56, desc[UR4][R44.64] ;  /* 0x000000042c380981 */ /* 0x000368000c1e1d00 */
[----:B------:R1:W5:Y:S04]  /*41a0*/  @P1 LDG.E.128 R60, desc[UR4][R46.64] ;  /* 0x000000042e3c1981 */ /* 0x000368000c1e1d00 */
[----:B0-----:R1:W5:Y:S01]  /*41b0*/  LDG.E.128 R36, desc[UR4][R42.64] ;  /* 0x000000042a247981 */ /* 0x001362000c1e1d00 */
[C---:B------:R-:W-:Y:S01]  /*41c0*/  ISETP.NE.AND P3, PT, R50.reuse, 0x1, PT ;  /* 0x000000013200780c */ /* 0x040fe20003f65270 */
[----:B------:R-:W-:Y:S01]  /*41d0*/  BSSY B1, `(.L_x_17275) ;  /* 0x000000c000017945 */ /* 0x000fe20003800000 */
[----:B--2---:R-:W-:-:S11]  /*41e0*/  VIADD R40, R50, 0x1 ;  /* 0x0000000132287836 */ /* 0x004fd60000000000 */
        /* <DEDUP_REMOVED lines=9> */
.L_x_17276:
[----:B------:R-:W-:-:S07]  /*4280*/  IMAD.MOV.U32 R48, RZ, RZ, R30 ;  /* 0x000000ffff307224 */ /* 0x000fce00078e001e */
.L_x_17277:
[----:B------:R-:W-:Y:S05]  /*4290*/  BSYNC B1 ;  /* 0x0000000000017941 */ /* 0x000fea0003800000 */
.L_x_17275:
        /* <DEDUP_REMOVED lines=16> */
.L_x_17281:
[----:B------:R-:W-:Y:S05]  /*43a0*/  BSYNC B2 ;  /* 0x0000000000027941 */ /* 0x000fea0003800000 */
.L_x_17280:
        /* <DEDUP_REMOVED lines=44> */
.L_x_17279:
[----:B------:R-:W-:Y:S05]  /*4670*/  BSYNC B1 ;  /* 0x0000000000017941 */ /* 0x000fea0003800000 */
.L_x_17278:
[----:B------:R-:W-:Y:S01]  /*4680*/  I2FP.F32.U32 R42, R48 ;  /* 0x00000030002a7245 */ /* 0x000fe20000201000 */
[----:B-----5:R-:W-:-:S04]  /*4690*/  FMUL.FTZ R36, R36, R69 ;  /* 0x0000004524247220 */ /* 0x020fc80000410000 */
[----:B------:R-:W-:-:S05]  /*46a0*/  FFMA.FTZ R41, R42, R71, 1.1641532182693481445e-10 ;  /* 0x2f0000002a297423 */ /* 0x000fca0000010047 */
        /* <DEDUP_REMOVED lines=9> */
.L_x_17282:
        /* <DEDUP_REMOVED lines=12> */
.L_x_17285:
[----:B------:R-:W-:-:S07]  /*4800*/  MOV R36, R30 ;  /* 0x0000001e00247202 */ /* 0x000fce0000000f00 */
.L_x_17286:
[----:B------:R-:W-:Y:S05]  /*4810*/  BSYNC B1 ;  /* 0x0000000000017941 */ /* 0x000fea0003800000 */
.L_x_17284:
        /* <DEDUP_REMOVED lines=16> */
.L_x_17290:
[----:B------:R-:W-:Y:S05]  /*4920*/  BSYNC B2 ;  /* 0x0000000000027941 */ /* 0x000fea0003800000 */
.L_x_17289:
        /* <DEDUP_REMOVED lines=44> */
.L_x_17288:
[----:B------:R-:W-:Y:S05]  /*4bf0*/  BSYNC B1 ;  /* 0x0000000000017941 */ /* 0x000fea0003800000 */
.L_x_17287:
        /* <DEDUP_REMOVED lines=8> */
.L_x_17283:
        /* <DEDUP_REMOVED lines=12> */
.L_x_17292:
[----:B------:R-:W-:-:S07]  /*4d40*/  IMAD.MOV.U32 R36, RZ, RZ, R30 ;  /* 0x000000ffff247224 */ /* 0x000fce00078e001e */
.L_x_17293:
[----:B------:R-:W-:Y:S05]  /*4d50*/  BSYNC B1 ;  /* 0x0000000000017941 */ /* 0x000fea0003800000 */
.L_x_17291:
        /* <DEDUP_REMOVED lines=16> */
.L_x_17297:
[----:B------:R-:W-:Y:S05]  /*4e60*/  BSYNC B2 ;  /* 0x0000000000027941 */ /* 0x000fea0003800000 */
.L_x_17296:
        /* <DEDUP_REMOVED lines=44> */
.L_x_17295:
[----:B------:R-:W-:Y:S05]  /*5130*/  BSYNC B1 ;  /* 0x0000000000017941 */ /* 0x000fea0003800000 */
.L_x_17294:
        /* <DEDUP_REMOVED lines=11> */
.L_x_17298:
        /* <DEDUP_REMOVED lines=12> */
.L_x_17301:
[----:B------:R-:W-:-:S07]  /*52b0*/  MOV R47, R30 ;  /* 0x0000001e002f7202 */ /* 0x000fce0000000f00 */
.L_x_17302:
[----:B------:R-:W-:Y:S05]  /*52c0*/  BSYNC B1 ;  /* 0x0000000000017941 */ /* 0x000fea0003800000 */
.L_x_17300:
        /* <DEDUP_REMOVED lines=16> */
.L_x_17306:
[----:B------:R-:W-:Y:S05]  /*53d0*/  BSYNC B2 ;  /* 0x0000000000027941 */ /* 0x000fea0003800000 */
.L_x_17305:
        /* <DEDUP_REMOVED lines=44> */
.L_x_17304:
[----:B------:R-:W-:Y:S05]  /*56a0*/  BSYNC B1 ;  /* 0x0000000000017941 */ /* 0x000fea0003800000 */
.L_x_17303:
        /* <DEDUP_REMOVED lines=8> */
.L_x_17299:
        /* <DEDUP_REMOVED lines=12> */
.L_x_17308:
[----:B------:R-:W-:-:S07]  /*57f0*/  IMAD.MOV.U32 R47, RZ, RZ, R30 ;  /* 0x000000ffff2f7224 */ /* 0x000fce00078e001e */
.L_x_17309:
[----:B------:R-:W-:Y:S05]  /*5800*/  BSYNC B1 ;  /* 0x0000000000017941 */ /* 0x000fea0003800000 */
.L_x_17307:
        /* <DEDUP_REMOVED lines=16> */
.L_x_17313:
[----:B------:R-:W-:Y:S05]  /*5910*/  BSYNC B2 ;  /* 0x0000000000027941 */ /* 0x000fea0003800000 */
.L_x_17312:
        /* <DEDUP_REMOVED lines=44> */
.L_x_17311:
[----:B------:R-:W-:Y:S05]  /*5be0*/  BSYNC B1 ;  /* 0x0000000000017941 */ /* 0x000fea0003800000 */
.L_x_17310:
        /* <DEDUP_REMOVED lines=11> */
.L_x_17314:
        /* <DEDUP_REMOVED lines=12> */
.L_x_17317:
[----:B------:R-:W-:-:S07]  /*5d60*/  MOV R38, R30 ;  /* 0x0000001e00267202 */ /* 0x000fce0000000f00 */
.L_x_17318:
[----:B------:R-:W-:Y:S05]  /*5d70*/  BSYNC B1 ;  /* 0x0000000000017941 */ /* 0x000fea0003800000 */
.L_x_17316:
        /* <DEDUP_REMOVED lines=16> */
.L_x_17322:
[----:B------:R-:W-:Y:S05]  /*5e80*/  BSYNC B2 ;  /* 0x0000000000027941 */ /* 0x000fea0003800000 */
.L_x_17321:
        /* <DEDUP_REMOVED lines=44> */
.L_x_17320:
[----:B------:R-:W-:Y:S05]  /*6150*/  BSYNC B1 ;  /* 0x0000000000017941 */ /* 0x000fea0003800000 */
.L_x_17319:
        /* <DEDUP_REMOVED lines=8> */
.L_x_17315:
        /* <DEDUP_REMOVED lines=12> */
.L_x_17324:
[----:B------:R-:W-:-:S07]  /*62a0*/  IMAD.MOV.U32 R38, RZ, RZ, R30 ;  /* 0x000000ffff267224 */ /* 0x000fce00078e001e */
.L_x_17325:
[----:B------:R-:W-:Y:S05]  /*62b0*/  BSYNC B1 ;  /* 0x0000000000017941 */ /* 0x000fea0003800000 */
.L_x_17323:
        /* <DEDUP_REMOVED lines=16> */
.L_x_17329:
[----:B------:R-:W-:Y:S05]  /*63c0*/  BSYNC B2 ;  /* 0x0000000000027941 */ /* 0x000fea0003800000 */
.L_x_17328:
        /* <DEDUP_REMOVED lines=44> */
.L_x_17327:
[----:B------:R-:W-:Y:S05]  /*6690*/  BSYNC B1 ;  /* 0x0000000000017941 */ /* 0x000fea0003800000 */
.L_x_17326:
        /* <DEDUP_REMOVED lines=11> */
.L_x_17330:
        /* <DEDUP_REMOVED lines=12> */
.L_x_17333:
[----:B------:R-:W-:-:S07]  /*6810*/  MOV R44, R30 ;  /* 0x0000001e002c7202 */ /* 0x000fce0000000f00 */
.L_x_17334:
[----:B------:R-:W-:Y:S05]  /*6820*/  BSYNC B1 ;  /* 0x0000000000017941 */ /* 0x000fea0003800000 */
.L_x_17332:
        /* <DEDUP_REMOVED lines=18> */
.L_x_17338:
[----:B------:R-:W-:Y:S05]  /*6950*/  BSYNC B2 ;  /* 0x0000000000027941 */ /* 0x000fea0003800000 */
.L_x_17337:
        /* <DEDUP_REMOVED lines=44> */
.L_x_17336:
[----:B------:R-:W-:Y:S05]  /*6c20*/  BSYNC B1 ;  /* 0x0000000000017941 */ /* 0x000fea0003800000 */
.L_x_17335:
        /* <DEDUP_REMOVED lines=8> */
.L_x_17331:
[----:B------:R-:W0:Y:S01]  /*6cb0*/  LDC.64 R156, c[0x0][0x238] ;  /* 0x00008e00ff9c7b82 */ /* 0x000e220000000a00 */
[----:B------:R-:W-:Y:S01]  /*6cc0*/  SEL R40, RZ, 0x1000000, P5 ;  /* 0x01000000ff287807 */ /* 0x000fe20002800000 */
[----:B------:R-:W-:Y:S01]  /*6cd0*/  VIADD R151, R68, 0x40 ;  /* 0x0000004044977836 */ /* 0x000fe20000000000 */
[----:B------:R-:W-:Y:S02]  /*6ce0*/  SEL R41, RZ, 0x10000, P4 ;  /* 0x00010000ff297807 */ /* 0x000fe40002000000 */
[----:B------:R-:W-:Y:S02]  /*6cf0*/  SEL R42, RZ, 0x100, P3 ;  /* 0x00000100ff2a7807 */ /* 0x000fe40001800000 */
[----:B------:R-:W-:Y:S01]  /*6d00*/  ISETP.NE.AND P6, PT, R46, RZ, PT ;  /* 0x000000ff2e00720c */ /* 0x000fe20003fc5270 */
[----:B------:R-:W1:Y:S01]  /*6d10*/  LDC.64 R154, c[0x0][0x240] ;  /* 0x00009000ff9a7b82 */ /* 0x000e620000000a00 */
[----:B------:R-:W-:Y:S02]  /*6d20*/  IADD3 R40, R42, R40, R41 ;  /* 0x000000282a287210 */ /* 0x000fe40007ffe029 */
[----:B------:R-:W-:-:S04]  /*6d30*/  SEL R41, RZ, 0x1, P6 ;  /* 0x00000001ff297807 */ /* 0x000fc80003000000 */
[----:B------:R-:W-:Y:S01]  /*6d40*/  IADD3 R149, R40, R41, RZ ;  /* 0x0000002928957210 */ /* 0x000fe20007ffe0ff */
[----:B------:R-:W2:Y:S01]  /*6d50*/  @P0 LDC.64 R38, c[0x0][0x228] ;  /* 0x00008a00ff260b82 */ /* 0x000ea20000000a00 */
[----:B------:R-:W-:-:S04]  /*6d60*/  IMAD.WIDE.U32 R40, R151, 0x10, R64 ;  /* 0x0000001097287825 */ /* 0x000fc800078e0040 */
[----:B0-----:R-:W-:-:S03]  /*6d70*/  IMAD.WIDE.U32 R66, R152, 0x10, R156 ;  /* 0x0000001098427825 */ /* 0x001fc600078e009c */
[----:B------:R-:W0:Y:S02]  /*6d80*/  @P1 LDC.64 R36, c[0x0][0x230] ;  /* 0x00008c00ff241b82 */ /* 0x000e240000000a00 */
[----:B------:R3:W-:Y:S01]  /*6d90*/  STG.E.128 desc[UR4][R66.64], R48 ;  /* 0x0000003042007986 */ /* 0x0007e2000c101d04 */
[----:B-1----:R-:W-:-:S05]  /*6da0*/  IMAD.WIDE.U32 R42, R152, 0x4, R154 ;  /* 0x00000004982a7825 */ /* 0x002fca00078e009a */
[----:B------:R3:W-:Y:S01]  /*6db0*/  STG.E desc[UR4][R42.64], R149 ;  /* 0x000000952a007986 */ /* 0x0007e2000c101904 */
[----:B--2---:R-:W-:-:S04]  /*6dc0*/  @P0 IMAD.WIDE.U32 R44, R151, 0x10, R38 ;  /* 0x00000010972c0825 */ /* 0x004fc800078e0026 */
[----:B0-----:R-:W-:Y:S01]  /*6dd0*/  @P1 IMAD.WIDE.U32 R46, R151, 0x10, R36 ;  /* 0x00000010972e1825 */ /* 0x001fe200078e0024 */
[----:B---3--:R-:W-:Y:S06]  /*6de0*/  @!P0 BRA `(.L_x_17339) ;  /* 0x00000000002c8947 */ /* 0x008fec0003800000 */
[----:B------:R-:W0:Y:S01]  /*6df0*/  LDC.64 R36, c[0x0][0x248] ;  /* 0x00009200ff247b82 */ /* 0x000e220000000a00 */
[----:B------:R-:W-:Y:S01]  /*6e00*/  IMAD.U32 R39, R96, 0x10000, RZ ;  /* 0x0001000060277824 */ /* 0x000fe200078e00ff */
[----:B------:R-:W-:-:S04]  /*6e10*/  LOP3.LUT R38, R97, 0xffff, RZ, 0xc0, !PT ;  /* 0x0000ffff61267812 */ /* 0x000fc800078ec0ff */
[----:B------:R-:W-:-:S04]  /*6e20*/  LOP3.LUT R39, R39, 0xff0000, RZ, 0xc0, !PT ;  /* 0x00ff000027277812 */ /* 0x000fc800078ec0ff */
[----:B------:R-:W-:Y:S02]  /*6e30*/  LEA R38, R38, R39, 0x18 ;  /* 0x0000002726267211 */ /* 0x000fe400078ec0ff */
[----:B------:R-:W-:-:S05]  /*6e40*/  LOP3.LUT R39, R95, 0xff, RZ, 0xc0, !PT ;  /* 0x000000ff5f277812 */ /* 0x000fca00078ec0ff */
[----:B------:R-:W-:Y:S01]  /*6e50*/  IMAD R38, R39, 0x100, R38 ;  /* 0x0000010027267824 */ /* 0x000fe200078e0226 */
[----:B------:R-:W-:-:S04]  /*6e60*/  LOP3.LUT R39, R94, 0xff, RZ, 0xc0, !PT ;  /* 0x000000ff5e277812 */ /* 0x000fc800078ec0ff */
[----:B------:R-:W-:Y:S01]  /*6e70*/  IADD3 R39, R38, R39, RZ ;  /* 0x0000002726277210 */ /* 0x000fe20007ffe0ff */
[----:B0-----:R-:W-:-:S05]  /*6e80*/  IMAD.WIDE.U32 R36, R152, 0x4, R36 ;  /* 0x0000000498247825 */ /* 0x001fca00078e0024 */
[----:B------:R0:W-:Y:S02]  /*6e90*/  STG.E desc[UR4][R36.64], R39 ;  /* 0x0000002724007986 */ /* 0x0001e4000c101904 */
.L_x_17339:
        /* <DEDUP_REMOVED lines=15> */
.L_x_17341:
[----:B------:R-:W-:-:S07]  /*6f90*/  IMAD.MOV.U32 R66, RZ, RZ, R30 ;  /* 0x000000ffff427224 */ /* 0x000fce00078e001e */
.L_x_17342:
[----:B------:R-:W-:Y:S05]  /*6fa0*/  BSYNC B1 ;  /* 0x0000000000017941 */ /* 0x000fea0003800000 */
.L_x_17340:
        /* <DEDUP_REMOVED lines=16> */
.L_x_17346:
[----:B------:R-:W-:Y:S05]  /*70b0*/  BSYNC B2 ;  /* 0x0000000000027941 */ /* 0x000fea0003800000 */
.L_x_17345:
        /* <DEDUP_REMOVED lines=44> */
.L_x_17344:
[----:B------:R-:W-:Y:S05]  /*7380*/  BSYNC B1 ;  /* 0x0000000000017941 */ /* 0x000fea0003800000 */
.L_x_17343:
        /* <DEDUP_REMOVED lines=12> */
.L_x_17347:
        /* <DEDUP_REMOVED lines=12> */
.L_x_17350:
[----:B------:R-:W-:-:S07]  /*7510*/  MOV R36, R30 ;  /* 0x0000001e00247202 */ /* 0x000fce0000000f00 */
.L_x_17351:
[----:B------:R-:W-:Y:S05]  /*7520*/  BSYNC B1 ;  /* 0x0000000000017941 */ /* 0x000fea0003800000 */
.L_x_17349:
        /* <DEDUP_REMOVED lines=16> */
.L_x_17355:
[----:B------:R-:W-:Y:S05]  /*7630*/  BSYNC B2 ;  /* 0x0000000000027941 */ /* 0x000fea0003800000 */
.L_x_17354:
        /* <DEDUP_REMOVED lines=44> */
.L_x_17353:
[----:B------:R-:W-:Y:S05]  /*7900*/  BSYNC B1 ;  /* 0x0000000000017941 */ /* 0x000fea0003800000 */
.L_x_17352:
        /* <DEDUP_REMOVED lines=8> */
.L_x_17348:
        /* <DEDUP_REMOVED lines=12> */
.L_x_17357:
[----:B------:R-:W-:-:S07]  /*7a50*/  IMAD.MOV.U32 R36, RZ, RZ, R30 ;  /* 0x000000ffff247224 */ /* 0x000fce00078e001e */
.L_x_17358:
[----:B------:R-:W-:Y:S05]  /*7a60*/  BSYNC B1 ;  /* 0x0000000000017941 */ /* 0x000fea0003800000 */
.L_x_17356:
        /* <DEDUP_REMOVED lines=16> */
.L_x_17362:
[----:B------:R-:W-:Y:S05]  /*7b70*/  BSYNC B2 ;  /* 0x0000000000027941 */ /* 0x000fea0003800000 */
.L_x_17361:
        /* <DEDUP_REMOVED lines=44> */
.L_x_17360:
[----:B------:R-:W-:Y:S05]  /*7e40*/  BSYNC B1 ;  /* 0x0000000000017941 */ /* 0x000fea0003800000 */
.L_x_17359:
        /* <DEDUP_REMOVED lines=11> */
.L_x_17363:
        /* <DEDUP_REMOVED lines=12> */
.L_x_17366:
[----:B------:R-:W-:-:S07]  /*7fc0*/  MOV R66, R30 ;  /* 0x0000001e00427202 */ /* 0x000fce0000000f00 */
.L_x_17367:
[----:B------:R-:W-:Y:S05]  /*7fd0*/  BSYNC B1 ;  /* 0x0000000000017941 */ /* 0x000fea0003800000 */
.L_x_17365:
        /* <DEDUP_REMOVED lines=16> */
.L_x_17371:
[----:B------:R-:W-:Y:S05]  /*80e0*/  BSYNC B2 ;  /* 0x0000000000027941 */ /* 0x000fea0003800000 */
.L_x_17370:
        /* <DEDUP_REMOVED lines=44> */
.L_x_17369:
[----:B------:R-:W-:Y:S05]  /*83b0*/  BSYNC B1 ;  /* 0x0000000000017941 */ /* 0x000fea0003800000 */
.L_x_17368:
        /* <DEDUP_REMOVED lines=8> */
.L_x_17364:
        /* <DEDUP_REMOVED lines=12> */
.L_x_17373:
[----:B------:R-:W-:-:S07]  /*8500*/  IMAD.MOV.U32 R66, RZ, RZ, R30 ;  /* 0x000000ffff427224 */ /* 0x000fce00078e001e */
.L_x_17374:
[----:B------:R-:W-:Y:S05]  /*8510*/  BSYNC B1 ;  /* 0x0000000000017941 */ /* 0x000fea0003800000 */
.L_x_17372:
        /* <DEDUP_REMOVED lines=16> */
.L_x_17378:
[----:B------:R-:W-:Y:S05]  /*8620*/  BSYNC B2 ;  /* 0x0000000000027941 */ /* 0x000fea0003800000 */
.L_x_17377:
        /* <DEDUP_REMOVED lines=44> */
.L_x_17376:
[----:B------:R-:W-:Y:S05]  /*88f0*/  BSYNC B1 ;  /* 0x0000000000017941 */ /* 0x000fea0003800000 */
.L_x_17375:
        /* <DEDUP_REMOVED lines=11> */
.L_x_17379:
        /* <DEDUP_REMOVED lines=12> */
.L_x_17382:
[----:B------:R-:W-:-:S07]  /*8a70*/  MOV R38, R30 ;  /* 0x0000001e00267202 */ /* 0x000fce0000000f00 */
.L_x_17383:
[----:B------:R-:W-:Y:S05]  /*8a80*/  BSYNC B1 ;  /* 0x0000000000017941 */ /* 0x000fea0003800000 */
.L_x_17381:
        /* <DEDUP_REMOVED lines=16> */
.L_x_17387:
[----:B------:R-:W-:Y:S05]  /*8b90*/  BSYNC B2 ;  /* 0x0000000000027941 */ /* 0x000fea0003800000 */
.L_x_17386:
        /* <DEDUP_REMOVED lines=44> */
.L_x_17385:
[----:B------:R-:W-:Y:S05]  /*8e60*/  BSYNC B1 ;  /* 0x0000000000017941 */ /* 0x000fea0003800000 */
.L_x_17384:
        /* <DEDUP_REMOVED lines=8> */
.L_x_17380:
        /* <DEDUP_REMOVED lines=12> */
.L_x_17389:
[----:B------:R-:W-:-:S07]  /*8fb0*/  IMAD.MOV.U32 R38, RZ, RZ, R30 ;  /* 0x000000ffff267224 */ /* 0x000fce00078e001e */
.L_x_17390:
[----:B------:R-:W-:Y:S05]  /*8fc0*/  BSYNC B1 ;  /* 0x0000000000017941 */ /* 0x000fea0003800000 */
.L_x_17388:
        /* <DEDUP_REMOVED lines=16> */
.L_x_17394:
[----:B------:R-:W-:Y:S05]  /*90d0*/  BSYNC B2 ;  /* 0x0000000000027941 */ /* 0x000fea0003800000 */
.L_x_17393:
        /* <DEDUP_REMOVED lines=44> */
.L_x_17392:
[----:B------:R-:W-:Y:S05]  /*93a0*/  BSYNC B1 ;  /* 0x0000000000017941 */ /* 0x000fea0003800000 */
.L_x_17391:
        /* <DEDUP_REMOVED lines=11> */
.L_x_17395:
        /* <DEDUP_REMOVED lines=12> */
.L_x_17398:
[----:B------:R-:W-:-:S07]  /*9520*/  MOV R67, R30 ;  /* 0x0000001e00437202 */ /* 0x000fce0000000f00 */
.L_x_17399:
[----:B------:R-:W-:Y:S05]  /*9530*/  BSYNC B1 ;  /* 0x0000000000017941 */ /* 0x000fea0003800000 */
.L_x_17397:
        /* <DEDUP_REMOVED lines=18> */
.L_x_17403:
[----:B------:R-:W-:Y:S05]  /*9660*/  BSYNC B2 ;  /* 0x0000000000027941 */ /* 0x000fea0003800000 */
.L_x_17402:
        /* <DEDUP_REMOVED lines=44> */
.L_x_17401:
[----:B------:R-:W-:Y:S05]  /*9930*/  BSYNC B1 ;  /* 0x0000000000017941 */ /* 0x000fea0003800000 */
.L_x_17400:
        /* <DEDUP_REMOVED lines=8> */
.L_x_17396:
[----:B------:R-:W-:Y:S01]  /*99c0*/  SEL R36, RZ, 0x1000000, P5 ;  /* 0x01000000ff247807 */ /* 0x000fe20002800000 */
[----:B------:R-:W-:Y:S01]  /*99d0*/  IMAD.WIDE.U32 R148, R151, 0x10, R156 ;  /* 0x0000001097947825 */ /* 0x000fe200078e009c */
[----:B------:R-:W-:Y:S01]  /*99e0*/  SEL R37, RZ, 0x10000, P4 ;  /* 0x00010000ff257807 */ /* 0x000fe20002000000 */
[----:B------:R-:W0:Y:S01]  /*99f0*/  @P0 LDC.64 R42, c[0x0][0x228] ;  /* 0x00008a00ff2a0b82 */ /* 0x000e220000000a00 */
[----:B------:R-:W-:Y:S02]  /*9a00*/  SEL R38, RZ, 0x100, P3 ;  /* 0x00000100ff267807 */ /* 0x000fe40001800000 */
[----:B------:R-:W-:Y:S01]  /*9a10*/  ISETP.NE.AND P6, PT, R147, RZ, PT ;  /* 0x000000ff9300720c */ /* 0x000fe20003fc5270 */
[----:B------:R1:W-:Y:S01]  /*9a20*/  STG.E.128 desc[UR4][R148.64], R44 ;  /* 0x0000002c94007986 */ /* 0x0003e2000c101d04 */
[----:B------:R-:W-:Y:S02]  /*9a30*/  IADD3 R36, R38, R36, R37 ;  /* 0x0000002426247210 */ /* 0x000fe40007ffe025 */
[----:B------:R-:W-:Y:S01]  /*9a40*/  SEL R37, RZ, 0x1, P6 ;  /* 0x00000001ff257807 */ /* 0x000fe20003000000 */
[----:B------:R-:W2:Y:S01]  /*9a50*/  @P1 LDC.64 R40, c[0x0][0x230] ;  /* 0x00008c00ff281b82 */ /* 0x000ea20000000a00 */
[----:B------:R-:W-:-:S03]  /*9a60*/  IADD3 R150, R68, 0x60, RZ ;  /* 0x0000006044967810 */ /* 0x000fc60007ffe0ff */
[----:B------:R-:W-:Y:S02]  /*9a70*/  IMAD.IADD R67, R36, 0x1, R37 ;  /* 0x0000000124437824 */ /* 0x000fe400078e0225 */
[----:B------:R-:W-:-:S04]  /*9a80*/  IMAD.WIDE.U32 R36, R151, 0x4, R154 ;  /* 0x0000000497247825 */ /* 0x000fc800078e009a */
[C---:B------:R-:W-:Y:S01]  /*9a90*/  IMAD.WIDE.U32 R38, R150.reuse, 0x10, R64 ;  /* 0x0000001096267825 */ /* 0x040fe200078e0040 */
[----:B------:R1:W-:Y:S03]  /*9aa0*/  STG.E desc[UR4][R36.64], R67 ;  /* 0x0000004324007986 */ /* 0x0003e6000c101904 */
[----:B0-----:R-:W-:-:S04]  /*9ab0*/  @P0 IMAD.WIDE.U32 R42, R150, 0x10, R42 ;  /* 0x00000010962a0825 */ /* 0x001fc800078e002a */
[----:B--2---:R-:W-:Y:S01]  /*9ac0*/  @P1 IMAD.WIDE.U32 R40, R150, 0x10, R40 ;  /* 0x0000001096281825 */ /* 0x004fe200078e0028 */
[----:B-1----:R-:W-:Y:S06]  /*9ad0*/  @!P0 BRA `(.L_x_17404) ;  /* 0x00000000002c8947 */ /* 0x002fec0003800000 */
[----:B------:R-:W0:Y:S01]  /*9ae0*/  LDC.64 R36, c[0x0][0x248] ;  /* 0x00009200ff247b82 */ /* 0x000e220000000a00 */
[----:B------:R-:W-:-:S05]  /*9af0*/  IMAD.U32 R67, R96, 0x10000, RZ ;  /* 0x0001000060437824 */ /* 0x000fca00078e00ff */
[----:B------:R-:W-:Y:S02]  /*9b00*/  LOP3.LUT R148, R67, 0xff0000, RZ, 0xc0, !PT ;  /* 0x00ff000043947812 */ /* 0x000fe400078ec0ff */
        /* <DEDUP_REMOVED lines=8> */
.L_x_17404:
        /* <DEDUP_REMOVED lines=15> */
.L_x_17406:
[----:B------:R-:W-:-:S07]  /*9c80*/  IMAD.MOV.U32 R147, RZ, RZ, R30 ;  /* 0x000000ffff937224 */ /* 0x000fce00078e001e */
.L_x_17407:
[----:B------:R-:W-:Y:S05]  /*9c90*/  BSYNC B1 ;  /* 0x0000000000017941 */ /* 0x000fea0003800000 */
.L_x_17405:
        /* <DEDUP_REMOVED lines=16> */
.L_x_17411:
[----:B------:R-:W-:Y:S05]  /*9da0*/  BSYNC B2 ;  /* 0x0000000000027941 */ /* 0x000fea0003800000 */
.L_x_17410:
        /* <DEDUP_REMOVED lines=44> */
.L_x_17409:
[----:B------:R-:W-:Y:S05]  /*a070*/  BSYNC B1 ;  /* 0x0000000000017941 */ /* 0x000fea0003800000 */
.L_x_17408:
        /* <DEDUP_REMOVED lines=12> */
.L_x_17412:
        /* <DEDUP_REMOVED lines=12> */
.L_x_17415:
[----:B------:R-:W-:-:S07]  /*a200*/  MOV R36, R30 ;  /* 0x0000001e00247202 */ /* 0x000fce0000000f00 */
.L_x_17416:
[----:B------:R-:W-:Y:S05]  /*a210*/  BSYNC B1 ;  /* 0x0000000000017941 */ /* 0x000fea0003800000 */
.L_x_17414:
        /* <DEDUP_REMOVED lines=16> */
.L_x_17420:
[----:B------:R-:W-:Y:S05]  /*a320*/  BSYNC B2 ;  /* 0x0000000000027941 */ /* 0x000fea0003800000 */
.L_x_17419:
        /* <DEDUP_REMOVED lines=44> */
.L_x_17418:
[----:B------:R-:W-:Y:S05]  /*a5f0*/  BSYNC B1 ;  /* 0x0000000000017941 */ /* 0x000fea0003800000 */
.L_x_17417:
        /* <DEDUP_REMOVED lines=8> */
.L_x_17413:
        /* <DEDUP_REMOVED lines=12> */
.L_x_17422:
[----:B------:R-:W-:-:S07]  /*a740*/  IMAD.MOV.U32 R36, RZ, RZ, R30 ;  /* 0x000000ffff247224 */ /* 0x000fce00078e001e */
.L_x_17423:
[----:B------:R-:W-:Y:S05]  /*a750*/  BSYNC B1 ;  /* 0x0000000000017941 */ /* 0x000fea0003800000 */
.L_x_17421:
        /* <DEDUP_REMOVED lines=16> */
.L_x_17427:
[----:B------:R-:W-:Y:S05]  /*a860*/  BSYNC B2 ;  /* 0x0000000000027941 */ /* 0x000fea0003800000 */
.L_x_17426:
        /* <DEDUP_REMOVED lines=44> */
.L_x_17425:
[----:B------:R-:W-:Y:S05]  /*ab30*/  BSYNC B1 ;  /* 0x0000000000017941 */ /* 0x000fea0003800000 */
.L_x_17424:
        /* <DEDUP_REMOVED lines=11> */
.L_x_17428:
        /* <DEDUP_REMOVED lines=12> */
.L_x_17431:
[----:B------:R-:W-:-:S07]  /*acb0*/  MOV R95, R30 ;  /* 0x0000001e005f7202 */ /* 0x000fce0000000f00 */
.L_x_17432:
[----:B------:R-:W-:Y:S05]  /*acc0*/  BSYNC B1 ;  /* 0x0000000000017941 */ /* 0x000fea0003800000 */
.L_x_17430:
        /* <DEDUP_REMOVED lines=16> */
.L_x_17436:
[----:B------:R-:W-:Y:S05]  /*add0*/  BSYNC B2 ;  /* 0x0000000000027941 */ /* 0x000fea0003800000 */
.L_x_17435:
        /* <DEDUP_REMOVED lines=44> */
.L_x_17434:
[----:B------:R-:W-:Y:S05]  /*b0a0*/  BSYNC B1 ;  /* 0x0000000000017941 */ /* 0x000fea0003800000 */
.L_x_17433:
        /* <DEDUP_REMOVED lines=8> */
.L_x_17429:
        /* <DEDUP_REMOVED lines=12> */
.L_x_17438:
[----:B------:R-:W-:-:S07]  /*b1f0*/  IMAD.MOV.U32 R147, RZ, RZ, R30 ;  /* 0x000000ffff937224 */ /* 0x000fce00078e001e */
.L_x_17439:
[----:B------:R-:W-:Y:S05]  /*b200*/  BSYNC B1 ;  /* 0x0000000000017941 */ /* 0x000fea0003800000 */
.L_x_17437:
        /* <DEDUP_REMOVED lines=16> */
.L_x_17443:
[----:B------:R-:W-:Y:S05]  /*b310*/  BSYNC B2 ;  /* 0x0000000000027941 */ /* 0x000fea0003800000 */
.L_x_17442:
        /* <DEDUP_REMOVED lines=44> */
.L_x_17441:
[----:B------:R-:W-:Y:S05]  /*b5e0*/  BSYNC B1 ;  /* 0x0000000000017941 */ /* 0x000fea0003800000 */
.L_x_17440:
        /* <DEDUP_REMOVED lines=11> */
.L_x_17444:
        /* <DEDUP_REMOVED lines=12> */
.L_x_17447:
[----:B------:R-:W-:-:S07]  /*b760*/  MOV R38, R30 ;  /* 0x0000001e00267202 */ /* 0x000fce0000000f00 */
.L_x_17448:
[----:B------:R-:W-:Y:S05]  /*b770*/  BSYNC B1 ;  /* 0x0000000000017941 */ /* 0x000fea0003800000 */
.L_x_17446:
        /* <DEDUP_REMOVED lines=16> */
.L_x_17452:
[----:B------:R-:W-:Y:S05]  /*b880*/  BSYNC B2 ;  /* 0x0000000000027941 */ /* 0x000fea0003800000 */
.L_x_17451:
        /* <DEDUP_REMOVED lines=44> */
.L_x_17450:
[----:B------:R-:W-:Y:S05]  /*bb50*/  BSYNC B1 ;  /* 0x0000000000017941 */ /* 0x000fea0003800000 */
.L_x_17449:
        /* <DEDUP_REMOVED lines=8> */
.L_x_17445:
        /* <DEDUP_REMOVED lines=12> */
.L_x_17454:
[----:B------:R-:W-:-:S07]  /*bca0*/  IMAD.MOV.U32 R38, RZ, RZ, R30 ;  /* 0x000000ffff267224 */ /* 0x000fce00078e001e */
.L_x_17455:
[----:B------:R-:W-:Y:S05]  /*bcb0*/  BSYNC B1 ;  /* 0x0000000000017941 */ /* 0x000fea0003800000 */
.L_x_17453:
        /* <DEDUP_REMOVED lines=16> */
.L_x_17459:
[----:B------:R-:W-:Y:S05]  /*bdc0*/  BSYNC B2 ;  /* 0x0000000000027941 */ /* 0x000fea0003800000 */
.L_x_17458:
        /* <DEDUP_REMOVED lines=44> */
.L_x_17457:
[----:B------:R-:W-:Y:S05]  /*c090*/  BSYNC B1 ;  /* 0x0000000000017941 */ /* 0x000fea0003800000 */
.L_x_17456:
        /* <DEDUP_REMOVED lines=11> */
.L_x_17460:
        /* <DEDUP_REMOVED lines=12> */
.L_x_17463:
[----:B------:R-:W-:-:S07]  /*c210*/  MOV R97, R30 ;  /* 0x0000001e00617202 */ /* 0x000fce0000000f00 */
.L_x_17464:
[----:B------:R-:W-:Y:S05]  /*c220*/  BSYNC B1 ;  /* 0x0000000000017941 */ /* 0x000fea0003800000 */
.L_x_17462:
        /* <DEDUP_REMOVED lines=18> */
.L_x_17468:
[----:B------:R-:W-:Y:S05]  /*c350*/  BSYNC B2 ;  /* 0x0000000000027941 */ /* 0x000fea0003800000 */
.L_x_17467:
        /* <DEDUP_REMOVED lines=44> */
.L_x_17466:
[----:B------:R-:W-:Y:S05]  /*c620*/  BSYNC B1 ;  /* 0x0000000000017941 */ /* 0x000fea0003800000 */
.L_x_17465:
        /* <DEDUP_REMOVED lines=8> */
.L_x_17461:
[----:B------:R-:W-:Y:S01]  /*c6b0*/  SEL R36, RZ, 0x1000000, P5 ;  /* 0x01000000ff247807 */ /* 0x000fe20002800000 */
[----:B------:R-:W-:Y:S01]  /*c6c0*/  IMAD.WIDE.U32 R148, R150, 0x10, R156 ;  /* 0x0000001096947825 */ /* 0x000fe200078e009c */
[----:B------:R-:W-:Y:S01]  /*c6d0*/  SEL R37, RZ, 0x10000, P4 ;  /* 0x00010000ff257807 */ /* 0x000fe20002000000 */
[----:B------:R-:W0:Y:S01]  /*c6e0*/  @P0 LDC.64 R66, c[0x0][0x228] ;  /* 0x00008a00ff420b82 */ /* 0x000e220000000a00 */
[----:B------:R-:W-:Y:S02]  /*c6f0*/  SEL R38, RZ, 0x100, P3 ;  /* 0x00000100ff267807 */ /* 0x000fe40001800000 */
[----:B------:R-:W-:Y:S01]  /*c700*/  ISETP.NE.AND P6, PT, R153, RZ, PT ;  /* 0x000000ff9900720c */ /* 0x000fe20003fc5270 */
[----:B------:R1:W-:Y:S01]  /*c710*/  STG.E.128 desc[UR4][R148.64], R40 ;  /* 0x0000002894007986 */ /* 0x0003e2000c101d04 */
[----:B------:R-:W-:Y:S01]  /*c720*/  IADD3 R36, R38, R36, R37 ;  /* 0x0000002426247210 */ /* 0x000fe20007ffe025 */
[----:B------:R-:W-:Y:S01]  /*c730*/  IMAD.WIDE.U32 R38, R150, 0x4, R154 ;  /* 0x0000000496267825 */ /* 0x000fe200078e009a */
[----:B------:R-:W-:-:S05]  /*c740*/  SEL R37, RZ, 0x1, P6 ;  /* 0x00000001ff257807 */ /* 0x000fca0003000000 */
[----:B------:R-:W-:Y:S02]  /*c750*/  IMAD.IADD R153, R36, 0x1, R37 ;  /* 0x0000000124997824 */ /* 0x000fe400078e0225 */
[----:B------:R-:W2:Y:S03]  /*c760*/  @P1 LDC.64 R36, c[0x0][0x230] ;  /* 0x00008c00ff241b82 */ /* 0x000ea60000000a00 */
[----:B------:R3:W-:Y:S01]  /*c770*/  STG.E desc[UR4][R38.64], R153 ;  /* 0x0000009926007986 */ /* 0x0007e2000c101904 */
[----:B-1----:R-:W-:-:S05]  /*c780*/  IADD3 R148, R68, 0x80, RZ ;  /* 0x0000008044947810 */ /* 0x002fca0007ffe0ff */
[----:B0-----:R-:W-:Y:S01]  /*c790*/  @P0 IMAD.WIDE.U32 R66, R148, 0x10, R66 ;  /* 0x0000001094420825 */ /* 0x001fe200078e0042 */
[----:B---3--:R-:W-:Y:S06]  /*c7a0*/  @!P0 BRA `(.L_x_17469) ;  /* 0x00000000002c8947 */ /* 0x008fec0003800000 */
        /* <DEDUP_REMOVED lines=11> */
.L_x_17469:
[C---:B--2---:R-:W-:Y:S01]  /*c860*/  @P1 IMAD.WIDE.U32 R158, R148.reuse, 0x10, R36 ;  /* 0x00000010949e1825 */ /* 0x044fe200078e0024 */
[----:B------:R1:W5:Y:S03]  /*c870*/  @P0 LDG.E.128 R56, desc[UR4][R66.64] ;  /* 0x0000000442380981 */ /* 0x000366000c1e1d00 */
[----:B------:R-:W-:Y:S01]  /*c880*/  IMAD.WIDE.U32 R36, R148, 0x10, R64 ;  /* 0x0000001094247825 */ /* 0x000fe200078e0040 */
[----:B------:R1:W5:Y:S05]  /*c890*/  @P1 LDG.E.128 R60, desc[UR4][R158.64] ;  /* 0x000000049e3c1981 */ /* 0x00036a000c1e1d00 */
        /* <DEDUP_REMOVED lines=13> */
.L_x_17471:
[----:B------:R-:W-:-:S07]  /*c970*/  IMAD.MOV.U32 R149, RZ, RZ, R30 ;  /* 0x000000ffff957224 */ /* 0x000fce00078e001e */
.L_x_17472:
[----:B------:R-:W-:Y:S05]  /*c980*/  BSYNC B1 ;  /* 0x0000000000017941 */ /* 0x000fea0003800000 */
.L_x_17470:
        /* <DEDUP_REMOVED lines=16> */
.L_x_17476:
[----:B------:R-:W-:Y:S05]  /*ca90*/  BSYNC B2 ;  /* 0x0000000000027941 */ /* 0x000fea0003800000 */
.L_x_17475:
        /* <DEDUP_REMOVED lines=44> */
.L_x_17474:
[----:B------:R-:W-:Y:S05]  /*cd60*/  BSYNC B1 ;  /* 0x0000000000017941 */ /* 0x000fea0003800000 */
.L_x_17473:
        /* <DEDUP_REMOVED lines=12> */
.L_x_17477:
        /* <DEDUP_REMOVED lines=12> */
.L_x_17480:
[----:B------:R-:W-:-:S07]  /*cef0*/  MOV R94, R30 ;  /* 0x0000001e005e7202 */ /* 0x000fce0000000f00 */
.L_x_17481:
[----:B------:R-:W-:Y:S05]  /*cf00*/  BSYNC B1 ;  /* 0x0000000000017941 */ /* 0x000fea0003800000 */
.L_x_17479:
        /* <DEDUP_REMOVED lines=16> */
.L_x_17485:
[----:B------:R-:W-:Y:S05]  /*d010*/  BSYNC B2 ;  /* 0x0000000000027941 */ /* 0x000fea0003800000 */
.L_x_17484:
        /* <DEDUP_REMOVED lines=44> */
.L_x_17483:
[----:B------:R-:W-:Y:S05]  /*d2e0*/  BSYNC B1 ;  /* 0x0000000000017941 */ /* 0x000fea0003800000 */
.L_x_17482:
[----:B------:R-:W-:-:S05]  /*d2f0*/  I2FP.F32.U32 R94, R94 ;  /* 0x0000005e005e7245 */ /* 0x000fca0000201000 */
[----:B------:R-:W-:-:S05]  /*d300*/  FFMA.FTZ R67, R94, R71, 1.1641532182693481445e-10 ;  /* 0x2f0000005e437423 */ /* 0x000fca0000010047 */
[----:B------:R-:W-:Y:S01]  /*d310*/  FSETP.GTU.FTZ.AND P3, PT, R67, R70, PT ;  /* 0x000000464300720b */ /* 0x000fe20003f7c000 */
[----:B------:R-:W-:-:S03]  /*d320*/  FMUL.FTZ R67, R56, R69 ;  /* 0x0000004538437220 */ /* 0x000fc60000410000 */
[----:B------:R-:W-:Y:S02]  /*d330*/  SEL R94, RZ, 0x1, P3 ;  /* 0x00000001ff5e7807 */ /* 0x000fe40001800000 */
[----:B------:R-:W-:-:S05]  /*d340*/  FSEL R67, R67, RZ, !P3 ;  /* 0x000000ff43437208 */ /* 0x000fca0005800000 */
[----:B------:R-:W-:-:S04]  /*d350*/  FADD.FTZ R36, R36, R67 ;  /* 0x0000004324247221 */ /* 0x000fc80000010000 */
[----:B------:R-:W-:-:S07]  /*d360*/  @P1 FADD.FTZ R36, R60, R36 ;  /* 0x000000243c241221 */ /* 0x000fce0000010000 */
.L_x_17478:
        /* <DEDUP_REMOVED lines=12> */
.L_x_17487:
[----:B------:R-:W-:-:S07]  /*d430*/  IMAD.MOV.U32 R147, RZ, RZ, R30 ;  /* 0x000000ffff937224 */ /* 0x000fce00078e001e */
.L_x_17488:
[----:B------:R-:W-:Y:S05]  /*d440*/  BSYNC B1 ;  /* 0x0000000000017941 */ /* 0x000fea0003800000 */
.L_x_17486:
        /* <DEDUP_REMOVED lines=16> */
.L_x_17492:
[----:B------:R-:W-:Y:S05]  /*d550*/  BSYNC B2 ;  /* 0x0000000000027941 */ /* 0x000fea0003800000 */
.L_x_17491:
        /* <DEDUP_REMOVED lines=44> */
.L_x_17490:
[----:B------:R-:W-:Y:S05]  /*d820*/  BSYNC B1 ;  /* 0x0000000000017941 */ /* 0x000fea0003800000 */
.L_x_17489:
        /* <DEDUP_REMOVED lines=11> */
.L_x_17493:
        /* <DEDUP_REMOVED lines=12> */
.L_x_17496:
[----:B------:R-:W-:-:S07]  /*d9a0*/  MOV R95, R30 ;  /* 0x0000001e005f7202 */ /* 0x000fce0000000f00 */
.L_x_17497:
[----:B------:R-:W-:Y:S05]  /*d9b0*/  BSYNC B1 ;  /* 0x0000000000017941 */ /* 0x000fea0003800000 */
.L_x_17495:
        /* <DEDUP_REMOVED lines=16> */
.L_x_17501:
[----:B------:R-:W-:Y:S05]  /*dac0*/  BSYNC B2 ;  /* 0x0000000000027941 */ /* 0x000fea0003800000 */
.L_x_17500:
        /* <DEDUP_REMOVED lines=44> */
.L_x_17499:
[----:B------:R-:W-:Y:S05]  /*dd90*/  BSYNC B1 ;  /* 0x0000000000017941 */ /* 0x000fea0003800000 */
.L_x_17498:
        /* <DEDUP_REMOVED lines=8> */
.L_x_17494:
        /* <DEDUP_REMOVED lines=12> */
.L_x_17503:
[----:B------:R-:W-:-:S07]  /*dee0*/  IMAD.MOV.U32 R147, RZ, RZ, R30 ;  /* 0x000000ffff937224 */ /* 0x000fce00078e001e */
.L_x_17504:
[----:B------:R-:W-:Y:S05]  /*def0*/  BSYNC B1 ;  /* 0x0000000000017941 */ /* 0x000fea0003800000 */
.L_x_17502:
        /* <DEDUP_REMOVED lines=16> */
.L_x_17508:
[----:B------:R-:W-:Y:S05]  /*e000*/  BSYNC B2 ;  /* 0x0000000000027941 */ /* 0x000fea0003800000 */
.L_x_17507:
        /* <DEDUP_REMOVED lines=44> */
.L_x_17506:
[----:B------:R-:W-:Y:S05]  /*e2d0*/  BSYNC B1 ;  /* 0x0000000000017941 */ /* 0x000fea0003800000 */
.L_x_17505:
        /* <DEDUP_REMOVED lines=11> */
.L_x_17509:
        /* <DEDUP_REMOVED lines=12> */
.L_x_17512:
[----:B------:R-:W-:-:S07]  /*e450*/  MOV R96, R30 ;  /* 0x0000001e00607202 */ /* 0x000fce0000000f00 */
.L_x_17513:
[----:B------:R-:W-:Y:S05]  /*e460*/  BSYNC B1 ;  /* 0x0000000000017941 */ /* 0x000fea0003800000 */
.L_x_17511:
        /* <DEDUP_REMOVED lines=16> */
.L_x_17517:
[----:B------:R-:W-:Y:S05]  /*e570*/  BSYNC B2 ;  /* 0x0000000000027941 */ /* 0x000fea0003800000 */
.L_x_17516:
        /* <DEDUP_REMOVED lines=44> */
.L_x_17515:
[----:B------:R-:W-:Y:S05]  /*e840*/  BSYNC B1 ;  /* 0x0000000000017941 */ /* 0x000fea0003800000 */
.L_x_17514:
        /* <DEDUP_REMOVED lines=8> */
.L_x_17510:
        /* <DEDUP_REMOVED lines=12> */
.L_x_17519:
[----:B------:R-:W-:-:S07]  /*e990*/  IMAD.MOV.U32 R147, RZ, RZ, R30 ;  /* 0x000000ffff937224 */ /* 0x000fce00078e001e */
.L_x_17520:
[----:B------:R-:W-:Y:S05]  /*e9a0*/  BSYNC B1 ;  /* 0x0000000000017941 */ /* 0x000fea0003800000 */
.L_x_17518:
        /* <DEDUP_REMOVED lines=16> */
.L_x_17524:
[----:B------:R-:W-:Y:S05]  /*eab0*/  BSYNC B2 ;  /* 0x0000000000027941 */ /* 0x000fea0003800000 */
.L_x_17523:
        /* <DEDUP_REMOVED lines=44> */
.L_x_17522:
[----:B------:R-:W-:Y:S05]  /*ed80*/  BSYNC B1 ;  /* 0x0000000000017941 */ /* 0x000fea0003800000 */
.L_x_17521:
        /* <DEDUP_REMOVED lines=11> */
.L_x_17525:
        /* <DEDUP_REMOVED lines=12> */
.L_x_17528:
[----:B------:R-:W-:-:S07]  /*ef00*/  MOV R97, R30 ;  /* 0x0000001e00617202 */ /* 0x000fce0000000f00 */
.L_x_17529:
[----:B------:R-:W-:Y:S05]  /*ef10*/  BSYNC B1 ;  /* 0x0000000000017941 */ /* 0x000fea0003800000 */
.L_x_17527:
        /* <DEDUP_REMOVED lines=18> */
.L_x_17533:
[----:B------:R-:W-:Y:S05]  /*f040*/  BSYNC B2 ;  /* 0x0000000000027941 */ /* 0x000fea0003800000 */
.L_x_17532:
        /* <DEDUP_REMOVED lines=44> */
.L_x_17531:
[----:B------:R-:W-:Y:S05]  /*f310*/  BSYNC B1 ;  /* 0x0000000000017941 */ /* 0x000fea0003800000 */
.L_x_17530:
        /* <DEDUP_REMOVED lines=8> */
.L_x_17526:
[----:B------:R-:W-:Y:S01]  /*f3a0*/  ISETP.NE.AND P6, PT, R149, RZ, PT ;  /* 0x000000ff9500720c */ /* 0x000fe20003fc5270 */
[----:B------:R-:W-:Y:S01]  /*f3b0*/  IMAD.WIDE.U32 R160, R148, 0x10, R156 ;  /* 0x0000001094a07825 */ /* 0x000fe200078e009c */
[----:B------:R-:W-:Y:S01]  /*f3c0*/  SEL R66, RZ, 0x1000000, P5 ;  /* 0x01000000ff427807 */ /* 0x000fe20002800000 */
[----:B------:R-:W0:Y:S01]  /*f3d0*/  @P0 LDC.64 R158, c[0x0][0x228] ;  /* 0x00008a00ff9e0b82 */ /* 0x000e220000000a00 */
[----:B------:R-:W-:Y:S02]  /*f3e0*/  SEL R67, RZ, 0x10000, P4 ;  /* 0x00010000ff437807 */ /* 0x000fe40002000000 */
[----:B------:R-:W-:Y:S01]  /*f3f0*/  SEL R149, RZ, 0x100, P3 ;  /* 0x00000100ff957807 */ /* 0x000fe20001800000 */
[----:B------:R1:W-:Y:S03]  /*f400*/  STG.E.128 desc[UR4][R160.64], R36 ;  /* 0x00000024a0007986 */ /* 0x0003e6000c101d04 */
[----:B------:R-:W-:-:S02]  /*f410*/  IADD3 R66, R149, R66, R67 ;  /* 0x0000004295427210 */ /* 0x000fc40007ffe043 */
[----:B------:R-:W-:-:S05]  /*f420*/  SEL R67, RZ, 0x1, P6 ;  /* 0x00000001ff437807 */ /* 0x000fca0003000000 */
[----:B------:R-:W-:Y:S02]  /*f430*/  IMAD.IADD R149, R66, 0x1, R67 ;  /* 0x0000000142957824 */ /* 0x000fe400078e0243 */
[----:B------:R-:W-:-:S05]  /*f440*/  IMAD.WIDE.U32 R66, R148, 0x4, R154 ;  /* 0x0000000494427825 */ /* 0x000fca00078e009a */
[----:B------:R1:W-:Y:S01]  /*f450*/  STG.E desc[UR4][R66.64], R149 ;  /* 0x0000009542007986 */ /* 0x0003e2000c101904 */
[----:B------:R-:W-:Y:S05]  /*f460*/  @!P0 BRA `(.L_x_17534) ;  /* 0x00000000002c8947 */ /* 0x000fea0003800000 */
[----:B-1----:R-:W1:Y:S01]  /*f470*/  LDC.64 R66, c[0x0][0x248] ;  /* 0x00009200ff427b82 */ /* 0x002e620000000a00 */
[----:B------:R-:W-:-:S04]  /*f480*/  SHF.L.U32 R149, R96, 0x10, RZ ;  /* 0x0000001060957819 */ /* 0x000fc800000006ff */
[----:B------:R-:W-:Y:S02]  /*f490*/  LOP3.LUT R160, R149, 0xff0000, RZ, 0xc0, !PT ;  /* 0x00ff000095a07812 */ /* 0x000fe400078ec0ff */
[----:B------:R-:W-:-:S05]  /*f4a0*/  LOP3.LUT R149, R97, 0xffff, RZ, 0xc0, !PT ;  /* 0x0000ffff61957812 */ /* 0x000fca00078ec0ff */
[----:B------:R-:W-:Y:S01]  /*f4b0*/  IMAD R149, R149, 0x1000000, R160 ;  /* 0x0100000095957824 */ /* 0x000fe200078e02a0 */
[----:B------:R-:W-:-:S04]  /*f4c0*/  LOP3.LUT R160, R95, 0xff, RZ, 0xc0, !PT ;  /* 0x000000ff5fa07812 */ /* 0x000fc800078ec0ff */
[----:B------:R-:W-:Y:S02]  /*f4d0*/  LEA R149, R160, R149, 0x8 ;  /* 0x00000095a0957211 */ /* 0x000fe400078e40ff */
[----:B------:R-:W-:-:S05]  /*f4e0*/  LOP3.LUT R160, R94, 0xff, RZ, 0xc0, !PT ;  /* 0x000000ff5ea07812 */ /* 0x000fca00078ec0ff */
[----:B------:R-:W-:Y:S02]  /*f4f0*/  IMAD.IADD R149, R149, 0x1, R160 ;  /* 0x0000000195957824 */ /* 0x000fe400078e02a0 */
[----:B-1----:R-:W-:-:S05]  /*f500*/  IMAD.WIDE.U32 R66, R148, 0x4, R66 ;  /* 0x0000000494427825 */ /* 0x002fca00078e0042 */
[----:B------:R2:W-:Y:S02]  /*f510*/  STG.E desc[UR4][R66.64], R149 ;  /* 0x0000009542007986 */ /* 0x0005e4000c101904 */
.L_x_17534:
[----:B-12---:R-:W1:Y:S01]  /*f520*/  @P1 LDC.64 R66, c[0x0][0x230] ;  /* 0x00008c00ff421b82 */ /* 0x006e620000000a00 */
[----:B------:R-:W-:-:S05]  /*f530*/  IADD3 R149, R68, 0xa0, RZ ;  /* 0x000000a044957810 */ /* 0x000fca0007ffe0ff */
[----:B------:R-:W-:-:S04]  /*f540*/  IMAD.WIDE.U32 R64, R149, 0x10, R64 ;  /* 0x0000001095407825 */ /* 0x000fc800078e0040 */
[----:B0-----:R-:W-:-:S05]  /*f550*/  @P0 IMAD.WIDE.U32 R158, R149, 0x10, R158 ;  /* 0x00000010959e0825 */ /* 0x001fca00078e009e */
[----:B------:R0:W5:Y:S01]  /*f560*/  @P0 LDG.E.128 R56, desc[UR4][R158.64] ;  /* 0x000000049e380981 */ /* 0x000162000c1e1d00 */
[----:B-1----:R-:W-:-:S03]  /*f570*/  @P1 IMAD.WIDE.U32 R160, R149, 0x10, R66 ;  /* 0x0000001095a01825 */ /* 0x002fc600078e0042 */
[----:B------:R-:W5:Y:S04]  /*f580*/  LDG.E.128 R64, desc[UR4][R64.64] ;  /* 0x0000000440407981 */ /* 0x000f68000c1e1d00 */
        /* <DEDUP_REMOVED lines=13> */
.L_x_17536:
[----:B------:R-:W-:-:S07]  /*f660*/  IMAD.MOV.U32 R153, RZ, RZ, R30 ;  /* 0x000000ffff997224 */ /* 0x000fce00078e001e */
.L_x_17537:
[----:B------:R-:W-:Y:S05]  /*f670*/  BSYNC B1 ;  /* 0x0000000000017941 */ /* 0x000fea0003800000 */
.L_x_17535:
        /* <DEDUP_REMOVED lines=16> */
.L_x_17541:
[----:B------:R-:W-:Y:S05]  /*f780*/  BSYNC B2 ;  /* 0x0000000000027941 */ /* 0x000fea0003800000 */
.L_x_17540:
        /* <DEDUP_REMOVED lines=44> */
.L_x_17539:
[----:B------:R-:W-:Y:S05]  /*fa50*/  BSYNC B1 ;  /* 0x0000000000017941 */ /* 0x000fea0003800000 */
.L_x_17538:
        /* <DEDUP_REMOVED lines=12> */
.L_x_17542:
        /* <DEDUP_REMOVED lines=12> */
.L_x_17545:
[----:B------:R-:W-:-:S07]  /*fbe0*/  MOV R94, R30 ;  /* 0x0000001e005e7202 */ /* 0x000fce0000000f00 */
.L_x_17546:
[----:B------:R-:W-:Y:S05]  /*fbf0*/  BSYNC B1 ;  /* 0x0000000000017941 */ /* 0x000fea0003800000 */
.L_x_17544:
        /* <DEDUP_REMOVED lines=16> */
.L_x_17550:
[----:B------:R-:W-:Y:S05]  /*fd00*/  BSYNC B2 ;  /* 0x0000000000027941 */ /* 0x000fea0003800000 */
.L_x_17549:
        /* <DEDUP_REMOVED lines=44> */
.L_x_17548:
[----:B------:R-:W-:Y:S05]  /*ffd0*/  BSYNC B1 ;  /* 0x0000000000017941 */ /* 0x000fea0003800000 */
.L_x_17547:
        /* <DEDUP_REMOVED lines=8> */
.L_x_17543:
        /* <DEDUP_REMOVED lines=12> */
.L_x_17552:
[----:B------:R-:W-:-:S07]  /*10120*/  IMAD.MOV.U32 R147, RZ, RZ, R30 ;  /* 0x000000ffff937224 */ /* 0x000fce00078e001e */
.L_x_17553:
[----:B------:R-:W-:Y:S05]  /*10130*/  BSYNC B1 ;  /* 0x0000000000017941 */ /* 0x000fea0003800000 */
.L_x_17551:
        /* <DEDUP_REMOVED lines=16> */
.L_x_17557:
[----:B------:R-:W-:Y:S05]  /*10240*/  BSYNC B2 ;  /* 0x0000000000027941 */ /* 0x000fea0003800000 */
.L_x_17556:
        /* <DEDUP_REMOVED lines=44> */
.L_x_17555:
[----:B------:R-:W-:Y:S05]  /*10510*/  BSYNC B1 ;  /* 0x0000000000017941 */ /* 0x000fea0003800000 */
.L_x_17554:
        /* <DEDUP_REMOVED lines=11> */
.L_x_17558:
        /* <DEDUP_REMOVED lines=12> */
.L_x_17561:
[----:B------:R-:W-:-:S07]  /*10690*/  MOV R95, R30 ;  /* 0x0000001e005f7202 */ /* 0x000fce0000000f00 */
.L_x_17562:
[----:B------:R-:W-:Y:S05]  /*106a0*/  BSYNC B1 ;  /* 0x0000000000017941 */ /* 0x000fea0003800000 */
.L_x_17560:
        /* <DEDUP_REMOVED lines=16> */
.L_x_17566:
[----:B------:R-:W-:Y:S05]  /*107b0*/  BSYNC B2 ;  /* 0x0000000000027941 */ /* 0x000fea0003800000 */
.L_x_17565:
        /* <DEDUP_REMOVED lines=44> */
.L_x_17564:
[----:B------:R-:W-:Y:S05]  /*10a80*/  BSYNC B1 ;  /* 0x0000000000017941 */ /* 0x000fea0003800000 */
.L_x_17563:
        /* <DEDUP_REMOVED lines=8> */
.L_x_17559:
        /* <DEDUP_REMOVED lines=12> */
.L_x_17568:
[----:B------:R-:W-:-:S07]  /*10bd0*/  IMAD.MOV.U32 R147, RZ, RZ, R30 ;  /* 0x000000ffff937224 */ /* 0x000fce00078e001e */
.L_x_17569:
[----:B------:R-:W-:Y:S05]  /*10be0*/  BSYNC B1 ;  /* 0x0000000000017941 */ /* 0x000fea0003800000 */
.L_x_17567:
        /* <DEDUP_REMOVED lines=16> */
.L_x_17573:
[----:B------:R-:W-:Y:S05]  /*10cf0*/  BSYNC B2 ;  /* 0x0000000000027941 */ /* 0x000fea0003800000 */
.L_x_17572:
        /* <DEDUP_REMOVED lines=44> */
.L_x_17571:
[----:B------:R-:W-:Y:S05]  /*10fc0*/  BSYNC B1 ;  /* 0x0000000000017941 */ /* 0x000fea0003800000 */
.L_x_17570:
        /* <DEDUP_REMOVED lines=11> */
.L_x_17574:
        /* <DEDUP_REMOVED lines=12> */
.L_x_17577:
[----:B------:R-:W-:-:S07]  /*11140*/  MOV R96, R30 ;  /* 0x0000001e00607202 */ /* 0x000fce0000000f00 */
.L_x_17578:
[----:B------:R-:W-:Y:S05]  /*11150*/  BSYNC B1 ;  /* 0x0000000000017941 */ /* 0x000fea0003800000 */
.L_x_17576:
        /* <DEDUP_REMOVED lines=16> */
.L_x_17582:
[----:B------:R-:W-:Y:S05]  /*11260*/  BSYNC B2 ;  /* 0x0000000000027941 */ /* 0x000fea0003800000 */
.L_x_17581:
        /* <DEDUP_REMOVED lines=44> */
.L_x_17580:
[----:B------:R-:W-:Y:S05]  /*11530*/  BSYNC B1 ;  /* 0x0000000000017941 */ /* 0x000fea0003800000 */
.L_x_17579:
        /* <DEDUP_REMOVED lines=8> */
.L_x_17575:
        /* <DEDUP_REMOVED lines=12> */
.L_x_17584:
[----:B------:R-:W-:-:S07]  /*11680*/  IMAD.MOV.U32 R147, RZ, RZ, R30 ;  /* 0x000000ffff937224 */ /* 0x000fce00078e001e */
.L_x_17585:
[----:B------:R-:W-:Y:S05]  /*11690*/  BSYNC B1 ;  /* 0x0000000000017941 */ /* 0x000fea0003800000 */
.L_x_17583:
        /* <DEDUP_REMOVED lines=16> */
.L_x_17589:
[----:B------:R-:W-:Y:S05]  /*117a0*/  BSYNC B2 ;  /* 0x0000000000027941 */ /* 0x000fea0003800000 */
.L_x_17588:
        /* <DEDUP_REMOVED lines=44> */
.L_x_17587:
[----:B------:R-:W-:Y:S05]  /*11a70*/  BSYNC B1 ;  /* 0x0000000000017941 */ /* 0x000fea0003800000 */
.L_x_17586:
        /* <DEDUP_REMOVED lines=11> */
.L_x_17590:
        /* <DEDUP_REMOVED lines=12> */
.L_x_17593:
[----:B------:R-:W-:-:S07]  /*11bf0*/  MOV R97, R30 ;  /* 0x0000001e00617202 */ /* 0x000fce0000000f00 */
.L_x_17594:
[----:B------:R-:W-:Y:S05]  /*11c00*/  BSYNC B1 ;  /* 0x0000000000017941 */ /* 0x000fea0003800000 */
.L_x_17592:
        /* <DEDUP_REMOVED lines=16> */
.L_x_17598:
[----:B------:R-:W-:Y:S05]  /*11d10*/  BSYNC B2 ;  /* 0x0000000000027941 */ /* 0x000fea0003800000 */
.L_x_17597:
        /* <DEDUP_REMOVED lines=44> */
.L_x_17596:
[----:B------:R-:W-:Y:S05]  /*11fe0*/  BSYNC B1 ;  /* 0x0000000000017941 */ /* 0x000fea0003800000 */
.L_x_17595:
        /* <DEDUP_REMOVED lines=8> */
.L_x_17591:
[----:B------:R-:W-:Y:S01]  /*12070*/  SEL R69, RZ, 0x1000000, P5 ;  /* 0x01000000ff457807 */ /* 0x000fe20002800000 */
[C---:B------:R-:W-:Y:S01]  /*12080*/  IMAD.WIDE.U32 R156, R149.reuse, 0x10, R156 ;  /* 0x00000010959c7825 */ /* 0x040fe200078e009c */
[----:B------:R-:W-:Y:S02]  /*12090*/  SEL R70, RZ, 0x10000, P4 ;  /* 0x00010000ff467807 */ /* 0x000fe40002000000 */
[----:B------:R-:W-:Y:S01]  /*120a0*/  SEL R71, RZ, 0x100, P3 ;  /* 0x00000100ff477807 */ /* 0x000fe20001800000 */
[----:B------:R-:W-:Y:S01]  /*120b0*/  IMAD.WIDE.U32 R154, R149, 0x4, R154 ;  /* 0x00000004959a7825 */ /* 0x000fe200078e009a */
[----:B------:R-:W-:Y:S01]  /*120c0*/  ISETP.NE.AND P1, PT, R153, RZ, PT ;  /* 0x000000ff9900720c */ /* 0x000fe20003f25270 */
[----:B------:R-:W-:Y:S01]  /*120d0*/  STG.E.128 desc[UR4][R156.64], R64 ;  /* 0x000000409c007986 */ /* 0x000fe2000c101d04 */
[----:B------:R-:W-:Y:S02]  /*120e0*/  IADD3 R69, R71, R69, R70 ;  /* 0x0000004547457210 */ /* 0x000fe40007ffe046 */
[----:B------:R-:W-:-:S02]  /*120f0*/  SEL R70, RZ, 0x1, P1 ;  /* 0x00000001ff467807 */ /* 0x000fc40000800000 */
[----:B------:R-:W-:-:S03]  /*12100*/  ISETP.NE.AND P1, PT, R145, RZ, PT ;  /* 0x000000ff9100720c */ /* 0x000fc60003f25270 */
[----:B------:R-:W-:Y:S02]  /*12110*/  IMAD.IADD R69, R69, 0x1, R70 ;  /* 0x0000000145457824 */ /* 0x000fe400078e0246 */
[----:B------:R-:W-:-:S04]  /*12120*/  FADD.FTZ R70, RZ, R52 ;  /* 0x00000034ff467221 */ /* 0x000fc80000010000 */
[----:B------:R-:W-:Y:S01]  /*12130*/  FADD.FTZ R71, R70, R53 ;  /* 0x0000003546477221 */ /* 0x000fe20000010000 */
[----:B------:R0:W-:Y:S03]  /*12140*/  STG.E desc[UR4][R154.64], R69 ;  /* 0x000000459a007986 */ /* 0x0001e6000c101904 */
        /* <DEDUP_REMOVED lines=22> */
[----:B------:R-:W0:Y:S01]  /*122b0*/  LDC.64 R70, c[0x0][0x248] ;  /* 0x00009200ff467b82 */ /* 0x000e220000000a00 */
        /* <DEDUP_REMOVED lines=8> */
[----:B0-----:R-:W-:-:S05]  /*12340*/  IMAD.WIDE.U32 R70, R149, 0x4, R70 ;  /* 0x0000000495467825 */ /* 0x001fca00078e0046 */
[----:B------:R0:W-:Y:S02]  /*12350*/  STG.E desc[UR4][R70.64], R69 ;  /* 0x0000004546007986 */ /* 0x0001e4000c101904 */
.L_x_17599:
        /* <DEDUP_REMOVED lines=72> */
.L_x_17613:
[----:B-1----:R-:W-:Y:S01]  /*127e0*/  FADD.FTZ R69, R153, R158 ;  /* 0x0000009e99457221 */ /* 0x002fe20000010000 */
[----:B------:R-:W-:Y:S01]  /*127f0*/  PLOP3.LUT P2, PT, PT, PT, UP0, 0x40, 0x0 ;  /* 0x000000000000781c */ /* 0x000fe20003f4e808 */
[----:B------:R-:W1:Y:S01]  /*12800*/  @!P1 LDC.64 R154, c[0x0][0x250] ;  /* 0x00009400ff9a9b82 */ /* 0x000e620000000a00 */
[----:B------:R-:W-:Y:S01]  /*12810*/  SHF.L.U32 R161, R68, 0x4, RZ ;  /* 0x0000000444a17819 */ /* 0x000fe200000006ff */
[----:B------:R-:W-:Y:S01]  /*12820*/  FFMA.FTZ R69, R69, R70, UR24 ;  /* 0x0000001845457e23 */ /* 0x000fe20008010046 */
[----:B------:R-:W-:-:S05]  /*12830*/  FMUL.FTZ R70, R159, R159 ;  /* 0x0000009f9f467220 */ /* 0x000fca0000410000 */
[----:B------:R-:W-:Y:S02]  /*12840*/  FSEL R156, R70, RZ, !P2 ;  /* 0x000000ff469c7208 */ /* 0x000fe40005000000 */
[----:B------:R-:W2:Y:S03]  /*12850*/  @!P1 LDC.64 R70, c[0x0][0x258] ;  /* 0x00009600ff469b82 */ /* 0x000ea60000000a00 */
[----:B------:R-:W-:-:S04]  /*12860*/  FADD.FTZ R69, R69, R156 ;  /* 0x0000009c45457221 */ /* 0x000fc80000010000 */
[----:B0-----:R-:W0:Y:S01]  /*12870*/  MUFU.RSQ R153, R69 ;  /* 0x0000004500997308 */ /* 0x001e220000001400 */
[----:B-1----:R-:W-:Y:S01]  /*12880*/  @!P1 IMAD.WIDE R156, R146, 0x4, R154 ;  /* 0x00000004929c9825 */ /* 0x002fe200078e029a */
[----:B------:R-:W-:-:S04]  /*12890*/  SHF.R.U32.HI R155, RZ, 0x1c, R68 ;  /* 0x0000001cff9b7819 */ /* 0x000fc80000011644 */
[----:B------:R1:W-:Y:S01]  /*128a0*/  @!P1 STG.E desc[UR4][R156.64], R159 ;  /* 0x0000009f9c009986 */ /* 0x0003e2000c101904 */
[----:B--2---:R-:W-:-:S05]  /*128b0*/  @!P1 IMAD.WIDE R70, R146, 0x4, R70 ;  /* 0x0000000492469825 */ /* 0x004fca00078e0246 */
[----:B0-----:R0:W-:Y:S01]  /*128c0*/  @!P1 STG.E desc[UR4][R70.64], R153 ;  /* 0x0000009946009986 */ /* 0x0011e2000c101904 */
[----:B------:R-:W-:Y:S01]  /*128d0*/  PLOP3.LUT P1, PT, PT, PT, UP0, 0x40, 0x0 ;  /* 0x000000000000781c */ /* 0x000fe20003f2e808 */
[----:B-1----:R-:W1:Y:S03]  /*128e0*/  LDC.64 R156, c[0x0][0x2c0] ;  /* 0x0000b000ff9c7b82 */ /* 0x002e660000000a00 */
[----:B------:R-:W-:Y:S02]  /*128f0*/  FSEL R154, R159, RZ, P1 ;  /* 0x000000ff9f9a7208 */ /* 0x000fe40000800000 */
[----:B------:R-:W-:-:S03]  /*12900*/  IADD3 R162, P1, R161, UR18, RZ ;  /* 0x00000012a1a27c10 */ /* 0x000fc6000ff3e0ff */
        /* <DEDUP_REMOVED lines=8> */
[-C--:B------:R-:W-:Y:S01]  /*12990*/  FFMA.FTZ R53, R142, R158.reuse, R25 ;  /* 0x0000009e8e357223 */ /* 0x080fe20000010019 */
[-C--:B------:R-:W-:Y:S01]  /*129a0*/  FFMA.FTZ R55, R136, R69.reuse, R23 ;  /* 0x0000004588377223 */ /* 0x080fe20000010017 */
[----:B------:R-:W-:Y:S01]  /*129b0*/  FFMA.FTZ R71, R133, R69, R22 ;  /* 0x0000004585477223 */ /* 0x000fe20000010016 */
[----:B------:R-:W-:Y:S01]  /*129c0*/  FFMA.FTZ R69, R135, R158, R24 ;  /* 0x0000009e87457223 */ /* 0x000fe20000010018 */
[----:B------:R-:W-:Y:S01]  /*129d0*/  IADD3.X R163, R155, UR19, RZ, P1, !PT ;  /* 0x000000139ba37c10 */ /* 0x000fe20008ffe4ff */
[----:B------:R-:W0:Y:S01]  /*129e0*/  LDC.64 R158, c[0x0][0x2b8] ;  /* 0x0000ae00ff9e7b82 */ /* 0x000e220000000a00 */
[----:B------:R-:W-:Y:S01]  /*129f0*/  FFMA.FTZ R54, R140, R70, R89 ;  /* 0x000000468c367223 */ /* 0x000fe20000010059 */
[----:B------:R-:W-:Y:S01]  /*12a00*/  FFMA.FTZ R52, R139, R68, R90 ;  /* 0x000000448b347223 */ /* 0x000fe2000001005a */
[----:B------:R-:W-:Y:S01]  /*12a10*/  IADD3 R160, P1, R161, UR20, RZ ;  /* 0x00000014a1a07c10 */ /* 0x000fe2000ff3e0ff */
[C---:B------:R-:W-:Y:S01]  /*12a20*/  FADD.FTZ R164, -R154.reuse, R51 ;  /* 0x000000339aa47221 */ /* 0x040fe20000010100 */
[----:B------:R-:W-:Y:S01]  /*12a30*/  FADD.FTZ R48, -R154, R48 ;  /* 0x000000309a307221 */ /* 0x000fe20000010100 */
[----:B------:R-:W-:Y:S01]  /*12a40*/  FFMA.FTZ R70, R138, R70, R87 ;  /* 0x000000468a467223 */ /* 0x000fe20000010057 */
[----:B------:R2:W-:Y:S01]  /*12a50*/  STG.E.128 desc[UR4][R162.64], R52 ;  /* 0x00000034a2007986 */ /* 0x0005e2000c101d04 */
[----:B------:R-:W-:Y:S01]  /*12a60*/  IADD3.X R161, R155, UR21, RZ, P1, !PT ;  /* 0x000000159ba17c10 */ /* 0x000fe20008ffe4ff */
[----:B------:R-:W-:Y:S01]  /*12a70*/  FFMA.FTZ R68, R137, R68, R88 ;  /* 0x0000004489447223 */ /* 0x000fe20000010058 */
[----:B------:R-:W-:Y:S01]  /*12a80*/  FMUL.FTZ R164, R153, R164 ;  /* 0x000000a499a47220 */ /* 0x000fe20000410000 */
[C---:B------:R-:W-:Y:S01]  /*12a90*/  FADD.FTZ R44, -R154.reuse, R44 ;  /* 0x0000002c9a2c7221 */ /* 0x040fe20000010100 */
[C---:B------:R-:W-:Y:S01]  /*12aa0*/  FADD.FTZ R40, -R154.reuse, R40 ;  /* 0x000000289a287221 */ /* 0x040fe20000010100 */
[----:B------:R-:W-:Y:S01]  /*12ab0*/  FADD.FTZ R36, -R154, R36 ;  /* 0x000000249a247221 */ /* 0x000fe20000010100 */
[----:B------:R0:W-:Y:S01]  /*12ac0*/  STG.E.128 desc[UR4][R160.64], R68 ;  /* 0x00000044a0007986 */ /* 0x0001e2000c101d04 */
[-C--:B------:R-:W-:Y:S01]  /*12ad0*/  FFMA.FTZ R51, R128, R164.reuse, R19 ;  /* 0x000000a480337223 */ /* 0x080fe20000010013 */
[C---:B------:R-:W-:Y:S01]  /*12ae0*/  FADD.FTZ R38, -R154.reuse, R38 ;  /* 0x000000269a267221 */ /* 0x040fe20000010100 */
[C---:B------:R-:W-:Y:S01]  /*12af0*/  FADD.FTZ R64, -R154.reuse, R64 ;  /* 0x000000409a407221 */ /* 0x040fe20000010100 */
[C---:B--2---:R-:W-:Y:S01]  /*12b00*/  FADD.FTZ R52, -R154.reuse, R50 ;  /* 0x000000329a347221 */ /* 0x044fe20000010100 */
[C---:B------:R-:W-:Y:S01]  /*12b10*/  FADD.FTZ R50, -R154.reuse, R49 ;  /* 0x000000319a327221 */ /* 0x040fe20000010100 */
[----:B------:R-:W-:Y:S01]  /*12b20*/  FFMA.FTZ R55, R125, R164, R18 ;  /* 0x000000a47d377223 */ /* 0x000fe20000010012 */
[----:B------:R-:W-:Y:S01]  /*12b30*/  FADD.FTZ R162, -R154, R65 ;  /* 0x000000419aa27221 */ /* 0x000fe20000010100 */
[C---:B------:R-:W-:Y:S01]  /*12b40*/  FMUL.FTZ R54, R153.reuse, R52 ;  /* 0x0000003499367220 */ /* 0x040fe20000410000 */
[C---:B------:R-:W-:Y:S01]  /*12b50*/  FMUL.FTZ R53, R153.reuse, R50 ;  /* 0x0000003299357220 */ /* 0x040fe20000410000 */
[----:B------:R-:W-:Y:S01]  /*12b60*/  FMUL.FTZ R52, R153, R48 ;  /* 0x0000003099347220 */ /* 0x000fe20000410000 */
[----:B0-----:R-:W-:-:S04]  /*12b70*/  IMAD.WIDE.U32 R68, R152, 0x10, R158 ;  /* 0x0000001098447825 */ /* 0x001fc800078e009e */
[----:B------:R-:W-:Y:S01]  /*12b80*/  FFMA.FTZ R50, R132, R54, R85 ;  /* 0x0000003684327223 */ /* 0x000fe20000010055 */
[----:B------:R-:W-:Y:S01]  /*12b90*/  FFMA.FTZ R49, R134, R53, R21 ;  /* 0x0000003586317223 */ /* 0x000fe20000010015 */
[----:B------:R-:W-:Y:S01]  /*12ba0*/  FFMA.FTZ R48, R131, R52, R86 ;  /* 0x0000003483307223 */ /* 0x000fe20000010056 */
[----:B-1----:R-:W-:-:S04]  /*12bb0*/  IMAD.WIDE.U32 R70, R152, 0x10, R156 ;  /* 0x0000001098467825 */ /* 0x002fc800078e009c */
[C---:B------:R-:W-:Y:S01]  /*12bc0*/  FADD.FTZ R152, -R154.reuse, R46 ;  /* 0x0000002e9a987221 */ /* 0x040fe20000010100 */
[C---:B------:R-:W-:Y:S01]  /*12bd0*/  FADD.FTZ R160, -R154.reuse, R47 ;  /* 0x0000002f9aa07221 */ /* 0x040fe20000010100 */
[----:B------:R-:W-:Y:S01]  /*12be0*/  FADD.FTZ R46, -R154, R45 ;  /* 0x0000002d9a2e7221 */ /* 0x000fe20000010100 */
[----:B------:R0:W-:Y:S01]  /*12bf0*/  STG.E.128 desc[UR4][R68.64], R48 ;  /* 0x0000003044007986 */ /* 0x0001e2000c101d04 */
[----:B------:R-:W-:Y:S01]  /*12c00*/  FFMA.FTZ R54, R130, R54, R83 ;  /* 0x0000003682367223 */ /* 0x000fe20000010053 */
[----:B------:R-:W-:Y:S01]  /*12c10*/  FFMA.FTZ R53, R127, R53, R20 ;  /* 0x000000357f357223 */ /* 0x000fe20000010014 */
[----:B------:R-:W-:-:S05]  /*12c20*/  FFMA.FTZ R52, R129, R52, R84 ;  /* 0x0000003481347223 */ /* 0x000fca0000010054 */
[----:B------:R1:W-:Y:S01]  /*12c30*/  STG.E.128 desc[UR4][R70.64], R52 ;  /* 0x0000003446007986 */ /* 0x0003e2000c101d04 */
[C---:B0-----:R-:W-:Y:S01]  /*12c40*/  FMUL.FTZ R50, R153.reuse, R160 ;  /* 0x000000a099327220 */ /* 0x041fe20000410000 */
[C---:B------:R-:W-:Y:S01]  /*12c50*/  FMUL.FTZ R69, R153.reuse, R152 ;  /* 0x0000009899457220 */ /* 0x040fe20000410000 */
[C---:B------:R-:W-:Y:S01]  /*12c60*/  FMUL.FTZ R68, R153.reuse, R46 ;  /* 0x0000002e99447220 */ /* 0x040fe20000410000 */
[----:B------:R-:W-:Y:S01]  /*12c70*/  FMUL.FTZ R51, R153, R44 ;  /* 0x0000002c99337220 */ /* 0x000fe20000410000 */
[----:B------:R-:W-:Y:S01]  /*12c80*/  FFMA.FTZ R47, R120, R50, R15 ;  /* 0x00000032782f7223 */ /* 0x000fe2000001000f */
[----:B------:R-:W-:Y:S01]  /*12c90*/  FFMA.FTZ R46, R124, R69, R81 ;  /* 0x000000457c2e7223 */ /* 0x000fe20000010051 */
[----:B------:R-:W-:Y:S01]  /*12ca0*/  FFMA.FTZ R45, R126, R68, R17 ;  /* 0x000000447e2d7223 */ /* 0x000fe20000010011 */
[----:B------:R-:W-:Y:S01]  /*12cb0*/  FFMA.FTZ R44, R123, R51, R82 ;  /* 0x000000337b2c7223 */ /* 0x000fe20000010052 */
[----:B------:R-:W-:-:S04]  /*12cc0*/  IMAD.WIDE.U32 R48, R151, 0x10, R158 ;  /* 0x0000001097307825 */ /* 0x000fc800078e009e */
[C---:B-1----:R-:W-:Y:S01]  /*12cd0*/  FADD.FTZ R52, -R154.reuse, R41 ;  /* 0x000000299a347221 */ /* 0x042fe20000010100 */
[C---:B------:R-:W-:Y:S01]  /*12ce0*/  FADD.FTZ R54, -R154.reuse, R42 ;  /* 0x0000002a9a367221 */ /* 0x040fe20000010100 */
[C---:B------:R-:W-:Y:S01]  /*12cf0*/  FADD.FTZ R70, -R154.reuse, R43 ;  /* 0x0000002b9a467221 */ /* 0x040fe20000010100 */
[C---:B------:R-:W-:Y:S01]  /*12d00*/  FADD.FTZ R152, -R154.reuse, R37 ;  /* 0x000000259a987221 */ /* 0x040fe20000010100 */
[----:B------:R0:W-:Y:S01]  /*12d10*/  STG.E.128 desc[UR4][R48.64], R44 ;  /* 0x0000002c30007986 */ /* 0x0001e2000c101d04 */
[----:B------:R-:W-:Y:S01]  /*12d20*/  FADD.FTZ R160, -R154, R39 ;  /* 0x000000279aa07221 */ /* 0x000fe20000010100 */
[----:B------:R-:W-:Y:S01]  /*12d30*/  FMUL.FTZ R71, R153, R38 ;  /* 0x0000002699477220 */ /* 0x000fe20000410000 */
[----:B------:R-:W-:-:S04]  /*12d40*/  IMAD.WIDE.U32 R42, R151, 0x10, R156 ;  /* 0x00000010972a7825 */ /* 0x000fc800078e009c */
[----:B------:R-:W-:Y:S01]  /*12d50*/  FFMA.FTZ R39, R117, R50, R14 ;  /* 0x0000003275277223 */ /* 0x000fe2000001000e */
[----:B------:R-:W-:Y:S01]  /*12d60*/  FFMA.FTZ R38, R122, R69, R79 ;  /* 0x000000457a267223 */ /* 0x000fe2000001004f */
[----:B------:R-:W-:Y:S01]  /*12d70*/  FFMA.FTZ R37, R119, R68, R16 ;  /* 0x0000004477257223 */ /* 0x000fe20000010010 */
[C---:B------:R-:W-:Y:S01]  /*12d80*/  FMUL.FTZ R41, R153.reuse, R152 ;  /* 0x0000009899297220 */ /* 0x040fe20000410000 */
[----:B------:R-:W-:Y:S01]  /*12d90*/  FMUL.FTZ R152, R153, R160 ;  /* 0x000000a099987220 */ /* 0x000fe20000410000 */
[----:B------:R-:W-:-:S04]  /*12da0*/  IMAD.WIDE.U32 R68, R150, 0x10, R158 ;  /* 0x0000001096447825 */ /* 0x000fc800078e009e */
[----:B------:R-:W-:-:S04]  /*12db0*/  IMAD.WIDE.U32 R150, R150, 0x10, R156 ;  /* 0x0000001096967825 */ /* 0x000fc800078e009c */
[C---:B0-----:R-:W-:Y:S01]  /*12dc0*/  FMUL.FTZ R49, R153.reuse, R52 ;  /* 0x0000003499317220 */ /* 0x041fe20000410000 */
[C---:B------:R-:W-:Y:S01]  /*12dd0*/  FADD.FTZ R46, -R154.reuse, R66 ;  /* 0x000000429a2e7221 */ /* 0x040fe20000010100 */
[----:B------:R-:W0:Y:S01]  /*12de0*/  LDC.64 R52, c[0x0][0x210] ;  /* 0x00008400ff347b82 */ /* 0x000e220000000a00 */
[C---:B------:R-:W-:Y:S01]  /*12df0*/  FMUL.FTZ R44, R153.reuse, R54 ;  /* 0x00000036992c7220 */ /* 0x040fe20000410000 */
[C---:B------:R-:W-:Y:S01]  /*12e00*/  FMUL.FTZ R45, R153.reuse, R70 ;  /* 0x00000046992d7220 */ /* 0x040fe20000410000 */
[C---:B------:R-:W-:Y:S01]  /*12e10*/  FMUL.FTZ R48, R153.reuse, R40 ;  /* 0x0000002899307220 */ /* 0x040fe20000410000 */
[----:B------:R-:W-:Y:S01]  /*12e20*/  FMUL.FTZ R40, R153, R36 ;  /* 0x0000002499287220 */ /* 0x000fe20000410000 */
[----:B------:R-:W-:Y:S01]  /*12e30*/  FADD.FTZ R154, -R154, R67 ;  /* 0x000000439a9a7221 */ /* 0x000fe20000010100 */
[----:B------:R-:W-:Y:S01]  /*12e40*/  FFMA.FTZ R36, R121, R51, R80 ;  /* 0x0000003379247223 */ /* 0x000fe20000010050 */
[----:B------:R-:W-:Y:S01]  /*12e50*/  FMUL.FTZ R70, R153, R46 ;  /* 0x0000002e99467220 */ /* 0x000fe20000410000 */
[-C--:B------:R-:W-:Y:S01]  /*12e60*/  FFMA.FTZ R47, R112, R45.reuse, R11 ;  /* 0x0000002d702f7223 */ /* 0x080fe2000001000b */
[----:B------:R-:W-:Y:S01]  /*12e70*/  FFMA.FTZ R51, R109, R45, R10 ;  /* 0x0000002d6d337223 */ /* 0x000fe2000001000a */
[-C--:B------:R-:W-:Y:S01]  /*12e80*/  FFMA.FTZ R46, R116, R44.reuse, R77 ;  /* 0x0000002c742e7223 */ /* 0x080fe2000001004d */
[----:B------:R-:W-:Y:S01]  /*12e90*/  FFMA.FTZ R50, R114, R44, R75 ;  /* 0x0000002c72327223 */ /* 0x000fe2000001004b */
[-C--:B------:R-:W-:Y:S01]  /*12ea0*/  FFMA.FTZ R45, R118, R49.reuse, R13 ;  /* 0x00000031762d7223 */ /* 0x080fe2000001000d */
[----:B------:R-:W-:Y:S01]  /*12eb0*/  FFMA.FTZ R44, R115, R48, R78 ;  /* 0x00000030732c7223 */ /* 0x000fe2000001004e */
[C---:B------:R-:W-:Y:S01]  /*12ec0*/  FMUL.FTZ R66, R153.reuse, R64 ;  /* 0x0000004099427220 */ /* 0x040fe20000410000 */
[----:B------:R-:W-:Y:S01]  /*12ed0*/  FMUL.FTZ R67, R153, R162 ;  /* 0x000000a299437220 */ /* 0x000fe20000410000 */
[----:B------:R-:W-:Y:S01]  /*12ee0*/  FFMA.FTZ R49, R111, R49, R12 ;  /* 0x000000316f317223 */ /* 0x000fe2000001000c */
[----:B------:R-:W-:Y:S01]  /*12ef0*/  FFMA.FTZ R48, R113, R48, R76 ;  /* 0x0000003071307223 */ /* 0x000fe2000001004c */
[----:B------:R-:W-:Y:S01]  /*12f00*/  FMUL.FTZ R153, R153, R154 ;  /* 0x0000009a99997220 */ /* 0x000fe20000410000 */
[----:B------:R1:W-:Y:S01]  /*12f10*/  STG.E.128 desc[UR4][R42.64], R36 ;  /* 0x000000242a007986 */ /* 0x0003e2000c101d04 */
[----:B------:R-:W-:-:S03]  /*12f20*/  IMAD.WIDE.U32 R54, R148, 0x10, R158 ;  /* 0x0000001094367825 */ /* 0x000fc600078e009e */
[----:B------:R2:W-:Y:S01]  /*12f30*/  STG.E.128 desc[UR4][R68.64], R44 ;  /* 0x0000002c44007986 */ /* 0x0005e2000c101d04 */
[----:B------:R-:W-:-:S03]  /*12f40*/  IMAD.WIDE.U32 R64, R148, 0x10, R156 ;  /* 0x0000001094407825 */ /* 0x000fc600078e009c */
[----:B------:R3:W-:Y:S01]  /*12f50*/  STG.E.128 desc[UR4][R150.64], R48 ;  /* 0x0000003096007986 */ /* 0x0007e2000c101d04 */
[----:B------:R-:W-:-:S04]  /*12f60*/  IMAD.WIDE.U32 R158, R149, 0x10, R158 ;  /* 0x00000010959e7825 */ /* 0x000fc800078e009e */
[----:B------:R-:W-:-:S04]  /*12f70*/  IMAD.WIDE.U32 R156, R149, 0x10, R156 ;  /* 0x00000010959c7825 */ /* 0x000fc800078e009c */
[----:B0-----:R-:W-:Y:S02]  /*12f80*/  IMAD R146, R52, 0x4, R146 ;  /* 0x0000000434927824 */ /* 0x001fe400078e0292 */
        /* <DEDUP_REMOVED lines=8> */
[----:B--2---:R-:W-:Y:S01]  /*13010*/  FFMA.FTZ R47, R0, R153, R3 ;  /* 0x00000099002f7223 */ /* 0x004fe20000010003 */
[----:B------:R-:W-:Y:S01]  /*13020*/  FFMA.FTZ R46, R29, R70, R34 ;  /* 0x000000461d2e7223 */ /* 0x000fe20000010022 */
[----:B------:R-:W-:Y:S01]  /*13030*/  FFMA.FTZ R45, R98, R67, R5 ;  /* 0x00000043622d7223 */ /* 0x000fe20000010005 */
[----:B------:R-:W-:Y:S01]  /*13040*/  FFMA.FTZ R44, R102, R66, R33 ;  /* 0x00000042662c7223 */ /* 0x000fe20000010021 */
[----:B---3--:R-:W-:Y:S01]  /*13050*/  FFMA.FTZ R51, R93, R153, R2 ;  /* 0x000000995d337223 */ /* 0x008fe20000010002 */
[----:B------:R-:W-:Y:S01]  /*13060*/  FFMA.FTZ R50, R27, R70, R32 ;  /* 0x000000461b327223 */ /* 0x000fe20000010020 */
[----:B------:R-:W-:Y:S01]  /*13070*/  FFMA.FTZ R49, R99, R67, R4 ;  /* 0x0000004363317223 */ /* 0x000fe20000010004 */
[----:B------:R-:W-:Y:S01]  /*13080*/  FFMA.FTZ R48, R100, R66, R31 ;  /* 0x0000004264307223 */ /* 0x000fe2000001001f */
[----:B------:R0:W-:Y:S01]  /*13090*/  STG.E.128 desc[UR4][R54.64], R36 ;  /* 0x0000002436007986 */ /* 0x0001e2000c101d04 */
[----:B------:R-:W-:-:S03]  /*130a0*/  ISETP.GE.AND P1, PT, R146, R53, PT ;  /* 0x000000359200720c */ /* 0x000fc60003f26270 */
[----:B------:R0:W-:Y:S04]  /*130b0*/  STG.E.128 desc[UR4][R64.64], R40 ;  /* 0x0000002840007986 */ /* 0x0001e8000c101d04 */
[----:B------:R0:W-:Y:S04]  /*130c0*/  STG.E.128 desc[UR4][R158.64], R44 ;  /* 0x0000002c9e007986 */ /* 0x0001e8000c101d04 */
[----:B------:R0:W-:Y:S02]  /*130d0*/  STG.E.128 desc[UR4][R156.64], R48 ;  /* 0x000000309c007986 */ /* 0x0001e4000c101d04 */
[----:B------:R-:W-:Y:S05]  /*130e0*/  @!P1 BRA `(.L_x_17601) ;  /* 0xfffffee000949947 */ /* 0x000fea000383ffff */
[----:B------:R-:W-:Y:S05]  /*130f0*/  BSYNC B0 ;  /* 0x0000000000007941 */ /* 0x000fea0003800000 */
.L_x_17209:
[----:B------:R-:W-:Y:S05]  /*13100*/  EXIT ;  /* 0x000000000000794d */ /* 0x000fea0003800000 */
.L_x_17600:
        /* <DEDUP_REMOVED lines=8> */
.L_x_17603:
[----:B------:R-:W-:Y:S05]  /*13190*/  BSYNC B1 ;  /* 0x0000000000017941 */ /* 0x000fea0003800000 */
.L_x_17602:
        /* <DEDUP_REMOVED lines=9> */
.L_x_17604:
[----:B------:R-:W-:Y:S02]  /*13230*/  IMAD.MOV.U32 R161, RZ, RZ, 0x4 ;  /* 0x00000004ffa17424 */ /* 0x000fe400078e00ff */
[----:B------:R-:W-:-:S04]  /*13240*/  IMAD.MOV.U32 R70, RZ, RZ, R158 ;  /* 0x000000ffff467224 */ /* 0x000fc800078e009e */
[----:B------:R-:W-:-:S05]  /*13250*/  FADD.FTZ R153, R71, R70 ;  /* 0x0000004647997221 */ /* 0x000fca0000010000 */
[----:B------:R-:W-:-:S07]  /*13260*/  MOV R160, R153 ;  /* 0x0000009900a07202 */ /* 0x000fce0000000f00 */
[----:B------:R-:W-:Y:S05]  /*13270*/  WARPSYNC.COLLECTIVE R157, `(.L_x_17605) ;  /* 0x000000009d087348 */ /* 0x000fea0003c00000 */
[----:B------:R0:W1:Y:S02]  /*13280*/  SHFL.BFLY P2, R158, R160, R161, R162 ;  /* 0x0c0000a1a09e7389 */ /* 0x00006400000400a2 */
[----:B01----:R-:W-:Y:S01]  /*13290*/  ENDCOLLECTIVE ;  /* 0x000000000000791b */ /* 0x003fe20003800000 */
.L_x_17605:
[----:B------:R-:W-:Y:S01]  /*132a0*/  HFMA2.MMA R161, -RZ, RZ, 0, 4.76837158203125e-07 ;  /* 0x00000008ffa17435 */ /* 0x000fe200000001ff */
[----:B------:R-:W-:-:S05]  /*132b0*/  MOV R70, R158 ;  /* 0x0000009e00467202 */ /* 0x000fca0000000f00 */
[----:B------:R-:W-:-:S04]  /*132c0*/  FADD.FTZ R155, R153, R70 ;  /* 0x00000046999b7221 */ /* 0x000fc80000010000 */
[----:B------:R-:W-:-:S07]  /*132d0*/  IMAD.MOV.U32 R160, RZ, RZ, R155 ;  /* 0x000000ffffa07224 */ /* 0x000fce00078e009b */
[----:B------:R-:W-:Y:S05]  /*132e0*/  WARPSYNC.COLLECTIVE R157, `(.L_x_17606) ;  /* 0x000000009d087348 */ /* 0x000fea0003c00000 */
[----:B------:R0:W1:Y:S02]  /*132f0*/  SHFL.BFLY P2, R158, R160, R161, R162 ;  /* 0x0c0000a1a09e7389 */ /* 0x00006400000400a2 */
[----:B01----:R-:W-:Y:S01]  /*13300*/  ENDCOLLECTIVE ;  /* 0x000000000000791b */ /* 0x003fe20003800000 */
.L_x_17606:
        /* <DEDUP_REMOVED lines=8> */
.L_x_17607:
        /* <DEDUP_REMOVED lines=56> */
.L_x_17608:
[----:B------:R-:W-:Y:S02]  /*13710*/  IMAD.MOV.U32 R161, RZ, RZ, 0x2 ;  /* 0x00000002ffa17424 */ /* 0x000fe400078e00ff */
[----:B------:R-:W-:-:S04]  /*13720*/  IMAD.MOV.U32 R154, RZ, RZ, R158 ;  /* 0x000000ffff9a7224 */ /* 0x000fc800078e009e */
[----:B------:R-:W-:-:S05]  /*13730*/  FADD.FTZ R154, R69, R154 ;  /* 0x0000009a459a7221 */ /* 0x000fca0000010000 */
[----:B------:R-:W-:-:S07]  /*13740*/  MOV R160, R154 ;  /* 0x0000009a00a07202 */ /* 0x000fce0000000f00 */
[----:B------:R-:W-:Y:S05]  /*13750*/  WARPSYNC.COLLECTIVE R157, `(.L_x_17609) ;  /* 0x000000009d087348 */ /* 0x000fea0003c00000 */
[----:B------:R0:W1:Y:S02]  /*13760*/  SHFL.BFLY P2, R158, R160, R161, R162 ;  /* 0x0c0000a1a09e7389 */ /* 0x00006400000400a2 */
[----:B01----:R-:W-:Y:S01]  /*13770*/  ENDCOLLECTIVE ;  /* 0x000000000000791b */ /* 0x003fe20003800000 */
.L_x_17609:
[----:B------:R-:W-:Y:S01]  /*13780*/  HFMA2.MMA R161, -RZ, RZ, 0, 2.384185791015625e-07 ;  /* 0x00000004ffa17435 */ /* 0x000fe200000001ff */
[----:B------:R-:W-:-:S05]  /*13790*/  MOV R71, R158 ;  /* 0x0000009e00477202 */ /* 0x000fca0000000f00 */
[----:B------:R-:W-:-:S04]  /*137a0*/  FADD.FTZ R71, R154, R71 ;  /* 0x000000479a477221 */ /* 0x000fc80000010000 */
[----:B------:R-:W-:-:S07]  /*137b0*/  IMAD.MOV.U32 R160, RZ, RZ, R71 ;  /* 0x000000ffffa07224 */ /* 0x000fce00078e0047 */
[----:B------:R-:W-:Y:S05]  /*137c0*/  WARPSYNC.COLLECTIVE R157, `(.L_x_17610) ;  /* 0x000000009d087348 */ /* 0x000fea0003c00000 */
[----:B------:R0:W1:Y:S02]  /*137d0*/  SHFL.BFLY P2, R158, R160, R161, R162 ;  /* 0x0c0000a1a09e7389 */ /* 0x00006400000400a2 */
[----:B01----:R-:W-:Y:S01]  /*137e0*/  ENDCOLLECTIVE ;  /* 0x000000000000791b */ /* 0x003fe20003800000 */
.L_x_17610:
[----:B------:R-:W-:Y:S02]  /*137f0*/  IMAD.MOV.U32 R161, RZ, RZ, 0x8 ;  /* 0x00000008ffa17424 */ /* 0x000fe400078e00ff */
[----:B------:R-:W-:-:S04]  /*13800*/  IMAD.MOV.U32 R156, RZ, RZ, R158 ;  /* 0x000000ffff9c7224 */ /* 0x000fc800078e009e */
[----:B------:R-:W-:-:S05]  /*13810*/  FADD.FTZ R156, R71, R156 ;  /* 0x0000009c479c7221 */ /* 0x000fca0000010000 */
[----:B------:R-:W-:-:S07]  /*13820*/  MOV R160, R156 ;  /* 0x0000009c00a07202 */ /* 0x000fce0000000f00 */
[----:B------:R-:W-:Y:S05]  /*13830*/  WARPSYNC.COLLECTIVE R157, `(.L_x_17611) ;  /* 0x000000009d087348 */ /* 0x000fea0003c00000 */
[----:B------:R0:W1:Y:S02]  /*13840*/  SHFL.BFLY P2, R158, R160, R161, R162 ;  /* 0x0c0000a1a09e7389 */ /* 0x00006400000400a2 */
[----:B01----:R-:W-:Y:S01]  /*13850*/  ENDCOLLECTIVE ;  /* 0x000000000000791b */ /* 0x003fe20003800000 */
.L_x_17611:
[----:B------:R-:W-:Y:S01]  /*13860*/  HFMA2.MMA R161, -RZ, RZ, 0, 9.5367431640625e-07 ;  /* 0x00000010ffa17435 */ /* 0x000fe200000001ff */
[----:B------:R-:W-:-:S05]  /*13870*/  MOV R153, R158 ;  /* 0x0000009e00997202 */ /* 0x000fca0000000f00 */
[----:B------:R-:W-:-:S04]  /*13880*/  FADD.FTZ R153, R156, R153 ;  /* 0x000000999c997221 */ /* 0x000fc80000010000 */
[----:B------:R-:W-:-:S07]  /*13890*/  IMAD.MOV.U32 R160, RZ, RZ, R153 ;  /* 0x000000ffffa07224 */ /* 0x000fce00078e0099 */
[----:B------:R-:W-:Y:S05]  /*138a0*/  WARPSYNC.COLLECTIVE R157, `(.L_x_17612) ;  /* 0x000000009d087348 */ /* 0x000fea0003c00000 */
[----:B------:R0:W1:Y:S02]  /*138b0*/  SHFL.BFLY P2, R158, R160, R161, R162 ;  /* 0x0c0000a1a09e7389 */ /* 0x00006400000400a2 */
[----:B01----:R-:W-:Y:S01]  /*138c0*/  ENDCOLLECTIVE ;  /* 0x000000000000791b */ /* 0x003fe20003800000 */
.L_x_17612:
[----:B------:R-:W-:Y:S05]  /*138d0*/  BRA `(.L_x_17613) ;  /* 0xffffffec00c07947 */ /* 0x000fea000383ffff */
.L_x_17614:
        /* <DEDUP_REMOVED lines=10> */
.L_x_20742:


//--------------------- .text._ZN10layer_norm31ln_parallel_residual_fwd_kernelINS_13Kernel_traitsI6__halfffffjLj768ELj1ELj4ELj1ELj16ENS_18Kernel_traits_baseILj768ES2_ffffjLj128EEEEELb1ELb1ELb0EEEvNS_9FwdParamsE --------------------------
	.section	.text._ZN10layer_norm31ln_parallel_residual_fwd_kernelINS_13Kernel_traitsI6__halfffffjLj768ELj1ELj4ELj1ELj16ENS_18Kernel_traits_baseILj768ES2_ffffjLj128EEEEELb1ELb1ELb0EEEvNS_9FwdParamsE,"ax",@progbits
	.align	128
        .global         _ZN10layer_norm31ln_parallel_residual_fwd_kernelINS_13Kernel_traitsI6__halfffffjLj768ELj1ELj4ELj1ELj16ENS_18Kernel_traits_baseILj768ES2_ffffjLj128EEEEELb1ELb1ELb0EEEvNS_9FwdParamsE
        .type           _ZN10layer_norm31ln_parallel_residual_fwd_kernelINS_13Kernel_traitsI6__halfffffjLj768ELj1ELj4ELj1ELj16ENS_18Kernel_traits_baseILj768ES2_ffffjLj128EEEEELb1ELb1ELb0EEEvNS_9FwdParamsE,@function
        .size           _ZN10layer_norm31ln_parallel_residual_fwd_kernelINS_13Kernel_traitsI6__halfffffjLj768ELj1ELj4ELj1ELj16ENS_18Kernel_traits_baseILj768ES2_ffffjLj128EEEEELb1ELb1ELb0EEEvNS_9FwdParamsE,(.L_x_20743 - _ZN10layer_norm31ln_parallel_residual_fwd_kernelINS_13Kernel_traitsI6__halfffffjLj768ELj1ELj4ELj1ELj16ENS_18Kernel_traits_baseILj768ES2_ffffjLj128EEEEELb1ELb1ELb0EEEvNS_9FwdParamsE)
        .other          _ZN10layer_norm31ln_parallel_residual_fwd_kernelINS_13Kernel_traitsI6__halfffffjLj768ELj1ELj4ELj1ELj16ENS_18Kernel_traits_baseILj768ES2_ffffjLj128EEEEELb1ELb1ELb0EEEvNS_9FwdParamsE,@"STO_CUDA_ENTRY STV_DEFAULT"
_ZN10layer_norm31ln_parallel_residual_fwd_kernelINS_13Kernel_traitsI6__halfffffjLj768ELj1ELj4ELj1ELj16ENS_18Kernel_traits_baseILj768ES2_ffffjLj128EEEEELb1ELb1ELb0EEEvNS_9FwdParamsE:
.text._ZN10layer_norm31ln_parallel_residual_fwd_kernelINS_13Kernel_traitsI6__halfffffjLj768ELj1ELj4ELj1ELj16ENS_18Kernel_traits_baseILj768ES2_ffffjLj128EEEEELb1ELb1ELb0EEEvNS_9FwdParamsE:
        /* <DEDUP_REMOVED lines=20> */
[----:B------:R-:W-:Y:S01]  /*0140*/  MOV R27, R100 ;  /* 0x00000064001b7202 */ /* 0x000fe20000000f00 */
[----:B------:R-:W-:Y:S01]  /*0150*/  BSSY B0, `(.L_x_17615) ;  /* 0x0000053000007945 */ /* 0x000fe20003800000 */
[----:B------:R-:W-:Y:S02]  /*0160*/  SHF.R.U32.HI R99, RZ, 0x5, R99 ;  /* 0x00000005ff637819 */ /* 0x000fe40000011663 */
        /* <DEDUP_REMOVED lines=36> */
[----:B----4-:R-:W-:Y:S01]  /*03b0*/  SHF.R.S32.HI R3, RZ, 0x1f, R84 ;  /* 0x0000001fff037819 */ /* 0x010fe20000011454 */
[----:B------:R-:W-:Y:S02]  /*03c0*/  UIADD3 UR26, UR6, 0x1715609d, URZ ;  /* 0x1715609d061a7890 */ /* 0x000fe4000fffe03f */
[----:B------:R-:W-:Y:S01]  /*03d0*/  IMAD.WIDE.U32 R8, R8, -0x326172a9, RZ ;  /* 0xcd9e8d5708087825 */ /* 0x000fe200078e00ff */
[----:B------:R-:W-:Y:S02]  /*03e0*/  LOP3.LUT R5, R7, UR27, R2, 0x96, !PT ;  /* 0x0000001b07057c12 */ /* 0x000fe4000f8e9602 */
[----:B------:R-:W-:Y:S02]  /*03f0*/  LEA.HI R84, R3, R84, RZ, 0x2 ;  /* 0x0000005403547211 */ /* 0x000fe400078f10ff */
[----:B------:R-:W-:-:S02]  /*0400*/  LOP3.LUT R7, R27, 0x1f, RZ, 0x3c, !PT ;  /* 0x0000001f1b077812 */ /* 0x000fc400078e3cff */
[----:B------:R-:W-:Y:S02]  /*0410*/  LOP3.LUT R2, R9, UR26, R4, 0x96, !PT ;  /* 0x0000001a09027c12 */ /* 0x000fe4000f8e9604 */
[----:B------:R-:W-:Y:S01]  /*0420*/  LEA.HI.SX32 R84, R84, R7, 0x1e ;  /* 0x0000000754547211 */ /* 0x000fe200078ff2ff */
[----:B------:R-:W-:Y:S01]  /*0430*/  UIADD3 UR28, UR6, -0x4ab325aa, URZ ;  /* 0xb54cda56061c7890 */ /* 0x000fe2000fffe03f */
[----:B------:R-:W-:Y:S01]  /*0440*/  IMAD.WIDE.U32 R4, R5, -0x326172a9, RZ ;  /* 0xcd9e8d5705047825 */ /* 0x000fe200078e00ff */
[----:B------:R-:W-:Y:S01]  /*0450*/  UIADD3 UR29, UR7, 0x646e171e, URZ ;  /* 0x646e171e071d7890 */ /* 0x000fe2000fffe03f */
[----:B------:R-:W-:Y:S02]  /*0460*/  LOP3.LUT P6, RZ, R84, 0xffffffe0, RZ, 0xc0, !PT ;  /* 0xffffffe054ff7812 */ /* 0x000fe400078cc0ff */
[----:B------:R-:W-:Y:S01]  /*0470*/  IMAD.WIDE.U32 R2, R2, -0x2daee0ad, RZ ;  /* 0xd2511f5302027825 */ /* 0x000fe200078e00ff */
[----:B------:R-:W-:-:S04]  /*0480*/  LOP3.LUT R12, R5, UR28, R8, 0x96, !PT ;  /* 0x0000001c050c7c12 */ /* 0x000fc8000f8e9608 */
[----:B------:R-:W-:Y:S01]  /*0490*/  LOP3.LUT R10, R3, UR29, R6, 0x96, !PT ;  /* 0x0000001d030a7c12 */ /* 0x000fe2000f8e9606 */
[----:B------:R-:W-:Y:S01]  /*04a0*/  UIADD3 UR30, UR6, 0x5384540f, URZ ;  /* 0x5384540f061e7890 */ /* 0x000fe2000fffe03f */
[----:B------:R-:W-:Y:S01]  /*04b0*/  IMAD.WIDE.U32 R12, R12, -0x2daee0ad, RZ ;  /* 0xd2511f530c0c7825 */ /* 0x000fe200078e00ff */
[----:B------:R-:W-:Y:S01]  /*04c0*/  UIADD3 UR31, UR7, 0x1fd5c5a3, URZ ;  /* 0x1fd5c5a3071f7890 */ /* 0x000fe2000fffe03f */
[----:B------:R-:W-:Y:S02]  /*04d0*/  ISETP.GE.U32.AND P5, PT, R84, 0x40, PT ;  /* 0x000000405400780c */ /* 0x000fe40003fa6070 */
[----:B------:R-:W-:Y:S01]  /*04e0*/  IMAD.WIDE.U32 R10, R10, -0x326172a9, RZ ;  /* 0xcd9e8d570a0a7825 */ /* 0x000fe200078e00ff */
[C---:B------:R-:W-:Y:S01]  /*04f0*/  ISETP.GE.U32.AND P4, PT, R84.reuse, 0x60, PT ;  /* 0x000000605400780c */ /* 0x040fe20003f86070 */
[----:B------:R-:W-:Y:S01]  /*0500*/  UIADD3 UR32, UR6, -0xe443238, URZ ;  /* 0xf1bbcdc806207890 */ /* 0x000fe2000fffe03f */
[C---:B------:R-:W-:Y:S01]  /*0510*/  ISETP.GE.U32.AND P3, PT, R84.reuse, 0x80, PT ;  /* 0x000000805400780c */ /* 0x040fe20003f66070 */
[----:B------:R-:W-:Y:S01]  /*0520*/  UIADD3 UR33, UR7, -0x24c28bd8, URZ ;  /* 0xdb3d742807217890 */ /* 0x000fe2000fffe03f */
[----:B------:R-:W-:Y:S01]  /*0530*/  ISETP.GE.U32.AND P2, PT, R84, 0xa0, PT ;  /* 0x000000a05400780c */ /* 0x000fe20003f46070 */
[----:B------:R-:W-:Y:S01]  /*0540*/  UIADD3 UR34, UR6, -0x700cb87f, URZ ;  /* 0x8ff3478106227890 */ /* 0x000fe2000fffe03f */
[----:B------:R-:W-:-:S02]  /*0550*/  P2R R106, PR, RZ, 0x40 ;  /* 0x00000040ff6a7803 */ /* 0x000fc40000000000 */
[----:B------:R-:W-:Y:S02]  /*0560*/  P2R R105, PR, RZ, 0x20 ;  /* 0x00000020ff697803 */ /* 0x000fe40000000000 */
[----:B------:R-:W-:Y:S02]  /*0570*/  P2R R104, PR, RZ, 0x10 ;  /* 0x00000010ff687803 */ /* 0x000fe40000000000 */
[----:B------:R-:W-:Y:S02]  /*0580*/  P2R R103, PR, RZ, 0x8 ;  /* 0x00000008ff677803 */ /* 0x000fe40000000000 */
[----:B------:R-:W-:Y:S02]  /*0590*/  P2R R102, PR, RZ, 0x4 ;  /* 0x00000004ff667803 */ /* 0x000fe40000000000 */
[----:B------:R-:W-:Y:S02]  /*05a0*/  LOP3.LUT R91, R13, UR31, R2, 0x96, !PT ;  /* 0x0000001f0d5b7c12 */ /* 0x000fe4000f8e9602 */
        /* <DEDUP_REMOVED lines=13> */
.L_x_17616:
[----:B------:R-:W-:Y:S05]  /*0680*/  BSYNC B0 ;  /* 0x0000000000007941 */ /* 0x000fea0003800000 */
.L_x_17615:
        /* <DEDUP_REMOVED lines=11> */
[----:B------:R-:W-:Y:S01]  /*0740*/  VIADD R27, R27, 0x20 ;  /* 0x000000201b1b7836 */ /* 0x000fe20000000000 */
[----:B0-----:R-:W-:-:S07]  /*0750*/  @!P0 CS2R R2, SRZ ;  /* 0x0000000000028805 */ /* 0x001fce000001ff00 */
.L_x_17618:
[----:B------:R-:W-:Y:S05]  /*0760*/  BSYNC B0 ;  /* 0x0000000000007941 */ /* 0x000fea0003800000 */
.L_x_17617:
        /* <DEDUP_REMOVED lines=13> */
.L_x_17620:
[----:B------:R-:W-:Y:S05]  /*0840*/  BSYNC B0 ;  /* 0x0000000000007941 */ /* 0x000fea0003800000 */
.L_x_17619:
        /* <DEDUP_REMOVED lines=13> */
.L_x_17622:
[----:B------:R-:W-:Y:S05]  /*0920*/  BSYNC B0 ;  /* 0x0000000000007941 */ /* 0x000fea0003800000 */
.L_x_17621:
        /* <DEDUP_REMOVED lines=11> */
[----:B------:R-:W-:Y:S01]  /*09e0*/  VIADD R27, R27, 0x20 ;  /* 0x000000201b1b7836 */ /* 0x000fe20000000000 */
[----:B0-----:R-:W-:-:S07]  /*09f0*/  @!P0 CS2R R8, SRZ ;  /* 0x0000000000088805 */ /* 0x001fce000001ff00 */
.L_x_17624:
[----:B------:R-:W-:Y:S05]  /*0a00*/  BSYNC B0 ;  /* 0x0000000000007941 */ /* 0x000fea0003800000 */
.L_x_17623:
        /* <DEDUP_REMOVED lines=19> */
.L_x_17626:
[----:B------:R-:W-:Y:S05]  /*0b40*/  BSYNC B0 ;  /* 0x0000000000007941 */ /* 0x000fea0003800000 */
.L_x_17625:
[----:B------:R-:W-:Y:S01]  /*0b50*/  ULDC UR8, c[0x0][0x214] ;  /* 0x0000850000087ab9 */ /* 0x000fe20000000800 */
[----:B------:R-:W-:Y:S02]  /*0b60*/  LOP3.LUT R96, R29, UR33, R12, 0x96, !PT ;  /* 0x000000211d607c12 */ /* 0x000fe4000f8e960c */
[----:B------:R-:W-:-:S13]  /*0b70*/  ISETP.GE.AND P0, PT, R99, UR8, PT ;  /* 0x0000000863007c0c */ /* 0x000fda000bf06270 */
[----:B------:R-:W-:Y:S05]  /*0b80*/  @P0 EXIT ;  /* 0x000000000000094d */ /* 0x000fea0003800000 */
[----:B------:R-:W-:Y:S01]  /*0b90*/  IMAD R91, R91, -0x326172a9, RZ ;  /* 0xcd9e8d575b5b7824 */ /* 0x000fe200078e02ff */
[----:B-----5:R-:W-:Y:S01]  /*0ba0*/  MOV R85, R16 ;  /* 0x0000001000557202 */ /* 0x020fe20000000f00 */
[----:B------:R-:W-:Y:S01]  /*0bb0*/  IMAD.HI.U32 R12, R96, -0x326172a9, RZ ;  /* 0xcd9e8d57600c7827 */ /* 0x000fe200078e00ff */
[--C-:B------:R-:W-:Y:S01]  /*0bc0*/  SHF.R.U64 R32, R16, 0x10, R17.reuse ;  /* 0x0000001010207819 */ /* 0x100fe20000001211 */
[----:B------:R-:W-:Y:S01]  /*0bd0*/  HFMA2.MMA R90, -RZ, RZ, 0, 0 ;  /* 0x00000000ff5a7435 */ /* 0x000fe200000001ff */
[--C-:B------:R-:W-:Y:S01]  /*0be0*/  SHF.R.U32.HI R31, RZ, 0x10, R17.reuse ;  /* 0x00000010ff1f7819 */ /* 0x100fe20000011611 */
[----:B------:R-:W-:Y:S01]  /*0bf0*/  IMAD.MOV.U32 R69, RZ, RZ, R17 ;  /* 0x000000ffff457224 */ /* 0x000fe200078e0011 */
[--C-:B------:R-:W-:Y:S01]  /*0c00*/  SHF.R.U64 R67, R18, 0x10, R19.reuse ;  /* 0x0000001012437819 */ /* 0x100fe20000001213 */
[----:B------:R-:W-:Y:S01]  /*0c10*/  IMAD.MOV.U32 R68, RZ, RZ, R18 ;  /* 0x000000ffff447224 */ /* 0x000fe200078e0012 */
[----:B------:R-:W-:Y:S01]  /*0c20*/  MOV R65, R19 ;  /* 0x0000001300417202 */ /* 0x000fe20000000f00 */
[----:B------:R-:W-:Y:S01]  /*0c30*/  IMAD.MOV.U32 R64, RZ, RZ, R20 ;  /* 0x000000ffff407224 */ /* 0x000fe200078e0014 */
[----:B------:R-:W-:Y:S01]  /*0c40*/  SHF.R.U32.HI R66, RZ, 0x10, R19 ;  /* 0x00000010ff427819 */ /* 0x000fe20000011613 */
[----:B------:R-:W-:Y:S01]  /*0c50*/  IMAD R92, R92, -0x2daee0ad, RZ ;  /* 0xd2511f535c5c7824 */ /* 0x000fe200078e02ff */
[----:B------:R-:W-:Y:S01]  /*0c60*/  SHF.R.U64 R63, R20, 0x10, R21 ;  /* 0x00000010143f7819 */ /* 0x000fe20000001215 */
[----:B------:R-:W-:Y:S01]  /*0c70*/  IMAD.HI.U32 R13, R94, -0x2daee0ad, RZ ;  /* 0xd2511f535e0d7827 */ /* 0x000fe200078e00ff */
[----:B------:R-:W-:Y:S01]  /*0c80*/  SHF.R.U64 R15, R10, 0x10, R11 ;  /* 0x000000100a0f7819 */ /* 0x000fe2000000120b */
[----:B------:R-:W-:Y:S01]  /*0c90*/  BSSY B0, `(.L_x_17627) ;  /* 0x000128e000007945 */ /* 0x000fe20003800000 */
[--C-:B------:R-:W-:Y:S01]  /*0ca0*/  SHF.R.U32.HI R62, RZ, 0x10, R21.reuse ;  /* 0x00000010ff3e7819 */ /* 0x100fe20000011615 */
[----:B------:R-:W-:Y:S01]  /*0cb0*/  IMAD.MOV.U32 R16, RZ, RZ, R10 ;  /* 0x000000ffff107224 */ /* 0x000fe200078e000a */
[----:B------:R-:W-:Y:S01]  /*0cc0*/  MOV R60, R22 ;  /* 0x00000016003c7202 */ /* 0x000fe20000000f00 */
[----:B------:R-:W-:Y:S01]  /*0cd0*/  IMAD.MOV.U32 R61, RZ, RZ, R21 ;  /* 0x000000ffff3d7224 */ /* 0x000fe200078e0015 */
[----:B------:R-:W-:Y:S01]  /*0ce0*/  SHF.R.U64 R26, R22, 0x10, R23 ;  /* 0x00000010161a7819 */ /* 0x000fe20000001217 */
[----:B------:R-:W-:Y:S01]  /*0cf0*/  IMAD.MOV.U32 R20, RZ, RZ, R24 ;  /* 0x000000ffff147224 */ /* 0x000fe200078e0018 */
[----:B------:R-:W-:Y:S01]  /*0d00*/  SHF.R.U64 R19, R24, 0x10, R25 ;  /* 0x0000001018137819 */ /* 0x000fe20000001219 */
[----:B------:R-:W-:Y:S01]  /*0d10*/  IMAD.MOV.U32 R14, RZ, RZ, R11 ;  /* 0x000000ffff0e7224 */ /* 0x000fe200078e000b */
[----:B------:R-:W-:Y:S01]  /*0d20*/  MOV R17, R25 ;  /* 0x0000001900117202 */ /* 0x000fe20000000f00 */
[----:B------:R-:W-:Y:S01]  /*0d30*/  HADD2.F32 R81, -RZ, R2.H0_H0 ;  /* 0x20000002ff517230 */ /* 0x000fe20000004100 */
[----:B------:R-:W-:Y:S01]  /*0d40*/  SHF.R.U32.HI R18, RZ, 0x10, R25 ;  /* 0x00000010ff127819 */ /* 0x000fe20000011619 */
[----:B------:R-:W-:Y:S01]  /*0d50*/  HADD2.F32 R78, -RZ, R3.H0_H0 ;  /* 0x20000003ff4e7230 */ /* 0x000fe20000004100 */
[----:B------:R-:W-:Y:S01]  /*0d60*/  SHF.R.U32.HI R10, RZ, 0x10, R11 ;  /* 0x00000010ff0a7819 */ /* 0x000fe2000001160b */
[----:B------:R-:W-:Y:S01]  /*0d70*/  HADD2.F32 R79, -RZ, R4.H0_H0 ;  /* 0x20000004ff4f7230 */ /* 0x000fe20000004100 */
[----:B------:R-:W-:Y:S01]  /*0d80*/  LOP3.LUT R91, R12, UR34, R91, 0x96, !PT ;  /* 0x000000220c5b7c12 */ /* 0x000fe2000f8e965b */
[----:B------:R-:W-:Y:S01]  /*0d90*/  HADD2.F32 R76, -RZ, R5.H0_H0 ;  /* 0x20000005ff4c7230 */ /* 0x000fe20000004100 */
[----:B------:R-:W-:Y:S01]  /*0da0*/  SHF.R.U64 R30, R2, 0x10, R3 ;  /* 0x00000010021e7819 */ /* 0x000fe20000001203 */
[----:B------:R-:W-:Y:S01]  /*0db0*/  IMAD.MOV.U32 R21, RZ, RZ, R23 ;  /* 0x000000ffff157224 */ /* 0x000fe200078e0017 */
        /* <DEDUP_REMOVED lines=15> */
[----:B------:R-:W-:Y:S01]  /*0eb0*/  IMAD R96, R96, -0x326172a9, RZ ;  /* 0xcd9e8d5760607824 */ /* 0x000fe200078e02ff */
[--C-:B------:R-:W-:Y:S01]  /*0ec0*/  SHF.R.U64 R4, R8, 0x10, R9.reuse ;  /* 0x0000001008047819 */ /* 0x100fe20000001209 */
[----:B------:R-:W-:Y:S01]  /*0ed0*/  IMAD R94, R94, -0x2daee0ad, RZ ;  /* 0xd2511f535e5e7824 */ /* 0x000fe200078e02ff */
        /* <DEDUP_REMOVED lines=8> */
[----:B------:R-:W-:Y:S01]  /*0f60*/  LOP3.LUT R93, R0, 0x3, RZ, 0xc0, !PT ;  /* 0x00000003005d7812 */ /* 0x000fe200078ec0ff */
[----:B------:R-:W-:Y:S01]  /*0f70*/  HADD2.F32 R69, -RZ, R69.H0_H0 ;  /* 0x20000045ff457230 */ /* 0x000fe20000004100 */
[----:B------:R-:W-:Y:S01]  /*0f80*/  ULDC.U8 UR8, c[0x0][0x2a0] ;  /* 0x0000a80000087ab9 */ /* 0x000fe20000000000 */
        /* <DEDUP_REMOVED lines=39> */
.L_x_18042:
        /* <DEDUP_REMOVED lines=34> */
.L_x_17631:
[----:B------:R-:W-:-:S07]  /*1420*/  MOV R112, R96 ;  /* 0x0000006000707202 */ /* 0x000fce0000000f00 */
.L_x_17632:
[----:B------:R-:W-:Y:S05]  /*1430*/  BSYNC B2 ;  /* 0x0000000000027941 */ /* 0x000fea0003800000 */
.L_x_17630:
        /* <DEDUP_REMOVED lines=16> */
.L_x_17636:
[----:B------:R-:W-:Y:S05]  /*1540*/  BSYNC B3 ;  /* 0x0000000000037941 */ /* 0x000fea0003800000 */
.L_x_17635:
        /* <DEDUP_REMOVED lines=44> */
.L_x_17634:
[----:B------:R-:W-:Y:S05]  /*1810*/  BSYNC B2 ;  /* 0x0000000000027941 */ /* 0x000fea0003800000 */
.L_x_17633:
[----:B------:R-:W0:Y:S01]  /*1820*/  LDC R110, c[0x0][0x298] ;  /* 0x0000a600ff6e7b82 */ /* 0x000e220000000800 */
[----:B------:R-:W-:Y:S02]  /*1830*/  ISETP.NE.U32.AND P2, PT, R56, RZ, PT ;  /* 0x000000ff3800720c */ /* 0x000fe40003f45070 */
[----:B------:R-:W-:Y:S01]  /*1840*/  I2FP.F32.U32 R59, R112 ;  /* 0x00000070003b7245 */ /* 0x000fe20000201000 */
[----:B------:R-:W-:Y:S01]  /*1850*/  IMAD.MOV.U32 R112, RZ, RZ, 0x2f800000 ;  /* 0x2f800000ff707424 */ /* 0x000fe200078e00ff */
        /* <DEDUP_REMOVED lines=13> */
.L_x_17637:
        /* <DEDUP_REMOVED lines=12> */
.L_x_17640:
[----:B------:R-:W-:-:S07]  /*19f0*/  MOV R89, R96 ;  /* 0x0000006000597202 */ /* 0x000fce0000000f00 */
.L_x_17641:
[----:B------:R-:W-:Y:S05]  /*1a00*/  BSYNC B2 ;  /* 0x0000000000027941 */ /* 0x000fea0003800000 */
.L_x_17639:
        /* <DEDUP_REMOVED lines=16> */
.L_x_17645:
[----:B------:R-:W-:Y:S05]  /*1b10*/  BSYNC B3 ;  /* 0x0000000000037941 */ /* 0x000fea0003800000 */
.L_x_17644:
        /* <DEDUP_REMOVED lines=44> */
.L_x_17643:
[----:B------:R-:W-:Y:S05]  /*1de0*/  BSYNC B2 ;  /* 0x0000000000027941 */ /* 0x000fea0003800000 */
.L_x_17642:
        /* <DEDUP_REMOVED lines=8> */
.L_x_17638:
        /* <DEDUP_REMOVED lines=12> */
.L_x_17647:
[----:B------:R-:W-:-:S07]  /*1f30*/  MOV R114, R96 ;  /* 0x0000006000727202 */ /* 0x000fce0000000f00 */
.L_x_17648:
[----:B------:R-:W-:Y:S05]  /*1f40*/  BSYNC B2 ;  /* 0x0000000000027941 */ /* 0x000fea0003800000 */
.L_x_17646:
        /* <DEDUP_REMOVED lines=16> */
.L_x_17652:
[----:B------:R-:W-:Y:S05]  /*2050*/  BSYNC B3 ;  /* 0x0000000000037941 */ /* 0x000fea0003800000 */
.L_x_17651:
        /* <DEDUP_REMOVED lines=44> */
.L_x_17650:
[----:B------:R-:W-:Y:S05]  /*2320*/  BSYNC B2 ;  /* 0x0000000000027941 */ /* 0x000fea0003800000 */
.L_x_17649:
        /* <DEDUP_REMOVED lines=11> */
.L_x_17653:
        /* <DEDUP_REMOVED lines=12> */
.L_x_17656:
[----:B------:R-:W-:-:S07]  /*24a0*/  IMAD.MOV.U32 R88, RZ, RZ, R96 ;  /* 0x000000ffff587224 */ /* 0x000fce00078e0060 */
.L_x_17657:
[----:B------:R-:W-:Y:S05]  /*24b0*/  BSYNC B2 ;  /* 0x0000000000027941 */ /* 0x000fea0003800000 */
.L_x_17655:
        /* <DEDUP_REMOVED lines=16> */
.L_x_17661:
[----:B------:R-:W-:Y:S05]  /*25c0*/  BSYNC B3 ;  /* 0x0000000000037941 */ /* 0x000fea0003800000 */
.L_x_17660:
        /* <DEDUP_REMOVED lines=44> */
.L_x_17659:
[----:B------:R-:W-:Y:S05]  /*2890*/  BSYNC B2 ;  /* 0x0000000000027941 */ /* 0x000fea0003800000 */
.L_x_17658:
        /* <DEDUP_REMOVED lines=8> */
.L_x_17654:
        /* <DEDUP_REMOVED lines=12> */
.L_x_17663:
[----:B------:R-:W-:-:S07]  /*29e0*/  IMAD.MOV.U32 R114, RZ, RZ, R96 ;  /* 0x000000ffff727224 */ /* 0x000fce00078e0060 */
.L_x_17664:
[----:B------:R-:W-:Y:S05]  /*29f0*/  BSYNC B2 ;  /* 0x0000000000027941 */ /* 0x000fea0003800000 */
.L_x_17662:
        /* <DEDUP_REMOVED lines=16> */
.L_x_17668:
[----:B------:R-:W-:Y:S05]  /*2b00*/  BSYNC B3 ;  /* 0x0000000000037941 */ /* 0x000fea0003800000 */
.L_x_17667:
        /* <DEDUP_REMOVED lines=44> */
.L_x_17666:
[----:B------:R-:W-:Y:S05]  /*2dd0*/  BSYNC B2 ;  /* 0x0000000000027941 */ /* 0x000fea0003800000 */
.L_x_17665:
        /* <DEDUP_REMOVED lines=11> */
.L_x_17669:
        /* <DEDUP_REMOVED lines=12> */
.L_x_17672:
[----:B------:R-:W-:-:S07]  /*2f50*/  IMAD.MOV.U32 R87, RZ, RZ, R96 ;  /* 0x000000ffff577224 */ /* 0x000fce00078e0060 */
.L_x_17673:
[----:B------:R-:W-:Y:S05]  /*2f60*/  BSYNC B2 ;  /* 0x0000000000027941 */ /* 0x000fea0003800000 */
.L_x_17671:
        /* <DEDUP_REMOVED lines=16> */
.L_x_17677:
[----:B------:R-:W-:Y:S05]  /*3070*/  BSYNC B3 ;  /* 0x0000000000037941 */ /* 0x000fea0003800000 */
.L_x_17676:
        /* <DEDUP_REMOVED lines=44> */
.L_x_17675:
[----:B------:R-:W-:Y:S05]  /*3340*/  BSYNC B2 ;  /* 0x0000000000027941 */ /* 0x000fea0003800000 */
.L_x_17674:
        /* <DEDUP_REMOVED lines=8> */
.L_x_17670:
        /* <DEDUP_REMOVED lines=12> */
.L_x_17679:
[----:B------:R-:W-:-:S07]  /*3490*/  IMAD.MOV.U32 R114, RZ, RZ, R96 ;  /* 0x000000ffff727224 */ /* 0x000fce00078e0060 */
.L_x_17680:
[----:B------:R-:W-:Y:S05]  /*34a0*/  BSYNC B2 ;  /* 0x0000000000027941 */ /* 0x000fea0003800000 */
.L_x_17678:
        /* <DEDUP_REMOVED lines=16> */
.L_x_17684:
[----:B------:R-:W-:Y:S05]  /*35b0*/  BSYNC B3 ;  /* 0x0000000000037941 */ /* 0x000fea0003800000 */
.L_x_17683:
        /* <DEDUP_REMOVED lines=44> */
.L_x_17682:
[----:B------:R-:W-:Y:S05]  /*3880*/  BSYNC B2 ;  /* 0x0000000000027941 */ /* 0x000fea0003800000 */
.L_x_17681:
        /* <DEDUP_REMOVED lines=11> */
.L_x_17685:
        /* <DEDUP_REMOVED lines=12> */
.L_x_17688:
[----:B------:R-:W-:-:S07]  /*3a00*/  MOV R86, R96 ;  /* 0x0000006000567202 */ /* 0x000fce0000000f00 */
.L_x_17689:
[----:B------:R-:W-:Y:S05]  /*3a10*/  BSYNC B2 ;  /* 0x0000000000027941 */ /* 0x000fea0003800000 */
.L_x_17687:
        /* <DEDUP_REMOVED lines=16> */
.L_x_17693:
[----:B------:R-:W-:Y:S05]  /*3b20*/  BSYNC B3 ;  /* 0x0000000000037941 */ /* 0x000fea0003800000 */
.L_x_17692:
        /* <DEDUP_REMOVED lines=44> */
.L_x_17691:
[----:B------:R-:W-:Y:S05]  /*3df0*/  BSYNC B2 ;  /* 0x0000000000027941 */ /* 0x000fea0003800000 */
.L_x_17690:
        /* <DEDUP_REMOVED lines=8> */
.L_x_17686:
        /* <DEDUP_REMOVED lines=27> */
.L_x_17694:
[----:B0-----:R-:W-:-:S07]  /*4030*/  VIADD R58, R107, 0x20 ;  /* 0x000000206b3a7836 */ /* 0x001fce0000000000 */
.L_x_17629:
[----:B------:R-:W-:Y:S05]  /*4040*/  BSYNC B1 ;  /* 0x0000000000017941 */ /* 0x000fea0003800000 */
.L_x_17628:
        /* <DEDUP_REMOVED lines=29> */
.L_x_17698:
[----:B------:R-:W-:-:S07]  /*4220*/  IMAD.MOV.U32 R114, RZ, RZ, R96 ;  /* 0x000000ffff727224 */ /* 0x000fce00078e0060 */
.L_x_17699:
[----:B------:R-:W-:Y:S05]  /*4230*/  BSYNC B2 ;  /* 0x0000000000027941 */ /* 0x000fea0003800000 */
.L_x_17697:
        /* <DEDUP_REMOVED lines=16> */
.L_x_17703:
[----:B------:R-:W-:Y:S05]  /*4340*/  BSYNC B3 ;  /* 0x0000000000037941 */ /* 0x000fea0003800000 */
.L_x_17702:
        /* <DEDUP_REMOVED lines=44> */
.L_x_17701:
[----:B------:R-:W-:Y:S05]  /*4610*/  BSYNC B2 ;  /* 0x0000000000027941 */ /* 0x000fea0003800000 */
.L_x_17700:
        /* <DEDUP_REMOVED lines=17> */
.L_x_17704:
        /* <DEDUP_REMOVED lines=12> */
.L_x_17707:
[----:B------:R-:W-:-:S07]  /*47f0*/  IMAD.MOV.U32 R89, RZ, RZ, R96 ;  /* 0x000000ffff597224 */ /* 0x000fce00078e0060 */
.L_x_17708:
[----:B------:R-:W-:Y:S05]  /*4800*/  BSYNC B2 ;  /* 0x0000000000027941 */ /* 0x000fea0003800000 */
.L_x_17706:
        /* <DEDUP_REMOVED lines=16> */
.L_x_17712:
[----:B------:R-:W-:Y:S05]  /*4910*/  BSYNC B3 ;  /* 0x0000000000037941 */ /* 0x000fea0003800000 */
.L_x_17711:
        /* <DEDUP_REMOVED lines=44> */
.L_x_17710:
[----:B------:R-:W-:Y:S05]  /*4be0*/  BSYNC B2 ;  /* 0x0000000000027941 */ /* 0x000fea0003800000 */
.L_x_17709:
        /* <DEDUP_REMOVED lines=8> */
.L_x_17705:
        /* <DEDUP_REMOVED lines=12> */
.L_x_17714:
[----:B------:R-:W-:-:S07]  /*4d30*/  IMAD.MOV.U32 R115, RZ, RZ, R96 ;  /* 0x000000ffff737224 */ /* 0x000fce00078e0060 */
.L_x_17715:
[----:B------:R-:W-:Y:S05]  /*4d40*/  BSYNC B2 ;  /* 0x0000000000027941 */ /* 0x000fea0003800000 */
.L_x_17713:
        /* <DEDUP_REMOVED lines=16> */
.L_x_17719:
[----:B------:R-:W-:Y:S05]  /*4e50*/  BSYNC B3 ;  /* 0x0000000000037941 */ /* 0x000fea0003800000 */
.L_x_17718:
        /* <DEDUP_REMOVED lines=44> */
.L_x_17717:
[----:B------:R-:W-:Y:S05]  /*5120*/  BSYNC B2 ;  /* 0x0000000000027941 */ /* 0x000fea0003800000 */
.L_x_17716:
        /* <DEDUP_REMOVED lines=11> */
.L_x_17720:
        /* <DEDUP_REMOVED lines=12> */
.L_x_17723:
[----:B------:R-:W-:-:S07]  /*52a0*/  MOV R88, R96 ;  /* 0x0000006000587202 */ /* 0x000fce0000000f00 */
.L_x_17724:
[----:B------:R-:W-:Y:S05]  /*52b0*/  BSYNC B2 ;  /* 0x0000000000027941 */ /* 0x000fea0003800000 */
.L_x_17722:
        /* <DEDUP_REMOVED lines=16> */
.L_x_17728:
[----:B------:R-:W-:Y:S05]  /*53c0*/  BSYNC B3 ;  /* 0x0000000000037941 */ /* 0x000fea0003800000 */
.L_x_17727:
        /* <DEDUP_REMOVED lines=44> */
.L_x_17726:
[----:B------:R-:W-:Y:S05]  /*5690*/  BSYNC B2 ;  /* 0x0000000000027941 */ /* 0x000fea0003800000 */
.L_x_17725:
        /* <DEDUP_REMOVED lines=8> */
.L_x_17721:
        /* <DEDUP_REMOVED lines=12> */
.L_x_17730:
[----:B------:R-:W-:-:S07]  /*57e0*/  MOV R115, R96 ;  /* 0x0000006000737202 */ /* 0x000fce0000000f00 */
.L_x_17731:
[----:B------:R-:W-:Y:S05]  /*57f0*/  BSYNC B2 ;  /* 0x0000000000027941 */ /* 0x000fea0003800000 */
.L_x_17729:
        /* <DEDUP_REMOVED lines=16> */
.L_x_17735:
[----:B------:R-:W-:Y:S05]  /*5900*/  BSYNC B3 ;  /* 0x0000000000037941 */ /* 0x000fea0003800000 */
.L_x_17734:
        /* <DEDUP_REMOVED lines=44> */
.L_x_17733:
[----:B------:R-:W-:Y:S05]  /*5bd0*/  BSYNC B2 ;  /* 0x0000000000027941 */ /* 0x000fea0003800000 */
.L_x_17732:
        /* <DEDUP_REMOVED lines=11> */
.L_x_17736:
        /* <DEDUP_REMOVED lines=12> */
.L_x_17739:
[----:B------:R-:W-:-:S07]  /*5d50*/  IMAD.MOV.U32 R87, RZ, RZ, R96 ;  /* 0x000000ffff577224 */ /* 0x000fce00078e0060 */
.L_x_17740:
[----:B------:R-:W-:Y:S05]  /*5d60*/  BSYNC B2 ;  /* 0x0000000000027941 */ /* 0x000fea0003800000 */
.L_x_17738:
        /* <DEDUP_REMOVED lines=16> */
.L_x_17744:
[----:B------:R-:W-:Y:S05]  /*5e70*/  BSYNC B3 ;  /* 0x0000000000037941 */ /* 0x000fea0003800000 */
.L_x_17743:
        /* <DEDUP_REMOVED lines=44> */
.L_x_17742:
[----:B------:R-:W-:Y:S05]  /*6140*/  BSYNC B2 ;  /* 0x0000000000027941 */ /* 0x000fea0003800000 */
.L_x_17741:
        /* <DEDUP_REMOVED lines=8> */
.L_x_17737:
        /* <DEDUP_REMOVED lines=12> */
.L_x_17746:
[----:B------:R-:W-:-:S07]  /*6290*/  IMAD.MOV.U32 R115, RZ, RZ, R96 ;  /* 0x000000ffff737224 */ /* 0x000fce00078e0060 */
.L_x_17747:
[----:B------:R-:W-:Y:S05]  /*62a0*/  BSYNC B2 ;  /* 0x0000000000027941 */ /* 0x000fea0003800000 */
.L_x_17745:
        /* <DEDUP_REMOVED lines=16> */
.L_x_17751:
[----:B------:R-:W-:Y:S05]  /*63b0*/  BSYNC B3 ;  /* 0x0000000000037941 */ /* 0x000fea0003800000 */
.L_x_17750:
        /* <DEDUP_REMOVED lines=44> */
.L_x_17749:
[----:B------:R-:W-:Y:S05]  /*6680*/  BSYNC B2 ;  /* 0x0000000000027941 */ /* 0x000fea0003800000 */
.L_x_17748:
        /* <DEDUP_REMOVED lines=11> */
.L_x_17752:
        /* <DEDUP_REMOVED lines=12> */
.L_x_17755:
[----:B------:R-:W-:-:S07]  /*6800*/  IMAD.MOV.U32 R86, RZ, RZ, R96 ;  /* 0x000000ffff567224 */ /* 0x000fce00078e0060 */
.L_x_17756:
[----:B------:R-:W-:Y:S05]  /*6810*/  BSYNC B2 ;  /* 0x0000000000027941 */ /* 0x000fea0003800000 */
.L_x_17754:
        /* <DEDUP_REMOVED lines=16> */
.L_x_17760:
[----:B------:R-:W-:Y:S05]  /*6920*/  BSYNC B3 ;  /* 0x0000000000037941 */ /* 0x000fea0003800000 */
.L_x_17759:
        /* <DEDUP_REMOVED lines=44> */
.L_x_17758:
[----:B------:R-:W-:Y:S05]  /*6bf0*/  BSYNC B2 ;  /* 0x0000000000027941 */ /* 0x000fea0003800000 */
.L_x_17757:
        /* <DEDUP_REMOVED lines=8> */
.L_x_17753:
[----:B------:R-:W-:Y:S02]  /*6c80*/  ISETP.NE.AND P0, PT, R114, RZ, PT ;  /* 0x000000ff7200720c */ /* 0x000fe40003f05270 */
[----:B------:R-:W-:Y:S02]  /*6c90*/  SEL R59, RZ, 0x1000000, P5 ;  /* 0x01000000ff3b7807 */ /* 0x000fe40002800000 */
[----:B------:R-:W-:Y:S02]  /*6ca0*/  SEL R112, RZ, 0x1, P0 ;  /* 0x00000001ff707807 */ /* 0x000fe40000000000 */
[----:B------:R-:W-:Y:S02]  /*6cb0*/  SEL R110, RZ, 0x10000, P4 ;  /* 0x00010000ff6e7807 */ /* 0x000fe40002000000 */
[----:B------:R-:W-:Y:S02]  /*6cc0*/  SEL R111, RZ, 0x100, P3 ;  /* 0x00000100ff6f7807 */ /* 0x000fe40001800000 */
[----:B------:R-:W-:-:S02]  /*6cd0*/  LEA R108, P0, R58, UR12, 0x4 ;  /* 0x0000000c3a6c7c11 */ /* 0x000fc4000f8020ff */
[C---:B------:R-:W-:Y:S02]  /*6ce0*/  SHF.L.U32 R113, R58.reuse, 0x2, RZ ;  /* 0x000000023a717819 */ /* 0x040fe400000006ff */
[C---:B------:R-:W-:Y:S02]  /*6cf0*/  LEA.HI.X R109, R58.reuse, UR13, RZ, 0x4, P0 ;  /* 0x0000000d3a6d7c11 */ /* 0x040fe400080f24ff */
        /* <DEDUP_REMOVED lines=8> */
[----:B0-----:R-:W-:Y:S01]  /*6d80*/  IMAD.U32 R57, R87, 0x10000, RZ ;  /* 0x0001000057397824 */ /* 0x001fe200078e00ff */
[----:B------:R-:W-:Y:S02]  /*6d90*/  LOP3.LUT R56, R86, 0xffff, RZ, 0xc0, !PT ;  /* 0x0000ffff56387812 */ /* 0x000fe400078ec0ff */
[----:B------:R-:W-:Y:S02]  /*6da0*/  LOP3.LUT R108, R88, 0xff, RZ, 0xc0, !PT ;  /* 0x000000ff586c7812 */ /* 0x000fe400078ec0ff */
[----:B------:R-:W-:Y:S02]  /*6db0*/  LOP3.LUT R57, R57, 0xff0000, RZ, 0xc0, !PT ;  /* 0x00ff000039397812 */ /* 0x000fe400078ec0ff */
[----:B------:R-:W-:Y:S02]  /*6dc0*/  LOP3.LUT R59, R89, 0xff, RZ, 0xc0, !PT ;  /* 0x000000ff593b7812 */ /* 0x000fe400078ec0ff */
[----:B------:R-:W-:Y:S02]  /*6dd0*/  LEA R57, R56, R57, 0x18 ;  /* 0x0000003938397211 */ /* 0x000fe400078ec0ff */
[----:B------:R-:W-:-:S03]  /*6de0*/  IADD3 R56, P0, R113, UR16, RZ ;  /* 0x0000001071387c10 */ /* 0x000fc6000ff1e0ff */
[----:B------:R-:W-:Y:S01]  /*6df0*/  IMAD R108, R108, 0x100, R57 ;  /* 0x000001006c6c7824 */ /* 0x000fe200078e0239 */
[----:B------:R-:W-:-:S03]  /*6e00*/  IADD3.X R57, R114, UR17, RZ, P0, !PT ;  /* 0x0000001172397c10 */ /* 0x000fc600087fe4ff */
[----:B------:R-:W-:-:S05]  /*6e10*/  IMAD.IADD R59, R108, 0x1, R59 ;  /* 0x000000016c3b7824 */ /* 0x000fca00078e023b */
[----:B------:R1:W-:Y:S02]  /*6e20*/  STG.E desc[UR4][R56.64], R59 ;  /* 0x0000003b38007986 */ /* 0x0003e4000c101904 */
.L_x_17761:
[----:B------:R-:W-:-:S07]  /*6e30*/  IADD3 R58, R58, 0x20, RZ ;  /* 0x000000203a3a7810 */ /* 0x000fce0007ffe0ff */
.L_x_17696:
[----:B------:R-:W-:Y:S05]  /*6e40*/  BSYNC B1 ;  /* 0x0000000000017941 */ /* 0x000fea0003800000 */
.L_x_17695:
        /* <DEDUP_REMOVED lines=29> */
.L_x_17765:
[----:B------:R-:W-:-:S07]  /*7020*/  IMAD.MOV.U32 R114, RZ, RZ, R96 ;  /* 0x000000ffff727224 */ /* 0x000fce00078e0060 */
.L_x_17766:
[----:B------:R-:W-:Y:S05]  /*7030*/  BSYNC B2 ;  /* 0x0000000000027941 */ /* 0x000fea0003800000 */
.L_x_17764:
        /* <DEDUP_REMOVED lines=16> */
.L_x_17770:
[----:B------:R-:W-:Y:S05]  /*7140*/  BSYNC B3 ;  /* 0x0000000000037941 */ /* 0x000fea0003800000 */
.L_x_17769:
        /* <DEDUP_REMOVED lines=44> */
.L_x_17768:
[----:B------:R-:W-:Y:S05]  /*7410*/  BSYNC B2 ;  /* 0x0000000000027941 */ /* 0x000fea0003800000 */
.L_x_17767:
        /* <DEDUP_REMOVED lines=17> */
.L_x_17771:
        /* <DEDUP_REMOVED lines=12> */
.L_x_17774:
[----:B------:R-:W-:-:S07]  /*75f0*/  IMAD.MOV.U32 R89, RZ, RZ, R96 ;  /* 0x000000ffff597224 */ /* 0x000fce00078e0060 */
.L_x_17775:
[----:B------:R-:W-:Y:S05]  /*7600*/  BSYNC B2 ;  /* 0x0000000000027941 */ /* 0x000fea0003800000 */
.L_x_17773:
        /* <DEDUP_REMOVED lines=16> */
.L_x_17779:
[----:B------:R-:W-:Y:S05]  /*7710*/  BSYNC B3 ;  /* 0x0000000000037941 */ /* 0x000fea0003800000 */
.L_x_17778:
        /* <DEDUP_REMOVED lines=44> */
.L_x_17777:
[----:B------:R-:W-:Y:S05]  /*79e0*/  BSYNC B2 ;  /* 0x0000000000027941 */ /* 0x000fea0003800000 */
.L_x_17776:
        /* <DEDUP_REMOVED lines=8> */
.L_x_17772:
        /* <DEDUP_REMOVED lines=12> */
.L_x_17781:
[----:B------:R-:W-:-:S07]  /*7b30*/  IMAD.MOV.U32 R115, RZ, RZ, R96 ;  /* 0x000000ffff737224 */ /* 0x000fce00078e0060 */
.L_x_17782:
[----:B------:R-:W-:Y:S05]  /*7b40*/  BSYNC B2 ;  /* 0x0000000000027941 */ /* 0x000fea0003800000 */
.L_x_17780:
        /* <DEDUP_REMOVED lines=16> */
.L_x_17786:
[----:B------:R-:W-:Y:S05]  /*7c50*/  BSYNC B3 ;  /* 0x0000000000037941 */ /* 0x000fea0003800000 */
.L_x_17785:
        /* <DEDUP_REMOVED lines=44> */
.L_x_17784:
[----:B------:R-:W-:Y:S05]  /*7f20*/  BSYNC B2 ;  /* 0x0000000000027941 */ /* 0x000fea0003800000 */
.L_x_17783:
        /* <DEDUP_REMOVED lines=11> */
.L_x_17787:
        /* <DEDUP_REMOVED lines=12> */
.L_x_17790:
[----:B------:R-:W-:-:S07]  /*80a0*/  IMAD.MOV.U32 R88, RZ, RZ, R96 ;  /* 0x000000ffff587224 */ /* 0x000fce00078e0060 */
.L_x_17791:
[----:B------:R-:W-:Y:S05]  /*80b0*/  BSYNC B2 ;  /* 0x0000000000027941 */ /* 0x000fea0003800000 */
.L_x_17789:
        /* <DEDUP_REMOVED lines=16> */
.L_x_17795:
[----:B------:R-:W-:Y:S05]  /*81c0*/  BSYNC B3 ;  /* 0x0000000000037941 */ /* 0x000fea0003800000 */
.L_x_17794:
        /* <DEDUP_REMOVED lines=44> */
.L_x_17793:
[----:B------:R-:W-:Y:S05]  /*8490*/  BSYNC B2 ;  /* 0x0000000000027941 */ /* 0x000fea0003800000 */
.L_x_17792:
        /* <DEDUP_REMOVED lines=8> */
.L_x_17788:
        /* <DEDUP_REMOVED lines=12> */
.L_x_17797:
[----:B------:R-:W-:-:S07]  /*85e0*/  IMAD.MOV.U32 R115, RZ, RZ, R96 ;  /* 0x000000ffff737224 */ /* 0x000fce00078e0060 */
.L_x_17798:
[----:B------:R-:W-:Y:S05]  /*85f0*/  BSYNC B2 ;  /* 0x0000000000027941 */ /* 0x000fea0003800000 */
.L_x_17796:
        /* <DEDUP_REMOVED lines=16> */
.L_x_17802:
[----:B------:R-:W-:Y:S05]  /*8700*/  BSYNC B3 ;  /* 0x0000000000037941 */ /* 0x000fea0003800000 */
.L_x_17801:
        /* <DEDUP_REMOVED lines=44> */
.L_x_17800:
[----:B------:R-:W-:Y:S05]  /*89d0*/  BSYNC B2 ;  /* 0x0000000000027941 */ /* 0x000fea0003800000 */
.L_x_17799:
        /* <DEDUP_REMOVED lines=11> */
.L_x_17803:
        /* <DEDUP_REMOVED lines=12> */
.L_x_17806:
[----:B------:R-:W-:-:S07]  /*8b50*/  MOV R87, R96 ;  /* 0x0000006000577202 */ /* 0x000fce0000000f00 */
.L_x_17807:
[----:B------:R-:W-:Y:S05]  /*8b60*/  BSYNC B2 ;  /* 0x0000000000027941 */ /* 0x000fea0003800000 */
.L_x_17805:
        /* <DEDUP_REMOVED lines=16> */
.L_x_17811:
[----:B------:R-:W-:Y:S05]  /*8c70*/  BSYNC B3 ;  /* 0x0000000000037941 */ /* 0x000fea0003800000 */
.L_x_17810:
        /* <DEDUP_REMOVED lines=44> */
.L_x_17809:
[----:B------:R-:W-:Y:S05]  /*8f40*/  BSYNC B2 ;  /* 0x0000000000027941 */ /* 0x000fea0003800000 */
.L_x_17808:
        /* <DEDUP_REMOVED lines=8> */
.L_x_17804:
        /* <DEDUP_REMOVED lines=12> */
.L_x_17813:
[----:B------:R-:W-:-:S07]  /*9090*/  MOV R115, R96 ;  /* 0x0000006000737202 */ /* 0x000fce0000000f00 */
.L_x_17814:
[----:B------:R-:W-:Y:S05]  /*90a0*/  BSYNC B2 ;  /* 0x0000000000027941 */ /* 0x000fea0003800000 */
.L_x_17812:
        /* <DEDUP_REMOVED lines=16> */
.L_x_17818:
[----:B------:R-:W-:Y:S05]  /*91b0*/  BSYNC B3 ;  /* 0x0000000000037941 */ /* 0x000fea0003800000 */
.L_x_17817:
        /* <DEDUP_REMOVED lines=44> */
.L_x_17816:
[----:B------:R-:W-:Y:S05]  /*9480*/  BSYNC B2 ;  /* 0x0000000000027941 */ /* 0x000fea0003800000 */
.L_x_17815:
        /* <DEDUP_REMOVED lines=11> */
.L_x_17819:
        /* <DEDUP_REMOVED lines=12> */
.L_x_17822:
[----:B------:R-:W-:-:S07]  /*9600*/  IMAD.MOV.U32 R86, RZ, RZ, R96 ;  /* 0x000000ffff567224 */ /* 0x000fce00078e0060 */
.L_x_17823:
[----:B------:R-:W-:Y:S05]  /*9610*/  BSYNC B2 ;  /* 0x0000000000027941 */ /* 0x000fea0003800000 */
.L_x_17821:
        /* <DEDUP_REMOVED lines=16> */
.L_x_17827:
[----:B------:R-:W-:Y:S05]  /*9720*/  BSYNC B3 ;  /* 0x0000000000037941 */ /* 0x000fea0003800000 */
.L_x_17826:
        /* <DEDUP_REMOVED lines=42> */
[----:B------:R-:W-:Y:S01]  /*99d0*/  LOP3.LUT R92, R57, UR35, R92, 0x96, !PT ;  /* 0x00000023395c7c12 */ /* 0x000fe2000f8e965c */
[----:B------:R-:W-:-:S07]  /*99e0*/  IMAD.MOV.U32 R94, RZ, RZ, R56 ;  /* 0x000000ffff5e7224 */ /* 0x000fce00078e0038 */
.L_x_17825:
[----:B------:R-:W-:Y:S05]  /*99f0*/  BSYNC B2 ;  /* 0x0000000000027941 */ /* 0x000fea0003800000 */
.L_x_17824:
        /* <DEDUP_REMOVED lines=8> */
.L_x_17820:
        /* <DEDUP_REMOVED lines=16> */
[----:B0-----:R-:W-:Y:S02]  /*9b80*/  SHF.L.U32 R57, R87, 0x10, RZ ;  /* 0x0000001057397819 */ /* 0x001fe400000006ff */
[----:B------:R-:W-:Y:S02]  /*9b90*/  LOP3.LUT R56, R86, 0xffff, RZ, 0xc0, !PT ;  /* 0x0000ffff56387812 */ /* 0x000fe400078ec0ff */
[----:B------:R-:W-:Y:S02]  /*9ba0*/  LOP3.LUT R57, R57, 0xff0000, RZ, 0xc0, !PT ;  /* 0x00ff000039397812 */ /* 0x000fe400078ec0ff */
[----:B------:R-:W-:Y:S02]  /*9bb0*/  LOP3.LUT R108, R88, 0xff, RZ, 0xc0, !PT ;  /* 0x000000ff586c7812 */ /* 0x000fe400078ec0ff */
[----:B------:R-:W-:Y:S01]  /*9bc0*/  LOP3.LUT R59, R89, 0xff, RZ, 0xc0, !PT ;  /* 0x000000ff593b7812 */ /* 0x000fe200078ec0ff */
[----:B------:R-:W-:Y:S01]  /*9bd0*/  IMAD R57, R56, 0x1000000, R57 ;  /* 0x0100000038397824 */ /* 0x000fe200078e0239 */
[----:B------:R-:W-:-:S03]  /*9be0*/  IADD3 R56, P0, R113, UR16, RZ ;  /* 0x0000001071387c10 */ /* 0x000fc6000ff1e0ff */
[----:B------:R-:W-:Y:S01]  /*9bf0*/  IMAD R108, R108, 0x100, R57 ;  /* 0x000001006c6c7824 */ /* 0x000fe200078e0239 */
[----:B------:R-:W-:-:S04]  /*9c00*/  IADD3.X R57, R114, UR17, RZ, P0, !PT ;  /* 0x0000001172397c10 */ /* 0x000fc800087fe4ff */
[----:B------:R-:W-:-:S05]  /*9c10*/  IADD3 R59, R108, R59, RZ ;  /* 0x0000003b6c3b7210 */ /* 0x000fca0007ffe0ff */
[----:B------:R1:W-:Y:S02]  /*9c20*/  STG.E desc[UR4][R56.64], R59 ;  /* 0x0000003b38007986 */ /* 0x0003e4000c101904 */
.L_x_17828:
[----:B------:R-:W-:-:S07]  /*9c30*/  VIADD R58, R58, 0x20 ;  /* 0x000000203a3a7836 */ /* 0x000fce0000000000 */
.L_x_17763:
[----:B------:R-:W-:Y:S05]  /*9c40*/  BSYNC B1 ;  /* 0x0000000000017941 */ /* 0x000fea0003800000 */
.L_x_17762:
        /* <DEDUP_REMOVED lines=29> */
.L_x_17832:
[----:B------:R-:W-:-:S07]  /*9e20*/  MOV R114, R96 ;  /* 0x0000006000727202 */ /* 0x000fce0000000f00 */
.L_x_17833:
[----:B------:R-:W-:Y:S05]  /*9e30*/  BSYNC B2 ;  /* 0x0000000000027941 */ /* 0x000fea0003800000 */
.L_x_17831:
        /* <DEDUP_REMOVED lines=16> */
.L_x_17837:
[----:B------:R-:W-:Y:S05]  /*9f40*/  BSYNC B3 ;  /* 0x0000000000037941 */ /* 0x000fea0003800000 */
.L_x_17836:
        /* <DEDUP_REMOVED lines=44> */
.L_x_17835:
[----:B------:R-:W-:Y:S05]  /*a210*/  BSYNC B2 ;  /* 0x0000000000027941 */ /* 0x000fea0003800000 */
.L_x_17834:
        /* <DEDUP_REMOVED lines=17> */
.L_x_17838:
        /* <DEDUP_REMOVED lines=12> */
.L_x_17841:
[----:B------:R-:W-:-:S07]  /*a3f0*/  MOV R89, R96 ;  /* 0x0000006000597202 */ /* 0x000fce0000000f00 */
.L_x_17842:
[----:B------:R-:W-:Y:S05]  /*a400*/  BSYNC B2 ;  /* 0x0000000000027941 */ /* 0x000fea0003800000 */
.L_x_17840:
        /* <DEDUP_REMOVED lines=16> */
.L_x_17846:
[----:B------:R-:W-:Y:S05]  /*a510*/  BSYNC B3 ;  /* 0x0000000000037941 */ /* 0x000fea0003800000 */
.L_x_17845:
        /* <DEDUP_REMOVED lines=44> */
.L_x_17844:
[----:B------:R-:W-:Y:S05]  /*a7e0*/  BSYNC B2 ;  /* 0x0000000000027941 */ /* 0x000fea0003800000 */
.L_x_17843:
        /* <DEDUP_REMOVED lines=8> */
.L_x_17839:
        /* <DEDUP_REMOVED lines=12> */
.L_x_17848:
[----:B------:R-:W-:-:S07]  /*a930*/  MOV R115, R96 ;  /* 0x0000006000737202 */ /* 0x000fce0000000f00 */
.L_x_17849:
[----:B------:R-:W-:Y:S05]  /*a940*/  BSYNC B2 ;  /* 0x0000000000027941 */ /* 0x000fea0003800000 */
.L_x_17847:
        /* <DEDUP_REMOVED lines=16> */
.L_x_17853:
[----:B------:R-:W-:Y:S05]  /*aa50*/  BSYNC B3 ;  /* 0x0000000000037941 */ /* 0x000fea0003800000 */
.L_x_17852:
        /* <DEDUP_REMOVED lines=44> */
.L_x_17851:
[----:B------:R-:W-:Y:S05]  /*ad20*/  BSYNC B2 ;  /* 0x0000000000027941 */ /* 0x000fea0003800000 */
.L_x_17850:
        /* <DEDUP_REMOVED lines=11> */
.L_x_17854:
        /* <DEDUP_REMOVED lines=12> */
.L_x_17857:
[----:B------:R-:W-:-:S07]  /*aea0*/  IMAD.MOV.U32 R88, RZ, RZ, R96 ;  /* 0x000000ffff587224 */ /* 0x000fce00078e0060 */
.L_x_17858:
[----:B------:R-:W-:Y:S05]  /*aeb0*/  BSYNC B2 ;  /* 0x0000000000027941 */ /* 0x000fea0003800000 */
.L_x_17856:
        /* <DEDUP_REMOVED lines=16> */
.L_x_17862:
[----:B------:R-:W-:Y:S05]  /*afc0*/  BSYNC B3 ;  /* 0x0000000000037941 */ /* 0x000fea0003800000 */
.L_x_17861:
        /* <DEDUP_REMOVED lines=44> */
.L_x_17860:
[----:B------:R-:W-:Y:S05]  /*b290*/  BSYNC B2 ;  /* 0x0000000000027941 */ /* 0x000fea0003800000 */
.L_x_17859:
        /* <DEDUP_REMOVED lines=8> */
.L_x_17855:
        /* <DEDUP_REMOVED lines=12> */
.L_x_17864:
[----:B------:R-:W-:-:S07]  /*b3e0*/  IMAD.MOV.U32 R115, RZ, RZ, R96 ;  /* 0x000000ffff737224 */ /* 0x000fce00078e0060 */
.L_x_17865:
[----:B------:R-:W-:Y:S05]  /*b3f0*/  BSYNC B2 ;  /* 0x0000000000027941 */ /* 0x000fea0003800000 */
.L_x_17863:
        /* <DEDUP_REMOVED lines=16> */
.L_x_17869:
[----:B------:R-:W-:Y:S05]  /*b500*/  BSYNC B3 ;  /* 0x0000000000037941 */ /* 0x000fea0003800000 */
.L_x_17868:
        /* <DEDUP_REMOVED lines=44> */
.L_x_17867:
[----:B------:R-:W-:Y:S05]  /*b7d0*/  BSYNC B2 ;  /* 0x0000000000027941 */ /* 0x000fea0003800000 */
.L_x_17866:
        /* <DEDUP_REMOVED lines=11> */
.L_x_17870:
        /* <DEDUP_REMOVED lines=12> */
.L_x_17873:
[----:B------:R-:W-:-:S07]  /*b950*/  IMAD.MOV.U32 R87, RZ, RZ, R96 ;  /* 0x000000ffff577224 */ /* 0x000fce00078e0060 */
.L_x_17874:
[----:B------:R-:W-:Y:S05]  /*b960*/  BSYNC B2 ;  /* 0x0000000000027941 */ /* 0x000fea0003800000 */
.L_x_17872:
        /* <DEDUP_REMOVED lines=16> */
.L_x_17878:
[----:B------:R-:W-:Y:S05]  /*ba70*/  BSYNC B3 ;  /* 0x0000000000037941 */ /* 0x000fea0003800000 */
.L_x_17877:
        /* <DEDUP_REMOVED lines=44> */
.L_x_17876:
[----:B------:R-:W-:Y:S05]  /*bd40*/  BSYNC B2 ;  /* 0x0000000000027941 */ /* 0x000fea0003800000 */
.L_x_17875:
        /* <DEDUP_REMOVED lines=8> */
.L_x_17871:
        /* <DEDUP_REMOVED lines=12> */
.L_x_17880:
[----:B------:R-:W-:-:S07]  /*be90*/  IMAD.MOV.U32 R115, RZ, RZ, R96 ;  /* 0x000000ffff737224 */ /* 0x000fce00078e0060 */
.L_x_17881:
[----:B------:R-:W-:Y:S05]  /*bea0*/  BSYNC B2 ;  /* 0x0000000000027941 */ /* 0x000fea0003800000 */
.L_x_17879:
        /* <DEDUP_REMOVED lines=16> */
.L_x_17885:
[----:B------:R-:W-:Y:S05]  /*bfb0*/  BSYNC B3 ;  /* 0x0000000000037941 */ /* 0x000fea0003800000 */
.L_x_17884:
        /* <DEDUP_REMOVED lines=44> */
.L_x_17883:
[----:B------:R-:W-:Y:S05]  /*c280*/  BSYNC B2 ;  /* 0x0000000000027941 */ /* 0x000fea0003800000 */
.L_x_17882:
        /* <DEDUP_REMOVED lines=11> */
.L_x_17886:
        /* <DEDUP_REMOVED lines=12> */
.L_x_17889:
[----:B------:R-:W-:-:S07]  /*c400*/  MOV R86, R96 ;  /* 0x0000006000567202 */ /* 0x000fce0000000f00 */
.L_x_17890:
[----:B------:R-:W-:Y:S05]  /*c410*/  BSYNC B2 ;  /* 0x0000000000027941 */ /* 0x000fea0003800000 */
.L_x_17888:
        /* <DEDUP_REMOVED lines=16> */
.L_x_17894:
[----:B------:R-:W-:Y:S05]  /*c520*/  BSYNC B3 ;  /* 0x0000000000037941 */ /* 0x000fea0003800000 */
.L_x_17893:
        /* <DEDUP_REMOVED lines=44> */
.L_x_17892:
[----:B------:R-:W-:Y:S05]  /*c7f0*/  BSYNC B2 ;  /* 0x0000000000027941 */ /* 0x000fea0003800000 */
.L_x_17891:
        /* <DEDUP_REMOVED lines=8> */
.L_x_17887:
        /* <DEDUP_REMOVED lines=27> */
.L_x_17895:
[----:B------:R-:W-:-:S07]  /*ca30*/  VIADD R58, R58, 0x20 ;  /* 0x000000203a3a7836 */ /* 0x000fce0000000000 */
.L_x_17830:
[----:B------:R-:W-:Y:S05]  /*ca40*/  BSYNC B1 ;  /* 0x0000000000017941 */ /* 0x000fea0003800000 */
.L_x_17829:
        /* <DEDUP_REMOVED lines=29> */
.L_x_17899:
[----:B------:R-:W-:-:S07]  /*cc20*/  IMAD.MOV.U32 R114, RZ, RZ, R96 ;  /* 0x000000ffff727224 */ /* 0x000fce00078e0060 */
.L_x_17900:
[----:B------:R-:W-:Y:S05]  /*cc30*/  BSYNC B2 ;  /* 0x0000000000027941 */ /* 0x000fea0003800000 */
.L_x_17898:
        /* <DEDUP_REMOVED lines=16> */
.L_x_17904:
[----:B------:R-:W-:Y:S05]  /*cd40*/  BSYNC B3 ;  /* 0x0000000000037941 */ /* 0x000fea0003800000 */
.L_x_17903:
        /* <DEDUP_REMOVED lines=44> */
.L_x_17902:
[----:B------:R-:W-:Y:S05]  /*d010*/  BSYNC B2 ;  /* 0x0000000000027941 */ /* 0x000fea0003800000 */
.L_x_17901:
        /* <DEDUP_REMOVED lines=17> */
.L_x_17905:
        /* <DEDUP_REMOVED lines=12> */
.L_x_17908:
[----:B------:R-:W-:-:S07]  /*d1f0*/  IMAD.MOV.U32 R89, RZ, RZ, R96 ;  /* 0x000000ffff597224 */ /* 0x000fce00078e0060 */
.L_x_17909:
[----:B------:R-:W-:Y:S05]  /*d200*/  BSYNC B2 ;  /* 0x0000000000027941 */ /* 0x000fea0003800000 */
.L_x_17907:
        /* <DEDUP_REMOVED lines=16> */
.L_x_17913:
[----:B------:R-:W-:Y:S05]  /*d310*/  BSYNC B3 ;  /* 0x0000000000037941 */ /* 0x000fea0003800000 */
.L_x_17912:
        /* <DEDUP_REMOVED lines=44> */
.L_x_17911:
[----:B------:R-:W-:Y:S05]  /*d5e0*/  BSYNC B2 ;  /* 0x0000000000027941 */ /* 0x000fea0003800000 */
.L_x_17910:
        /* <DEDUP_REMOVED lines=8> */
.L_x_17906:
        /* <DEDUP_REMOVED lines=12> */
.L_x_17915:
[----:B------:R-:W-:-:S07]  /*d730*/  IMAD.MOV.U32 R115, RZ, RZ, R96 ;  /* 0x000000ffff737224 */ /* 0x000fce00078e0060 */
.L_x_17916:
[----:B------:R-:W-:Y:S05]  /*d740*/  BSYNC B2 ;  /* 0x0000000000027941 */ /* 0x000fea0003800000 */
.L_x_17914:
        /* <DEDUP_REMOVED lines=16> */
.L_x_17920:
[----:B------:R-:W-:Y:S05]  /*d850*/  BSYNC B3 ;  /* 0x0000000000037941 */ /* 0x000fea0003800000 */
.L_x_17919:
        /* <DEDUP_REMOVED lines=44> */
.L_x_17918:
[----:B------:R-:W-:Y:S05]  /*db20*/  BSYNC B2 ;  /* 0x0000000000027941 */ /* 0x000fea0003800000 */
.L_x_17917:
        /* <DEDUP_REMOVED lines=11> */
.L_x_17921:
        /* <DEDUP_REMOVED lines=12> */
.L_x_17924:
[----:B------:R-:W-:-:S07]  /*dca0*/  MOV R88, R96 ;  /* 0x0000006000587202 */ /* 0x000fce0000000f00 */
.L_x_17925:
[----:B------:R-:W-:Y:S05]  /*dcb0*/  BSYNC B2 ;  /* 0x0000000000027941 */ /* 0x000fea0003800000 */
.L_x_17923:
        /* <DEDUP_REMOVED lines=16> */
.L_x_17929:
[----:B------:R-:W-:Y:S05]  /*ddc0*/  BSYNC B3 ;  /* 0x0000000000037941 */ /* 0x000fea0003800000 */
.L_x_17928:
        /* <DEDUP_REMOVED lines=44> */
.L_x_17927:
[----:B------:R-:W-:Y:S05]  /*e090*/  BSYNC B2 ;  /* 0x0000000000027941 */ /* 0x000fea0003800000 */
.L_x_17926:
        /* <DEDUP_REMOVED lines=8> */
.L_x_17922:
        /* <DEDUP_REMOVED lines=12> */
.L_x_17931:
[----:B------:R-:W-:-:S07]  /*e1e0*/  MOV R115, R96 ;  /* 0x0000006000737202 */ /* 0x000fce0000000f00 */
.L_x_17932:
[----:B------:R-:W-:Y:S05]  /*e1f0*/  BSYNC B2 ;  /* 0x0000000000027941 */ /* 0x000fea0003800000 */
.L_x_17930:
        /* <DEDUP_REMOVED lines=16> */
.L_x_17936:
[----:B------:R-:W-:Y:S05]  /*e300*/  BSYNC B3 ;  /* 0x0000000000037941 */ /* 0x000fea0003800000 */
.L_x_17935:
        /* <DEDUP_REMOVED lines=44> */
.L_x_17934:
[----:B------:R-:W-:Y:S05]  /*e5d0*/  BSYNC B2 ;  /* 0x0000000000027941 */ /* 0x000fea0003800000 */
.L_x_17933:
        /* <DEDUP_REMOVED lines=11> */
.L_x_17937:
        /* <DEDUP_REMOVED lines=12> */
.L_x_17940:
[----:B------:R-:W-:-:S07]  /*e750*/  IMAD.MOV.U32 R87, RZ, RZ, R96 ;  /* 0x000000ffff577224 */ /* 0x000fce00078e0060 */
.L_x_17941:
[----:B------:R-:W-:Y:S05]  /*e760*/  BSYNC B2 ;  /* 0x0000000000027941 */ /* 0x000fea0003800000 */
.L_x_17939:
        /* <DEDUP_REMOVED lines=16> */
.L_x_17945:
[----:B------:R-:W-:Y:S05]  /*e870*/  BSYNC B3 ;  /* 0x0000000000037941 */ /* 0x000fea0003800000 */
.L_x_17944:
        /* <DEDUP_REMOVED lines=44> */
.L_x_17943:
[----:B------:R-:W-:Y:S05]  /*eb40*/  BSYNC B2 ;  /* 0x0000000000027941 */ /* 0x000fea0003800000 */
.L_x_17942:
        /* <DEDUP_REMOVED lines=8> */
.L_x_17938:
        /* <DEDUP_REMOVED lines=12> */
.L_x_17947:
[----:B------:R-:W-:-:S07]  /*ec90*/  IMAD.MOV.U32 R115, RZ, RZ, R96 ;  /* 0x000000ffff737224 */ /* 0x000fce00078e0060 */
.L_x_17948:
[----:B------:R-:W-:Y:S05]  /*eca0*/  BSYNC B2 ;  /* 0x0000000000027941 */ /* 0x000fea0003800000 */
.L_x_17946:
        /* <DEDUP_REMOVED lines=16> */
.L_x_17952:
[----:B------:R-:W-:Y:S05]  /*edb0*/  BSYNC B3 ;  /* 0x0000000000037941 */ /* 0x000fea0003800000 */
.L_x_17951:
        /* <DEDUP_REMOVED lines=44> */
.L_x_17950:
[----:B------:R-:W-:Y:S05]  /*f080*/  BSYNC B2 ;  /* 0x0000000000027941 */ /* 0x000fea0003800000 */
.L_x_17949:
        /* <DEDUP_REMOVED lines=11> */
.L_x_17953:
        /* <DEDUP_REMOVED lines=12> */
.L_x_17956:
[----:B------:R-:W-:-:S07]  /*f200*/  IMAD.MOV.U32 R86, RZ, RZ, R96 ;  /* 0x000000ffff567224 */ /* 0x000fce00078e0060 */
.L_x_17957:
[----:B------:R-:W-:Y:S05]  /*f210*/  BSYNC B2 ;  /* 0x0000000000027941 */ /* 0x000fea0003800000 */
.L_x_17955:
        /* <DEDUP_REMOVED lines=16> */
.L_x_17961:
[----:B------:R-:W-:Y:S05]  /*f320*/  BSYNC B3 ;  /* 0x0000000000037941 */ /* 0x000fea0003800000 */
.L_x_17960:
        /* <DEDUP_REMOVED lines=44> */
.L_x_17959:
[----:B------:R-:W-:Y:S05]  /*f5f0*/  BSYNC B2 ;  /* 0x0000000000027941 */ /* 0x000fea0003800000 */
.L_x_17958:
        /* <DEDUP_REMOVED lines=8> */
.L_x_17954:
        /* <DEDUP_REMOVED lines=27> */
.L_x_17962:
[----:B------:R-:W-:-:S07]  /*f830*/  IADD3 R58, R58, 0x20, RZ ;  /* 0x000000203a3a7810 */ /* 0x000fce0007ffe0ff */
.L_x_17897:
[----:B------:R-:W-:Y:S05]  /*f840*/  BSYNC B1 ;  /* 0x0000000000017941 */ /* 0x000fea0003800000 */
.L_x_17896:
        /* <DEDUP_REMOVED lines=29> */
.L_x_17966:
[----:B------:R-:W-:-:S07]  /*fa20*/  IMAD.MOV.U32 R114, RZ, RZ, R96 ;  /* 0x000000ffff727224 */ /* 0x000fce00078e0060 */
.L_x_17967:
[----:B------:R-:W-:Y:S05]  /*fa30*/  BSYNC B2 ;  /* 0x0000000000027941 */ /* 0x000fea0003800000 */
.L_x_17965:
        /* <DEDUP_REMOVED lines=16> */
.L_x_17971:
[----:B------:R-:W-:Y:S05]  /*fb40*/  BSYNC B3 ;  /* 0x0000000000037941 */ /* 0x000fea0003800000 */
.L_x_17970:
        /* <DEDUP_REMOVED lines=44> */
.L_x_17969:
[----:B------:R-:W-:Y:S05]  /*fe10*/  BSYNC B2 ;  /* 0x0000000000027941 */ /* 0x000fea0003800000 */
.L_x_17968:
        /* <DEDUP_REMOVED lines=17> */
.L_x_17972:
        /* <DEDUP_REMOVED lines=12> */
.L_x_17975:
[----:B------:R-:W-:-:S07]  /*fff0*/  IMAD.MOV.U32 R89, RZ, RZ, R96 ;  /* 0x000000ffff597224 */ /* 0x000fce00078e0060 */
.L_x_17976:
[----:B------:R-:W-:Y:S05]  /*10000*/  BSYNC B2 ;  /* 0x0000000000027941 */ /* 0x000fea0003800000 */
.L_x_17974:
        /* <DEDUP_REMOVED lines=16> */
.L_x_17980:
[----:B------:R-:W-:Y:S05]  /*10110*/  BSYNC B3 ;  /* 0x0000000000037941 */ /* 0x000fea0003800000 */
.L_x_17979:
        /* <DEDUP_REMOVED lines=44> */
.L_x_17978:
[----:B------:R-:W-:Y:S05]  /*103e0*/  BSYNC B2 ;  /* 0x0000000000027941 */ /* 0x000fea0003800000 */
.L_x_17977:
        /* <DEDUP_REMOVED lines=8> */
.L_x_17973:
        /* <DEDUP_REMOVED lines=12> */
.L_x_17982:
[----:B------:R-:W-:-:S07]  /*10530*/  MOV R115, R96 ;  /* 0x0000006000737202 */ /* 0x000fce0000000f00 */
.L_x_17983:
[----:B------:R-:W-:Y:S05]  /*10540*/  BSYNC B2 ;  /* 0x0000000000027941 */ /* 0x000fea0003800000 */
.L_x_17981:
        /* <DEDUP_REMOVED lines=16> */
.L_x_17987:
[----:B------:R-:W-:Y:S05]  /*10650*/  BSYNC B3 ;  /* 0x0000000000037941 */ /* 0x000fea0003800000 */
.L_x_17986:
        /* <DEDUP_REMOVED lines=44> */
.L_x_17985:
[----:B------:R-:W-:Y:S05]  /*10920*/  BSYNC B2 ;  /* 0x0000000000027941 */ /* 0x000fea0003800000 */
.L_x_17984:
        /* <DEDUP_REMOVED lines=11> */
.L_x_17988:
        /* <DEDUP_REMOVED lines=12> */
.L_x_17991:
[----:B------:R-:W-:-:S07]  /*10aa0*/  IMAD.MOV.U32 R88, RZ, RZ, R96 ;  /* 0x000000ffff587224 */ /* 0x000fce00078e0060 */
.L_x_17992:
[----:B------:R-:W-:Y:S05]  /*10ab0*/  BSYNC B2 ;  /* 0x0000000000027941 */ /* 0x000fea0003800000 */
.L_x_17990:
        /* <DEDUP_REMOVED lines=16> */
.L_x_17996:
[----:B------:R-:W-:Y:S05]  /*10bc0*/  BSYNC B3 ;  /* 0x0000000000037941 */ /* 0x000fea0003800000 */
.L_x_17995:
        /* <DEDUP_REMOVED lines=44> */
.L_x_17994:
[----:B------:R-:W-:Y:S05]  /*10e90*/  BSYNC B2 ;  /* 0x0000000000027941 */ /* 0x000fea0003800000 */
.L_x_17993:
        /* <DEDUP_REMOVED lines=8> */
.L_x_17989:
        /* <DEDUP_REMOVED lines=12> */
.L_x_17998:
[----:B------:R-:W-:-:S07]  /*10fe0*/  MOV R115, R96 ;  /* 0x0000006000737202 */ /* 0x000fce0000000f00 */
.L_x_17999:
[----:B------:R-:W-:Y:S05]  /*10ff0*/  BSYNC B2 ;  /* 0x0000000000027941 */ /* 0x000fea0003800000 */
.L_x_17997:
        /* <DEDUP_REMOVED lines=16> */
.L_x_18003:
[----:B------:R-:W-:Y:S05]  /*11100*/  BSYNC B3 ;  /* 0x0000000000037941 */ /* 0x000fea0003800000 */
.L_x_18002:
        /* <DEDUP_REMOVED lines=44> */
.L_x_18001:
[----:B------:R-:W-:Y:S05]  /*113d0*/  BSYNC B2 ;  /* 0x0000000000027941 */ /* 0x000fea0003800000 */
.L_x_18000:
        /* <DEDUP_REMOVED lines=11> */
.L_x_18004:
        /* <DEDUP_REMOVED lines=12> */
.L_x_18007:
[----:B------:R-:W-:-:S07]  /*11550*/  IMAD.MOV.U32 R87, RZ, RZ, R96 ;  /* 0x000000ffff577224 */ /* 0x000fce00078e0060 */
.L_x_18008:
[----:B------:R-:W-:Y:S05]  /*11560*/  BSYNC B2 ;  /* 0x0000000000027941 */ /* 0x000fea0003800000 */
.L_x_18006:
        /* <DEDUP_REMOVED lines=16> */
.L_x_18012:
[----:B------:R-:W-:Y:S05]  /*11670*/  BSYNC B3 ;  /* 0x0000000000037941 */ /* 0x000fea0003800000 */
.L_x_18011:
        /* <DEDUP_REMOVED lines=44> */
.L_x_18010:
[----:B------:R-:W-:Y:S05]  /*11940*/  BSYNC B2 ;  /* 0x0000000000027941 */ /* 0x000fea0003800000 */
.L_x_18009:
        /* <DEDUP_REMOVED lines=8> */
.L_x_18005:
        /* <DEDUP_REMOVED lines=12> */
.L_x_18014:
[----:B------:R-:W-:-:S07]  /*11a90*/  MOV R115, R96 ;  /* 0x0000006000737202 */ /* 0x000fce0000000f00 */
.L_x_18015:
[----:B------:R-:W-:Y:S05]  /*11aa0*/  BSYNC B2 ;  /* 0x0000000000027941 */ /* 0x000fea0003800000 */
.L_x_18013:
        /* <DEDUP_REMOVED lines=16> */
.L_x_18019:
[----:B------:R-:W-:Y:S05]  /*11bb0*/  BSYNC B3 ;  /* 0x0000000000037941 */ /* 0x000fea0003800000 */
.L_x_18018:
        /* <DEDUP_REMOVED lines=44> */
.L_x_18017:
[----:B------:R-:W-:Y:S05]  /*11e80*/  BSYNC B2 ;  /* 0x0000000000027941 */ /* 0x000fea0003800000 */
.L_x_18016:
        /* <DEDUP_REMOVED lines=11> */
.L_x_18020:
        /* <DEDUP_REMOVED lines=12> */
.L_x_18023:
[----:B------:R-:W-:-:S07]  /*12000*/  IMAD.MOV.U32 R86, RZ, RZ, R96 ;  /* 0x000000ffff567224 */ /* 0x000fce00078e0060 */
.L_x_18024:
[----:B------:R-:W-:Y:S05]  /*12010*/  BSYNC B2 ;  /* 0x0000000000027941 */ /* 0x000fea0003800000 */
.L_x_18022:
        /* <DEDUP_REMOVED lines=16> */
.L_x_18028:
[----:B------:R-:W-:Y:S05]  /*12120*/  BSYNC B3 ;  /* 0x0000000000037941 */ /* 0x000fea0003800000 */
.L_x_18027:
        /* <DEDUP_REMOVED lines=44> */
.L_x_18026:
[----:B------:R-:W-:Y:S05]  /*123f0*/  BSYNC B2 ;  /* 0x0000000000027941 */ /* 0x000fea0003800000 */
.L_x_18025:
        /* <DEDUP_REMOVED lines=8> */
.L_x_18021:
        /* <DEDUP_REMOVED lines=27> */
.L_x_17964:
[----:B------:R-:W-:Y:S05]  /*12630*/  BSYNC B1 ;  /* 0x0000000000017941 */ /* 0x000fea0003800000 */
.L_x_17963:
        /* <DEDUP_REMOVED lines=105> */
.L_x_18054:
[----:B------:R-:W-:Y:S01]  /*12cd0*/  FMUL.FTZ R56, R111, R111 ;  /* 0x0000006f6f387220 */ /* 0x000fe20000410000 */
[----:B------:R-:W-:Y:S01]  /*12ce0*/  PLOP3.LUT P0, PT, PT, PT, UP0, 0x40, 0x0 ;  /* 0x000000000000781c */ /* 0x000fe20003f0e808 */
[----:B-1----:R-:W-:Y:S01]  /*12cf0*/  FADD.FTZ R113, R110, R113 ;  /* 0x000000716e717221 */ /* 0x002fe20000010000 */
[----:B------:R-:W1:Y:S01]  /*12d00*/  @!P5 LDC.64 R58, c[0x0][0x250] ;  /* 0x00009400ff3adb82 */ /* 0x000e620000000a00 */
[----:B------:R-:W-:Y:S01]  /*12d10*/  ISETP.NE.AND P1, PT, R106, RZ, PT ;  /* 0x000000ff6a00720c */ /* 0x000fe20003f25270 */
[----:B------:R-:W-:Y:S01]  /*12d20*/  BSSY B1, `(.L_x_18030) ;  /* 0x000001d000017945 */ /* 0x000fe20003800000 */
[----:B------:R-:W-:Y:S01]  /*12d30*/  FSEL R115, R56, RZ, !P0 ;  /* 0x000000ff38737208 */ /* 0x000fe20004000000 */
[----:B------:R-:W-:Y:S01]  /*12d40*/  FFMA.FTZ R108, R113, R108, UR9 ;  /* 0x00000009716c7e23 */ /* 0x000fe2000801006c */
[----:B------:R-:W-:-:S03]  /*12d50*/  PLOP3.LUT P0, PT, PT, PT, UP0, 0x40, 0x0 ;  /* 0x000000000000781c */ /* 0x000fc60003f0e808 */
[----:B------:R-:W2:Y:S01]  /*12d60*/  @!P5 LDC.64 R56, c[0x0][0x258] ;  /* 0x00009600ff38db82 */ /* 0x000ea20000000a00 */
[----:B------:R-:W-:Y:S01]  /*12d70*/  FADD.FTZ R108, R108, R115 ;  /* 0x000000736c6c7221 */ /* 0x000fe20000010000 */
[----:B------:R-:W-:-:S05]  /*12d80*/  FSEL R109, R111, RZ, P0 ;  /* 0x000000ff6f6d7208 */ /* 0x000fca0000000000 */
[----:B------:R-:W3:Y:S01]  /*12d90*/  MUFU.RSQ R108, R108 ;  /* 0x0000006c006c7308 */ /* 0x000ee20000001400 */
[----:B-1----:R-:W-:-:S05]  /*12da0*/  @!P5 IMAD.WIDE R58, R99, 0x4, R58 ;  /* 0x00000004633ad825 */ /* 0x002fca00078e023a */
[----:B------:R1:W-:Y:S01]  /*12db0*/  @!P5 STG.E desc[UR4][R58.64], R111 ;  /* 0x0000006f3a00d986 */ /* 0x0003e2000c101904 */
[----:B--2---:R-:W-:-:S05]  /*12dc0*/  @!P5 IMAD.WIDE R56, R99, 0x4, R56 ;  /* 0x000000046338d825 */ /* 0x004fca00078e0238 */
[----:B---3--:R1:W-:Y:S01]  /*12dd0*/  @!P5 STG.E desc[UR4][R56.64], R108 ;  /* 0x0000006c3800d986 */ /* 0x0083e2000c101904 */
[----:B------:R-:W-:Y:S05]  /*12de0*/  @!P1 BRA `(.L_x_18031) ;  /* 0x0000000000409947 */ /* 0x000fea0003800000 */
[----:B01----:R-:W0:Y:S01]  /*12df0*/  LDC.64 R110, c[0x0][0x2b8] ;  /* 0x0000ae00ff6e7b82 */ /* 0x003e220000000a00 */
        /* <DEDUP_REMOVED lines=15> */
.L_x_18031:
[----:B------:R-:W-:Y:S05]  /*12ef0*/  BSYNC B1 ;  /* 0x0000000000017941 */ /* 0x000fea0003800000 */
.L_x_18030:
[----:B------:R-:W-:Y:S01]  /*12f00*/  ISETP.NE.AND P0, PT, R105, RZ, PT ;  /* 0x000000ff6900720c */ /* 0x000fe20003f05270 */
        /* <DEDUP_REMOVED lines=15> */
[----:B0-----:R-:W-:-:S04]  /*13000*/  IMAD.WIDE.U32 R110, R107, 0x10, R110 ;  /* 0x000000106b6e7825 */ /* 0x001fc800078e006e */
[----:B------:R-:W-:Y:S01]  /*13010*/  VIADD R107, R107, 0x20 ;  /* 0x000000206b6b7836 */ /* 0x000fe20000000000 */
[----:B------:R3:W-:Y:S06]  /*13020*/  STG.E.128 desc[UR4][R110.64], R56 ;  /* 0x000000386e007986 */ /* 0x0007ec000c101d04 */
.L_x_18033:
[----:B------:R-:W-:Y:S05]  /*13030*/  BSYNC B1 ;  /* 0x0000000000017941 */ /* 0x000fea0003800000 */
.L_x_18032:
[----:B------:R-:W-:Y:S01]  /*13040*/  ISETP.NE.AND P0, PT, R104, RZ, PT ;  /* 0x000000ff6800720c */ /* 0x000fe20003f05270 */
        /* <DEDUP_REMOVED lines=18> */
.L_x_18035:
[----:B------:R-:W-:Y:S05]  /*13170*/  BSYNC B1 ;  /* 0x0000000000017941 */ /* 0x000fea0003800000 */
.L_x_18034:
[----:B------:R-:W-:Y:S01]  /*13180*/  ISETP.NE.AND P0, PT, R103, RZ, PT ;  /* 0x000000ff6700720c */ /* 0x000fe20003f05270 */
        /* <DEDUP_REMOVED lines=18> */
.L_x_18037:
[----:B------:R-:W-:Y:S05]  /*132b0*/  BSYNC B1 ;  /* 0x0000000000017941 */ /* 0x000fea0003800000 */
.L_x_18036:
        /* <DEDUP_REMOVED lines=19> */
.L_x_18039:
[----:B------:R-:W-:Y:S05]  /*133f0*/  BSYNC B1 ;  /* 0x0000000000017941 */ /* 0x000fea0003800000 */
.L_x_18038:
        /* <DEDUP_REMOVED lines=18> */
.L_x_18041:
[----:B------:R-:W-:Y:S05]  /*13520*/  BSYNC B1 ;  /* 0x0000000000017941 */ /* 0x000fea0003800000 */
.L_x_18040:
[----:B01234-:R-:W0:Y:S02]  /*13530*/  LDC.64 R56, c[0x0][0x210] ;  /* 0x00008400ff387b82 */ /* 0x01fe240000000a00 */
[----:B0-----:R-:W-:-:S05]  /*13540*/  IMAD R99, R56, 0x4, R99 ;  /* 0x0000000438637824 */ /* 0x001fca00078e0263 */
[----:B------:R-:W-:-:S13]  /*13550*/  ISETP.GE.AND P0, PT, R99, R57, PT ;  /* 0x000000396300720c */ /* 0x000fda0003f06270 */
[----:B------:R-:W-:Y:S05]  /*13560*/  @!P0 BRA `(.L_x_18042) ;  /* 0xfffffedc00248947 */ /* 0x000fea000383ffff */
[----:B------:R-:W-:Y:S05]  /*13570*/  BSYNC B0 ;  /* 0x0000000000007941 */ /* 0x000fea0003800000 */
.L_x_17627:
[----:B------:R-:W-:Y:S05]  /*13580*/  EXIT ;  /* 0x000000000000794d */ /* 0x000fea0003800000 */
.L_x_18029:
        /* <DEDUP_REMOVED lines=8> */
.L_x_18044:
[----:B------:R-:W-:Y:S05]  /*13610*/  BSYNC B1 ;  /* 0x0000000000017941 */ /* 0x000fea0003800000 */
.L_x_18043:
        /* <DEDUP_REMOVED lines=10> */
.L_x_18045:
[----:B------:R-:W-:Y:S02]  /*136c0*/  IMAD.MOV.U32 R114, RZ, RZ, 0x4 ;  /* 0x00000004ff727424 */ /* 0x000fe400078e00ff */
[----:B------:R-:W-:-:S04]  /*136d0*/  IMAD.MOV.U32 R59, RZ, RZ, R113 ;  /* 0x000000ffff3b7224 */ /* 0x000fc800078e0071 */
[----:B------:R-:W-:-:S05]  /*136e0*/  FADD.FTZ R59, R58, R59 ;  /* 0x0000003b3a3b7221 */ /* 0x000fca0000010000 */
[----:B------:R-:W-:-:S07]  /*136f0*/  MOV R115, R59 ;  /* 0x0000003b00737202 */ /* 0x000fce0000000f00 */
[----:B------:R-:W-:Y:S05]  /*13700*/  WARPSYNC.COLLECTIVE R112, `(.L_x_18046) ;  /* 0x0000000070087348 */ /* 0x000fea0003c00000 */
[----:B------:R0:W1:Y:S02]  /*13710*/  SHFL.BFLY P6, R113, R115, R114, R117 ;  /* 0x0c00007273717389 */ /* 0x00006400000c0075 */
[----:B01----:R-:W-:Y:S01]  /*13720*/  ENDCOLLECTIVE ;  /* 0x000000000000791b */ /* 0x003fe20003800000 */
.L_x_18046:
[----:B------:R-:W-:Y:S01]  /*13730*/  HFMA2.MMA R114, -RZ, RZ, 0, 4.76837158203125e-07 ;  /* 0x00000008ff727435 */ /* 0x000fe200000001ff */
[----:B------:R-:W-:-:S05]  /*13740*/  MOV R56, R113 ;  /* 0x0000007100387202 */ /* 0x000fca0000000f00 */
[----:B------:R-:W-:-:S04]  /*13750*/  FADD.FTZ R109, R59, R56 ;  /* 0x000000383b6d7221 */ /* 0x000fc80000010000 */
[----:B------:R-:W-:-:S07]  /*13760*/  IMAD.MOV.U32 R115, RZ, RZ, R109 ;  /* 0x000000ffff737224 */ /* 0x000fce00078e006d */
[----:B------:R-:W-:Y:S05]  /*13770*/  WARPSYNC.COLLECTIVE R112, `(.L_x_18047) ;  /* 0x0000000070087348 */ /* 0x000fea0003c00000 */
[----:B------:R0:W1:Y:S02]  /*13780*/  SHFL.BFLY P6, R113, R115, R114, R117 ;  /* 0x0c00007273717389 */ /* 0x00006400000c0075 */
[----:B01----:R-:W-:Y:S01]  /*13790*/  ENDCOLLECTIVE ;  /* 0x000000000000791b */ /* 0x003fe20003800000 */
.L_x_18047:
[----:B------:R-:W-:Y:S02]  /*137a0*/  IMAD.MOV.U32 R114, RZ, RZ, 0x10 ;  /* 0x00000010ff727424 */ /* 0x000fe400078e00ff */
[----:B------:R-:W-:-:S04]  /*137b0*/  IMAD.MOV.U32 R56, RZ, RZ, R113 ;  /* 0x000000ffff387224 */ /* 0x000fc800078e0071 */
[----:B------:R-:W-:-:S05]  /*137c0*/  FADD.FTZ R110, R109, R56 ;  /* 0x000000386d6e7221 */ /* 0x000fca0000010000 */
[----:B------:R-:W-:-:S07]  /*137d0*/  MOV R115, R110 ;  /* 0x0000006e00737202 */ /* 0x000fce0000000f00 */
[----:B------:R-:W-:Y:S05]  /*137e0*/  WARPSYNC.COLLECTIVE R112, `(.L_x_18048) ;  /* 0x0000000070087348 */ /* 0x000fea0003c00000 */
[----:B------:R0:W1:Y:S02]  /*137f0*/  SHFL.BFLY P6, R113, R115, R114, R117 ;  /* 0x0c00007273717389 */ /* 0x00006400000c0075 */
[----:B01----:R-:W-:Y:S01]  /*13800*/  ENDCOLLECTIVE ;  /* 0x000000000000791b */ /* 0x003fe20003800000 */
.L_x_18048:
        /* <DEDUP_REMOVED lines=58> */
.L_x_18049:
[----:B------:R-:W-:Y:S02]  /*13bb0*/  IMAD.MOV.U32 R114, RZ, RZ, 0x2 ;  /* 0x00000002ff727424 */ /* 0x000fe400078e00ff */
[----:B------:R-:W-:-:S04]  /*13bc0*/  IMAD.MOV.U32 R57, RZ, RZ, R113 ;  /* 0x000000ffff397224 */ /* 0x000fc800078e0071 */
[----:B------:R-:W-:-:S05]  /*13bd0*/  FADD.FTZ R57, R56, R57 ;  /* 0x0000003938397221 */ /* 0x000fca0000010000 */
[----:B------:R-:W-:-:S07]  /*13be0*/  MOV R115, R57 ;  /* 0x0000003900737202 */ /* 0x000fce0000000f00 */
[----:B------:R-:W-:Y:S05]  /*13bf0*/  WARPSYNC.COLLECTIVE R112, `(.L_x_18050) ;  /* 0x0000000070087348 */ /* 0x000fea0003c00000 */
[----:B------:R0:W1:Y:S02]  /*13c00*/  SHFL.BFLY P6, R113, R115, R114, R117 ;  /* 0x0c00007273717389 */ /* 0x00006400000c0075 */
[----:B01----:R-:W-:Y:S01]  /*13c10*/  ENDCOLLECTIVE ;  /* 0x000000000000791b */ /* 0x003fe20003800000 */
.L_x_18050:
[----:B------:R-:W-:Y:S01]  /*13c20*/  HFMA2.MMA R114, -RZ, RZ, 0, 2.384185791015625e-07 ;  /* 0x00000004ff727435 */ /* 0x000fe200000001ff */
[----:B------:R-:W-:-:S05]  /*13c30*/  MOV R58, R113 ;  /* 0x00000071003a7202 */ /* 0x000fca0000000f00 */
[----:B------:R-:W-:-:S04]  /*13c40*/  FADD.FTZ R58, R57, R58 ;  /* 0x0000003a393a7221 */ /* 0x000fc80000010000 */
[----:B------:R-:W-:-:S07]  /*13c50*/  IMAD.MOV.U32 R115, RZ, RZ, R58 ;  /* 0x000000ffff737224 */ /* 0x000fce00078e003a */
[----:B------:R-:W-:Y:S05]  /*13c60*/  WARPSYNC.COLLECTIVE R112, `(.L_x_18051) ;  /* 0x0000000070087348 */ /* 0x000fea0003c00000 */
[----:B------:R0:W1:Y:S02]  /*13c70*/  SHFL.BFLY P6, R113, R115, R114, R117 ;  /* 0x0c00007273717389 */ /* 0x00006400000c0075 */
[----:B01----:R-:W-:Y:S01]  /*13c80*/  ENDCOLLECTIVE ;  /* 0x000000000000791b */ /* 0x003fe20003800000 */
.L_x_18051:
[----:B------:R-:W-:Y:S02]  /*13c90*/  IMAD.MOV.U32 R114, RZ, RZ, 0x8 ;  /* 0x00000008ff727424 */ /* 0x000fe400078e00ff */
[----:B------:R-:W-:-:S04]  /*13ca0*/  IMAD.MOV.U32 R59, RZ, RZ, R113 ;  /* 0x000000ffff3b7224 */ /* 0x000fc800078e0071 */
[----:B------:R-:W-:-:S05]  /*13cb0*/  FADD.FTZ R59, R58, R59 ;  /* 0x0000003b3a3b7221 */ /* 0x000fca0000010000 */
[----:B------:R-:W-:-:S07]  /*13cc0*/  MOV R115, R59 ;  /* 0x0000003b00737202 */ /* 0x000fce0000000f00 */
[----:B------:R-:W-:Y:S05]  /*13cd0*/  WARPSYNC.COLLECTIVE R112, `(.L_x_18052) ;  /* 0x0000000070087348 */ /* 0x000fea0003c00000 */
[----:B------:R0:W1:Y:S02]  /*13ce0*/  SHFL.BFLY P6, R113, R115, R114, R117 ;  /* 0x0c00007273717389 */ /* 0x00006400000c0075 */
[----:B01----:R-:W-:Y:S01]  /*13cf0*/  ENDCOLLECTIVE ;  /* 0x000000000000791b */ /* 0x003fe20003800000 */
.L_x_18052:
[----:B------:R-:W-:Y:S01]  /*13d00*/  HFMA2.MMA R114, -RZ, RZ, 0, 9.5367431640625e-07 ;  /* 0x00000010ff727435 */ /* 0x000fe200000001ff */
[----:B------:R-:W-:-:S05]  /*13d10*/  MOV R110, R113 ;  /* 0x00000071006e7202 */ /* 0x000fca0000000f00 */
[----:B------:R-:W-:-:S04]  /*13d20*/  FADD.FTZ R110, R59, R110 ;  /* 0x0000006e3b6e7221 */ /* 0x000fc80000010000 */
[----:B------:R-:W-:-:S07]  /*13d30*/  IMAD.MOV.U32 R115, RZ, RZ, R110 ;  /* 0x000000ffff737224 */ /* 0x000fce00078e006e */
[----:B------:R-:W-:Y:S05]  /*13d40*/  WARPSYNC.COLLECTIVE R112, `(.L_x_18053) ;  /* 0x0000000070087348 */ /* 0x000fea0003c00000 */
[----:B------:R0:W1:Y:S02]  /*13d50*/  SHFL.BFLY P6, R113, R115, R114, R117 ;  /* 0x0c00007273717389 */ /* 0x00006400000c0075 */
[----:B01----:R-:W-:Y:S01]  /*13d60*/  ENDCOLLECTIVE ;  /* 0x000000000000791b */ /* 0x003fe20003800000 */
.L_x_18053:
[----:B------:R-:W-:Y:S05]  /*13d70*/  BRA `(.L_x_18054) ;  /* 0xffffffec00d47947 */ /* 0x000fea000383ffff */
.L_x_18055:
        /* <DEDUP_REMOVED lines=16> */
.L_x_20743:


//--------------------- .text._ZN10layer_norm31ln_parallel_residual_fwd_kernelINS_13Kernel_traitsI6__halfffffjLj768ELj1ELj4ELj1ELj16ENS_18Kernel_traits_baseILj768ES2_ffffjLj128EEEEELb1ELb1ELb1EEEvNS_9FwdParamsE --------------------------
	.section	.text._ZN10layer_norm31ln_parallel_residual_fwd_kernelINS_13Kernel_traitsI6__halfffffjLj768ELj1ELj4ELj1ELj16ENS_18Kernel_traits_baseILj768ES2_ffffjLj128EEEEELb1ELb1ELb1EEEvNS_9FwdParamsE,"ax",@progbits
	.align	128
        .global         _ZN10layer_norm31ln_parallel_residual_fwd_kernelINS_13Kernel_traitsI6__halfffffjLj768ELj1ELj4ELj1ELj16ENS_18Kernel_traits_baseILj768ES2_ffffjLj128EEEEELb1ELb1ELb1EEEvNS_9FwdParamsE
        .type           _ZN10layer_norm31ln_parallel_residual_fwd_kernelINS_13Kernel_traitsI6__halfffffjLj768ELj1ELj4ELj1ELj16ENS_18Kernel_traits_baseILj768ES2_ffffjLj128EEEEELb1ELb1ELb1EEEvNS_9FwdParamsE,@function
        .size           _ZN10layer_norm31ln_parallel_residual_fwd_kernelINS_13Kernel_traitsI6__halfffffjLj768ELj1ELj4ELj1ELj16ENS_18Kernel_traits_baseILj768ES2_ffffjLj128EEEEELb1ELb1ELb1EEEvNS_9FwdParamsE,(.L_x_20744 - _ZN10layer_norm31ln_parallel_residual_fwd_kernelINS_13Kernel_traitsI6__halfffffjLj768ELj1ELj4ELj1ELj16ENS_18Kernel_traits_baseILj768ES2_ffffjLj128EEEEELb1ELb1ELb1EEEvNS_9FwdParamsE)
        .other          _ZN10layer_norm31ln_parallel_residual_fwd_kernelINS_13Kernel_traitsI6__halfffffjLj768ELj1ELj4ELj1ELj16ENS_18Kernel_traits_baseILj768ES2_ffffjLj128EEEEELb1ELb1ELb1EEEvNS_9FwdParamsE,@"STO_CUDA_ENTRY STV_DEFAULT"
_ZN10layer_norm31ln_parallel_residual_fwd_kernelINS_13Kernel_traitsI6__halfffffjLj768ELj1ELj4ELj1ELj16ENS_18Kernel_traits_baseILj768ES2_ffffjLj128EEEEELb1ELb1ELb1EEEvNS_9FwdParamsE:
.text._ZN10layer_norm31ln_parallel_residual_fwd_kernelINS_13Kernel_traitsI6__halfffffjLj768ELj1ELj4ELj1ELj16ENS_18Kernel_traits_baseILj768ES2_ffffjLj128EEEEELb1ELb1ELb1EEEvNS_9FwdParamsE:
        /* <DEDUP_REMOVED lines=46> */
[----:B------:R-:W-:Y:S01]  /*02e0*/  UIADD3 UR27, UR6, -0x255992d5, URZ ;  /* 0xdaa66d2b061b7890 */ /* 0x000fe2000fffe03f */
[----:B------:R-:W-:Y:S02]  /*02f0*/  ISETP.NE.U32.AND P0, PT, RZ, UR8, PT ;  /* 0x00000008ff007c0c */ /* 0x000fe4000bf05070 */
[----:B------:R-:W-:Y:S01]  /*0300*/  IMAD.WIDE.U32 R8, R8, -0x326172a9, RZ ;  /* 0xcd9e8d5708087825 */ /* 0x000fe200078e00ff */
[----:B------:R-:W-:Y:S02]  /*0310*/  LOP3.LUT R10, R7, UR28, R2, 0x96, !PT ;  /* 0x0000001c070a7c12 */ /* 0x000fe4000f8e9602 */
[----:B------:R-:W-:Y:S02]  /*0320*/  ISETP.NE.AND.EX P0, PT, RZ, UR9, PT, P0 ;  /* 0x00000009ff007c0c */ /* 0x000fe4000bf05300 */
[----:B------:R-:W-:-:S02]  /*0330*/  LOP3.LUT R2, R9, UR27, R4, 0x96, !PT ;  /* 0x0000001b09027c12 */ /* 0x000fc4000f8e9604 */
[----:B------:R-:W-:-:S05]  /*0340*/  IADD3 R4, P1, R0, UR8, RZ ;  /* 0x0000000800047c10 */ /* 0x000fca000ff3e0ff */
[----:B------:R-:W-:Y:S01]  /*0350*/  IMAD.X R5, RZ, RZ, UR9, P1 ;  /* 0x00000009ff057e24 */ /* 0x000fe200088e06ff */
[----:B------:R-:W-:Y:S01]  /*0360*/  UIADD3 UR29, UR6, 0x78dde6e4, URZ ;  /* 0x78dde6e4061d7890 */ /* 0x000fe2000fffe03f */
[----:B------:R-:W-:Y:S01]  /*0370*/  IMAD.WIDE.U32 R10, R10, -0x326172a9, RZ ;  /* 0xcd9e8d570a0a7825 */ /* 0x000fe200078e00ff */
[----:B------:R-:W-:Y:S02]  /*0380*/  UIADD3 UR30, UR7, -0x126145ec, URZ ;  /* 0xed9eba14071e7890 */ /* 0x000fe4000fffe03f */
[----:B------:R0:W5:Y:S01]  /*0390*/  @P0 LDG.E.64 R30, desc[UR4][R4.64] ;  /* 0x00000004041e0981 */ /* 0x000162000c1e1b00 */
[----:B------:R-:W-:Y:S01]  /*03a0*/  IMAD.WIDE.U32 R2, R2, -0x2daee0ad, RZ ;  /* 0xd2511f5302027825 */ /* 0x000fe200078e00ff */
[----:B------:R-:W-:Y:S02]  /*03b0*/  UIADD3 UR32, UR7, -0x56f99767, URZ ;  /* 0xa906689907207890 */ /* 0x000fe4000fffe03f */
[----:B------:R0:W5:Y:S01]  /*03c0*/  @P0 LDG.E.64 R28, desc[UR4][R4.64+0x100] ;  /* 0x00010004041c0981 */ /* 0x000162000c1e1b00 */
[----:B------:R-:W-:-:S02]  /*03d0*/  UIADD3 UR31, UR6, 0x1715609d, URZ ;  /* 0x1715609d061f7890 */ /* 0x000fc4000fffe03f */
[----:B------:R-:W-:Y:S01]  /*03e0*/  UIADD3 UR33, UR6, -0x4ab325aa, URZ ;  /* 0xb54cda5606217890 */ /* 0x000fe2000fffe03f */
[----:B------:R0:W5:Y:S01]  /*03f0*/  @P0 LDG.E.64 R26, desc[UR4][R4.64+0x200] ;  /* 0x00020004041a0981 */ /* 0x000162000c1e1b00 */
[----:B------:R-:W-:Y:S01]  /*0400*/  UIADD3 UR34, UR7, 0x646e171e, URZ ;  /* 0x646e171e07227890 */ /* 0x000fe2000fffe03f */
[----:B------:R-:W-:Y:S01]  /*0410*/  SHF.R.U32.HI R94, RZ, 0x5, R15 ;  /* 0x00000005ff5e7819 */ /* 0x000fe2000001160f */
[----:B------:R-:W-:Y:S01]  /*0420*/  UIADD3 UR35, UR6, 0x5384540f, URZ ;  /* 0x5384540f06237890 */ /* 0x000fe2000fffe03f */
[----:B------:R0:W5:Y:S01]  /*0430*/  @P0 LDG.E.64 R24, desc[UR4][R4.64+0x300] ;  /* 0x0003000404180981 */ /* 0x000162000c1e1b00 */
[----:B------:R-:W-:Y:S01]  /*0440*/  UIADD3 UR36, UR7, 0x1fd5c5a3, URZ ;  /* 0x1fd5c5a307247890 */ /* 0x000fe2000fffe03f */
[----:B------:R-:W-:Y:S02]  /*0450*/  ULDC.64 UR8, c[0x0][0x260] ;  /* 0x0000980000087ab9 */ /* 0x000fe40000000a00 */
[----:B------:R0:W5:Y:S04]  /*0460*/  @P0 LDG.E.64 R22, desc[UR4][R4.64+0x400] ;  /* 0x0004000404160981 */ /* 0x000168000c1e1b00 */
[----:B------:R0:W5:Y:S01]  /*0470*/  @P0 LDG.E.64 R16, desc[UR4][R4.64+0x500] ;  /* 0x0005000404100981 */ /* 0x000162000c1e1b00 */
[----:B------:R-:W-:-:S02]  /*0480*/  LOP3.LUT R7, R11, UR29, R8, 0x96, !PT ;  /* 0x0000001d0b077c12 */ /* 0x000fc4000f8e9608 */
[----:B------:R-:W-:-:S03]  /*0490*/  LOP3.LUT R8, R3, UR30, R6, 0x96, !PT ;  /* 0x0000001e03087c12 */ /* 0x000fc6000f8e9606 */
[----:B------:R-:W-:-:S04]  /*04a0*/  IMAD.WIDE.U32 R6, R7, -0x2daee0ad, RZ ;  /* 0xd2511f5307067825 */ /* 0x000fc800078e00ff */
[----:B------:R-:W-:Y:S01]  /*04b0*/  IMAD.WIDE.U32 R8, R8, -0x326172a9, RZ ;  /* 0xcd9e8d5708087825 */ /* 0x000fe200078e00ff */
[----:B------:R-:W-:-:S04]  /*04c0*/  LOP3.LUT R11, R7, UR32, R2, 0x96, !PT ;  /* 0x00000020070b7c12 */ /* 0x000fc8000f8e9602 */
[----:B------:R-:W-:Y:S01]  /*04d0*/  LOP3.LUT R2, R9, UR31, R10, 0x96, !PT ;  /* 0x0000001f09027c12 */ /* 0x000fe2000f8e960a */
[----:B------:R-:W-:-:S04]  /*04e0*/  IMAD.WIDE.U32 R10, R11, -0x326172a9, RZ ;  /* 0xcd9e8d570b0a7825 */ /* 0x000fc800078e00ff */
[----:B------:R-:W-:Y:S01]  /*04f0*/  IMAD.WIDE.U32 R2, R2, -0x2daee0ad, RZ ;  /* 0xd2511f5302027825 */ /* 0x000fe200078e00ff */
[----:B------:R-:W-:-:S03]  /*0500*/  LOP3.LUT R7, R11, UR33, R8, 0x96, !PT ;  /* 0x000000210b077c12 */ /* 0x000fc6000f8e9608 */
        /* <DEDUP_REMOVED lines=21> */
[----:B------:R0:W4:Y:S01]  /*0660*/  LDG.E.64 R20, desc[UR4][R2.64+0x500] ;  /* 0x0005000402147981 */ /* 0x000122000c1e1b00 */
[----:B------:R-:W-:Y:S01]  /*0670*/  UIADD3 UR39, UR6, -0x700cb87f, URZ ;  /* 0x8ff3478106277890 */ /* 0x000fe2000fffe03f */
[----:B------:R-:W-:Y:S01]  /*0680*/  IMAD R14, R14, -0x326172a9, RZ ;  /* 0xcd9e8d570e0e7824 */ /* 0x000fe200078e02ff */
[----:B------:R-:W-:Y:S01]  /*0690*/  UIADD3 UR40, UR7, -0x695add53, URZ ;  /* 0x96a522ad07287890 */ /* 0x000fe2000fffe03f */
[----:B------:R-:W-:Y:S01]  /*06a0*/  IMAD.HI.U32 R5, R33, -0x326172a9, RZ ;  /* 0xcd9e8d5721057827 */ /* 0x000fe200078e00ff */
[----:B-----5:R-:W-:-:S02]  /*06b0*/  @!P0 CS2R R24, SRZ ;  /* 0x0000000000188805 */ /* 0x020fc4000001ff00 */
[----:B------:R-:W-:Y:S02]  /*06c0*/  @!P0 CS2R R30, SRZ ;  /* 0x00000000001e8805 */ /* 0x000fe4000001ff00 */
[----:B------:R-:W-:Y:S01]  /*06d0*/  @!P0 CS2R R28, SRZ ;  /* 0x00000000001c8805 */ /* 0x000fe2000001ff00 */
[----:B------:R-:W-:Y:S01]  /*06e0*/  IMAD R13, R10, -0x2daee0ad, RZ ;  /* 0xd2511f530a0d7824 */ /* 0x000fe200078e02ff */
[----:B------:R-:W-:Y:S01]  /*06f0*/  @!P0 CS2R R26, SRZ ;  /* 0x00000000001a8805 */ /* 0x000fe2000001ff00 */
[----:B------:R-:W-:Y:S01]  /*0700*/  IMAD.HI.U32 R0, R32, -0x2daee0ad, RZ ;  /* 0xd2511f5320007827 */ /* 0x000fe200078e00ff */
[----:B------:R-:W-:Y:S02]  /*0710*/  @!P0 CS2R R22, SRZ ;  /* 0x0000000000168805 */ /* 0x000fe4000001ff00 */
[----:B------:R-:W-:Y:S02]  /*0720*/  @!P0 CS2R R16, SRZ ;  /* 0x0000000000108805 */ /* 0x000fe4000001ff00 */
[----:B------:R-:W-:Y:S01]  /*0730*/  LOP3.LUT R14, R5, UR39, R14, 0x96, !PT ;  /* 0x00000027050e7c12 */ /* 0x000fe2000f8e960e */
[----:B------:R-:W-:Y:S01]  /*0740*/  HADD2.F32 R6, -RZ, R24.H0_H0 ;  /* 0x20000018ff067230 */ /* 0x000fe20000004100 */
[----:B------:R-:W-:Y:S01]  /*0750*/  LOP3.LUT R13, R0, UR40, R13, 0x96, !PT ;  /* 0x00000028000d7c12 */ /* 0x000fe2000f8e960d */
[----:B------:R-:W-:Y:S01]  /*0760*/  HADD2.F32 R5, -RZ, R25.H0_H0 ;  /* 0x20000019ff057230 */ /* 0x000fe20000004100 */
[--C-:B------:R-:W-:Y:S01]  /*0770*/  SHF.R.U64 R62, R24, 0x10, R25.reuse ;  /* 0x00000010183e7819 */ /* 0x100fe20000001219 */
[----:B------:R-:W-:Y:S01]  /*0780*/  HADD2.F32 R0, -RZ, R17.H0_H0 ;  /* 0x20000011ff007230 */ /* 0x000fe20000004100 */
[----:B------:R-:W-:Y:S01]  /*0790*/  SHF.R.U32.HI R63, RZ, 0x10, R25 ;  /* 0x00000010ff3f7819 */ /* 0x000fe20000011619 */
[----:B------:R-:W-:Y:S01]  /*07a0*/  ULDC.64 UR8, c[0x0][0x228] ;  /* 0x00008a0000087ab9 */ /* 0x000fe20000000a00 */
[--C-:B------:R-:W-:Y:S01]  /*07b0*/  SHF.R.U64 R56, R30, 0x10, R31.reuse ;  /* 0x000000101e387819 */ /* 0x100fe2000000121f */
[----:B0-----:R-:W-:Y:S01]  /*07c0*/  HADD2.F32 R2, -RZ, R16.H0_H0 ;  /* 0x20000010ff027230 */ /* 0x001fe20000004100 */
[----:B------:R-:W-:Y:S01]  /*07d0*/  SHF.R.U32.HI R57, RZ, 0x10, R31 ;  /* 0x00000010ff397819 */ /* 0x000fe2000001161f */
[----:B------:R-:W-:Y:S01]  /*07e0*/  BSSY B0, `(.L_x_18056) ;  /* 0x0001206000007945 */ /* 0x000fe20003800000 */
        /* <DEDUP_REMOVED lines=16> */
[----:B------:R-:W-:Y:S01]  /*08f0*/  ISETP.NE.U32.AND P0, PT, RZ, UR8, PT ;  /* 0x00000008ff007c0c */ /* 0x000fe2000bf05070 */
[----:B------:R-:W-:Y:S01]  /*0900*/  ULDC.U8 UR16, c[0x0][0x2a0] ;  /* 0x0000a80000107ab9 */ /* 0x000fe20000000000 */
[----:B------:R-:W-:Y:S01]  /*0910*/  LOP3.LUT R96, R96, 0x3, RZ, 0xc0, !PT ;  /* 0x0000000360607812 */ /* 0x000fe200078ec0ff */
[----:B------:R-:W-:Y:S01]  /*0920*/  IMAD R22, R32, -0x2daee0ad, RZ ;  /* 0xd2511f5320167824 */ /* 0x000fe200078e02ff */
[----:B------:R-:W-:Y:S01]  /*0930*/  LOP3.LUT R95, R15, 0x1f, RZ, 0xc0, !PT ;  /* 0x0000001f0f5f7812 */ /* 0x000fe200078ec0ff */
[----:B------:R-:W-:Y:S01]  /*0940*/  IMAD.MOV.U32 R23, RZ, RZ, RZ ;  /* 0x000000ffff177224 */ /* 0x000fe200078e00ff */
[----:B------:R-:W-:Y:S01]  /*0950*/  ISETP.NE.AND.EX P0, PT, RZ, UR9, PT, P0 ;  /* 0x00000009ff007c0c */ /* 0x000fe2000bf05300 */
[----:B------:R-:W-:Y:S01]  /*0960*/  HADD2.F32 R56, -RZ, R56.H0_H0 ;  /* 0x20000038ff387230 */ /* 0x000fe20000004100 */
[----:B------:R-:W-:Y:S01]  /*0970*/  UISETP.NE.AND UP0, UPT, UR16, URZ, UPT ;  /* 0x0000003f1000728c */ /* 0x000fe2000bf05270 */
        /* <DEDUP_REMOVED lines=16> */
[----:B------:R-:W-:-:S02]  /*0a80*/  HADD2.F32 R65, -RZ, R65.H0_H0 ;  /* 0x20000041ff417230 */ /* 0x000fc40000004100 */
        /* <DEDUP_REMOVED lines=39> */
.L_x_18448:
[----:B-1----:R-:W0:Y:S01]  /*0d00*/  @P0 LDC.64 R24, c[0x0][0x228] ;  /* 0x00008a00ff180b82 */ /* 0x002e220000000a00 */
        /* <DEDUP_REMOVED lines=27> */
.L_x_18058:
[----:B------:R-:W-:-:S07]  /*0ec0*/  MOV R36, R21 ;  /* 0x0000001500247202 */ /* 0x000fce0000000f00 */
.L_x_18059:
[----:B------:R-:W-:Y:S05]  /*0ed0*/  BSYNC B1 ;  /* 0x0000000000017941 */ /* 0x000fea0003800000 */
.L_x_18057:
        /* <DEDUP_REMOVED lines=16> */
.L_x_18063:
[----:B------:R-:W-:Y:S05]  /*0fe0*/  BSYNC B2 ;  /* 0x0000000000027941 */ /* 0x000fea0003800000 */
.L_x_18062:
        /* <DEDUP_REMOVED lines=44> */
.L_x_18061:
[----:B------:R-:W-:Y:S05]  /*12b0*/  BSYNC B1 ;  /* 0x0000000000017941 */ /* 0x000fea0003800000 */
.L_x_18060:
        /* <DEDUP_REMOVED lines=17> */
.L_x_18064:
        /* <DEDUP_REMOVED lines=12> */
.L_x_18067:
[----:B------:R-:W-:-:S07]  /*1490*/  MOV R24, R21 ;  /* 0x0000001500187202 */ /* 0x000fce0000000f00 */
.L_x_18068:
[----:B------:R-:W-:Y:S05]  /*14a0*/  BSYNC B1 ;  /* 0x0000000000017941 */ /* 0x000fea0003800000 */
.L_x_18066:
        /* <DEDUP_REMOVED lines=16> */
.L_x_18072:
[----:B------:R-:W-:Y:S05]  /*15b0*/  BSYNC B2 ;  /* 0x0000000000027941 */ /* 0x000fea0003800000 */
.L_x_18071:
        /* <DEDUP_REMOVED lines=44> */
.L_x_18070:
[----:B------:R-:W-:Y:S05]  /*1880*/  BSYNC B1 ;  /* 0x0000000000017941 */ /* 0x000fea0003800000 */
.L_x_18069:
        /* <DEDUP_REMOVED lines=8> */
.L_x_18065:
        /* <DEDUP_REMOVED lines=12> */
.L_x_18074:
[----:B------:R-:W-:-:S07]  /*19d0*/  MOV R24, R21 ;  /* 0x0000001500187202 */ /* 0x000fce0000000f00 */
.L_x_18075:
[----:B------:R-:W-:Y:S05]  /*19e0*/  BSYNC B1 ;  /* 0x0000000000017941 */ /* 0x000fea0003800000 */
.L_x_18073:
        /* <DEDUP_REMOVED lines=16> */
.L_x_18079:
[----:B------:R-:W-:Y:S05]  /*1af0*/  BSYNC B2 ;  /* 0x0000000000027941 */ /* 0x000fea0003800000 */
.L_x_18078:
        /* <DEDUP_REMOVED lines=44> */
.L_x_18077:
[----:B------:R-:W-:Y:S05]  /*1dc0*/  BSYNC B1 ;  /* 0x0000000000017941 */ /* 0x000fea0003800000 */
.L_x_18076:
        /* <DEDUP_REMOVED lines=11> */
.L_x_18080:
        /* <DEDUP_REMOVED lines=12> */
.L_x_18083:
[----:B------:R-:W-:-:S07]  /*1f40*/  IMAD.MOV.U32 R35, RZ, RZ, R21 ;  /* 0x000000ffff237224 */ /* 0x000fce00078e0015 */
.L_x_18084:
[----:B------:R-:W-:Y:S05]  /*1f50*/  BSYNC B1 ;  /* 0x0000000000017941 */ /* 0x000fea0003800000 */
.L_x_18082:
        /* <DEDUP_REMOVED lines=16> */
.L_x_18088:
[----:B------:R-:W-:Y:S05]  /*2060*/  BSYNC B2 ;  /* 0x0000000000027941 */ /* 0x000fea0003800000 */
.L_x_18087:
        /* <DEDUP_REMOVED lines=44> */
.L_x_18086:
[----:B------:R-:W-:Y:S05]  /*2330*/  BSYNC B1 ;  /* 0x0000000000017941 */ /* 0x000fea0003800000 */
.L_x_18085:
        /* <DEDUP_REMOVED lines=8> */
.L_x_18081:
        /* <DEDUP_REMOVED lines=12> */
.L_x_18090:
[----:B------:R-:W-:-:S07]  /*2480*/  IMAD.MOV.U32 R35, RZ, RZ, R21 ;  /* 0x000000ffff237224 */ /* 0x000fce00078e0015 */
.L_x_18091:
[----:B------:R-:W-:Y:S05]  /*2490*/  BSYNC B1 ;  /* 0x0000000000017941 */ /* 0x000fea0003800000 */
.L_x_18089:
        /* <DEDUP_REMOVED lines=16> */
.L_x_18095:
[----:B------:R-:W-:Y:S05]  /*25a0*/  BSYNC B2 ;  /* 0x0000000000027941 */ /* 0x000fea0003800000 */
.L_x_18094:
        /* <DEDUP_REMOVED lines=44> */
.L_x_18093:
[----:B------:R-:W-:Y:S05]  /*2870*/  BSYNC B1 ;  /* 0x0000000000017941 */ /* 0x000fea0003800000 */
.L_x_18092:
        /* <DEDUP_REMOVED lines=11> */
.L_x_18096:
        /* <DEDUP_REMOVED lines=12> */
.L_x_18099:
[----:B------:R-:W-:-:S07]  /*29f0*/  IMAD.MOV.U32 R26, RZ, RZ, R21 ;  /* 0x000000ffff1a7224 */ /* 0x000fce00078e0015 */
.L_x_18100:
[----:B------:R-:W-:Y:S05]  /*2a00*/  BSYNC B1 ;  /* 0x0000000000017941 */ /* 0x000fea0003800000 */
.L_x_18098:
        /* <DEDUP_REMOVED lines=16> */
.L_x_18104:
[----:B------:R-:W-:Y:S05]  /*2b10*/  BSYNC B2 ;  /* 0x0000000000027941 */ /* 0x000fea0003800000 */
.L_x_18103:
        /* <DEDUP_REMOVED lines=44> */
.L_x_18102:
[----:B------:R-:W-:Y:S05]  /*2de0*/  BSYNC B1 ;  /* 0x0000000000017941 */ /* 0x000fea0003800000 */
.L_x_18101:
        /* <DEDUP_REMOVED lines=8> */
.L_x_18097:
        /* <DEDUP_REMOVED lines=12> */
.L_x_18106:
[----:B------:R-:W-:-:S07]  /*2f30*/  IMAD.MOV.U32 R26, RZ, RZ, R21 ;  /* 0x000000ffff1a7224 */ /* 0x000fce00078e0015 */
.L_x_18107:
[----:B------:R-:W-:Y:S05]  /*2f40*/  BSYNC B1 ;  /* 0x0000000000017941 */ /* 0x000fea0003800000 */
.L_x_18105:
        /* <DEDUP_REMOVED lines=16> */
.L_x_18111:
[----:B------:R-:W-:Y:S05]  /*3050*/  BSYNC B2 ;  /* 0x0000000000027941 */ /* 0x000fea0003800000 */
.L_x_18110:
        /* <DEDUP_REMOVED lines=44> */
.L_x_18109:
[----:B------:R-:W-:Y:S05]  /*3320*/  BSYNC B1 ;  /* 0x0000000000017941 */ /* 0x000fea0003800000 */
.L_x_18108:
        /* <DEDUP_REMOVED lines=11> */
.L_x_18112:
        /* <DEDUP_REMOVED lines=12> */
.L_x_18115:
[----:B------:R-:W-:-:S07]  /*34a0*/  MOV R33, R21 ;  /* 0x0000001500217202 */ /* 0x000fce0000000f00 */
.L_x_18116:
[----:B------:R-:W-:Y:S05]  /*34b0*/  BSYNC B1 ;  /* 0x0000000000017941 */ /* 0x000fea0003800000 */
.L_x_18114:
        /* <DEDUP_REMOVED lines=18> */
.L_x_18120:
[----:B------:R-:W-:Y:S05]  /*35e0*/  BSYNC B2 ;  /* 0x0000000000027941 */ /* 0x000fea0003800000 */
.L_x_18119:
        /* <DEDUP_REMOVED lines=44> */
.L_x_18118:
[----:B------:R-:W-:Y:S05]  /*38b0*/  BSYNC B1 ;  /* 0x0000000000017941 */ /* 0x000fea0003800000 */
.L_x_18117:
        /* <DEDUP_REMOVED lines=8> */
.L_x_18113:
[----:B------:R-:W-:Y:S01]  /*3940*/  ISETP.NE.AND P6, PT, R34, RZ, PT ;  /* 0x000000ff2200720c */ /* 0x000fe20003fc5270 */
[C---:B------:R-:W-:Y:S01]  /*3950*/  IMAD.SHL.U32 R35, R97.reuse, 0x4, RZ ;  /* 0x0000000461237824 */ /* 0x040fe200078e00ff */
[----:B------:R-:W-:Y:S01]  /*3960*/  SEL R28, RZ, 0x1000000, P5 ;  /* 0x01000000ff1c7807 */ /* 0x000fe20002800000 */
[----:B------:R-:W0:Y:S01]  /*3970*/  @P0 LDC.64 R26, c[0x0][0x228] ;  /* 0x00008a00ff1a0b82 */ /* 0x000e220000000a00 */
[----:B------:R-:W-:Y:S02]  /*3980*/  SEL R29, RZ, 0x10000, P4 ;  /* 0x00010000ff1d7807 */ /* 0x000fe40002000000 */
[----:B------:R-:W-:Y:S02]  /*3990*/  SEL R31, RZ, 0x100, P3 ;  /* 0x00000100ff1f7807 */ /* 0x000fe40001800000 */
[----:B------:R-:W-:Y:S02]  /*39a0*/  LEA R30, P3, R97, UR12, 0x4 ;  /* 0x0000000c611e7c11 */ /* 0x000fe4000f8620ff */
[----:B------:R-:W-:Y:S01]  /*39b0*/  IADD3 R29, R31, R28, R29 ;  /* 0x0000001c1f1d7210 */ /* 0x000fe20007ffe01d */
[----:B------:R-:W1:Y:S01]  /*39c0*/  @P1 LDC.64 R24, c[0x0][0x230] ;  /* 0x00008c00ff181b82 */ /* 0x000e620000000a00 */
[----:B------:R-:W-:-:S02]  /*39d0*/  SEL R34, RZ, 0x1, P6 ;  /* 0x00000001ff227807 */ /* 0x000fc40003000000 */
[----:B------:R-:W-:Y:S02]  /*39e0*/  LEA.HI.X R31, R97, UR13, RZ, 0x4, P3 ;  /* 0x0000000d611f7c11 */ /* 0x000fe400098f24ff */
[----:B------:R-:W-:Y:S01]  /*39f0*/  SHF.R.U32.HI R36, RZ, 0x1e, R97 ;  /* 0x0000001eff247819 */ /* 0x000fe20000011661 */
[----:B------:R-:W-:Y:S01]  /*3a00*/  IMAD.IADD R33, R29, 0x1, R34 ;  /* 0x000000011d217824 */ /* 0x000fe200078e0222 */
[----:B------:R-:W-:Y:S01]  /*3a10*/  IADD3 R28, P3, R35, UR14, RZ ;  /* 0x0000000e231c7c10 */ /* 0x000fe2000ff7e0ff */
[----:B------:R2:W-:Y:S01]  /*3a20*/  STG.E.128 desc[UR4][R30.64], R40 ;  /* 0x000000281e007986 */ /* 0x0005e2000c101d04 */
[----:B------:R-:W-:Y:S02]  /*3a30*/  IADD3 R98, R97, 0x20, RZ ;  /* 0x0000002061627810 */ /* 0x000fe40007ffe0ff */
[----:B------:R-:W-:-:S05]  /*3a40*/  IADD3.X R29, R36, UR15, RZ, P3, !PT ;  /* 0x0000000f241d7c10 */ /* 0x000fca0009ffe4ff */
[----:B------:R3:W-:Y:S01]  /*3a50*/  STG.E desc[UR4][R28.64], R33 ;  /* 0x000000211c007986 */ /* 0x0007e2000c101904 */
[----:B0-----:R-:W-:-:S04]  /*3a60*/  @P0 IMAD.WIDE.U32 R26, R98, 0x10, R26 ;  /* 0x00000010621a0825 */ /* 0x001fc800078e001a */
[----:B-1----:R-:W-:-:S04]  /*3a70*/  @P1 IMAD.WIDE.U32 R24, R98, 0x10, R24 ;  /* 0x0000001062181825 */ /* 0x002fc800078e0018 */
[----:B--2---:R-:W-:Y:S01]  /*3a80*/  IMAD.WIDE.U32 R30, R98, 0x10, R52 ;  /* 0x00000010621e7825 */ /* 0x004fe200078e0034 */
[----:B---3--:R-:W-:Y:S06]  /*3a90*/  @!P0 BRA `(.L_x_18121) ;  /* 0x00000000002c8947 */ /* 0x008fec0003800000 */
        /* <DEDUP_REMOVED lines=11> */
.L_x_18121:
[----:B------:R1:W5:Y:S04]  /*3b50*/  @P0 LDG.E.128 R44, desc[UR4][R26.64] ;  /* 0x000000041a2c0981 */ /* 0x000368000c1e1d00 */
[----:B------:R1:W5:Y:S04]  /*3b60*/  @P1 LDG.E.128 R48, desc[UR4][R24.64] ;  /* 0x0000000418301981 */ /* 0x000368000c1e1d00 */
[----:B------:R1:W5:Y:S01]  /*3b70*/  LDG.E.128 R24, desc[UR4][R30.64] ;  /* 0x000000041e187981 */ /* 0x000362000c1e1d00 */
[----:B------:R-:W-:Y:S01]  /*3b80*/  ISETP.NE.AND P3, PT, R32, 0x1, PT ;  /* 0x000000012000780c */ /* 0x000fe20003f65270 */
[----:B------:R-:W-:Y:S01]  /*3b90*/  BSSY B1, `(.L_x_18122) ;  /* 0x000000d000017945 */ /* 0x000fe20003800000 */
[----:B------:R-:W-:-:S02]  /*3ba0*/  LOP3.LUT R95, R15, 0x1f, RZ, 0xc0, !PT ;  /* 0x0000001f0f5f7812 */ /* 0x000fc400078ec0ff */
[----:B0-----:R-:W-:-:S09]  /*3bb0*/  IADD3 R28, R32, 0x1, RZ ;  /* 0x00000001201c7810 */ /* 0x001fd20007ffe0ff */
        /* <DEDUP_REMOVED lines=9> */
.L_x_18123:
[----:B------:R-:W-:-:S07]  /*3c50*/  IMAD.MOV.U32 R36, RZ, RZ, R21 ;  /* 0x000000ffff247224 */ /* 0x000fce00078e0015 */
.L_x_18124:
[----:B------:R-:W-:Y:S05]  /*3c60*/  BSYNC B1 ;  /* 0x0000000000017941 */ /* 0x000fea0003800000 */
.L_x_18122:
        /* <DEDUP_REMOVED lines=16> */
.L_x_18128:
[----:B------:R-:W-:Y:S05]  /*3d70*/  BSYNC B2 ;  /* 0x0000000000027941 */ /* 0x000fea0003800000 */
.L_x_18127:
        /* <DEDUP_REMOVED lines=44> */
.L_x_18126:
[----:B------:R-:W-:Y:S05]  /*4040*/  BSYNC B1 ;  /* 0x0000000000017941 */ /* 0x000fea0003800000 */
.L_x_18125:
        /* <DEDUP_REMOVED lines=12> */
.L_x_18129:
        /* <DEDUP_REMOVED lines=12> */
.L_x_18132:
[----:B------:R-:W-:-:S07]  /*41d0*/  MOV R24, R21 ;  /* 0x0000001500187202 */ /* 0x000fce0000000f00 */
.L_x_18133:
[----:B------:R-:W-:Y:S05]  /*41e0*/  BSYNC B1 ;  /* 0x0000000000017941 */ /* 0x000fea0003800000 */
.L_x_18131:
        /* <DEDUP_REMOVED lines=16> */
.L_x_18137:
[----:B------:R-:W-:Y:S05]  /*42f0*/  BSYNC B2 ;  /* 0x0000000000027941 */ /* 0x000fea0003800000 */
.L_x_18136:
        /* <DEDUP_REMOVED lines=44> */
.L_x_18135:
[----:B------:R-:W-:Y:S05]  /*45c0*/  BSYNC B1 ;  /* 0x0000000000017941 */ /* 0x000fea0003800000 */
.L_x_18134:
        /* <DEDUP_REMOVED lines=8> */
.L_x_18130:
        /* <DEDUP_REMOVED lines=12> */
.L_x_18139:
[----:B------:R-:W-:-:S07]  /*4710*/  MOV R24, R21 ;  /* 0x0000001500187202 */ /* 0x000fce0000000f00 */
.L_x_18140:
[----:B------:R-:W-:Y:S05]  /*4720*/  BSYNC B1 ;  /* 0x0000000000017941 */ /* 0x000fea0003800000 */
.L_x_18138:
        /* <DEDUP_REMOVED lines=16> */
.L_x_18144:
[----:B------:R-:W-:Y:S05]  /*4830*/  BSYNC B2 ;  /* 0x0000000000027941 */ /* 0x000fea0003800000 */
.L_x_18143:
        /* <DEDUP_REMOVED lines=44> */
.L_x_18142:
[----:B------:R-:W-:Y:S05]  /*4b00*/  BSYNC B1 ;  /* 0x0000000000017941 */ /* 0x000fea0003800000 */
.L_x_18141:
        /* <DEDUP_REMOVED lines=11> */
.L_x_18145:
        /* <DEDUP_REMOVED lines=12> */
.L_x_18148:
[----:B------:R-:W-:-:S07]  /*4c80*/  IMAD.MOV.U32 R35, RZ, RZ, R21 ;  /* 0x000000ffff237224 */ /* 0x000fce00078e0015 */
.L_x_18149:
[----:B------:R-:W-:Y:S05]  /*4c90*/  BSYNC B1 ;  /* 0x0000000000017941 */ /* 0x000fea0003800000 */
.L_x_18147:
        /* <DEDUP_REMOVED lines=16> */
.L_x_18153:
[----:B------:R-:W-:Y:S05]  /*4da0*/  BSYNC B2 ;  /* 0x0000000000027941 */ /* 0x000fea0003800000 */
.L_x_18152:
        /* <DEDUP_REMOVED lines=44> */
.L_x_18151:
[----:B------:R-:W-:Y:S05]  /*5070*/  BSYNC B1 ;  /* 0x0000000000017941 */ /* 0x000fea0003800000 */
.L_x_18150:
        /* <DEDUP_REMOVED lines=8> */
.L_x_18146:
        /* <DEDUP_REMOVED lines=12> */
.L_x_18155:
[----:B------:R-:W-:-:S07]  /*51c0*/  IMAD.MOV.U32 R35, RZ, RZ, R21 ;  /* 0x000000ffff237224 */ /* 0x000fce00078e0015 */
.L_x_18156:
[----:B------:R-:W-:Y:S05]  /*51d0*/  BSYNC B1 ;  /* 0x0000000000017941 */ /* 0x000fea0003800000 */
.L_x_18154:
        /* <DEDUP_REMOVED lines=16> */
.L_x_18160:
[----:B------:R-:W-:Y:S05]  /*52e0*/  BSYNC B2 ;  /* 0x0000000000027941 */ /* 0x000fea0003800000 */
.L_x_18159:
        /* <DEDUP_REMOVED lines=44> */
.L_x_18158:
[----:B------:R-:W-:Y:S05]  /*55b0*/  BSYNC B1 ;  /* 0x0000000000017941 */ /* 0x000fea0003800000 */
.L_x_18157:
        /* <DEDUP_REMOVED lines=11> */
.L_x_18161:
        /* <DEDUP_REMOVED lines=12> */
.L_x_18164:
[----:B------:R-:W-:-:S07]  /*5730*/  IMAD.MOV.U32 R26, RZ, RZ, R21 ;  /* 0x000000ffff1a7224 */ /* 0x000fce00078e0015 */
.L_x_18165:
[----:B------:R-:W-:Y:S05]  /*5740*/  BSYNC B1 ;  /* 0x0000000000017941 */ /* 0x000fea0003800000 */
.L_x_18163:
        /* <DEDUP_REMOVED lines=16> */
.L_x_18169:
[----:B------:R-:W-:Y:S05]  /*5850*/  BSYNC B2 ;  /* 0x0000000000027941 */ /* 0x000fea0003800000 */
.L_x_18168:
        /* <DEDUP_REMOVED lines=44> */
.L_x_18167:
[----:B------:R-:W-:Y:S05]  /*5b20*/  BSYNC B1 ;  /* 0x0000000000017941 */ /* 0x000fea0003800000 */
.L_x_18166:
        /* <DEDUP_REMOVED lines=8> */
.L_x_18162:
        /* <DEDUP_REMOVED lines=12> */
.L_x_18171:
[----:B------:R-:W-:-:S07]  /*5c70*/  MOV R26, R21 ;  /* 0x00000015001a7202 */ /* 0x000fce0000000f00 */
.L_x_18172:
[----:B------:R-:W-:Y:S05]  /*5c80*/  BSYNC B1 ;  /* 0x0000000000017941 */ /* 0x000fea0003800000 */
.L_x_18170:
        /* <DEDUP_REMOVED lines=16> */
.L_x_18176:
[----:B------:R-:W-:Y:S05]  /*5d90*/  BSYNC B2 ;  /* 0x0000000000027941 */ /* 0x000fea0003800000 */
.L_x_18175:
        /* <DEDUP_REMOVED lines=44> */
.L_x_18174:
[----:B------:R-:W-:Y:S05]  /*6060*/  BSYNC B1 ;  /* 0x0000000000017941 */ /* 0x000fea0003800000 */
.L_x_18173:
        /* <DEDUP_REMOVED lines=11> */
.L_x_18177:
        /* <DEDUP_REMOVED lines=12> */
.L_x_18180:
[----:B------:R-:W-:-:S07]  /*61e0*/  IMAD.MOV.U32 R33, RZ, RZ, R21 ;  /* 0x000000ffff217224 */ /* 0x000fce00078e0015 */
.L_x_18181:
[----:B------:R-:W-:Y:S05]  /*61f0*/  BSYNC B1 ;  /* 0x0000000000017941 */ /* 0x000fea0003800000 */
.L_x_18179:
        /* <DEDUP_REMOVED lines=18> */
.L_x_18185:
[----:B------:R-:W-:Y:S05]  /*6320*/  BSYNC B2 ;  /* 0x0000000000027941 */ /* 0x000fea0003800000 */
.L_x_18184:
        /* <DEDUP_REMOVED lines=44> */
.L_x_18183:
[----:B------:R-:W-:Y:S05]  /*65f0*/  BSYNC B1 ;  /* 0x0000000000017941 */ /* 0x000fea0003800000 */
.L_x_18182:
        /* <DEDUP_REMOVED lines=8> */
.L_x_18178:
[----:B------:R-:W0:Y:S01]  /*6680*/  LDC.64 R108, c[0x0][0x238] ;  /* 0x00008e00ff6c7b82 */ /* 0x000e220000000a00 */
[----:B------:R-:W-:Y:S02]  /*6690*/  ISETP.NE.AND P6, PT, R34, RZ, PT ;  /* 0x000000ff2200720c */ /* 0x000fe40003fc5270 */
[----:B------:R-:W-:Y:S02]  /*66a0*/  SEL R28, RZ, 0x1000000, P5 ;  /* 0x01000000ff1c7807 */ /* 0x000fe40002800000 */
[----:B------:R-:W-:Y:S02]  /*66b0*/  SEL R29, RZ, 0x10000, P4 ;  /* 0x00010000ff1d7807 */ /* 0x000fe40002000000 */
[----:B------:R-:W-:Y:S01]  /*66c0*/  SEL R30, RZ, 0x100, P3 ;  /* 0x00000100ff1e7807 */ /* 0x000fe20001800000 */
[----:B------:R-:W1:Y:S01]  /*66d0*/  LDC.64 R106, c[0x0][0x240] ;  /* 0x00009000ff6a7b82 */ /* 0x000e620000000a00 */
[----:B------:R-:W-:Y:S02]  /*66e0*/  SEL R31, RZ, 0x1, P6 ;  /* 0x00000001ff1f7807 */ /* 0x000fe40003000000 */
[----:B------:R-:W-:-:S02]  /*66f0*/  IADD3 R30, R30, R28, R29 ;  /* 0x0000001c1e1e7210 */ /* 0x000fc40007ffe01d */
[----:B------:R-:W-:-:S03]  /*6700*/  IADD3 R102, R97, 0x40, RZ ;  /* 0x0000004061667810 */ /* 0x000fc60007ffe0ff */
[----:B------:R-:W-:Y:S01]  /*6710*/  IMAD.IADD R33, R30, 0x1, R31 ;  /* 0x000000011e217824 */ /* 0x000fe200078e021f */
[----:B------:R-:W2:Y:S01]  /*6720*/  @P0 LDC.64 R26, c[0x0][0x228] ;  /* 0x00008a00ff1a0b82 */ /* 0x000ea20000000a00 */
[----:B0-----:R-:W-:-:S07]  /*6730*/  IMAD.WIDE.U32 R28, R98, 0x10, R108 ;  /* 0x00000010621c7825 */ /* 0x001fce00078e006c */
[----:B------:R-:W0:Y:S01]  /*6740*/  @P1 LDC.64 R24, c[0x0][0x230] ;  /* 0x00008c00ff181b82 */ /* 0x000e220000000a00 */
[----:B------:R3:W-:Y:S01]  /*6750*/  STG.E.128 desc[UR4][R28.64], R36 ;  /* 0x000000241c007986 */ /* 0x0007e2000c101d04 */
[----:B-1----:R-:W-:-:S05]  /*6760*/  IMAD.WIDE.U32 R30, R98, 0x4, R106 ;  /* 0x00000004621e7825 */ /* 0x002fca00078e006a */
[----:B------:R1:W-:Y:S01]  /*6770*/  STG.E desc[UR4][R30.64], R33 ;  /* 0x000000211e007986 */ /* 0x0003e2000c101904 */
[----:B--2---:R-:W-:-:S04]  /*6780*/  @P0 IMAD.WIDE.U32 R26, R102, 0x10, R26 ;  /* 0x00000010661a0825 */ /* 0x004fc800078e001a */
[----:B---3--:R-:W-:-:S04]  /*6790*/  IMAD.WIDE.U32 R28, R102, 0x10, R52 ;  /* 0x00000010661c7825 */ /* 0x008fc800078e0034 */
[----:B0-----:R-:W-:Y:S01]  /*67a0*/  @P1 IMAD.WIDE.U32 R24, R102, 0x10, R24 ;  /* 0x0000001066181825 */ /* 0x001fe200078e0018 */
[----:B-1----:R-:W-:Y:S06]  /*67b0*/  @!P0 BRA `(.L_x_18186) ;  /* 0x00000000002c8947 */ /* 0x002fec0003800000 */
[----:B------:R-:W0:Y:S01]  /*67c0*/  LDC.64 R30, c[0x0][0x248] ;  /* 0x00009200ff1e7b82 */ /* 0x000e220000000a00 */
[----:B------:R-:W-:Y:S02]  /*67d0*/  SHF.L.U32 R34, R76, 0x10, RZ ;  /* 0x000000104c227819 */ /* 0x000fe400000006ff */
[----:B------:R-:W-:Y:S02]  /*67e0*/  LOP3.LUT R33, R77, 0xffff, RZ, 0xc0, !PT ;  /* 0x0000ffff4d217812 */ /* 0x000fe400078ec0ff */
[----:B------:R-:W-:Y:S02]  /*67f0*/  LOP3.LUT R34, R34, 0xff0000, RZ, 0xc0, !PT ;  /* 0x00ff000022227812 */ /* 0x000fe400078ec0ff */
[----:B------:R-:W-:-:S03]  /*6800*/  LOP3.LUT R54, R75, 0xff, RZ, 0xc0, !PT ;  /* 0x000000ff4b367812 */ /* 0x000fc600078ec0ff */
[----:B------:R-:W-:Y:S01]  /*6810*/  IMAD R33, R33, 0x1000000, R34 ;  /* 0x0100000021217824 */ /* 0x000fe200078e0222 */
[----:B------:R-:W-:-:S04]  /*6820*/  LOP3.LUT R34, R74, 0xff, RZ, 0xc0, !PT ;  /* 0x000000ff4a227812 */ /* 0x000fc800078ec0ff */
[----:B------:R-:W-:-:S05]  /*6830*/  LEA R33, R54, R33, 0x8 ;  /* 0x0000002136217211 */ /* 0x000fca00078e40ff */
[----:B------:R-:W-:Y:S02]  /*6840*/  IMAD.IADD R33, R33, 0x1, R34 ;  /* 0x0000000121217824 */ /* 0x000fe400078e0222 */
[----:B0-----:R-:W-:-:S05]  /*6850*/  IMAD.WIDE.U32 R30, R98, 0x4, R30 ;  /* 0x00000004621e7825 */ /* 0x001fca00078e001e */
[----:B------:R0:W-:Y:S02]  /*6860*/  STG.E desc[UR4][R30.64], R33 ;  /* 0x000000211e007986 */ /* 0x0001e4000c101904 */
.L_x_18186:
[----:B------:R1:W5:Y:S04]  /*6870*/  @P0 LDG.E.128 R44, desc[UR4][R26.64] ;  /* 0x000000041a2c0981 */ /* 0x000368000c1e1d00 */
[----:B------:R1:W5:Y:S04]  /*6880*/  @P1 LDG.E.128 R48, desc[UR4][R24.64] ;  /* 0x0000000418301981 */ /* 0x000368000c1e1d00 */
[----:B------:R1:W5:Y:S01]  /*6890*/  LDG.E.128 R24, desc[UR4][R28.64] ;  /* 0x000000041c187981 */ /* 0x000362000c1e1d00 */
        /* <DEDUP_REMOVED lines=12> */
.L_x_18188:
[----:B------:R-:W-:-:S07]  /*6960*/  MOV R54, R21 ;  /* 0x0000001500367202 */ /* 0x000fce0000000f00 */
.L_x_18189:
[----:B------:R-:W-:Y:S05]  /*6970*/  BSYNC B1 ;  /* 0x0000000000017941 */ /* 0x000fea0003800000 */
.L_x_18187:
        /* <DEDUP_REMOVED lines=16> */
.L_x_18193:
[----:B------:R-:W-:Y:S05]  /*6a80*/  BSYNC B2 ;  /* 0x0000000000027941 */ /* 0x000fea0003800000 */
.L_x_18192:
        /* <DEDUP_REMOVED lines=44> */
.L_x_18191:
[----:B------:R-:W-:Y:S05]  /*6d50*/  BSYNC B1 ;  /* 0x0000000000017941 */ /* 0x000fea0003800000 */
.L_x_18190:
[----:B------:R-:W-:Y:S01]  /*6d60*/  I2FP.F32.U32 R28, R54 ;  /* 0x00000036001c7245 */ /* 0x000fe20000201000 */
[----:B-----5:R-:W-:-:S04]  /*6d70*/  FMUL.FTZ R24, R24, R100 ;  /* 0x0000006418187220 */ /* 0x020fc80000410000 */
[----:B------:R-:W-:-:S05]  /*6d80*/  FFMA.FTZ R28, R28, R99, 1.1641532182693481445e-10 ;  /* 0x2f0000001c1c7423 */ /* 0x000fca0000010063 */
        /* <DEDUP_REMOVED lines=9> */
.L_x_18194:
        /* <DEDUP_REMOVED lines=12> */
.L_x_18197:
[----:B------:R-:W-:-:S07]  /*6ee0*/  IMAD.MOV.U32 R24, RZ, RZ, R21 ;  /* 0x000000ffff187224 */ /* 0x000fce00078e0015 */
.L_x_18198:
[----:B------:R-:W-:Y:S05]  /*6ef0*/  BSYNC B1 ;  /* 0x0000000000017941 */ /* 0x000fea0003800000 */
.L_x_18196:
        /* <DEDUP_REMOVED lines=16> */
.L_x_18202:
[----:B------:R-:W-:Y:S05]  /*7000*/  BSYNC B2 ;  /* 0x0000000000027941 */ /* 0x000fea0003800000 */
.L_x_18201:
        /* <DEDUP_REMOVED lines=44> */
.L_x_18200:
[----:B------:R-:W-:Y:S05]  /*72d0*/  BSYNC B1 ;  /* 0x0000000000017941 */ /* 0x000fea0003800000 */
.L_x_18199:
        /* <DEDUP_REMOVED lines=8> */
.L_x_18195:
        /* <DEDUP_REMOVED lines=12> */
.L_x_18204:
[----:B------:R-:W-:-:S07]  /*7420*/  MOV R24, R21 ;  /* 0x0000001500187202 */ /* 0x000fce0000000f00 */
.L_x_18205:
[----:B------:R-:W-:Y:S05]  /*7430*/  BSYNC B1 ;  /* 0x0000000000017941 */ /* 0x000fea0003800000 */
.L_x_18203:
        /* <DEDUP_REMOVED lines=16> */
.L_x_18209:
[----:B------:R-:W-:Y:S05]  /*7540*/  BSYNC B2 ;  /* 0x0000000000027941 */ /* 0x000fea0003800000 */
.L_x_18208:
        /* <DEDUP_REMOVED lines=44> */
.L_x_18207:
[----:B------:R-:W-:Y:S05]  /*7810*/  BSYNC B1 ;  /* 0x0000000000017941 */ /* 0x000fea0003800000 */
.L_x_18206:
        /* <DEDUP_REMOVED lines=11> */
.L_x_18210:
        /* <DEDUP_REMOVED lines=12> */
.L_x_18213:
[----:B------:R-:W-:-:S07]  /*7990*/  IMAD.MOV.U32 R54, RZ, RZ, R21 ;  /* 0x000000ffff367224 */ /* 0x000fce00078e0015 */
.L_x_18214:
[----:B------:R-:W-:Y:S05]  /*79a0*/  BSYNC B1 ;  /* 0x0000000000017941 */ /* 0x000fea0003800000 */
.L_x_18212:
        /* <DEDUP_REMOVED lines=16> */
.L_x_18218:
[----:B------:R-:W-:Y:S05]  /*7ab0*/  BSYNC B2 ;  /* 0x0000000000027941 */ /* 0x000fea0003800000 */
.L_x_18217:
        /* <DEDUP_REMOVED lines=44> */
.L_x_18216:
[----:B------:R-:W-:Y:S05]  /*7d80*/  BSYNC B1 ;  /* 0x0000000000017941 */ /* 0x000fea0003800000 */
.L_x_18215:
        /* <DEDUP_REMOVED lines=8> */
.L_x_18211:
        /* <DEDUP_REMOVED lines=12> */
.L_x_18220:
[----:B------:R-:W-:-:S07]  /*7ed0*/  MOV R54, R21 ;  /* 0x0000001500367202 */ /* 0x000fce0000000f00 */
.L_x_18221:
[----:B------:R-:W-:Y:S05]  /*7ee0*/  BSYNC B1 ;  /* 0x0000000000017941 */ /* 0x000fea0003800000 */
.L_x_18219:
        /* <DEDUP_REMOVED lines=16> */
.L_x_18225:
[----:B------:R-:W-:Y:S05]  /*7ff0*/  BSYNC B2 ;  /* 0x0000000000027941 */ /* 0x000fea0003800000 */
.L_x_18224:
        /* <DEDUP_REMOVED lines=44> */
.L_x_18223:
[----:B------:R-:W-:Y:S05]  /*82c0*/  BSYNC B1 ;  /* 0x0000000000017941 */ /* 0x000fea0003800000 */
.L_x_18222:
        /* <DEDUP_REMOVED lines=11> */
.L_x_18226:
        /* <DEDUP_REMOVED lines=12> */
.L_x_18229:
[----:B------:R-:W-:-:S07]  /*8440*/  IMAD.MOV.U32 R26, RZ, RZ, R21 ;  /* 0x000000ffff1a7224 */ /* 0x000fce00078e0015 */
.L_x_18230:
[----:B------:R-:W-:Y:S05]  /*8450*/  BSYNC B1 ;  /* 0x0000000000017941 */ /* 0x000fea0003800000 */
.L_x_18228:
        /* <DEDUP_REMOVED lines=16> */
.L_x_18234:
[----:B------:R-:W-:Y:S05]  /*8560*/  BSYNC B2 ;  /* 0x0000000000027941 */ /* 0x000fea0003800000 */
.L_x_18233:
        /* <DEDUP_REMOVED lines=44> */
.L_x_18232:
[----:B------:R-:W-:Y:S05]  /*8830*/  BSYNC B1 ;  /* 0x0000000000017941 */ /* 0x000fea0003800000 */
.L_x_18231:
        /* <DEDUP_REMOVED lines=8> */
.L_x_18227:
        /* <DEDUP_REMOVED lines=12> */
.L_x_18236:
[----:B------:R-:W-:-:S07]  /*8980*/  MOV R26, R21 ;  /* 0x00000015001a7202 */ /* 0x000fce0000000f00 */
.L_x_18237:
[----:B------:R-:W-:Y:S05]  /*8990*/  BSYNC B1 ;  /* 0x0000000000017941 */ /* 0x000fea0003800000 */
.L_x_18235:
        /* <DEDUP_REMOVED lines=16> */
.L_x_18241:
[----:B------:R-:W-:Y:S05]  /*8aa0*/  BSYNC B2 ;  /* 0x0000000000027941 */ /* 0x000fea0003800000 */
.L_x_18240:
        /* <DEDUP_REMOVED lines=44> */
.L_x_18239:
[----:B------:R-:W-:Y:S05]  /*8d70*/  BSYNC B1 ;  /* 0x0000000000017941 */ /* 0x000fea0003800000 */
.L_x_18238:
        /* <DEDUP_REMOVED lines=11> */
.L_x_18242:
        /* <DEDUP_REMOVED lines=12> */
.L_x_18245:
[----:B------:R-:W-:-:S07]  /*8ef0*/  IMAD.MOV.U32 R54, RZ, RZ, R21 ;  /* 0x000000ffff367224 */ /* 0x000fce00078e0015 */
.L_x_18246:
[----:B------:R-:W-:Y:S05]  /*8f00*/  BSYNC B1 ;  /* 0x0000000000017941 */ /* 0x000fea0003800000 */
.L_x_18244:
        /* <DEDUP_REMOVED lines=18> */
.L_x_18250:
[----:B------:R-:W-:Y:S05]  /*9030*/  BSYNC B2 ;  /* 0x0000000000027941 */ /* 0x000fea0003800000 */
.L_x_18249:
        /* <DEDUP_REMOVED lines=44> */
.L_x_18248:
[----:B------:R-:W-:Y:S05]  /*9300*/  BSYNC B1 ;  /* 0x0000000000017941 */ /* 0x000fea0003800000 */
.L_x_18247:
        /* <DEDUP_REMOVED lines=8> */
.L_x_18243:
[----:B------:R-:W-:Y:S01]  /*9390*/  ISETP.NE.AND P6, PT, R96, RZ, PT ;  /* 0x000000ff6000720c */ /* 0x000fe20003fc5270 */
[----:B------:R-:W0:Y:S01]  /*93a0*/  @P0 LDC.64 R26, c[0x0][0x228] ;  /* 0x00008a00ff1a0b82 */ /* 0x000e220000000a00 */
[----:B------:R-:W-:Y:S02]  /*93b0*/  SEL R28, RZ, 0x1000000, P5 ;  /* 0x01000000ff1c7807 */ /* 0x000fe40002800000 */
[----:B------:R-:W-:Y:S02]  /*93c0*/  SEL R29, RZ, 0x10000, P4 ;  /* 0x00010000ff1d7807 */ /* 0x000fe40002000000 */
[----:B------:R-:W-:Y:S02]  /*93d0*/  SEL R30, RZ, 0x100, P3 ;  /* 0x00000100ff1e7807 */ /* 0x000fe40001800000 */
[----:B------:R-:W-:Y:S01]  /*93e0*/  SEL R31, RZ, 0x1, P6 ;  /* 0x00000001ff1f7807 */ /* 0x000fe20003000000 */
[----:B------:R-:W1:Y:S01]  /*93f0*/  @P1 LDC.64 R24, c[0x0][0x230] ;  /* 0x00008c00ff181b82 */ /* 0x000e620000000a00 */
[----:B------:R-:W-:Y:S01]  /*9400*/  IADD3 R30, R30, R28, R29 ;  /* 0x0000001c1e1e7210 */ /* 0x000fe20007ffe01d */
[----:B------:R-:W-:Y:S01]  /*9410*/  IMAD.WIDE.U32 R28, R102, 0x10, R108 ;  /* 0x00000010661c7825 */ /* 0x000fe200078e006c */
[----:B------:R-:W-:-:S03]  /*9420*/  IADD3 R103, R97, 0x60, RZ ;  /* 0x0000006061677810 */ /* 0x000fc60007ffe0ff */
[----:B------:R-:W-:Y:S01]  /*9430*/  IMAD.IADD R105, R30, 0x1, R31 ;  /* 0x000000011e697824 */ /* 0x000fe200078e021f */
[----:B------:R2:W-:Y:S01]  /*9440*/  STG.E.128 desc[UR4][R28.64], R32 ;  /* 0x000000201c007986 */ /* 0x0005e2000c101d04 */
[----:B------:R-:W-:-:S05]  /*9450*/  IMAD.WIDE.U32 R30, R102, 0x4, R106 ;  /* 0x00000004661e7825 */ /* 0x000fca00078e006a */
[----:B------:R3:W-:Y:S01]  /*9460*/  STG.E desc[UR4][R30.64], R105 ;  /* 0x000000691e007986 */ /* 0x0007e2000c101904 */
[----:B0-----:R-:W-:-:S04]  /*9470*/  @P0 IMAD.WIDE.U32 R26, R103, 0x10, R26 ;  /* 0x00000010671a0825 */ /* 0x001fc800078e001a */
[----:B-1----:R-:W-:-:S04]  /*9480*/  @P1 IMAD.WIDE.U32 R24, R103, 0x10, R24 ;  /* 0x0000001067181825 */ /* 0x002fc800078e0018 */
[----:B--2---:R-:W-:Y:S01]  /*9490*/  IMAD.WIDE.U32 R28, R103, 0x10, R52 ;  /* 0x00000010671c7825 */ /* 0x004fe200078e0034 */
[----:B---3--:R-:W-:Y:S06]  /*94a0*/  @!P0 BRA `(.L_x_18251) ;  /* 0x00000000002c8947 */ /* 0x008fec0003800000 */
        /* <DEDUP_REMOVED lines=11> */
.L_x_18251:
        /* <DEDUP_REMOVED lines=15> */
.L_x_18253:
[----:B------:R-:W-:-:S07]  /*9650*/  MOV R96, R21 ;  /* 0x0000001500607202 */ /* 0x000fce0000000f00 */
.L_x_18254:
[----:B------:R-:W-:Y:S05]  /*9660*/  BSYNC B1 ;  /* 0x0000000000017941 */ /* 0x000fea0003800000 */
.L_x_18252:
        /* <DEDUP_REMOVED lines=16> */
.L_x_18258:
[----:B------:R-:W-:Y:S05]  /*9770*/  BSYNC B2 ;  /* 0x0000000000027941 */ /* 0x000fea0003800000 */
.L_x_18257:
        /* <DEDUP_REMOVED lines=44> */
.L_x_18256:
[----:B------:R-:W-:Y:S05]  /*9a40*/  BSYNC B1 ;  /* 0x0000000000017941 */ /* 0x000fea0003800000 */
.L_x_18255:
        /* <DEDUP_REMOVED lines=12> */
.L_x_18259:
        /* <DEDUP_REMOVED lines=12> */
.L_x_18262:
[----:B------:R-:W-:-:S07]  /*9bd0*/  IMAD.MOV.U32 R24, RZ, RZ, R21 ;  /* 0x000000ffff187224 */ /* 0x000fce00078e0015 */
.L_x_18263:
[----:B------:R-:W-:Y:S05]  /*9be0*/  BSYNC B1 ;  /* 0x0000000000017941 */ /* 0x000fea0003800000 */
.L_x_18261:
        /* <DEDUP_REMOVED lines=16> */
.L_x_18267:
[----:B------:R-:W-:Y:S05]  /*9cf0*/  BSYNC B2 ;  /* 0x0000000000027941 */ /* 0x000fea0003800000 */
.L_x_18266:
        /* <DEDUP_REMOVED lines=44> */
.L_x_18265:
[----:B------:R-:W-:Y:S05]  /*9fc0*/  BSYNC B1 ;  /* 0x0000000000017941 */ /* 0x000fea0003800000 */
.L_x_18264:
        /* <DEDUP_REMOVED lines=8> */
.L_x_18260:
        /* <DEDUP_REMOVED lines=12> */
.L_x_18269:
[----:B------:R-:W-:-:S07]  /*a110*/  MOV R24, R21 ;  /* 0x0000001500187202 */ /* 0x000fce0000000f00 */
.L_x_18270:
[----:B------:R-:W-:Y:S05]  /*a120*/  BSYNC B1 ;  /* 0x0000000000017941 */ /* 0x000fea0003800000 */
.L_x_18268:
        /* <DEDUP_REMOVED lines=16> */
.L_x_18274:
[----:B------:R-:W-:Y:S05]  /*a230*/  BSYNC B2 ;  /* 0x0000000000027941 */ /* 0x000fea0003800000 */
.L_x_18273:
        /* <DEDUP_REMOVED lines=44> */
.L_x_18272:
[----:B------:R-:W-:Y:S05]  /*a500*/  BSYNC B1 ;  /* 0x0000000000017941 */ /* 0x000fea0003800000 */
.L_x_18271:
        /* <DEDUP_REMOVED lines=11> */
.L_x_18275:
        /* <DEDUP_REMOVED lines=12> */
.L_x_18278:
[----:B------:R-:W-:-:S07]  /*a680*/  IMAD.MOV.U32 R75, RZ, RZ, R21 ;  /* 0x000000ffff4b7224 */ /* 0x000fce00078e0015 */
.L_x_18279:
[----:B------:R-:W-:Y:S05]  /*a690*/  BSYNC B1 ;  /* 0x0000000000017941 */ /* 0x000fea0003800000 */
.L_x_18277:
        /* <DEDUP_REMOVED lines=16> */
.L_x_18283:
[----:B------:R-:W-:Y:S05]  /*a7a0*/  BSYNC B2 ;  /* 0x0000000000027941 */ /* 0x000fea0003800000 */
.L_x_18282:
        /* <DEDUP_REMOVED lines=44> */
.L_x_18281:
[----:B------:R-:W-:Y:S05]  /*aa70*/  BSYNC B1 ;  /* 0x0000000000017941 */ /* 0x000fea0003800000 */
.L_x_18280:
        /* <DEDUP_REMOVED lines=8> */
.L_x_18276:
        /* <DEDUP_REMOVED lines=12> */
.L_x_18285:
[----:B------:R-:W-:-:S07]  /*abc0*/  MOV R110, R21 ;  /* 0x00000015006e7202 */ /* 0x000fce0000000f00 */
.L_x_18286:
[----:B------:R-:W-:Y:S05]  /*abd0*/  BSYNC B1 ;  /* 0x0000000000017941 */ /* 0x000fea0003800000 */
.L_x_18284:
        /* <DEDUP_REMOVED lines=16> */
.L_x_18290:
[----:B------:R-:W-:Y:S05]  /*ace0*/  BSYNC B2 ;  /* 0x0000000000027941 */ /* 0x000fea0003800000 */
.L_x_18289:
        /* <DEDUP_REMOVED lines=44> */
.L_x_18288:
[----:B------:R-:W-:Y:S05]  /*afb0*/  BSYNC B1 ;  /* 0x0000000000017941 */ /* 0x000fea0003800000 */
.L_x_18287:
        /* <DEDUP_REMOVED lines=11> */
.L_x_18291:
        /* <DEDUP_REMOVED lines=12> */
.L_x_18294:
[----:B------:R-:W-:-:S07]  /*b130*/  IMAD.MOV.U32 R26, RZ, RZ, R21 ;  /* 0x000000ffff1a7224 */ /* 0x000fce00078e0015 */
.L_x_18295:
[----:B------:R-:W-:Y:S05]  /*b140*/  BSYNC B1 ;  /* 0x0000000000017941 */ /* 0x000fea0003800000 */
.L_x_18293:
        /* <DEDUP_REMOVED lines=16> */
.L_x_18299:
[----:B------:R-:W-:Y:S05]  /*b250*/  BSYNC B2 ;  /* 0x0000000000027941 */ /* 0x000fea0003800000 */
.L_x_18298:
        /* <DEDUP_REMOVED lines=44> */
.L_x_18297:
[----:B------:R-:W-:Y:S05]  /*b520*/  BSYNC B1 ;  /* 0x0000000000017941 */ /* 0x000fea0003800000 */
.L_x_18296:
        /* <DEDUP_REMOVED lines=8> */
.L_x_18292:
        /* <DEDUP_REMOVED lines=12> */
.L_x_18301:
[----:B------:R-:W-:-:S07]  /*b670*/  MOV R26, R21 ;  /* 0x00000015001a7202 */ /* 0x000fce0000000f00 */
.L_x_18302:
[----:B------:R-:W-:Y:S05]  /*b680*/  BSYNC B1 ;  /* 0x0000000000017941 */ /* 0x000fea0003800000 */
.L_x_18300:
        /* <DEDUP_REMOVED lines=16> */
.L_x_18306:
[----:B------:R-:W-:Y:S05]  /*b790*/  BSYNC B2 ;  /* 0x0000000000027941 */ /* 0x000fea0003800000 */
.L_x_18305:
        /* <DEDUP_REMOVED lines=44> */
.L_x_18304:
[----:B------:R-:W-:Y:S05]  /*ba60*/  BSYNC B1 ;  /* 0x0000000000017941 */ /* 0x000fea0003800000 */
.L_x_18303:
        /* <DEDUP_REMOVED lines=11> */
.L_x_18307:
        /* <DEDUP_REMOVED lines=12> */
.L_x_18310:
[----:B------:R-:W-:-:S07]  /*bbe0*/  IMAD.MOV.U32 R77, RZ, RZ, R21 ;  /* 0x000000ffff4d7224 */ /* 0x000fce00078e0015 */
.L_x_18311:
[----:B------:R-:W-:Y:S05]  /*bbf0*/  BSYNC B1 ;  /* 0x0000000000017941 */ /* 0x000fea0003800000 */
.L_x_18309:
        /* <DEDUP_REMOVED lines=18> */
.L_x_18315:
[----:B------:R-:W-:Y:S05]  /*bd20*/  BSYNC B2 ;  /* 0x0000000000027941 */ /* 0x000fea0003800000 */
.L_x_18314:
        /* <DEDUP_REMOVED lines=44> */
.L_x_18313:
[----:B------:R-:W-:Y:S05]  /*bff0*/  BSYNC B1 ;  /* 0x0000000000017941 */ /* 0x000fea0003800000 */
.L_x_18312:
        /* <DEDUP_REMOVED lines=8> */
.L_x_18308:
        /* <DEDUP_REMOVED lines=29> */
.L_x_18316:
        /* <DEDUP_REMOVED lines=15> */
.L_x_18318:
[----:B------:R-:W-:-:S07]  /*c340*/  MOV R96, R21 ;  /* 0x0000001500607202 */ /* 0x000fce0000000f00 */
.L_x_18319:
[----:B------:R-:W-:Y:S05]  /*c350*/  BSYNC B1 ;  /* 0x0000000000017941 */ /* 0x000fea0003800000 */
.L_x_18317:
        /* <DEDUP_REMOVED lines=16> */
.L_x_18323:
[----:B------:R-:W-:Y:S05]  /*c460*/  BSYNC B2 ;  /* 0x0000000000027941 */ /* 0x000fea0003800000 */
.L_x_18322:
        /* <DEDUP_REMOVED lines=44> */
.L_x_18321:
[----:B------:R-:W-:Y:S05]  /*c730*/  BSYNC B1 ;  /* 0x0000000000017941 */ /* 0x000fea0003800000 */
.L_x_18320:
        /* <DEDUP_REMOVED lines=12> */
.L_x_18324:
        /* <DEDUP_REMOVED lines=12> */
.L_x_18327:
[----:B------:R-:W-:-:S07]  /*c8c0*/  IMAD.MOV.U32 R74, RZ, RZ, R21 ;  /* 0x000000ffff4a7224 */ /* 0x000fce00078e0015 */
.L_x_18328:
[----:B------:R-:W-:Y:S05]  /*c8d0*/  BSYNC B1 ;  /* 0x0000000000017941 */ /* 0x000fea0003800000 */
.L_x_18326:
        /* <DEDUP_REMOVED lines=16> */
.L_x_18332:
[----:B------:R-:W-:Y:S05]  /*c9e0*/  BSYNC B2 ;  /* 0x0000000000027941 */ /* 0x000fea0003800000 */
.L_x_18331:
        /* <DEDUP_REMOVED lines=44> */
.L_x_18330:
[----:B------:R-:W-:Y:S05]  /*ccb0*/  BSYNC B1 ;  /* 0x0000000000017941 */ /* 0x000fea0003800000 */
.L_x_18329:
        /* <DEDUP_REMOVED lines=8> */
.L_x_18325:
        /* <DEDUP_REMOVED lines=12> */
.L_x_18334:
[----:B------:R-:W-:-:S07]  /*ce00*/  MOV R96, R21 ;  /* 0x0000001500607202 */ /* 0x000fce0000000f00 */
.L_x_18335:
[----:B------:R-:W-:Y:S05]  /*ce10*/  BSYNC B1 ;  /* 0x0000000000017941 */ /* 0x000fea0003800000 */
.L_x_18333:
        /* <DEDUP_REMOVED lines=16> */
.L_x_18339:
[----:B------:R-:W-:Y:S05]  /*cf20*/  BSYNC B2 ;  /* 0x0000000000027941 */ /* 0x000fea0003800000 */
.L_x_18338:
        /* <DEDUP_REMOVED lines=44> */
.L_x_18337:
[----:B------:R-:W-:Y:S05]  /*d1f0*/  BSYNC B1 ;  /* 0x0000000000017941 */ /* 0x000fea0003800000 */
.L_x_18336:
        /* <DEDUP_REMOVED lines=11> */
.L_x_18340:
        /* <DEDUP_REMOVED lines=12> */
.L_x_18343:
[----:B------:R-:W-:-:S07]  /*d370*/  IMAD.MOV.U32 R75, RZ, RZ, R21 ;  /* 0x000000ffff4b7224 */ /* 0x000fce00078e0015 */
.L_x_18344:
[----:B------:R-:W-:Y:S05]  /*d380*/  BSYNC B1 ;  /* 0x0000000000017941 */ /* 0x000fea0003800000 */
.L_x_18342:
        /* <DEDUP_REMOVED lines=16> */
.L_x_18348:
[----:B------:R-:W-:Y:S05]  /*d490*/  BSYNC B2 ;  /* 0x0000000000027941 */ /* 0x000fea0003800000 */
.L_x_18347:
        /* <DEDUP_REMOVED lines=44> */
.L_x_18346:
[----:B------:R-:W-:Y:S05]  /*d760*/  BSYNC B1 ;  /* 0x0000000000017941 */ /* 0x000fea0003800000 */
.L_x_18345:
        /* <DEDUP_REMOVED lines=8> */
.L_x_18341:
        /* <DEDUP_REMOVED lines=12> */
.L_x_18350:
[----:B------:R-:W-:-:S07]  /*d8b0*/  MOV R96, R21 ;  /* 0x0000001500607202 */ /* 0x000fce0000000f00 */
.L_x_18351:
[----:B------:R-:W-:Y:S05]  /*d8c0*/  BSYNC B1 ;  /* 0x0000000000017941 */ /* 0x000fea0003800000 */
.L_x_18349:
        /* <DEDUP_REMOVED lines=16> */
.L_x_18355:
[----:B------:R-:W-:Y:S05]  /*d9d0*/  BSYNC B2 ;  /* 0x0000000000027941 */ /* 0x000fea0003800000 */
.L_x_18354:
        /* <DEDUP_REMOVED lines=44> */
.L_x_18353:
[----:B------:R-:W-:Y:S05]  /*dca0*/  BSYNC B1 ;  /* 0x0000000000017941 */ /* 0x000fea0003800000 */
.L_x_18352:
        /* <DEDUP_REMOVED lines=11> */
.L_x_18356:
        /* <DEDUP_REMOVED lines=12> */
.L_x_18359:
[----:B------:R-:W-:-:S07]  /*de20*/  IMAD.MOV.U32 R76, RZ, RZ, R21 ;  /* 0x000000ffff4c7224 */ /* 0x000fce00078e0015 */
.L_x_18360:
[----:B------:R-:W-:Y:S05]  /*de30*/  BSYNC B1 ;  /* 0x0000000000017941 */ /* 0x000fea0003800000 */
.L_x_18358:
        /* <DEDUP_REMOVED lines=16> */
.L_x_18364:
[----:B------:R-:W-:Y:S05]  /*df40*/  BSYNC B2 ;  /* 0x0000000000027941 */ /* 0x000fea0003800000 */
.L_x_18363:
        /* <DEDUP_REMOVED lines=44> */
.L_x_18362:
[----:B------:R-:W-:Y:S05]  /*e210*/  BSYNC B1 ;  /* 0x0000000000017941 */ /* 0x000fea0003800000 */
.L_x_18361:
        /* <DEDUP_REMOVED lines=8> */
.L_x_18357:
        /* <DEDUP_REMOVED lines=12> */
.L_x_18366:
[----:B------:R-:W-:-:S07]  /*e360*/  MOV R96, R21 ;  /* 0x0000001500607202 */ /* 0x000fce0000000f00 */
.L_x_18367:
[----:B------:R-:W-:Y:S05]  /*e370*/  BSYNC B1 ;  /* 0x0000000000017941 */ /* 0x000fea0003800000 */
.L_x_18365:
        /* <DEDUP_REMOVED lines=16> */
.L_x_18371:
[----:B------:R-:W-:Y:S05]  /*e480*/  BSYNC B2 ;  /* 0x0000000000027941 */ /* 0x000fea0003800000 */
.L_x_18370:
        /* <DEDUP_REMOVED lines=44> */
.L_x_18369:
[----:B------:R-:W-:Y:S05]  /*e750*/  BSYNC B1 ;  /* 0x0000000000017941 */ /* 0x000fea0003800000 */
.L_x_18368:
        /* <DEDUP_REMOVED lines=11> */
.L_x_18372:
        /* <DEDUP_REMOVED lines=12> */
.L_x_18375:
[----:B------:R-:W-:-:S07]  /*e8d0*/  IMAD.MOV.U32 R77, RZ, RZ, R21 ;  /* 0x000000ffff4d7224 */ /* 0x000fce00078e0015 */
.L_x_18376:
[----:B------:R-:W-:Y:S05]  /*e8e0*/  BSYNC B1 ;  /* 0x0000000000017941 */ /* 0x000fea0003800000 */
.L_x_18374:
        /* <DEDUP_REMOVED lines=18> */
.L_x_18380:
[----:B------:R-:W-:Y:S05]  /*ea10*/  BSYNC B2 ;  /* 0x0000000000027941 */ /* 0x000fea0003800000 */
.L_x_18379:
        /* <DEDUP_REMOVED lines=44> */
.L_x_18378:
[----:B------:R-:W-:Y:S05]  /*ece0*/  BSYNC B1 ;  /* 0x0000000000017941 */ /* 0x000fea0003800000 */
.L_x_18377:
        /* <DEDUP_REMOVED lines=8> */
.L_x_18373:
[----:B------:R-:W0:Y:S01]  /*ed70*/  @P0 LDC.64 R110, c[0x0][0x228] ;  /* 0x00008a00ff6e0b82 */ /* 0x000e220000000a00 */
[----:B------:R-:W-:Y:S02]  /*ed80*/  ISETP.NE.AND P6, PT, R105, RZ, PT ;  /* 0x000000ff6900720c */ /* 0x000fe40003fc5270 */
[----:B------:R-:W-:Y:S02]  /*ed90*/  SEL R105, RZ, 0x1000000, P5 ;  /* 0x01000000ff697807 */ /* 0x000fe40002800000 */
[----:B------:R-:W-:Y:S02]  /*eda0*/  SEL R112, RZ, 0x10000, P4 ;  /* 0x00010000ff707807 */ /* 0x000fe40002000000 */
[----:B------:R-:W-:Y:S01]  /*edb0*/  SEL R113, RZ, 0x100, P3 ;  /* 0x00000100ff717807 */ /* 0x000fe20001800000 */
[----:B------:R-:W1:Y:S01]  /*edc0*/  @P1 LDC.64 R54, c[0x0][0x230] ;  /* 0x00008c00ff361b82 */ /* 0x000e620000000a00 */
[----:B------:R-:W-:Y:S02]  /*edd0*/  SEL R114, RZ, 0x1, P6 ;  /* 0x00000001ff727807 */ /* 0x000fe40003000000 */
[----:B------:R-:W-:Y:S01]  /*ede0*/  IADD3 R105, R113, R105, R112 ;  /* 0x0000006971697210 */ /* 0x000fe20007ffe070 */
[----:B------:R-:W-:-:S03]  /*edf0*/  IMAD.WIDE.U32 R112, R104, 0x10, R108 ;  /* 0x0000001068707825 */ /* 0x000fc600078e006c */
[----:B------:R-:W-:Y:S01]  /*ee00*/  IADD3 R115, R105, R114, RZ ;  /* 0x0000007269737210 */ /* 0x000fe20007ffe0ff */
[----:B------:R-:W-:Y:S01]  /*ee10*/  VIADD R105, R97, 0xa0 ;  /* 0x000000a061697836 */ /* 0x000fe20000000000 */
[----:B------:R2:W-:Y:S03]  /*ee20*/  STG.E.128 desc[UR4][R112.64], R24 ;  /* 0x0000001870007986 */ /* 0x0005e6000c101d04 */
[----:B------:R-:W-:-:S04]  /*ee30*/  IMAD.WIDE.U32 R52, R105, 0x10, R52 ;  /* 0x0000001069347825 */ /* 0x000fc800078e0034 */
[----:B0-----:R-:W-:-:S04]  /*ee40*/  @P0 IMAD.WIDE.U32 R110, R105, 0x10, R110 ;  /* 0x00000010696e0825 */ /* 0x001fc800078e006e */
[----:B--2---:R-:W-:-:S05]  /*ee50*/  IMAD.WIDE.U32 R112, R104, 0x4, R106 ;  /* 0x0000000468707825 */ /* 0x004fca00078e006a */
[----:B------:R1:W-:Y:S02]  /*ee60*/  STG.E desc[UR4][R112.64], R115 ;  /* 0x0000007370007986 */ /* 0x0003e4000c101904 */
[----:B-1----:R-:W-:Y:S01]  /*ee70*/  @P1 IMAD.WIDE.U32 R112, R105, 0x10, R54 ;  /* 0x0000001069701825 */ /* 0x002fe200078e0036 */
        /* <DEDUP_REMOVED lines=12> */
.L_x_18381:
[----:B------:R1:W5:Y:S04]  /*ef40*/  @P0 LDG.E.128 R44, desc[UR4][R110.64] ;  /* 0x000000046e2c0981 */ /* 0x000368000c1e1d00 */
[----:B------:R1:W5:Y:S04]  /*ef50*/  @P1 LDG.E.128 R48, desc[UR4][R112.64] ;  /* 0x0000000470301981 */ /* 0x000368000c1e1d00 */
[----:B0-----:R-:W5:Y:S01]  /*ef60*/  LDG.E.128 R52, desc[UR4][R52.64] ;  /* 0x0000000434347981 */ /* 0x001f62000c1e1d00 */
        /* <DEDUP_REMOVED lines=12> */
.L_x_18383:
[----:B------:R-:W-:-:S07]  /*f030*/  MOV R118, R21 ;  /* 0x0000001500767202 */ /* 0x000fce0000000f00 */
.L_x_18384:
[----:B------:R-:W-:Y:S05]  /*f040*/  BSYNC B1 ;  /* 0x0000000000017941 */ /* 0x000fea0003800000 */
.L_x_18382:
        /* <DEDUP_REMOVED lines=16> */
.L_x_18388:
[----:B------:R-:W-:Y:S05]  /*f150*/  BSYNC B2 ;  /* 0x0000000000027941 */ /* 0x000fea0003800000 */
.L_x_18387:
        /* <DEDUP_REMOVED lines=44> */
.L_x_18386:
[----:B------:R-:W-:Y:S05]  /*f420*/  BSYNC B1 ;  /* 0x0000000000017941 */ /* 0x000fea0003800000 */
.L_x_18385:
        /* <DEDUP_REMOVED lines=12> */
.L_x_18389:
        /* <DEDUP_REMOVED lines=12> */
.L_x_18392:
[----:B------:R-:W-:-:S07]  /*f5b0*/  IMAD.MOV.U32 R74, RZ, RZ, R21 ;  /* 0x000000ffff4a7224 */ /* 0x000fce00078e0015 */
.L_x_18393:
[----:B------:R-:W-:Y:S05]  /*f5c0*/  BSYNC B1 ;  /* 0x0000000000017941 */ /* 0x000fea0003800000 */
.L_x_18391:
        /* <DEDUP_REMOVED lines=16> */
.L_x_18397:
[----:B------:R-:W-:Y:S05]  /*f6d0*/  BSYNC B2 ;  /* 0x0000000000027941 */ /* 0x000fea0003800000 */
.L_x_18396:
        /* <DEDUP_REMOVED lines=44> */
.L_x_18395:
[----:B------:R-:W-:Y:S05]  /*f9a0*/  BSYNC B1 ;  /* 0x0000000000017941 */ /* 0x000fea0003800000 */
.L_x_18394:
        /* <DEDUP_REMOVED lines=8> */
.L_x_18390:
        /* <DEDUP_REMOVED lines=12> */
.L_x_18399:
[----:B------:R-:W-:-:S07]  /*faf0*/  MOV R96, R21 ;  /* 0x0000001500607202 */ /* 0x000fce0000000f00 */
.L_x_18400:
[----:B------:R-:W-:Y:S05]  /*fb00*/  BSYNC B1 ;  /* 0x0000000000017941 */ /* 0x000fea0003800000 */
.L_x_18398:
        /* <DEDUP_REMOVED lines=16> */
.L_x_18404:
[----:B------:R-:W-:Y:S05]  /*fc10*/  BSYNC B2 ;  /* 0x0000000000027941 */ /* 0x000fea0003800000 */
.L_x_18403:
        /* <DEDUP_REMOVED lines=44> */
.L_x_18402:
[----:B------:R-:W-:Y:S05]  /*fee0*/  BSYNC B1 ;  /* 0x0000000000017941 */ /* 0x000fea0003800000 */
.L_x_18401:
        /* <DEDUP_REMOVED lines=11> */
.L_x_18405:
        /* <DEDUP_REMOVED lines=12> */
.L_x_18408:
[----:B------:R-:W-:-:S07]  /*10060*/  IMAD.MOV.U32 R75, RZ, RZ, R21 ;  /* 0x000000ffff4b7224 */ /* 0x000fce00078e0015 */
.L_x_18409:
[----:B------:R-:W-:Y:S05]  /*10070*/  BSYNC B1 ;  /* 0x0000000000017941 */ /* 0x000fea0003800000 */
.L_x_18407:
        /* <DEDUP_REMOVED lines=16> */
.L_x_18413:
[----:B------:R-:W-:Y:S05]  /*10180*/  BSYNC B2 ;  /* 0x0000000000027941 */ /* 0x000fea0003800000 */
.L_x_18412:
        /* <DEDUP_REMOVED lines=44> */
.L_x_18411:
[----:B------:R-:W-:Y:S05]  /*10450*/  BSYNC B1 ;  /* 0x0000000000017941 */ /* 0x000fea0003800000 */
.L_x_18410:
        /* <DEDUP_REMOVED lines=8> */
.L_x_18406:
        /* <DEDUP_REMOVED lines=12> */
.L_x_18415:
[----:B------:R-:W-:-:S07]  /*105a0*/  MOV R96, R21 ;  /* 0x0000001500607202 */ /* 0x000fce0000000f00 */
.L_x_18416:
[----:B------:R-:W-:Y:S05]  /*105b0*/  BSYNC B1 ;  /* 0x0000000000017941 */ /* 0x000fea0003800000 */
.L_x_18414:
        /* <DEDUP_REMOVED lines=16> */
.L_x_18420:
[----:B------:R-:W-:Y:S05]  /*106c0*/  BSYNC B2 ;  /* 0x0000000000027941 */ /* 0x000fea0003800000 */
.L_x_18419:
        /* <DEDUP_REMOVED lines=44> */
.L_x_18418:
[----:B------:R-:W-:Y:S05]  /*10990*/  BSYNC B1 ;  /* 0x0000000000017941 */ /* 0x000fea0003800000 */
.L_x_18417:
        /* <DEDUP_REMOVED lines=11> */
.L_x_18421:
        /* <DEDUP_REMOVED lines=12> */
.L_x_18424:
[----:B------:R-:W-:-:S07]  /*10b10*/  IMAD.MOV.U32 R76, RZ, RZ, R21 ;  /* 0x000000ffff4c7224 */ /* 0x000fce00078e0015 */
.L_x_18425:
[----:B------:R-:W-:Y:S05]  /*10b20*/  BSYNC B1 ;  /* 0x0000000000017941 */ /* 0x000fea0003800000 */
.L_x_18423:
        /* <DEDUP_REMOVED lines=16> */
.L_x_18429:
[----:B------:R-:W-:Y:S05]  /*10c30*/  BSYNC B2 ;  /* 0x0000000000027941 */ /* 0x000fea0003800000 */
.L_x_18428:
        /* <DEDUP_REMOVED lines=44> */
.L_x_18427:
[----:B------:R-:W-:Y:S05]  /*10f00*/  BSYNC B1 ;  /* 0x0000000000017941 */ /* 0x000fea0003800000 */
.L_x_18426:
        /* <DEDUP_REMOVED lines=8> */
.L_x_18422:
        /* <DEDUP_REMOVED lines=12> */
.L_x_18431:
[----:B------:R-:W-:-:S07]  /*11050*/  MOV R96, R21 ;  /* 0x0000001500607202 */ /* 0x000fce0000000f00 */
.L_x_18432:
[----:B------:R-:W-:Y:S05]  /*11060*/  BSYNC B1 ;  /* 0x0000000000017941 */ /* 0x000fea0003800000 */
.L_x_18430:
        /* <DEDUP_REMOVED lines=16> */
.L_x_18436:
[----:B------:R-:W-:Y:S05]  /*11170*/  BSYNC B2 ;  /* 0x0000000000027941 */ /* 0x000fea0003800000 */
.L_x_18435:
        /* <DEDUP_REMOVED lines=44> */
.L_x_18434:
[----:B------:R-:W-:Y:S05]  /*11440*/  BSYNC B1 ;  /* 0x0000000000017941 */ /* 0x000fea0003800000 */
.L_x_18433:
        /* <DEDUP_REMOVED lines=11> */
.L_x_18437:
        /* <DEDUP_REMOVED lines=12> */
.L_x_18440:
[----:B------:R-:W-:-:S07]  /*115c0*/  IMAD.MOV.U32 R77, RZ, RZ, R21 ;  /* 0x000000ffff4d7224 */ /* 0x000fce00078e0015 */
.L_x_18441:
[----:B------:R-:W-:Y:S05]  /*115d0*/  BSYNC B1 ;  /* 0x0000000000017941 */ /* 0x000fea0003800000 */
.L_x_18439:
        /* <DEDUP_REMOVED lines=16> */
.L_x_18445:
[----:B------:R-:W-:Y:S05]  /*116e0*/  BSYNC B2 ;  /* 0x0000000000027941 */ /* 0x000fea0003800000 */
.L_x_18444:
        /* <DEDUP_REMOVED lines=44> */
.L_x_18443:
[----:B------:R-:W-:Y:S05]  /*119b0*/  BSYNC B1 ;  /* 0x0000000000017941 */ /* 0x000fea0003800000 */
.L_x_18442:
        /* <DEDUP_REMOVED lines=8> */
.L_x_18438:
[----:B------:R-:W-:Y:S01]  /*11a40*/  FADD.FTZ R100, RZ, R40 ;  /* 0x00000028ff647221 */ /* 0x000fe20000010000 */
[----:B------:R-:W-:Y:S01]  /*11a50*/  ISETP.NE.AND P1, PT, R118, RZ, PT ;  /* 0x000000ff7600720c */ /* 0x000fe20003f25270 */
[----:B------:R-:W-:-:S04]  /*11a60*/  IMAD.WIDE.U32 R108, R105, 0x10, R108 ;  /* 0x00000010696c7825 */ /* 0x000fc800078e006c */
[----:B------:R-:W-:Y:S01]  /*11a70*/  FADD.FTZ R99, R100, R41 ;  /* 0x0000002964637221 */ /* 0x000fe20000010000 */
[----:B------:R-:W-:Y:S01]  /*11a80*/  SEL R110, RZ, 0x1, P1 ;  /* 0x00000001ff6e7807 */ /* 0x000fe20000800000 */
[----:B------:R-:W-:Y:S01]  /*11a90*/  IMAD.WIDE.U32 R106, R105, 0x4, R106 ;  /* 0x00000004696a7825 */ /* 0x000fe200078e006a */
[----:B------:R0:W-:Y:S03]  /*11aa0*/  STG.E.128 desc[UR4][R108.64], R52 ;  /* 0x000000346c007986 */ /* 0x0001e6000c101d04 */
        /* <DEDUP_REMOVED lines=14> */
[----:B------:R-:W-:-:S03]  /*11b90*/  SEL R99, RZ, 0x1000000, P5 ;  /* 0x01000000ff637807 */ /* 0x000fc60002800000 */
[----:B------:R-:W-:Y:S01]  /*11ba0*/  FADD.FTZ R101, R100, R31 ;  /* 0x0000001f64657221 */ /* 0x000fe20000010000 */
[----:B------:R-:W-:-:S03]  /*11bb0*/  SEL R100, RZ, 0x10000, P4 ;  /* 0x00010000ff647807 */ /* 0x000fc60002000000 */
[----:B------:R-:W-:Y:S01]  /*11bc0*/  FADD.FTZ R112, R101, R24 ;  /* 0x0000001865707221 */ /* 0x000fe20000010000 */
[----:B------:R-:W-:-:S03]  /*11bd0*/  SEL R101, RZ, 0x100, P3 ;  /* 0x00000100ff657807 */ /* 0x000fc60001800000 */
[----:B------:R-:W-:Y:S01]  /*11be0*/  FADD.FTZ R111, R112, R25 ;  /* 0x00000019706f7221 */ /* 0x000fe20000010000 */
[----:B------:R-:W-:-:S03]  /*11bf0*/  IADD3 R99, R101, R99, R100 ;  /* 0x0000006365637210 */ /* 0x000fc60007ffe064 */
[----:B------:R-:W-:Y:S01]  /*11c00*/  FADD.FTZ R100, R111, R26 ;  /* 0x0000001a6f647221 */ /* 0x000fe20000010000 */
[----:B------:R-:W-:-:S03]  /*11c10*/  IADD3 R99, R99, R110, RZ ;  /* 0x0000006e63637210 */ /* 0x000fc60007ffe0ff */
[----:B------:R-:W-:Y:S02]  /*11c20*/  FADD.FTZ R101, R100, R27 ;  /* 0x0000001b64657221 */ /* 0x000fe40000010000 */
[----:B------:R0:W-:Y:S02]  /*11c30*/  STG.E desc[UR4][R106.64], R99 ;  /* 0x000000636a007986 */ /* 0x0001e4000c101904 */
[----:B------:R-:W-:-:S04]  /*11c40*/  FADD.FTZ R100, R101, R52 ;  /* 0x0000003465647221 */ /* 0x000fc80000010000 */
[----:B------:R-:W-:-:S04]  /*11c50*/  FADD.FTZ R101, R100, R53 ;  /* 0x0000003564657221 */ /* 0x000fc80000010000 */
[----:B------:R-:W-:Y:S01]  /*11c60*/  FADD.FTZ R110, R101, R54 ;  /* 0x00000036656e7221 */ /* 0x000fe20000010000 */
[----:B------:R-:W-:Y:S06]  /*11c70*/  @!P0 BRA `(.L_x_18446) ;  /* 0x00000000002c8947 */ /* 0x000fec0003800000 */
[----:B------:R-:W1:Y:S01]  /*11c80*/  LDC.64 R100, c[0x0][0x248] ;  /* 0x00009200ff647b82 */ /* 0x000e620000000a00 */
[----:B0-----:R-:W-:Y:S01]  /*11c90*/  IMAD.U32 R106, R76, 0x10000, RZ ;  /* 0x000100004c6a7824 */ /* 0x001fe200078e00ff */
[----:B------:R-:W-:Y:S02]  /*11ca0*/  LOP3.LUT R99, R77, 0xffff, RZ, 0xc0, !PT ;  /* 0x0000ffff4d637812 */ /* 0x000fe400078ec0ff */
[----:B------:R-:W-:Y:S02]  /*11cb0*/  LOP3.LUT R108, R75, 0xff, RZ, 0xc0, !PT ;  /* 0x000000ff4b6c7812 */ /* 0x000fe400078ec0ff */
[----:B------:R-:W-:-:S04]  /*11cc0*/  LOP3.LUT R106, R106, 0xff0000, RZ, 0xc0, !PT ;  /* 0x00ff00006a6a7812 */ /* 0x000fc800078ec0ff */
[----:B------:R-:W-:Y:S02]  /*11cd0*/  LEA R99, R99, R106, 0x18 ;  /* 0x0000006a63637211 */ /* 0x000fe400078ec0ff */
[----:B------:R-:W-:-:S03]  /*11ce0*/  LOP3.LUT R106, R74, 0xff, RZ, 0xc0, !PT ;  /* 0x000000ff4a6a7812 */ /* 0x000fc600078ec0ff */
[----:B------:R-:W-:-:S05]  /*11cf0*/  IMAD R99, R108, 0x100, R99 ;  /* 0x000001006c637824 */ /* 0x000fca00078e0263 */
[----:B------:R-:W-:Y:S01]  /*11d00*/  IADD3 R99, R99, R106, RZ ;  /* 0x0000006a63637210 */ /* 0x000fe20007ffe0ff */
[----:B-1----:R-:W-:-:S05]  /*11d10*/  IMAD.WIDE.U32 R100, R105, 0x4, R100 ;  /* 0x0000000469647825 */ /* 0x002fca00078e0064 */
[----:B------:R1:W-:Y:S02]  /*11d20*/  STG.E desc[UR4][R100.64], R99 ;  /* 0x0000006364007986 */ /* 0x0003e4000c101904 */
.L_x_18446:
[----:B------:R-:W-:Y:S01]  /*11d30*/  UMOV UR20, 0xffffffff ;  /* 0xffffffff00147882 */ /* 0x000fe20000000000 */
[----:B------:R-:W-:Y:S02]  /*11d40*/  FADD.FTZ R110, R110, R55 ;  /* 0x000000376e6e7221 */ /* 0x000fe40000010000 */
[----:B------:R-:W-:Y:S05]  /*11d50*/  BRA.DIV UR20, `(.L_x_18447) ;  /* 0x0000000a14c07947 */ /* 0x000fea000b800000 */
[----:B01----:R-:W0:Y:S01]  /*11d60*/  SHFL.BFLY PT, R99, R110, 0x1, 0x1f ;  /* 0x0c201f006e637f89 */ /* 0x003e2200000e0000 */
        /* <DEDUP_REMOVED lines=68> */
.L_x_18460:
[C---:B------:R-:W-:Y:S01]  /*121b0*/  FMUL.FTZ R100, R99.reuse, R99 ;  /* 0x0000006363647220 */ /* 0x040fe20000410000 */
[----:B------:R-:W-:Y:S01]  /*121c0*/  PLOP3.LUT P2, PT, PT, PT, UP0, 0x40, 0x0 ;  /* 0x000000000000781c */ /* 0x000fe20003f4e808 */
[----:B01----:R-:W-:Y:S01]  /*121d0*/  FADD.FTZ R108, R108, R111 ;  /* 0x0000006f6c6c7221 */ /* 0x003fe20000010000 */
[----:B------:R-:W-:Y:S01]  /*121e0*/  PLOP3.LUT P3, PT, PT, PT, UP0, 0x40, 0x0 ;  /* 0x000000000000781c */ /* 0x000fe20003f6e808 */
[----:B------:R-:W0:Y:S01]  /*121f0*/  @!P1 LDC.64 R110, c[0x0][0x250] ;  /* 0x00009400ff6e9b82 */ /* 0x000e220000000a00 */
[----:B------:R-:W-:Y:S01]  /*12200*/  FSEL R106, R100, RZ, !P2 ;  /* 0x000000ff646a7208 */ /* 0x000fe20005000000 */
[----:B------:R-:W-:Y:S01]  /*12210*/  FFMA.FTZ R101, R108, R101, UR22 ;  /* 0x000000166c657e23 */ /* 0x000fe20008010065 */
[----:B------:R-:W-:-:S03]  /*12220*/  FSEL R100, R99, RZ, P3 ;  /* 0x000000ff63647208 */ /* 0x000fc60001800000 */
[----:B------:R-:W-:Y:S02]  /*12230*/  FADD.FTZ R114, R101, R106 ;  /* 0x0000006a65727221 */ /* 0x000fe40000010000 */
[C---:B------:R-:W-:Y:S01]  /*12240*/  FADD.FTZ R101, -R100.reuse, R33 ;  /* 0x0000002164657221 */ /* 0x040fe20000010100 */
[----:B------:R-:W1:Y:S01]  /*12250*/  @!P1 LDC.64 R112, c[0x0][0x258] ;  /* 0x00009600ff709b82 */ /* 0x000e620000000a00 */
[----:B------:R-:W2:Y:S01]  /*12260*/  MUFU.RSQ R33, R114 ;  /* 0x0000007200217308 */ /* 0x000ea20000001400 */
[C---:B------:R-:W-:Y:S01]  /*12270*/  FADD.FTZ R108, -R100.reuse, R30 ;  /* 0x0000001e646c7221 */ /* 0x040fe20000010100 */
[C---:B------:R-:W-:Y:S01]  /*12280*/  FADD.FTZ R109, -R100.reuse, R31 ;  /* 0x0000001f646d7221 */ /* 0x040fe20000010100 */
[C---:B------:R-:W-:Y:S01]  /*12290*/  FADD.FTZ R106, -R100.reuse, R28 ;  /* 0x0000001c646a7221 */ /* 0x040fe20000010100 */
[C---:B------:R-:W-:Y:S01]  /*122a0*/  LEA R28, P2, R97.reuse, UR18, 0x4 ;  /* 0x00000012611c7c11 */ /* 0x040fe2000f8420ff */
        /* <DEDUP_REMOVED lines=21> */
[----:B------:R-:W-:Y:S01]  /*12400*/  LEA.HI.X R29, R97, UR19, RZ, 0x4, P2 ;  /* 0x00000013611d7c11 */ /* 0x000fe200090f24ff */
[----:B0-----:R-:W-:-:S04]  /*12410*/  @!P1 IMAD.WIDE R110, R94, 0x4, R110 ;  /* 0x000000045e6e9825 */ /* 0x001fc800078e026e */
[C---:B--2---:R-:W-:Y:S01]  /*12420*/  FMUL.FTZ R97, R33.reuse, R52 ;  /* 0x0000003421617220 */ /* 0x044fe20000410000 */
[C---:B------:R-:W-:Y:S01]  /*12430*/  FMUL.FTZ R100, R33.reuse, R53 ;  /* 0x0000003521647220 */ /* 0x040fe20000410000 */
[C---:B------:R-:W-:Y:S01]  /*12440*/  FMUL.FTZ R114, R33.reuse, R43 ;  /* 0x0000002b21727220 */ /* 0x040fe20000410000 */
[----:B------:R-:W0:Y:S01]  /*12450*/  LDC.64 R52, c[0x0][0x210] ;  /* 0x00008400ff347b82 */ /* 0x000e220000000a00 */
[----:B------:R2:W-:Y:S01]  /*12460*/  @!P1 STG.E desc[UR4][R110.64], R99 ;  /* 0x000000636e009986 */ /* 0x0005e2000c101904 */
[C---:B------:R-:W-:Y:S01]  /*12470*/  FMUL.FTZ R43, R33.reuse, R39 ;  /* 0x00000027212b7220 */ /* 0x040fe20000410000 */
[C---:B------:R-:W-:Y:S01]  /*12480*/  FMUL.FTZ R39, R33.reuse, R34 ;  /* 0x0000002221277220 */ /* 0x040fe20000410000 */
[----:B------:R-:W-:Y:S01]  /*12490*/  FMUL.FTZ R34, R33, R108 ;  /* 0x0000006c21227220 */ /* 0x000fe20000410000 */
[----:B-1----:R-:W-:-:S04]  /*124a0*/  @!P1 IMAD.WIDE R112, R94, 0x4, R112 ;  /* 0x000000045e709825 */ /* 0x002fc800078e0270 */
[----:B------:R-:W-:Y:S01]  /*124b0*/  FMUL.FTZ R108, R33, R27 ;  /* 0x0000001b216c7220 */ /* 0x000fe20000410000 */
[----:B------:R-:W-:Y:S01]  /*124c0*/  FFMA.FTZ R27, R87, R114, R57 ;  /* 0x00000072571b7223 */ /* 0x000fe20000010039 */
[C---:B------:R-:W-:Y:S01]  /*124d0*/  FMUL.FTZ R36, R33.reuse, R36 ;  /* 0x0000002421247220 */ /* 0x040fe20000410000 */
[C---:B------:R-:W-:Y:S01]  /*124e0*/  FMUL.FTZ R37, R33.reuse, R37 ;  /* 0x0000002521257220 */ /* 0x040fe20000410000 */
[C---:B------:R-:W-:Y:S01]  /*124f0*/  FMUL.FTZ R38, R33.reuse, R38 ;  /* 0x0000002621267220 */ /* 0x040fe20000410000 */
[C---:B------:R-:W-:Y:S01]  /*12500*/  FMUL.FTZ R32, R33.reuse, R32 ;  /* 0x0000002021207220 */ /* 0x040fe20000410000 */
[C---:B------:R-:W-:Y:S01]  /*12510*/  FMUL.FTZ R101, R33.reuse, R101 ;  /* 0x0000006521657220 */ /* 0x040fe20000410000 */
[C---:B--2---:R-:W-:Y:S01]  /*12520*/  FMUL.FTZ R99, R33.reuse, R40 ;  /* 0x0000002821637220 */ /* 0x044fe20000410000 */
        /* <DEDUP_REMOVED lines=11> */
[----:B------:R-:W-:Y:S01]  /*125e0*/  FMUL.FTZ R109, R33, R109 ;  /* 0x0000006d216d7220 */ /* 0x000fe20000410000 */
[----:B------:R1:W-:Y:S01]  /*125f0*/  @!P1 STG.E desc[UR4][R112.64], R33 ;  /* 0x0000002170009986 */ /* 0x0003e2000c101904 */
[----:B---3--:R-:W-:-:S04]  /*12600*/  IMAD.WIDE.U32 R110, R102, 0x10, R30 ;  /* 0x00000010666e7825 */ /* 0x008fc800078e001e */
[C---:B------:R-:W-:Y:S01]  /*12610*/  FMUL.FTZ R54, R33.reuse, R54 ;  /* 0x0000003621367220 */ /* 0x040fe20000410000 */
[----:B------:R-:W-:Y:S01]  /*12620*/  FMUL.FTZ R55, R33, R55 ;  /* 0x0000003721377220 */ /* 0x000fe20000410000 */
[----:B------:R2:W-:Y:S01]  /*12630*/  STG.E.128 desc[UR4][R28.64], R24 ;  /* 0x000000181c007986 */ /* 0x0005e2000c101d04 */
[----:B------:R-:W-:-:S04]  /*12640*/  IMAD.WIDE.U32 R98, R98, 0x10, R30 ;  /* 0x0000001062627825 */ /* 0x000fc800078e001e */
[----:B------:R-:W-:Y:S01]  /*12650*/  FFMA.FTZ R34, R16, R34, R5 ;  /* 0x0000002210227223 */ /* 0x000fe20000010005 */
[----:B------:R-:W-:-:S04]  /*12660*/  IMAD.WIDE.U32 R102, R103, 0x10, R30 ;  /* 0x0000001067667825 */ /* 0x000fc800078e001e */
[----:B-1----:R-:W-:Y:S01]  /*12670*/  FFMA.FTZ R33, R68, R107, R62 ;  /* 0x0000006b44217223 */ /* 0x002fe2000001003e */
[----:B------:R-:W-:-:S04]  /*12680*/  IMAD.WIDE.U32 R112, R104, 0x10, R30 ;  /* 0x0000001068707825 */ /* 0x000fc800078e001e */
[----:B------:R-:W-:-:S04]  /*12690*/  IMAD.WIDE.U32 R104, R105, 0x10, R30 ;  /* 0x0000001069687825 */ /* 0x000fc800078e001e */
        /* <DEDUP_REMOVED lines=18> */
[----:B------:R1:W-:Y:S01]  /*127c0*/  STG.E.128 desc[UR4][R98.64], R24 ;  /* 0x0000001862007986 */ /* 0x0003e2000c101d04 */
[----:B0-----:R-:W-:-:S03]  /*127d0*/  IMAD R94, R52, 0x4, R94 ;  /* 0x00000004345e7824 */ /* 0x001fc600078e025e */
[----:B------:R1:W-:Y:S02]  /*127e0*/  STG.E.128 desc[UR4][R110.64], R28 ;  /* 0x0000001c6e007986 */ /* 0x0003e4000c101d04 */
[----:B------:R-:W-:Y:S02]  /*127f0*/  ISETP.GE.AND P1, PT, R94, R53, PT ;  /* 0x000000355e00720c */ /* 0x000fe40003f26270 */
[----:B------:R1:W-:Y:S04]  /*12800*/  STG.E.128 desc[UR4][R102.64], R32 ;  /* 0x0000002066007986 */ /* 0x0003e8000c101d04 */
[----:B------:R1:W-:Y:S04]  /*12810*/  STG.E.128 desc[UR4][R112.64], R36 ;  /* 0x0000002470007986 */ /* 0x0003e8000c101d04 */
[----:B------:R1:W-:Y:S03]  /*12820*/  STG.E.128 desc[UR4][R104.64], R40 ;  /* 0x0000002868007986 */ /* 0x0003e6000c101d04 */
[----:B------:R-:W-:Y:S05]  /*12830*/  @!P1 BRA `(.L_x_18448) ;  /* 0xfffffee400309947 */ /* 0x000fea000383ffff */
[----:B------:R-:W-:Y:S05]  /*12840*/  BSYNC B0 ;  /* 0x0000000000007941 */ /* 0x000fea0003800000 */
.L_x_18056:
[----:B------:R-:W-:Y:S05]  /*12850*/  EXIT ;  /* 0x000000000000794d */ /* 0x000fea0003800000 */
.L_x_18447:
[----:B------:R-:W-:Y:S01]  /*12860*/  HFMA2.MMA R115, -RZ, RZ, 0, 1.847743988037109375e-06 ;  /* 0x0000001fff737435 */ /* 0x000fe200000001ff */
[----:B------:R-:W-:Y:S01]  /*12870*/  BSSY B1, `(.L_x_18449) ;  /* 0x0000007000017945 */ /* 0x000fe20003800000 */
[----:B------:R-:W-:Y:S01]  /*12880*/  MOV R113, R110 ;  /* 0x0000006e00717202 */ /* 0x000fe20000000f00 */
[----:B------:R-:W-:Y:S02]  /*12890*/  IMAD.MOV.U32 R114, RZ, RZ, 0x1 ;  /* 0x00000001ff727424 */ /* 0x000fe400078e00ff */
[----:B------:R-:W-:-:S07]  /*128a0*/  IMAD.MOV.U32 R112, RZ, RZ, -0x1 ;  /* 0xffffffffff707424 */ /* 0x000fce00078e00ff */
[----:B01----:R-:W-:Y:S05]  /*128b0*/  WARPSYNC.COLLECTIVE R112, `(.L_x_18450) ;  /* 0x0000000070087348 */ /* 0x003fea0003c00000 */
[----:B------:R2:W3:Y:S02]  /*128c0*/  SHFL.BFLY P2, R111, R113, R114, R115 ;  /* 0x0c000072716f7389 */ /* 0x0004e40000040073 */
[----:B0123--:R-:W-:Y:S01]  /*128d0*/  ENDCOLLECTIVE ;  /* 0x000000000000791b */ /* 0x00ffe20003800000 */
.L_x_18450:
[----:B------:R-:W-:Y:S05]  /*128e0*/  BSYNC B1 ;  /* 0x0000000000017941 */ /* 0x000fea0003800000 */
.L_x_18449:
        /* <DEDUP_REMOVED lines=10> */
.L_x_18451:
[----:B------:R-:W-:Y:S02]  /*12990*/  IMAD.MOV.U32 R114, RZ, RZ, 0x4 ;  /* 0x00000004ff727424 */ /* 0x000fe400078e00ff */
[----:B------:R-:W-:-:S04]  /*129a0*/  IMAD.MOV.U32 R99, RZ, RZ, R111 ;  /* 0x000000ffff637224 */ /* 0x000fc800078e006f */
[----:B------:R-:W-:-:S05]  /*129b0*/  FADD.FTZ R107, R106, R99 ;  /* 0x000000636a6b7221 */ /* 0x000fca0000010000 */
[----:B------:R-:W-:-:S07]  /*129c0*/  MOV R113, R107 ;  /* 0x0000006b00717202 */ /* 0x000fce0000000f00 */
[----:B------:R-:W-:Y:S05]  /*129d0*/  WARPSYNC.COLLECTIVE R112, `(.L_x_18452) ;  /* 0x0000000070087348 */ /* 0x000fea0003c00000 */
[----:B------:R0:W1:Y:S02]  /*129e0*/  SHFL.BFLY P2, R111, R113, R114, R115 ;  /* 0x0c000072716f7389 */ /* 0x0000640000040073 */
[----:B01----:R-:W-:Y:S01]  /*129f0*/  ENDCOLLECTIVE ;  /* 0x000000000000791b */ /* 0x003fe20003800000 */
.L_x_18452:
[----:B------:R-:W-:Y:S01]  /*12a00*/  HFMA2.MMA R114, -RZ, RZ, 0, 4.76837158203125e-07 ;  /* 0x00000008ff727435 */ /* 0x000fe200000001ff */
[----:B------:R-:W-:-:S05]  /*12a10*/  MOV R100, R111 ;  /* 0x0000006f00647202 */ /* 0x000fca0000000f00 */
[----:B------:R-:W-:-:S04]  /*12a20*/  FADD.FTZ R108, R107, R100 ;  /* 0x000000646b6c7221 */ /* 0x000fc80000010000 */
[----:B------:R-:W-:-:S07]  /*12a30*/  IMAD.MOV.U32 R113, RZ, RZ, R108 ;  /* 0x000000ffff717224 */ /* 0x000fce00078e006c */
[----:B------:R-:W-:Y:S05]  /*12a40*/  WARPSYNC.COLLECTIVE R112, `(.L_x_18453) ;  /* 0x0000000070087348 */ /* 0x000fea0003c00000 */
[----:B------:R0:W1:Y:S02]  /*12a50*/  SHFL.BFLY P2, R111, R113, R114, R115 ;  /* 0x0c000072716f7389 */ /* 0x0000640000040073 */
[----:B01----:R-:W-:Y:S01]  /*12a60*/  ENDCOLLECTIVE ;  /* 0x000000000000791b */ /* 0x003fe20003800000 */
.L_x_18453:
[----:B------:R-:W-:Y:S02]  /*12a70*/  IMAD.MOV.U32 R114, RZ, RZ, 0x10 ;  /* 0x00000010ff727424 */ /* 0x000fe400078e00ff */
[----:B------:R-:W-:-:S04]  /*12a80*/  IMAD.MOV.U32 R99, RZ, RZ, R111 ;  /* 0x000000ffff637224 */ /* 0x000fc800078e006f */
[----:B------:R-:W-:-:S05]  /*12a90*/  FADD.FTZ R109, R108, R99 ;  /* 0x000000636c6d7221 */ /* 0x000fca0000010000 */
[----:B------:R-:W-:-:S07]  /*12aa0*/  MOV R113, R109 ;  /* 0x0000006d00717202 */ /* 0x000fce0000000f00 */
[----:B------:R-:W-:Y:S05]  /*12ab0*/  WARPSYNC.COLLECTIVE R112, `(.L_x_18454) ;  /* 0x0000000070087348 */ /* 0x000fea0003c00000 */
[----:B------:R0:W1:Y:S02]  /*12ac0*/  SHFL.BFLY P2, R111, R113, R114, R115 ;  /* 0x0c000072716f7389 */ /* 0x0000640000040073 */
[----:B01----:R-:W-:Y:S01]  /*12ad0*/  ENDCOLLECTIVE ;  /* 0x000000000000791b */ /* 0x003fe20003800000 */
.L_x_18454:
        /* <DEDUP_REMOVED lines=56> */
.L_x_18455:
[----:B------:R-:W-:Y:S02]  /*12e60*/  IMAD.MOV.U32 R114, RZ, RZ, 0x2 ;  /* 0x00000002ff727424 */ /* 0x000fe400078e00ff */
[----:B------:R-:W-:-:S04]  /*12e70*/  IMAD.MOV.U32 R107, RZ, RZ, R111 ;  /* 0x000000ffff6b7224 */ /* 0x000fc800078e006f */
[----:B------:R-:W-:-:S05]  /*12e80*/  FADD.FTZ R107, R100, R107 ;  /* 0x0000006b646b7221 */ /* 0x000fca0000010000 */
[----:B------:R-:W-:-:S07]  /*12e90*/  MOV R113, R107 ;  /* 0x0000006b00717202 */ /* 0x000fce0000000f00 */
[----:B------:R-:W-:Y:S05]  /*12ea0*/  WARPSYNC.COLLECTIVE R112, `(.L_x_18456) ;  /* 0x0000000070087348 */ /* 0x000fea0003c00000 */
[----:B------:R0:W1:Y:S02]  /*12eb0*/  SHFL.BFLY P2, R111, R113, R114, R115 ;  /* 0x0c000072716f7389 */ /* 0x0000640000040073 */
[----:B01----:R-:W-:Y:S01]  /*12ec0*/  ENDCOLLECTIVE ;  /* 0x000000000000791b */ /* 0x003fe20003800000 */
.L_x_18456:
[----:B------:R-:W-:Y:S01]  /*12ed0*/  HFMA2.MMA R114, -RZ, RZ, 0, 2.384185791015625e-07 ;  /* 0x00000004ff727435 */ /* 0x000fe200000001ff */
[----:B------:R-:W-:-:S05]  /*12ee0*/  MOV R106, R111 ;  /* 0x0000006f006a7202 */ /* 0x000fca0000000f00 */
[----:B------:R-:W-:-:S04]  /*12ef0*/  FADD.FTZ R106, R107, R106 ;  /* 0x0000006a6b6a7221 */ /* 0x000fc80000010000 */
[----:B------:R-:W-:-:S07]  /*12f00*/  IMAD.MOV.U32 R113, RZ, RZ, R106 ;  /* 0x000000ffff717224 */ /* 0x000fce00078e006a */
[----:B------:R-:W-:Y:S05]  /*12f10*/  WARPSYNC.COLLECTIVE R112, `(.L_x_18457) ;  /* 0x0000000070087348 */ /* 0x000fea0003c00000 */
[----:B------:R0:W1:Y:S02]  /*12f20*/  SHFL.BFLY P2, R111, R113, R114, R115 ;  /* 0x0c000072716f7389 */ /* 0x0000640000040073 */
[----:B01----:R-:W-:Y:S01]  /*12f30*/  ENDCOLLECTIVE ;  /* 0x000000000000791b */ /* 0x003fe20003800000 */
.L_x_18457:
[----:B------:R-:W-:Y:S02]  /*12f40*/  IMAD.MOV.U32 R114, RZ, RZ, 0x8 ;  /* 0x00000008ff727424 */ /* 0x000fe400078e00ff */
[----:B------:R-:W-:-:S04]  /*12f50*/  IMAD.MOV.U32 R109, RZ, RZ, R111 ;  /* 0x000000ffff6d7224 */ /* 0x000fc800078e006f */
[----:B------:R-:W-:-:S05]  /*12f60*/  FADD.FTZ R109, R106, R109 ;  /* 0x0000006d6a6d7221 */ /* 0x000fca0000010000 */
[----:B------:R-:W-:-:S07]  /*12f70*/  MOV R113, R109 ;  /* 0x0000006d00717202 */ /* 0x000fce0000000f00 */
[----:B------:R-:W-:Y:S05]  /*12f80*/  WARPSYNC.COLLECTIVE R112, `(.L_x_18458) ;  /* 0x0000000070087348 */ /* 0x000fea0003c00000 */
[----:B------:R0:W1:Y:S02]  /*12f90*/  SHFL.BFLY P2, R111, R113, R114, R115 ;  /* 0x0c000072716f7389 */ /* 0x0000640000040073 */
[----:B01----:R-:W-:Y:S01]  /*12fa0*/  ENDCOLLECTIVE ;  /* 0x000000000000791b */ /* 0x003fe20003800000 */
.L_x_18458:
[----:B------:R-:W-:Y:S01]  /*12fb0*/  HFMA2.MMA R114, -RZ, RZ, 0, 9.5367431640625e-07 ;  /* 0x00000010ff727435 */ /* 0x000fe200000001ff */
[----:B------:R-:W-:-:S05]  /*12fc0*/  MOV R108, R111 ;  /* 0x0000006f006c7202 */ /* 0x000fca0000000f00 */
[----:B------:R-:W-:-:S04]  /*12fd0*/  FADD.FTZ R108, R109, R108 ;  /* 0x0000006c6d6c7221 */ /* 0x000fc80000010000 */
[----:B------:R-:W-:-:S07]  /*12fe0*/  IMAD.MOV.U32 R113, RZ, RZ, R108 ;  /* 0x000000ffff717224 */ /* 0x000fce00078e006c */
[----:B------:R-:W-:Y:S05]  /*12ff0*/  WARPSYNC.COLLECTIVE R112, `(.L_x_18459) ;  /* 0x0000000070087348 */ /* 0x000fea0003c00000 */
[----:B------:R0:W1:Y:S02]  /*13000*/  SHFL.BFLY P2, R111, R113, R114, R115 ;  /* 0x0c000072716f7389 */ /* 0x0000640000040073 */
[----:B01----:R-:W-:Y:S01]  /*13010*/  ENDCOLLECTIVE ;  /* 0x000000000000791b */ /* 0x003fe20003800000 */
.L_x_18459:
[----:B------:R-:W-:Y:S05]  /*13020*/  BRA `(.L_x_18460) ;  /* 0xfffffff000607947 */ /* 0x000fea000383ffff */
.L_x_18461:
        /* <DEDUP_REMOVED lines=13> */
.L_x_20744:


//--------------------- .text._ZN10layer_norm31ln_parallel_residual_fwd_kernelINS_13Kernel_traitsIfffffjLj768ELj1ELj4ELj1ELj16ENS_18Kernel_traits_baseILj768EfffffjLj128EEEEELb0ELb0ELb0EEEvNS_9FwdParamsE --------------------------
	.section	.text._ZN10layer_norm31ln_parallel_residual_fwd_kernelINS_13Kernel_traitsIfffffjLj768ELj1ELj4ELj1ELj16ENS_18Kernel_traits_baseILj768EfffffjLj128EEEEELb0ELb0ELb0EEEvNS_9FwdParamsE,"ax",@progbits
	.align	128
        .global         _ZN10layer_norm31ln_parallel_residual_fwd_kernelINS_13Kernel_traitsIfffffjLj768ELj1ELj4ELj1ELj16ENS_18Kernel_traits_baseILj768EfffffjLj128EEEEELb0ELb0ELb0EEEvNS_9FwdParamsE
        .type           _ZN10layer_norm31ln_parallel_residual_fwd_kernelINS_13Kernel_traitsIfffffjLj768ELj1ELj4ELj1ELj16ENS_18Kernel_traits_baseILj768EfffffjLj128EEEEELb0ELb0ELb0EEEvNS_9FwdParamsE,@function
        .size           _ZN10layer_norm31ln_parallel_residual_fwd_kernelINS_13Kernel_traitsIfffffjLj768ELj1ELj4ELj1ELj16ENS_18Kernel_traits_baseILj768EfffffjLj128EEEEELb0ELb0ELb0EEEvNS_9FwdParamsE,(.L_x_20745 - _ZN10layer_norm31ln_parallel_residual_fwd_kernelINS_13Kernel_traitsIfffffjLj768ELj1ELj4ELj1ELj16ENS_18Kernel_traits_baseILj768EfffffjLj128EEEEELb0ELb0ELb0EEEvNS_9FwdParamsE)
        .other          _ZN10layer_norm31ln_parallel_residual_fwd_kernelINS_13Kernel_traitsIfffffjLj768ELj1ELj4ELj1ELj16ENS_18Kernel_traits_baseILj768EfffffjLj128EEEEELb0ELb0ELb0EEEvNS_9FwdParamsE,@"STO_CUDA_ENTRY STV_DEFAULT"
_ZN10layer_norm31ln_parallel_residual_fwd_kernelINS_13Kernel_traitsIfffffjLj768ELj1ELj4ELj1ELj16ENS_18Kernel_traits_baseILj768EfffffjLj128EEEEELb0ELb0ELb0EEEvNS_9FwdParamsE:
.text._ZN10layer_norm31ln_parallel_residual_fwd_kernelINS_13Kernel_traitsIfffffjLj768ELj1ELj4ELj1ELj16ENS_18Kernel_traits_baseILj768EfffffjLj128EEEEELb0ELb0ELb0EEEvNS_9FwdParamsE:
        /* <DEDUP_REMOVED lines=11> */
[----:B------:R-:W-:-:S04]  /*00b0*/  LEA.HI.SX32 R0, R0, R5, 0x1e ;  /* 0x0000000500007211 */ /* 0x000fc800078ff2ff */
[C---:B------:R-:W-:Y:S02]  /*00c0*/  LOP3.LUT P1, RZ, R0.reuse, 0xffffffe0, RZ, 0xc0, !PT ;  /* 0xffffffe000ff7812 */ /* 0x040fe4000782c0ff */
[C---:B------:R-:W-:Y:S02]  /*00d0*/  ISETP.GE.U32.AND P6, PT, R0.reuse, 0x40, PT ;  /* 0x000000400000780c */ /* 0x040fe40003fc6070 */
[C---:B------:R-:W-:Y:S02]  /*00e0*/  ISETP.GE.U32.AND P5, PT, R0.reuse, 0x60, PT ;  /* 0x000000600000780c */ /* 0x040fe40003fa6070 */
[----:B------:R-:W-:Y:S02]  /*00f0*/  ISETP.GE.U32.AND P4, PT, R0, 0x80, PT ;  /* 0x000000800000780c */ /* 0x000fe40003f86070 */
[----:B------:R-:W-:Y:S02]  /*0100*/  P2R R4, PR, RZ, 0x40 ;  /* 0x00000040ff047803 */ /* 0x000fe40000000000 */
[----:B------:R-:W-:-:S02]  /*0110*/  P2R R4, PR, RZ, 0x20 ;  /* 0x00000020ff047803 */ /* 0x000fc40000000000 */
[----:B------:R-:W-:Y:S02]  /*0120*/  MOV R4, R6 ;  /* 0x0000000600047202 */ /* 0x000fe40000000f00 */
[----:B------:R-:W-:Y:S01]  /*0130*/  P2R R5, PR, RZ, 0x10 ;  /* 0x00000010ff057803 */ /* 0x000fe20000000000 */
[----:B--23--:R-:W-:Y:S06]  /*0140*/  @!P1 BRA `(.L_x_18463) ;  /* 0x0000000000689947 */ /* 0x00cfec0003800000 */
[----:B------:R-:W-:Y:S01]  /*0150*/  ULDC.64 UR6, c[0x0][0x2c8] ;  /* 0x0000b20000067ab9 */ /* 0x000fe20000000a00 */
[----:B------:R-:W0:Y:S01]  /*0160*/  LDC.64 R16, c[0x0][0x260] ;  /* 0x00009800ff107b82 */ /* 0x000e220000000a00 */
        /* <DEDUP_REMOVED lines=8> */
[C---:B------:R-:W-:Y:S02]  /*01f0*/  SHF.L.U64.HI R5, R4.reuse, 0x4, RZ ;  /* 0x0000000404057819 */ /* 0x040fe400000102ff */
[----:B------:R-:W-:Y:S02]  /*0200*/  CS2R R12, SRZ ;  /* 0x00000000000c7805 */ /* 0x000fe4000001ff00 */
[----:B------:R-:W-:Y:S02]  /*0210*/  ISETP.NE.AND.EX P2, PT, RZ, UR9, PT, P2 ;  /* 0x00000009ff007c0c */ /* 0x000fe4000bf45320 */
[----:B------:R-:W-:-:S04]  /*0220*/  @P0 LEA R24, P3, R4, UR6, 0x4 ;  /* 0x0000000604180c11 */ /* 0x000fc8000f8620ff */
[C---:B------:R-:W-:Y:S01]  /*0230*/  @P0 LEA.HI.X R25, R4.reuse, UR7, RZ, 0x4, P3 ;  /* 0x0000000704190c11 */ /* 0x040fe200098f24ff */
[----:B------:R-:W-:Y:S01]  /*0240*/  ULDC.64 UR6, c[0x0][0x268] ;  /* 0x00009a0000067ab9 */ /* 0x000fe20000000a00 */
[----:B0-----:R-:W-:Y:S01]  /*0250*/  IMAD.WIDE.U32 R16, R4, 0x10, R16 ;  /* 0x0000001004107825 */ /* 0x001fe200078e0010 */
[C---:B------:R-:W-:Y:S02]  /*0260*/  IADD3 R20, P3, R26.reuse, UR6, RZ ;  /* 0x000000061a147c10 */ /* 0x040fe4000ff7e0ff */
[----:B------:R0:W5:Y:S02]  /*0270*/  @P0 LDG.E.128 R8, desc[UR4][R24.64] ;  /* 0x0000000418080981 */ /* 0x000164000c1e1d00 */
[C---:B------:R-:W-:Y:S02]  /*0280*/  IADD3.X R21, R5.reuse, UR7, RZ, P3, !PT ;  /* 0x0000000705157c10 */ /* 0x040fe40009ffe4ff */
[----:B------:R-:W-:Y:S01]  /*0290*/  @P2 IADD3 R26, P3, R26, UR8, RZ ;  /* 0x000000081a1a2c10 */ /* 0x000fe2000ff7e0ff */
[----:B------:R-:W5:Y:S03]  /*02a0*/  LDG.E.128 R16, desc[UR4][R16.64] ;  /* 0x0000000410107981 */ /* 0x000f66000c1e1d00 */
[----:B------:R-:W-:Y:S01]  /*02b0*/  @P2 IADD3.X R27, R5, UR9, RZ, P3, !PT ;  /* 0x00000009051b2c10 */ /* 0x000fe20009ffe4ff */
[----:B------:R-:W5:Y:S04]  /*02c0*/  LDG.E.128 R20, desc[UR4][R20.64] ;  /* 0x0000000414147981 */ /* 0x000f68000c1e1d00 */
[----:B------:R0:W5:Y:S01]  /*02d0*/  @P2 LDG.E.128 R12, desc[UR4][R26.64] ;  /* 0x000000041a0c2981 */ /* 0x000162000c1e1d00 */
[----:B------:R-:W-:-:S07]  /*02e0*/  LOP3.LUT R4, R4, 0x20, RZ, 0xfc, !PT ;  /* 0x0000002004047812 */ /* 0x000fce00078efcff */
.L_x_18463:
[----:B------:R-:W-:Y:S05]  /*02f0*/  BSYNC B0 ;  /* 0x0000000000007941 */ /* 0x000fea0003800000 */
.L_x_18462:
[----:B------:R-:W-:Y:S04]  /*0300*/  BSSY B0, `(.L_x_18464) ;  /* 0x000001c000007945 */ /* 0x000fe80003800000 */
[----:B------:R-:W-:Y:S05]  /*0310*/  @!P6 BRA `(.L_x_18465) ;  /* 0x000000000068e947 */ /* 0x000fea0003800000 */
[----:B------:R-:W-:Y:S01]  /*0320*/  ULDC.64 UR6, c[0x0][0x2c8] ;  /* 0x0000b20000067ab9 */ /* 0x000fe20000000a00 */
[----:B------:R-:W1:Y:S01]  /*0330*/  LDC.64 R32, c[0x0][0x260] ;  /* 0x00009800ff207b82 */ /* 0x000e620000000a00 */
[----:B------:R-:W-:Y:S01]  /*0340*/  ISETP.NE.U32.AND P0, PT, RZ, UR6, PT ;  /* 0x00000006ff007c0c */ /* 0x000fe2000bf05070 */
[----:B------:R-:W-:Y:S01]  /*0350*/  ULDC.64 UR8, c[0x0][0x2d0] ;  /* 0x0000b40000087ab9 */ /* 0x000fe20000000a00 */
[----:B------:R-:W-:Y:S02]  /*0360*/  SHF.L.U32 R42, R4, 0x4, RZ ;  /* 0x00000004042a7819 */ /* 0x000fe400000006ff */
[----:B0-----:R-:W-:Y:S02]  /*0370*/  CS2R R26, SRZ ;  /* 0x00000000001a7805 */ /* 0x001fe4000001ff00 */
        /* <DEDUP_REMOVED lines=10> */
[----:B-1----:R-:W-:Y:S01]  /*0420*/  IMAD.WIDE.U32 R32, R4, 0x10, R32 ;  /* 0x0000001004207825 */ /* 0x002fe200078e0020 */
        /* <DEDUP_REMOVED lines=8> */
[----:B------:R-:W-:-:S07]  /*04b0*/  IADD3 R4, R4, 0x20, RZ ;  /* 0x0000002004047810 */ /* 0x000fce0007ffe0ff */
.L_x_18465:
[----:B------:R-:W-:Y:S05]  /*04c0*/  BSYNC B0 ;  /* 0x0000000000007941 */ /* 0x000fea0003800000 */
.L_x_18464:
        /* <DEDUP_REMOVED lines=18> */
[----:B--2---:R-:W-:Y:S01]  /*05f0*/  IMAD.WIDE.U32 R48, R4, 0x10, R48 ;  /* 0x0000001004307825 */ /* 0x004fe200078e0030 */
        /* <DEDUP_REMOVED lines=9> */
.L_x_18467:
[----:B------:R-:W-:Y:S05]  /*0690*/  BSYNC B0 ;  /* 0x0000000000007941 */ /* 0x000fea0003800000 */
.L_x_18466:
[----:B------:R-:W-:Y:S04]  /*06a0*/  BSSY B0, `(.L_x_18468) ;  /* 0x000001c000007945 */ /* 0x000fe80003800000 */
[----:B------:R-:W-:Y:S05]  /*06b0*/  @!P4 BRA `(.L_x_18469) ;  /* 0x000000000068c947 */ /* 0x000fea0003800000 */
[----:B------:R-:W-:Y:S01]  /*06c0*/  ULDC.64 UR6, c[0x0][0x2c8] ;  /* 0x0000b20000067ab9 */ /* 0x000fe20000000a00 */
[----:B------:R-:W3:Y:S01]  /*06d0*/  LDC.64 R64, c[0x0][0x260] ;  /* 0x00009800ff407b82 */ /* 0x000ee20000000a00 */
[----:B------:R-:W-:Y:S01]  /*06e0*/  ISETP.NE.U32.AND P0, PT, RZ, UR6, PT ;  /* 0x00000006ff007c0c */ /* 0x000fe2000bf05070 */
[----:B------:R-:W-:Y:S01]  /*06f0*/  ULDC.64 UR8, c[0x0][0x2d0] ;  /* 0x0000b40000087ab9 */ /* 0x000fe20000000a00 */
[----:B------:R-:W-:Y:S02]  /*0700*/  SHF.L.U32 R74, R4, 0x4, RZ ;  /* 0x00000004044a7819 */ /* 0x000fe400000006ff */
[----:B--2---:R-:W-:Y:S02]  /*0710*/  CS2R R58, SRZ ;  /* 0x00000000003a7805 */ /* 0x004fe4000001ff00 */
        /* <DEDUP_REMOVED lines=10> */
[----:B---3--:R-:W-:Y:S01]  /*07c0*/  IMAD.WIDE.U32 R64, R4, 0x10, R64 ;  /* 0x0000001004407825 */ /* 0x008fe200078e0040 */
        /* <DEDUP_REMOVED lines=9> */
.L_x_18469:
[----:B------:R-:W-:Y:S05]  /*0860*/  BSYNC B0 ;  /* 0x0000000000007941 */ /* 0x000fea0003800000 */
.L_x_18468:
[----:B------:R-:W-:Y:S01]  /*0870*/  ISETP.GE.U32.AND P0, PT, R0, 0xa0, PT ;  /* 0x000000a00000780c */ /* 0x000fe20003f06070 */
[----:B------:R-:W-:Y:S03]  /*0880*/  BSSY B0, `(.L_x_18470) ;  /* 0x000001d000007945 */ /* 0x000fe60003800000 */
[----:B------:R-:W-:-:S09]  /*0890*/  P2R R5, PR, RZ, 0x1 ;  /* 0x00000001ff057803 */ /* 0x000fd20000000000 */
[----:B------:R-:W-:Y:S05]  /*08a0*/  @!P0 BRA `(.L_x_18471) ;  /* 0x0000000000688947 */ /* 0x000fea0003800000 */
[----:B------:R-:W-:Y:S01]  /*08b0*/  ULDC.64 UR6, c[0x0][0x2c8] ;  /* 0x0000b20000067ab9 */ /* 0x000fe20000000a00 */
[----:B------:R-:W4:Y:S01]  /*08c0*/  LDC.64 R82, c[0x0][0x260] ;  /* 0x00009800ff527b82 */ /* 0x000f220000000a00 */
[----:B------:R-:W-:Y:S01]  /*08d0*/  ISETP.NE.U32.AND P0, PT, RZ, UR6, PT ;  /* 0x00000006ff007c0c */ /* 0x000fe2000bf05070 */
[----:B------:R-:W-:Y:S01]  /*08e0*/  ULDC.64 UR8, c[0x0][0x2d0] ;  /* 0x0000b40000087ab9 */ /* 0x000fe20000000a00 */
[----:B---3--:R-:W-:Y:S02]  /*08f0*/  CS2R R74, SRZ ;  /* 0x00000000004a7805 */ /* 0x008fe4000001ff00 */
[----:B------:R-:W-:Y:S02]  /*0900*/  CS2R R72, SRZ ;  /* 0x0000000000487805 */ /* 0x000fe4000001ff00 */
[----:B------:R-:W-:Y:S02]  /*0910*/  ISETP.NE.AND.EX P0, PT, RZ, UR7, PT, P0 ;  /* 0x00000007ff007c0c */ /* 0x000fe4000bf05300 */
[----:B------:R-:W-:-:S11]  /*0920*/  SHF.L.U32 R88, R4, 0x4, RZ ;  /* 0x0000000404587819 */ /* 0x000fd600000006ff */
[----:B------:R-:W-:-:S04]  /*0930*/  @P0 LEA R80, P2, R4, UR6, 0x4 ;  /* 0x0000000604500c11 */ /* 0x000fc8000f8420ff */
[C---:B------:R-:W-:Y:S01]  /*0940*/  @P0 LEA.HI.X R81, R4.reuse, UR7, RZ, 0x4, P2 ;  /* 0x0000000704510c11 */ /* 0x040fe200090f24ff */
[----:B------:R-:W-:Y:S01]  /*0950*/  ULDC.64 UR6, c[0x0][0x268] ;  /* 0x00009a0000067ab9 */ /* 0x000fe20000000a00 */
[----:B------:R-:W-:Y:S02]  /*0960*/  ISETP.NE.U32.AND P2, PT, RZ, UR8, PT ;  /* 0x00000008ff007c0c */ /* 0x000fe4000bf45070 */
[----:B------:R-:W-:Y:S01]  /*0970*/  SHF.L.U64.HI R5, R4, 0x4, RZ ;  /* 0x0000000404057819 */ /* 0x000fe200000102ff */
[----:B------:R3:W5:Y:S01]  /*0980*/  @P0 LDG.E.128 R72, desc[UR4][R80.64] ;  /* 0x0000000450480981 */ /* 0x000762000c1e1d00 */
[----:B------:R-:W-:Y:S02]  /*0990*/  ISETP.NE.AND.EX P2, PT, RZ, UR9, PT, P2 ;  /* 0x00000009ff007c0c */ /* 0x000fe4000bf45320 */
[----:B------:R-:W-:-:S04]  /*09a0*/  IADD3 R84, P0, R88, UR6, RZ ;  /* 0x0000000658547c10 */ /* 0x000fc8000ff1e0ff */
[----:B------:R-:W-:Y:S02]  /*09b0*/  IADD3.X R85, R5, UR7, RZ, P0, !PT ;  /* 0x0000000705557c10 */ /* 0x000fe400087fe4ff */
[----:B------:R-:W-:Y:S02]  /*09c0*/  CS2R R78, SRZ ;  /* 0x00000000004e7805 */ /* 0x000fe4000001ff00 */
[----:B------:R-:W-:Y:S01]  /*09d0*/  CS2R R76, SRZ ;  /* 0x00000000004c7805 */ /* 0x000fe2000001ff00 */
[----:B----4-:R-:W-:Y:S01]  /*09e0*/  IMAD.WIDE.U32 R82, R4, 0x10, R82 ;  /* 0x0000001004527825 */ /* 0x010fe200078e0052 */
[----:B------:R-:W5:Y:S01]  /*09f0*/  LDG.E.128 R84, desc[UR4][R84.64] ;  /* 0x0000000454547981 */ /* 0x000f62000c1e1d00 */
[----:B------:R-:W-:-:S04]  /*0a00*/  @P2 IADD3 R88, P0, R88, UR8, RZ ;  /* 0x0000000858582c10 */ /* 0x000fc8000ff1e0ff */
[----:B------:R-:W5:Y:S01]  /*0a10*/  LDG.E.128 R80, desc[UR4][R82.64] ;  /* 0x0000000452507981 */ /* 0x000f62000c1e1d00 */
[----:B------:R-:W-:-:S05]  /*0a20*/  @P2 IADD3.X R89, R5, UR9, RZ, P0, !PT ;  /* 0x0000000905592c10 */ /* 0x000fca00087fe4ff */
[----:B------:R3:W5:Y:S01]  /*0a30*/  @P2 LDG.E.128 R76, desc[UR4][R88.64] ;  /* 0x00000004584c2981 */ /* 0x000762000c1e1d00 */
[----:B------:R-:W-:-:S07]  /*0a40*/  IADD3 R4, R4, 0x20, RZ ;  /* 0x0000002004047810 */ /* 0x000fce0007ffe0ff */
.L_x_18471:
[----:B------:R-:W-:Y:S05]  /*0a50*/  BSYNC B0 ;  /* 0x0000000000007941 */ /* 0x000fea0003800000 */
.L_x_18470:
        /* <DEDUP_REMOVED lines=9> */
[----:B------:R-:W4:Y:S01]  /*0af0*/  LDC.64 R96, c[0x0][0x260] ;  /* 0x00009800ff607b82 */ /* 0x000f220000000a00 */
[----:B------:R-:W-:Y:S02]  /*0b00*/  CS2R R90, SRZ ;  /* 0x00000000005a7805 */ /* 0x000fe4000001ff00 */
[----:B---3--:R-:W-:Y:S02]  /*0b10*/  CS2R R88, SRZ ;  /* 0x0000000000587805 */ /* 0x008fe4000001ff00 */
[----:B------:R-:W-:Y:S01]  /*0b20*/  IADD3.X R101, R5, UR7, RZ, P0, !PT ;  /* 0x0000000705657c10 */ /* 0x000fe200087fe4ff */
[----:B------:R-:W-:Y:S01]  /*0b30*/  ULDC.64 UR6, c[0x0][0x2c8] ;  /* 0x0000b20000067ab9 */ /* 0x000fe20000000a00 */
[----:B------:R-:W-:-:S04]  /*0b40*/  ISETP.NE.U32.AND P0, PT, RZ, UR8, PT ;  /* 0x00000008ff007c0c */ /* 0x000fc8000bf05070 */
[----:B------:R-:W-:Y:S02]  /*0b50*/  ISETP.NE.AND.EX P0, PT, RZ, UR9, PT, P0 ;  /* 0x00000009ff007c0c */ /* 0x000fe4000bf05300 */
[----:B------:R-:W-:Y:S02]  /*0b60*/  CS2R R94, SRZ ;  /* 0x00000000005e7805 */ /* 0x000fe4000001ff00 */
[----:B------:R-:W-:Y:S01]  /*0b70*/  CS2R R92, SRZ ;  /* 0x00000000005c7805 */ /* 0x000fe2000001ff00 */
[----:B------:R-:W5:Y:S08]  /*0b80*/  LDG.E.128 R100, desc[UR4][R100.64] ;  /* 0x0000000464647981 */ /* 0x000f70000c1e1d00 */
[----:B------:R-:W-:-:S04]  /*0b90*/  @P0 IADD3 R106, P2, R106, UR8, RZ ;  /* 0x000000086a6a0c10 */ /* 0x000fc8000ff5e0ff */
[----:B------:R-:W-:Y:S02]  /*0ba0*/  @P0 IADD3.X R107, R5, UR9, RZ, P2, !PT ;  /* 0x00000009056b0c10 */ /* 0x000fe400097fe4ff */
[----:B------:R-:W-:Y:S01]  /*0bb0*/  ISETP.NE.U32.AND P2, PT, RZ, UR6, PT ;  /* 0x00000006ff007c0c */ /* 0x000fe2000bf45070 */
[----:B----4-:R-:W-:Y:S02]  /*0bc0*/  IMAD.WIDE.U32 R96, R4, 0x10, R96 ;  /* 0x0000001004607825 */ /* 0x010fe400078e0060 */
[----:B------:R4:W5:Y:S01]  /*0bd0*/  @P0 LDG.E.128 R92, desc[UR4][R106.64] ;  /* 0x000000046a5c0981 */ /* 0x000962000c1e1d00 */
[----:B------:R-:W-:-:S03]  /*0be0*/  ISETP.NE.AND.EX P2, PT, RZ, UR7, PT, P2 ;  /* 0x00000007ff007c0c */ /* 0x000fc6000bf45320 */
[----:B------:R-:W5:Y:S10]  /*0bf0*/  LDG.E.128 R96, desc[UR4][R96.64] ;  /* 0x0000000460607981 */ /* 0x000f74000c1e1d00 */
[----:B------:R-:W-:-:S04]  /*0c00*/  @P2 LEA R104, P3, R4, UR6, 0x4 ;  /* 0x0000000604682c11 */ /* 0x000fc8000f8620ff */
[----:B------:R-:W-:-:S05]  /*0c10*/  @P2 LEA.HI.X R105, R4, UR7, RZ, 0x4, P3 ;  /* 0x0000000704692c11 */ /* 0x000fca00098f24ff */
[----:B------:R4:W5:Y:S04]  /*0c20*/  @P2 LDG.E.128 R88, desc[UR4][R104.64] ;  /* 0x0000000468582981 */ /* 0x000968000c1e1d00 */
.L_x_18473:
[----:B------:R-:W-:Y:S05]  /*0c30*/  BSYNC B0 ;  /* 0x0000000000007941 */ /* 0x000fea0003800000 */
.L_x_18472:
        /* <DEDUP_REMOVED lines=14> */
[----:B------:R-:W-:-:S09]  /*0d20*/  P2R R7, PR, RZ, 0x4 ;  /* 0x00000004ff077803 */ /* 0x000fd20000000000 */
.L_x_18595:
[----:B------:R-:W-:Y:S01]  /*0d30*/  IMAD R3, R2, UR8, RZ ;  /* 0x0000000802037c24 */ /* 0x000fe2000f8e02ff */
[----:B------:R-:W-:Y:S04]  /*0d40*/  BSSY B0, `(.L_x_18474) ;  /* 0x0000046000007945 */ /* 0x000fe80003800000 */
[----:B------:R-:W-:-:S04]  /*0d50*/  SHF.R.S32.HI R4, RZ, 0x1f, R3 ;  /* 0x0000001fff047819 */ /* 0x000fc80000011403 */
[----:B------:R-:W-:-:S04]  /*0d60*/  LEA.HI R3, R4, R3, RZ, 0x2 ;  /* 0x0000000304037211 */ /* 0x000fc800078f10ff */
[----:B------:R-:W-:-:S04]  /*0d70*/  LEA.HI.SX32 R5, R3, R6, 0x1e ;  /* 0x0000000603057211 */ /* 0x000fc800078ff2ff */
[----:B------:R-:W-:Y:S01]  /*0d80*/  MOV R3, R5 ;  /* 0x0000000500037202 */ /* 0x000fe20000000f00 */
[----:B-1----:R-:W-:Y:S06]  /*0d90*/  @!P1 BRA `(.L_x_18475) ;  /* 0x0000000400009947 */ /* 0x002fec0003800000 */
[----:B------:R-:W-:Y:S01]  /*0da0*/  ISETP.NE.U32.AND P3, PT, RZ, UR10, PT ;  /* 0x0000000aff007c0c */ /* 0x000fe2000bf65070 */
[----:B------:R-:W0:Y:S03]  /*0db0*/  LDC.64 R108, c[0x0][0x220] ;  /* 0x00008800ff6c7b82 */ /* 0x000e260000000a00 */
[----:B------:R-:W-:-:S13]  /*0dc0*/  ISETP.NE.AND.EX P3, PT, RZ, UR11, PT, P3 ;  /* 0x0000000bff007c0c */ /* 0x000fda000bf65330 */
[----:B------:R-:W-:-:S04]  /*0dd0*/  @P3 LEA R140, P2, R5, UR10, 0x4 ;  /* 0x0000000a058c3c11 */ /* 0x000fc8000f8420ff */
[C---:B------:R-:W-:Y:S02]  /*0de0*/  @P3 LEA.HI.X R141, R5.reuse, UR11, RZ, 0x4, P2 ;  /* 0x0000000b058d3c11 */ /* 0x040fe400090f24ff */
[----:B------:R-:W-:Y:S01]  /*0df0*/  ISETP.NE.U32.AND P2, PT, RZ, UR12, PT ;  /* 0x0000000cff007c0c */ /* 0x000fe2000bf45070 */
[----:B0-----:R-:W-:Y:S02]  /*0e00*/  IMAD.WIDE.U32 R108, R5, 0x10, R108 ;  /* 0x00000010056c7825 */ /* 0x001fe400078e006c */
[----:B----4-:R0:W5:Y:S01]  /*0e10*/  @P3 LDG.E.128 R104, desc[UR4][R140.64] ;  /* 0x000000048c683981 */ /* 0x010162000c1e1d00 */
        /* <DEDUP_REMOVED lines=13> */
.L_x_18477:
[----:B-----5:R-:W-:Y:S01]  /*0ef0*/  FADD.FTZ R108, R112, R108 ;  /* 0x0000006c706c7221 */ /* 0x020fe20000010000 */
[----:B------:R-:W-:Y:S06]  /*0f00*/  BRA `(.L_x_18478) ;  /* 0x0000000000087947 */ /* 0x000fec0003800000 */
.L_x_18476:
[----:B-----5:R-:W-:-:S04]  /*0f10*/  FADD.FTZ R108, R104, R108 ;  /* 0x0000006c686c7221 */ /* 0x020fc80000010000 */
[----:B------:R-:W-:-:S07]  /*0f20*/  @P2 FADD.FTZ R108, R112, R108 ;  /* 0x0000006c706c2221 */ /* 0x000fce0000010000 */
.L_x_18478:
[----:B-----5:R-:W-:-:S07]  /*0f30*/  MOV R116, R108 ;  /* 0x0000006c00747202 */ /* 0x020fce0000000f00 */
.L_x_18479:
[----:B------:R-:W-:Y:S05]  /*0f40*/  @P3 BRA `(.L_x_18480) ;  /* 0x00000000001c3947 */ /* 0x000fea0003800000 */
[----:B------:R-:W-:-:S04]  /*0f50*/  ISETP.NE.U32.AND P4, PT, RZ, UR12, PT ;  /* 0x0000000cff007c0c */ /* 0x000fc8000bf85070 */
[----:B------:R-:W-:-:S13]  /*0f60*/  ISETP.NE.AND.EX P4, PT, RZ, UR13, PT, P4 ;  /* 0x0000000dff007c0c */ /* 0x000fda000bf85340 */
[----:B------:R-:W-:Y:S05]  /*0f70*/  @P4 BRA `(.L_x_18481) ;  /* 0x0000000000084947 */ /* 0x000fea0003800000 */
[----:B------:R-:W-:Y:S05]  /*0f80*/  @P0 BRA `(.L_x_18482) ;  /* 0x0000000000140947 */ /* 0x000fea0003800000 */
[----:B------:R-:W-:Y:S05]  /*0f90*/  BRA `(.L_x_18483) ;  /* 0x0000000000147947 */ /* 0x000fea0003800000 */
.L_x_18481:
[----:B-----5:R-:W-:Y:S01]  /*0fa0*/  FADD.FTZ R109, R113, R109 ;  /* 0x0000006d716d7221 */ /* 0x020fe20000010000 */
[----:B------:R-:W-:Y:S06]  /*0fb0*/  BRA `(.L_x_18482) ;  /* 0x0000000000087947 */ /* 0x000fec0003800000 */
.L_x_18480:
[----:B-----5:R-:W-:-:S04]  /*0fc0*/  FADD.FTZ R109, R105, R109 ;  /* 0x0000006d696d7221 */ /* 0x020fc80000010000 */
[----:B------:R-:W-:-:S07]  /*0fd0*/  @P2 FADD.FTZ R109, R113, R109 ;  /* 0x0000006d716d2221 */ /* 0x000fce0000010000 */
.L_x_18482:
[----:B-----5:R-:W-:-:S07]  /*0fe0*/  MOV R117, R109 ;  /* 0x0000006d00757202 */ /* 0x020fce0000000f00 */
.L_x_18483:
[----:B------:R-:W-:Y:S05]  /*0ff0*/  @P3 BRA `(.L_x_18484) ;  /* 0x00000000001c3947 */ /* 0x000fea0003800000 */
[----:B------:R-:W-:-:S04]  /*1000*/  ISETP.NE.U32.AND P4, PT, RZ, UR12, PT ;  /* 0x0000000cff007c0c */ /* 0x000fc8000bf85070 */
[----:B------:R-:W-:-:S13]  /*1010*/  ISETP.NE.AND.EX P4, PT, RZ, UR13, PT, P4 ;  /* 0x0000000dff007c0c */ /* 0x000fda000bf85340 */
[----:B------:R-:W-:Y:S05]  /*1020*/  @P4 BRA `(.L_x_18485) ;  /* 0x0000000000084947 */ /* 0x000fea0003800000 */
[----:B------:R-:W-:Y:S05]  /*1030*/  @P0 BRA `(.L_x_18486) ;  /* 0x0000000000140947 */ /* 0x000fea0003800000 */
[----:B------:R-:W-:Y:S05]  /*1040*/  BRA `(.L_x_18487) ;  /* 0x0000000000147947 */ /* 0x000fea0003800000 */
.L_x_18485:
[----:B-----5:R-:W-:Y:S01]  /*1050*/  FADD.FTZ R110, R114, R110 ;  /* 0x0000006e726e7221 */ /* 0x020fe20000010000 */
[----:B------:R-:W-:Y:S06]  /*1060*/  BRA `(.L_x_18486) ;  /* 0x0000000000087947 */ /* 0x000fec0003800000 */
.L_x_18484:
[----:B-----5:R-:W-:-:S04]  /*1070*/  FADD.FTZ R110, R106, R110 ;  /* 0x0000006e6a6e7221 */ /* 0x020fc80000010000 */
[----:B------:R-:W-:-:S07]  /*1080*/  @P2 FADD.FTZ R110, R114, R110 ;  /* 0x0000006e726e2221 */ /* 0x000fce0000010000 */
.L_x_18486:
[----:B-----5:R-:W-:-:S07]  /*1090*/  MOV R118, R110 ;  /* 0x0000006e00767202 */ /* 0x020fce0000000f00 */
.L_x_18487:
[----:B------:R-:W-:Y:S05]  /*10a0*/  @P3 BRA `(.L_x_18488) ;  /* 0x00000000001c3947 */ /* 0x000fea0003800000 */
[----:B------:R-:W-:-:S04]  /*10b0*/  ISETP.NE.U32.AND P2, PT, RZ, UR12, PT ;  /* 0x0000000cff007c0c */ /* 0x000fc8000bf45070 */
[----:B------:R-:W-:-:S13]  /*10c0*/  ISETP.NE.AND.EX P2, PT, RZ, UR13, PT, P2 ;  /* 0x0000000dff007c0c */ /* 0x000fda000bf45320 */
[----:B------:R-:W-:Y:S05]  /*10d0*/  @P2 BRA `(.L_x_18489) ;  /* 0x0000000000082947 */ /* 0x000fea0003800000 */
[----:B------:R-:W-:Y:S05]  /*10e0*/  @P0 BRA `(.L_x_18490) ;  /* 0x0000000000140947 */ /* 0x000fea0003800000 */
[----:B------:R-:W-:Y:S05]  /*10f0*/  BRA `(.L_x_18491) ;  /* 0x0000000000147947 */ /* 0x000fea0003800000 */
.L_x_18489:
[----:B-----5:R-:W-:Y:S01]  /*1100*/  FADD.FTZ R111, R115, R111 ;  /* 0x0000006f736f7221 */ /* 0x020fe20000010000 */
[----:B------:R-:W-:Y:S06]  /*1110*/  BRA `(.L_x_18490) ;  /* 0x0000000000087947 */ /* 0x000fec0003800000 */
.L_x_18488:
[----:B-----5:R-:W-:-:S04]  /*1120*/  FADD.FTZ R111, R107, R111 ;  /* 0x0000006f6b6f7221 */ /* 0x020fc80000010000 */
[----:B------:R-:W-:-:S07]  /*1130*/  @P2 FADD.FTZ R111, R115, R111 ;  /* 0x0000006f736f2221 */ /* 0x000fce0000010000 */
.L_x_18490:
[----:B-----5:R-:W-:-:S07]  /*1140*/  MOV R119, R111 ;  /* 0x0000006f00777202 */ /* 0x020fce0000000f00 */
.L_x_18491:
[----:B------:R-:W0:Y:S01]  /*1150*/  @P0 LDC.64 R140, c[0x0][0x238] ;  /* 0x00008e00ff8c0b82 */ /* 0x000e220000000a00 */
[C---:B------:R-:W-:Y:S02]  /*1160*/  IADD3 R3, R5.reuse, 0x20, RZ ;  /* 0x0000002005037810 */ /* 0x040fe40007ffe0ff */
[----:B0-----:R-:W-:-:S04]  /*1170*/  @P0 LEA R140, P2, R5, R140, 0x4 ;  /* 0x0000008c058c0211 */ /* 0x001fc800078420ff */
[----:B------:R-:W-:-:S05]  /*1180*/  @P0 LEA.HI.X R141, R5, R141, RZ, 0x4, P2 ;  /* 0x0000008d058d0211 */ /* 0x000fca00010f24ff */
[----:B------:R0:W-:Y:S04]  /*1190*/  @P0 STG.E.128 desc[UR4][R140.64], R116 ;  /* 0x000000748c000986 */ /* 0x0001e8000c101d04 */
.L_x_18475:
[----:B------:R-:W-:Y:S05]  /*11a0*/  BSYNC B0 ;  /* 0x0000000000007941 */ /* 0x000fea0003800000 */
.L_x_18474:
[----:B------:R-:W-:Y:S01]  /*11b0*/  ISETP.GE.U32.AND P2, PT, R0, 0x40, PT ;  /* 0x000000400000780c */ /* 0x000fe20003f46070 */
[----:B------:R-:W-:-:S12]  /*11c0*/  BSSY B0, `(.L_x_18492) ;  /* 0x0000042000007945 */ /* 0x000fd80003800000 */
[----:B------:R-:W-:Y:S05]  /*11d0*/  @!P2 BRA `(.L_x_18493) ;  /* 0x000000040000a947 */ /* 0x000fea0003800000 */
[----:B------:R-:W-:Y:S01]  /*11e0*/  ISETP.NE.U32.AND P3, PT, RZ, UR10, PT ;  /* 0x0000000aff007c0c */ /* 0x000fe2000bf65070 */
[----:B------:R-:W1:Y:S03]  /*11f0*/  LDC.64 R120, c[0x0][0x220] ;  /* 0x00008800ff787b82 */ /* 0x000e660000000a00 */
[----:B------:R-:W-:-:S13]  /*1200*/  ISETP.NE.AND.EX P3, PT, RZ, UR11, PT, P3 ;  /* 0x0000000bff007c0c */ /* 0x000fda000bf65330 */
[----:B0-----:R-:W-:-:S04]  /*1210*/  @P3 LEA R140, P2, R3, UR10, 0x4 ;  /* 0x0000000a038c3c11 */ /* 0x001fc8000f8420ff */
[C---:B------:R-:W-:Y:S02]  /*1220*/  @P3 LEA.HI.X R141, R3.reuse, UR11, RZ, 0x4, P2 ;  /* 0x0000000b038d3c11 */ /* 0x040fe400090f24ff */
[----:B------:R-:W-:Y:S01]  /*1230*/  ISETP.NE.U32.AND P2, PT, RZ, UR12, PT ;  /* 0x0000000cff007c0c */ /* 0x000fe2000bf45070 */
[----:B-1----:R-:W-:Y:S02]  /*1240*/  IMAD.WIDE.U32 R120, R3, 0x10, R120 ;  /* 0x0000001003787825 */ /* 0x002fe400078e0078 */
[----:B----45:R0:W5:Y:S01]  /*1250*/  @P3 LDG.E.128 R104, desc[UR4][R140.64] ;  /* 0x000000048c683981 */ /* 0x030162000c1e1d00 */
        /* <DEDUP_REMOVED lines=13> */
.L_x_18495:
[----:B-----5:R-:W-:Y:S01]  /*1330*/  FADD.FTZ R120, R112, R120 ;  /* 0x0000007870787221 */ /* 0x020fe20000010000 */
[----:B------:R-:W-:Y:S06]  /*1340*/  BRA `(.L_x_18496) ;  /* 0x0000000000087947 */ /* 0x000fec0003800000 */
.L_x_18494:
[----:B-----5:R-:W-:-:S04]  /*1350*/  FADD.FTZ R120, R104, R120 ;  /* 0x0000007868787221 */ /* 0x020fc80000010000 */
[----:B------:R-:W-:-:S07]  /*1360*/  @P2 FADD.FTZ R120, R112, R120 ;  /* 0x0000007870782221 */ /* 0x000fce0000010000 */
.L_x_18496:
[----:B-----5:R-:W-:-:S07]  /*1370*/  MOV R116, R120 ;  /* 0x0000007800747202 */ /* 0x020fce0000000f00 */
.L_x_18497:
[----:B------:R-:W-:Y:S05]  /*1380*/  @P3 BRA `(.L_x_18498) ;  /* 0x00000000001c3947 */ /* 0x000fea0003800000 */
[----:B------:R-:W-:-:S04]  /*1390*/  ISETP.NE.U32.AND P4, PT, RZ, UR12, PT ;  /* 0x0000000cff007c0c */ /* 0x000fc8000bf85070 */
[----:B------:R-:W-:-:S13]  /*13a0*/  ISETP.NE.AND.EX P4, PT, RZ, UR13, PT, P4 ;  /* 0x0000000dff007c0c */ /* 0x000fda000bf85340 */
[----:B------:R-:W-:Y:S05]  /*13b0*/  @P4 BRA `(.L_x_18499) ;  /* 0x0000000000084947 */ /* 0x000fea0003800000 */
[----:B------:R-:W-:Y:S05]  /*13c0*/  @P0 BRA `(.L_x_18500) ;  /* 0x0000000000140947 */ /* 0x000fea0003800000 */
[----:B------:R-:W-:Y:S05]  /*13d0*/  BRA `(.L_x_18501) ;  /* 0x0000000000147947 */ /* 0x000fea0003800000 */
.L_x_18499:
[----:B-----5:R-:W-:Y:S01]  /*13e0*/  FADD.FTZ R121, R113, R121 ;  /* 0x0000007971797221 */ /* 0x020fe20000010000 */
[----:B------:R-:W-:Y:S06]  /*13f0*/  BRA `(.L_x_18500) ;  /* 0x0000000000087947 */ /* 0x000fec0003800000 */
.L_x_18498:
[----:B-----5:R-:W-:-:S04]  /*1400*/  FADD.FTZ R121, R105, R121 ;  /* 0x0000007969797221 */ /* 0x020fc80000010000 */
[----:B------:R-:W-:-:S07]  /*1410*/  @P2 FADD.FTZ R121, R113, R121 ;  /* 0x0000007971792221 */ /* 0x000fce0000010000 */
.L_x_18500:
[----:B-----5:R-:W-:-:S07]  /*1420*/  MOV R117, R121 ;  /* 0x0000007900757202 */ /* 0x020fce0000000f00 */
.L_x_18501:
[----:B------:R-:W-:Y:S05]  /*1430*/  @P3 BRA `(.L_x_18502) ;  /* 0x00000000001c3947 */ /* 0x000fea0003800000 */
[----:B------:R-:W-:-:S04]  /*1440*/  ISETP.NE.U32.AND P4, PT, RZ, UR12, PT ;  /* 0x0000000cff007c0c */ /* 0x000fc8000bf85070 */
[----:B------:R-:W-:-:S13]  /*1450*/  ISETP.NE.AND.EX P4, PT, RZ, UR13, PT, P4 ;  /* 0x0000000dff007c0c */ /* 0x000fda000bf85340 */
[----:B------:R-:W-:Y:S05]  /*1460*/  @P4 BRA `(.L_x_18503) ;  /* 0x0000000000084947 */ /* 0x000fea0003800000 */
[----:B------:R-:W-:Y:S05]  /*1470*/  @P0 BRA `(.L_x_18504) ;  /* 0x0000000000140947 */ /* 0x000fea0003800000 */
[----:B------:R-:W-:Y:S05]  /*1480*/  BRA `(.L_x_18505) ;  /* 0x0000000000147947 */ /* 0x000fea0003800000 */
.L_x_18503:
[----:B-----5:R-:W-:Y:S01]  /*1490*/  FADD.FTZ R122, R114, R122 ;  /* 0x0000007a727a7221 */ /* 0x020fe20000010000 */
[----:B------:R-:W-:Y:S06]  /*14a0*/  BRA `(.L_x_18504) ;  /* 0x0000000000087947 */ /* 0x000fec0003800000 */
.L_x_18502:
[----:B-----5:R-:W-:-:S04]  /*14b0*/  FADD.FTZ R122, R106, R122 ;  /* 0x0000007a6a7a7221 */ /* 0x020fc80000010000 */
[----:B------:R-:W-:-:S07]  /*14c0*/  @P2 FADD.FTZ R122, R114, R122 ;  /* 0x0000007a727a2221 */ /* 0x000fce0000010000 */
.L_x_18504:
[----:B-----5:R-:W-:-:S07]  /*14d0*/  MOV R118, R122 ;  /* 0x0000007a00767202 */ /* 0x020fce0000000f00 */
.L_x_18505:
[----:B------:R-:W-:Y:S05]  /*14e0*/  @P3 BRA `(.L_x_18506) ;  /* 0x00000000001c3947 */ /* 0x000fea0003800000 */
[----:B------:R-:W-:-:S04]  /*14f0*/  ISETP.NE.U32.AND P2, PT, RZ, UR12, PT ;  /* 0x0000000cff007c0c */ /* 0x000fc8000bf45070 */
[----:B------:R-:W-:-:S13]  /*1500*/  ISETP.NE.AND.EX P2, PT, RZ, UR13, PT, P2 ;  /* 0x0000000dff007c0c */ /* 0x000fda000bf45320 */
[----:B------:R-:W-:Y:S05]  /*1510*/  @P2 BRA `(.L_x_18507) ;  /* 0x0000000000082947 */ /* 0x000fea0003800000 */
[----:B------:R-:W-:Y:S05]  /*1520*/  @P0 BRA `(.L_x_18508) ;  /* 0x0000000000140947 */ /* 0x000fea0003800000 */
[----:B------:R-:W-:Y:S05]  /*1530*/  BRA `(.L_x_18509) ;  /* 0x0000000000147947 */ /* 0x000fea0003800000 */
.L_x_18507:
[----:B-----5:R-:W-:Y:S01]  /*1540*/  FADD.FTZ R123, R115, R123 ;  /* 0x0000007b737b7221 */ /* 0x020fe20000010000 */
[----:B------:R-:W-:Y:S06]  /*1550*/  BRA `(.L_x_18508) ;  /* 0x0000000000087947 */ /* 0x000fec0003800000 */
.L_x_18506:
[----:B-----5:R-:W-:-:S04]  /*1560*/  FADD.FTZ R123, R107, R123 ;  /* 0x0000007b6b7b7221 */ /* 0x020fc80000010000 */
[----:B------:R-:W-:-:S07]  /*1570*/  @P2 FADD.FTZ R123, R115, R123 ;  /* 0x0000007b737b2221 */ /* 0x000fce0000010000 */
.L_x_18508:
[----:B-----5:R-:W-:-:S07]  /*1580*/  MOV R119, R123 ;  /* 0x0000007b00777202 */ /* 0x020fce0000000f00 */
.L_x_18509:
[----:B------:R-:W0:Y:S02]  /*1590*/  @P0 LDC.64 R140, c[0x0][0x238] ;  /* 0x00008e00ff8c0b82 */ /* 0x000e240000000a00 */
[----:B0-----:R-:W-:-:S04]  /*15a0*/  @P0 LEA R140, P2, R3, R140, 0x4 ;  /* 0x0000008c038c0211 */ /* 0x001fc800078420ff */
[C---:B------:R-:W-:Y:S02]  /*15b0*/  @P0 LEA.HI.X R141, R3.reuse, R141, RZ, 0x4, P2 ;  /* 0x0000008d038d0211 */ /* 0x040fe400010f24ff */
[----:B------:R-:W-:-:S03]  /*15c0*/  IADD3 R3, R3, 0x20, RZ ;  /* 0x0000002003037810 */ /* 0x000fc60007ffe0ff */
[----:B------:R0:W-:Y:S04]  /*15d0*/  @P0 STG.E.128 desc[UR4][R140.64], R116 ;  /* 0x000000748c000986 */ /* 0x0001e8000c101d04 */
.L_x_18493:
[----:B------:R-:W-:Y:S05]  /*15e0*/  BSYNC B0 ;  /* 0x0000000000007941 */ /* 0x000fea0003800000 */
.L_x_18492:
        /* <DEDUP_REMOVED lines=24> */
.L_x_18513:
[----:B-----5:R-:W-:Y:S01]  /*1770*/  FADD.FTZ R124, R112, R124 ;  /* 0x0000007c707c7221 */ /* 0x020fe20000010000 */
[----:B------:R-:W-:Y:S06]  /*1780*/  BRA `(.L_x_18514) ;  /* 0x0000000000087947 */ /* 0x000fec0003800000 */
.L_x_18512:
[----:B-----5:R-:W-:-:S04]  /*1790*/  FADD.FTZ R124, R104, R124 ;  /* 0x0000007c687c7221 */ /* 0x020fc80000010000 */
[----:B------:R-:W-:-:S07]  /*17a0*/  @P2 FADD.FTZ R124, R112, R124 ;  /* 0x0000007c707c2221 */ /* 0x000fce0000010000 */
.L_x_18514:
[----:B-----5:R-:W-:-:S07]  /*17b0*/  MOV R116, R124 ;  /* 0x0000007c00747202 */ /* 0x020fce0000000f00 */
.L_x_18515:
[----:B------:R-:W-:Y:S05]  /*17c0*/  @P3 BRA `(.L_x_18516) ;  /* 0x00000000001c3947 */ /* 0x000fea0003800000 */
[----:B------:R-:W-:-:S04]  /*17d0*/  ISETP.NE.U32.AND P4, PT, RZ, UR12, PT ;  /* 0x0000000cff007c0c */ /* 0x000fc8000bf85070 */
[----:B------:R-:W-:-:S13]  /*17e0*/  ISETP.NE.AND.EX P4, PT, RZ, UR13, PT, P4 ;  /* 0x0000000dff007c0c */ /* 0x000fda000bf85340 */
[----:B------:R-:W-:Y:S05]  /*17f0*/  @P4 BRA `(.L_x_18517) ;  /* 0x0000000000084947 */ /* 0x000fea0003800000 */
[----:B------:R-:W-:Y:S05]  /*1800*/  @P0 BRA `(.L_x_18518) ;  /* 0x0000000000140947 */ /* 0x000fea0003800000 */
[----:B------:R-:W-:Y:S05]  /*1810*/  BRA `(.L_x_18519) ;  /* 0x0000000000147947 */ /* 0x000fea0003800000 */
.L_x_18517:
[----:B-----5:R-:W-:Y:S01]  /*1820*/  FADD.FTZ R125, R113, R125 ;  /* 0x0000007d717d7221 */ /* 0x020fe20000010000 */
[----:B------:R-:W-:Y:S06]  /*1830*/  BRA `(.L_x_18518) ;  /* 0x0000000000087947 */ /* 0x000fec0003800000 */
.L_x_18516:
[----:B-----5:R-:W-:-:S04]  /*1840*/  FADD.FTZ R125, R105, R125 ;  /* 0x0000007d697d7221 */ /* 0x020fc80000010000 */
[----:B------:R-:W-:-:S07]  /*1850*/  @P2 FADD.FTZ R125, R113, R125 ;  /* 0x0000007d717d2221 */ /* 0x000fce0000010000 */
.L_x_18518:
[----:B-----5:R-:W-:-:S07]  /*1860*/  MOV R117, R125 ;  /* 0x0000007d00757202 */ /* 0x020fce0000000f00 */
.L_x_18519:
[----:B------:R-:W-:Y:S05]  /*1870*/  @P3 BRA `(.L_x_18520) ;  /* 0x00000000001c3947 */ /* 0x000fea0003800000 */
[----:B------:R-:W-:-:S04]  /*1880*/  ISETP.NE.U32.AND P4, PT, RZ, UR12, PT ;  /* 0x0000000cff007c0c */ /* 0x000fc8000bf85070 */
[----:B------:R-:W-:-:S13]  /*1890*/  ISETP.NE.AND.EX P4, PT, RZ, UR13, PT, P4 ;  /* 0x0000000dff007c0c */ /* 0x000fda000bf85340 */
[----:B------:R-:W-:Y:S05]  /*18a0*/  @P4 BRA `(.L_x_18521) ;  /* 0x0000000000084947 */ /* 0x000fea0003800000 */
[----:B------:R-:W-:Y:S05]  /*18b0*/  @P0 BRA `(.L_x_18522) ;  /* 0x0000000000140947 */ /* 0x000fea0003800000 */
[----:B------:R-:W-:Y:S05]  /*18c0*/  BRA `(.L_x_18523) ;  /* 0x0000000000147947 */ /* 0x000fea0003800000 */
.L_x_18521:
[----:B-----5:R-:W-:Y:S01]  /*18d0*/  FADD.FTZ R126, R114, R126 ;  /* 0x0000007e727e7221 */ /* 0x020fe20000010000 */
[----:B------:R-:W-:Y:S06]  /*18e0*/  BRA `(.L_x_18522) ;  /* 0x0000000000087947 */ /* 0x000fec0003800000 */
.L_x_18520:
[----:B-----5:R-:W-:-:S04]  /*18f0*/  FADD.FTZ R126, R106, R126 ;  /* 0x0000007e6a7e7221 */ /* 0x020fc80000010000 */
[----:B------:R-:W-:-:S07]  /*1900*/  @P2 FADD.FTZ R126, R114, R126 ;  /* 0x0000007e727e2221 */ /* 0x000fce0000010000 */
.L_x_18522:
[----:B-----5:R-:W-:-:S07]  /*1910*/  MOV R118, R126 ;  /* 0x0000007e00767202 */ /* 0x020fce0000000f00 */
.L_x_18523:
[----:B------:R-:W-:Y:S05]  /*1920*/  @P3 BRA `(.L_x_18524) ;  /* 0x00000000001c3947 */ /* 0x000fea0003800000 */
[----:B------:R-:W-:-:S04]  /*1930*/  ISETP.NE.U32.AND P2, PT, RZ, UR12, PT ;  /* 0x0000000cff007c0c */ /* 0x000fc8000bf45070 */
[----:B------:R-:W-:-:S13]  /*1940*/  ISETP.NE.AND.EX P2, PT, RZ, UR13, PT, P2 ;  /* 0x0000000dff007c0c */ /* 0x000fda000bf45320 */
[----:B------:R-:W-:Y:S05]  /*1950*/  @P2 BRA `(.L_x_18525) ;  /* 0x0000000000082947 */ /* 0x000fea0003800000 */
[----:B------:R-:W-:Y:S05]  /*1960*/  @P0 BRA `(.L_x_18526) ;  /* 0x0000000000140947 */ /* 0x000fea0003800000 */
[----:B------:R-:W-:Y:S05]  /*1970*/  BRA `(.L_x_18527) ;  /* 0x0000000000147947 */ /* 0x000fea0003800000 */
.L_x_18525:
[----:B-----5:R-:W-:Y:S01]  /*1980*/  FADD.FTZ R127, R115, R127 ;  /* 0x0000007f737f7221 */ /* 0x020fe20000010000 */
[----:B------:R-:W-:Y:S06]  /*1990*/  BRA `(.L_x_18526) ;  /* 0x0000000000087947 */ /* 0x000fec0003800000 */
.L_x_18524:
[----:B-----5:R-:W-:-:S04]  /*19a0*/  FADD.FTZ R127, R107, R127 ;  /* 0x0000007f6b7f7221 */ /* 0x020fc80000010000 */
[----:B------:R-:W-:-:S07]  /*19b0*/  @P2 FADD.FTZ R127, R115, R127 ;  /* 0x0000007f737f2221 */ /* 0x000fce0000010000 */
.L_x_18526:
[----:B-----5:R-:W-:-:S07]  /*19c0*/  IMAD.MOV.U32 R119, RZ, RZ, R127 ;  /* 0x000000ffff777224 */ /* 0x020fce00078e007f */
.L_x_18527:
[----:B------:R-:W0:Y:S02]  /*19d0*/  @P0 LDC.64 R140, c[0x0][0x238] ;  /* 0x00008e00ff8c0b82 */ /* 0x000e240000000a00 */
[----:B0-----:R-:W-:-:S04]  /*19e0*/  @P0 LEA R140, P2, R3, R140, 0x4 ;  /* 0x0000008c038c0211 */ /* 0x001fc800078420ff */
[C---:B------:R-:W-:Y:S02]  /*19f0*/  @P0 LEA.HI.X R141, R3.reuse, R141, RZ, 0x4, P2 ;  /* 0x0000008d038d0211 */ /* 0x040fe400010f24ff */
[----:B------:R-:W-:-:S03]  /*1a00*/  IADD3 R3, R3, 0x20, RZ ;  /* 0x0000002003037810 */ /* 0x000fc60007ffe0ff */
[----:B------:R0:W-:Y:S04]  /*1a10*/  @P0 STG.E.128 desc[UR4][R140.64], R116 ;  /* 0x000000748c000986 */ /* 0x0001e8000c101d04 */
.L_x_18511:
[----:B------:R-:W-:Y:S05]  /*1a20*/  BSYNC B0 ;  /* 0x0000000000007941 */ /* 0x000fea0003800000 */
.L_x_18510:
        /* <DEDUP_REMOVED lines=24> */
.L_x_18531:
[----:B-----5:R-:W-:Y:S01]  /*1bb0*/  FADD.FTZ R128, R112, R128 ;  /* 0x0000008070807221 */ /* 0x020fe20000010000 */
[----:B------:R-:W-:Y:S06]  /*1bc0*/  BRA `(.L_x_18532) ;  /* 0x0000000000087947 */ /* 0x000fec0003800000 */
.L_x_18530:
[----:B-----5:R-:W-:-:S04]  /*1bd0*/  FADD.FTZ R128, R104, R128 ;  /* 0x0000008068807221 */ /* 0x020fc80000010000 */
[----:B------:R-:W-:-:S07]  /*1be0*/  @P2 FADD.FTZ R128, R112, R128 ;  /* 0x0000008070802221 */ /* 0x000fce0000010000 */
.L_x_18532:
[----:B-----5:R-:W-:-:S07]  /*1bf0*/  MOV R116, R128 ;  /* 0x0000008000747202 */ /* 0x020fce0000000f00 */
.L_x_18533:
[----:B------:R-:W-:Y:S05]  /*1c00*/  @P3 BRA `(.L_x_18534) ;  /* 0x00000000001c3947 */ /* 0x000fea0003800000 */
[----:B------:R-:W-:-:S04]  /*1c10*/  ISETP.NE.U32.AND P4, PT, RZ, UR12, PT ;  /* 0x0000000cff007c0c */ /* 0x000fc8000bf85070 */
[----:B------:R-:W-:-:S13]  /*1c20*/  ISETP.NE.AND.EX P4, PT, RZ, UR13, PT, P4 ;  /* 0x0000000dff007c0c */ /* 0x000fda000bf85340 */
[----:B------:R-:W-:Y:S05]  /*1c30*/  @P4 BRA `(.L_x_18535) ;  /* 0x0000000000084947 */ /* 0x000fea0003800000 */
[----:B------:R-:W-:Y:S05]  /*1c40*/  @P0 BRA `(.L_x_18536) ;  /* 0x0000000000140947 */ /* 0x000fea0003800000 */
[----:B------:R-:W-:Y:S05]  /*1c50*/  BRA `(.L_x_18537) ;  /* 0x0000000000147947 */ /* 0x000fea0003800000 */
.L_x_18535:
[----:B-----5:R-:W-:Y:S01]  /*1c60*/  FADD.FTZ R129, R113, R129 ;  /* 0x0000008171817221 */ /* 0x020fe20000010000 */
[----:B------:R-:W-:Y:S06]  /*1c70*/  BRA `(.L_x_18536) ;  /* 0x0000000000087947 */ /* 0x000fec0003800000 */
.L_x_18534:
[----:B-----5:R-:W-:-:S04]  /*1c80*/  FADD.FTZ R129, R105, R129 ;  /* 0x0000008169817221 */ /* 0x020fc80000010000 */
[----:B------:R-:W-:-:S07]  /*1c90*/  @P2 FADD.FTZ R129, R113, R129 ;  /* 0x0000008171812221 */ /* 0x000fce0000010000 */
.L_x_18536:
[----:B-----5:R-:W-:-:S07]  /*1ca0*/  MOV R117, R129 ;  /* 0x0000008100757202 */ /* 0x020fce0000000f00 */
.L_x_18537:
[----:B------:R-:W-:Y:S05]  /*1cb0*/  @P3 BRA `(.L_x_18538) ;  /* 0x00000000001c3947 */ /* 0x000fea0003800000 */
[----:B------:R-:W-:-:S04]  /*1cc0*/  ISETP.NE.U32.AND P4, PT, RZ, UR12, PT ;  /* 0x0000000cff007c0c */ /* 0x000fc8000bf85070 */
[----:B------:R-:W-:-:S13]  /*1cd0*/  ISETP.NE.AND.EX P4, PT, RZ, UR13, PT, P4 ;  /* 0x0000000dff007c0c */ /* 0x000fda000bf85340 */
[----:B------:R-:W-:Y:S05]  /*1ce0*/  @P4 BRA `(.L_x_18539) ;  /* 0x0000000000084947 */ /* 0x000fea0003800000 */
[----:B------:R-:W-:Y:S05]  /*1cf0*/  @P0 BRA `(.L_x_18540) ;  /* 0x0000000000140947 */ /* 0x000fea0003800000 */
[----:B------:R-:W-:Y:S05]  /*1d00*/  BRA `(.L_x_18541) ;  /* 0x0000000000147947 */ /* 0x000fea0003800000 */
.L_x_18539:
[----:B-----5:R-:W-:Y:S01]  /*1d10*/  FADD.FTZ R130, R114, R130 ;  /* 0x0000008272827221 */ /* 0x020fe20000010000 */
[----:B------:R-:W-:Y:S06]  /*1d20*/  BRA `(.L_x_18540) ;  /* 0x0000000000087947 */ /* 0x000fec0003800000 */
.L_x_18538:
[----:B-----5:R-:W-:-:S04]  /*1d30*/  FADD.FTZ R130, R106, R130 ;  /* 0x000000826a827221 */ /* 0x020fc80000010000 */
[----:B------:R-:W-:-:S07]  /*1d40*/  @P2 FADD.FTZ R130, R114, R130 ;  /* 0x0000008272822221 */ /* 0x000fce0000010000 */
.L_x_18540:
[----:B-----5:R-:W-:-:S07]  /*1d50*/  MOV R118, R130 ;  /* 0x0000008200767202 */ /* 0x020fce0000000f00 */
.L_x_18541:
[----:B------:R-:W-:Y:S05]  /*1d60*/  @P3 BRA `(.L_x_18542) ;  /* 0x00000000001c3947 */ /* 0x000fea0003800000 */
[----:B------:R-:W-:-:S04]  /*1d70*/  ISETP.NE.U32.AND P2, PT, RZ, UR12, PT ;  /* 0x0000000cff007c0c */ /* 0x000fc8000bf45070 */
[----:B------:R-:W-:-:S13]  /*1d80*/  ISETP.NE.AND.EX P2, PT, RZ, UR13, PT, P2 ;  /* 0x0000000dff007c0c */ /* 0x000fda000bf45320 */
[----:B------:R-:W-:Y:S05]  /*1d90*/  @P2 BRA `(.L_x_18543) ;  /* 0x0000000000082947 */ /* 0x000fea0003800000 */
[----:B------:R-:W-:Y:S05]  /*1da0*/  @P0 BRA `(.L_x_18544) ;  /* 0x0000000000140947 */ /* 0x000fea0003800000 */
[----:B------:R-:W-:Y:S05]  /*1db0*/  BRA `(.L_x_18545) ;  /* 0x0000000000147947 */ /* 0x000fea0003800000 */
.L_x_18543:
[----:B-----5:R-:W-:Y:S01]  /*1dc0*/  FADD.FTZ R131, R115, R131 ;  /* 0x0000008373837221 */ /* 0x020fe20000010000 */
[----:B------:R-:W-:Y:S06]  /*1dd0*/  BRA `(.L_x_18544) ;  /* 0x0000000000087947 */ /* 0x000fec0003800000 */
.L_x_18542:
[----:B-----5:R-:W-:-:S04]  /*1de0*/  FADD.FTZ R131, R107, R131 ;  /* 0x000000836b837221 */ /* 0x020fc80000010000 */
[----:B------:R-:W-:-:S07]  /*1df0*/  @P2 FADD.FTZ R131, R115, R131 ;  /* 0x0000008373832221 */ /* 0x000fce0000010000 */
.L_x_18544:
[----:B-----5:R-:W-:-:S07]  /*1e00*/  MOV R119, R131 ;  /* 0x0000008300777202 */ /* 0x020fce0000000f00 */
.L_x_18545:
[----:B------:R-:W0:Y:S02]  /*1e10*/  @P0 LDC.64 R140, c[0x0][0x238] ;  /* 0x00008e00ff8c0b82 */ /* 0x000e240000000a00 */
[----:B0-----:R-:W-:-:S04]  /*1e20*/  @P0 LEA R140, P2, R3, R140, 0x4 ;  /* 0x0000008c038c0211 */ /* 0x001fc800078420ff */
[C---:B------:R-:W-:Y:S02]  /*1e30*/  @P0 LEA.HI.X R141, R3.reuse, R141, RZ, 0x4, P2 ;  /* 0x0000008d038d0211 */ /* 0x040fe400010f24ff */
[----:B------:R-:W-:-:S03]  /*1e40*/  IADD3 R3, R3, 0x20, RZ ;  /* 0x0000002003037810 */ /* 0x000fc60007ffe0ff */
[----:B------:R0:W-:Y:S04]  /*1e50*/  @P0 STG.E.128 desc[UR4][R140.64], R116 ;  /* 0x000000748c000986 */ /* 0x0001e8000c101d04 */
.L_x_18529:
[----:B------:R-:W-:Y:S05]  /*1e60*/  BSYNC B0 ;  /* 0x0000000000007941 */ /* 0x000fea0003800000 */
.L_x_18528:
        /* <DEDUP_REMOVED lines=24> */
.L_x_18549:
[----:B-----5:R-:W-:Y:S01]  /*1ff0*/  FADD.FTZ R132, R112, R132 ;  /* 0x0000008470847221 */ /* 0x020fe20000010000 */
[----:B------:R-:W-:Y:S06]  /*2000*/  BRA `(.L_x_18550) ;  /* 0x0000000000087947 */ /* 0x000fec0003800000 */
.L_x_18548:
[----:B-----5:R-:W-:-:S04]  /*2010*/  FADD.FTZ R132, R104, R132 ;  /* 0x0000008468847221 */ /* 0x020fc80000010000 */
[----:B------:R-:W-:-:S07]  /*2020*/  @P2 FADD.FTZ R132, R112, R132 ;  /* 0x0000008470842221 */ /* 0x000fce0000010000 */
.L_x_18550:
[----:B-----5:R-:W-:-:S07]  /*2030*/  MOV R116, R132 ;  /* 0x0000008400747202 */ /* 0x020fce0000000f00 */
.L_x_18551:
[----:B------:R-:W-:Y:S05]  /*2040*/  @P3 BRA `(.L_x_18552) ;  /* 0x00000000001c3947 */ /* 0x000fea0003800000 */
[----:B------:R-:W-:-:S04]  /*2050*/  ISETP.NE.U32.AND P4, PT, RZ, UR12, PT ;  /* 0x0000000cff007c0c */ /* 0x000fc8000bf85070 */
[----:B------:R-:W-:-:S13]  /*2060*/  ISETP.NE.AND.EX P4, PT, RZ, UR13, PT, P4 ;  /* 0x0000000dff007c0c */ /* 0x000fda000bf85340 */
[----:B------:R-:W-:Y:S05]  /*2070*/  @P4 BRA `(.L_x_18553) ;  /* 0x0000000000084947 */ /* 0x000fea0003800000 */
[----:B------:R-:W-:Y:S05]  /*2080*/  @P0 BRA `(.L_x_18554) ;  /* 0x0000000000140947 */ /* 0x000fea0003800000 */
[----:B------:R-:W-:Y:S05]  /*2090*/  BRA `(.L_x_18555) ;  /* 0x0000000000147947 */ /* 0x000fea0003800000 */
.L_x_18553:
[----:B-----5:R-:W-:Y:S01]  /*20a0*/  FADD.FTZ R133, R113, R133 ;  /* 0x0000008571857221 */ /* 0x020fe20000010000 */
[----:B------:R-:W-:Y:S06]  /*20b0*/  BRA `(.L_x_18554) ;  /* 0x0000000000087947 */ /* 0x000fec0003800000 */
.L_x_18552:
[----:B-----5:R-:W-:-:S04]  /*20c0*/  FADD.FTZ R133, R105, R133 ;  /* 0x0000008569857221 */ /* 0x020fc80000010000 */
[----:B------:R-:W-:-:S07]  /*20d0*/  @P2 FADD.FTZ R133, R113, R133 ;  /* 0x0000008571852221 */ /* 0x000fce0000010000 */
.L_x_18554:
[----:B-----5:R-:W-:-:S07]  /*20e0*/  MOV R117, R133 ;  /* 0x0000008500757202 */ /* 0x020fce0000000f00 */
.L_x_18555:
[----:B------:R-:W-:Y:S05]  /*20f0*/  @P3 BRA `(.L_x_18556) ;  /* 0x00000000001c3947 */ /* 0x000fea0003800000 */
[----:B------:R-:W-:-:S04]  /*2100*/  ISETP.NE.U32.AND P4, PT, RZ, UR12, PT ;  /* 0x0000000cff007c0c */ /* 0x000fc8000bf85070 */
[----:B------:R-:W-:-:S13]  /*2110*/  ISETP.NE.AND.EX P4, PT, RZ, UR13, PT, P4 ;  /* 0x0000000dff007c0c */ /* 0x000fda000bf85340 */
[----:B------:R-:W-:Y:S05]  /*2120*/  @P4 BRA `(.L_x_18557) ;  /* 0x0000000000084947 */ /* 0x000fea0003800000 */
[----:B------:R-:W-:Y:S05]  /*2130*/  @P0 BRA `(.L_x_18558) ;  /* 0x0000000000140947 */ /* 0x000fea0003800000 */
[----:B------:R-:W-:Y:S05]  /*2140*/  BRA `(.L_x_18559) ;  /* 0x0000000000147947 */ /* 0x000fea0003800000 */
.L_x_18557:
[----:B-----5:R-:W-:Y:S01]  /*2150*/  FADD.FTZ R134, R114, R134 ;  /* 0x0000008672867221 */ /* 0x020fe20000010000 */
[----:B------:R-:W-:Y:S06]  /*2160*/  BRA `(.L_x_18558) ;  /* 0x0000000000087947 */ /* 0x000fec0003800000 */
.L_x_18556:
[----:B-----5:R-:W-:-:S04]  /*2170*/  FADD.FTZ R134, R106, R134 ;  /* 0x000000866a867221 */ /* 0x020fc80000010000 */
[----:B------:R-:W-:-:S07]  /*2180*/  @P2 FADD.FTZ R134, R114, R134 ;  /* 0x0000008672862221 */ /* 0x000fce0000010000 */
.L_x_18558:
[----:B-----5:R-:W-:-:S07]  /*2190*/  MOV R118, R134 ;  /* 0x0000008600767202 */ /* 0x020fce0000000f00 */
.L_x_18559:
[----:B------:R-:W-:Y:S05]  /*21a0*/  @P3 BRA `(.L_x_18560) ;  /* 0x00000000001c3947 */ /* 0x000fea0003800000 */
[----:B------:R-:W-:-:S04]  /*21b0*/  ISETP.NE.U32.AND P2, PT, RZ, UR12, PT ;  /* 0x0000000cff007c0c */ /* 0x000fc8000bf45070 */
[----:B------:R-:W-:-:S13]  /*21c0*/  ISETP.NE.AND.EX P2, PT, RZ, UR13, PT, P2 ;  /* 0x0000000dff007c0c */ /* 0x000fda000bf45320 */
[----:B------:R-:W-:Y:S05]  /*21d0*/  @P2 BRA `(.L_x_18561) ;  /* 0x0000000000082947 */ /* 0x000fea0003800000 */
[----:B------:R-:W-:Y:S05]  /*21e0*/  @P0 BRA `(.L_x_18562) ;  /* 0x0000000000140947 */ /* 0x000fea0003800000 */
[----:B------:R-:W-:Y:S05]  /*21f0*/  BRA `(.L_x_18563) ;  /* 0x0000000000147947 */ /* 0x000fea0003800000 */
.L_x_18561:
[----:B-----5:R-:W-:Y:S01]  /*2200*/  FADD.FTZ R135, R115, R135 ;  /* 0x0000008773877221 */ /* 0x020fe20000010000 */
[----:B------:R-:W-:Y:S06]  /*2210*/  BRA `(.L_x_18562) ;  /* 0x0000000000087947 */ /* 0x000fec0003800000 */
.L_x_18560:
[----:B-----5:R-:W-:-:S04]  /*2220*/  FADD.FTZ R135, R107, R135 ;  /* 0x000000876b877221 */ /* 0x020fc80000010000 */
[----:B------:R-:W-:-:S07]  /*2230*/  @P2 FADD.FTZ R135, R115, R135 ;  /* 0x0000008773872221 */ /* 0x000fce0000010000 */
.L_x_18562:
[----:B-----5:R-:W-:-:S07]  /*2240*/  MOV R119, R135 ;  /* 0x0000008700777202 */ /* 0x020fce0000000f00 */
.L_x_18563:
[----:B------:R-:W0:Y:S02]  /*2250*/  @P0 LDC.64 R140, c[0x0][0x238] ;  /* 0x00008e00ff8c0b82 */ /* 0x000e240000000a00 */
[----:B0-----:R-:W-:-:S04]  /*2260*/  @P0 LEA R140, P2, R3, R140, 0x4 ;  /* 0x0000008c038c0211 */ /* 0x001fc800078420ff */
[C---:B------:R-:W-:Y:S02]  /*2270*/  @P0 LEA.HI.X R141, R3.reuse, R141, RZ, 0x4, P2 ;  /* 0x0000008d038d0211 */ /* 0x040fe400010f24ff */
[----:B------:R-:W-:-:S03]  /*2280*/  IADD3 R3, R3, 0x20, RZ ;  /* 0x0000002003037810 */ /* 0x000fc60007ffe0ff */
[----:B------:R0:W-:Y:S04]  /*2290*/  @P0 STG.E.128 desc[UR4][R140.64], R116 ;  /* 0x000000748c000986 */ /* 0x0001e8000c101d04 */
.L_x_18547:
[----:B------:R-:W-:Y:S05]  /*22a0*/  BSYNC B0 ;  /* 0x0000000000007941 */ /* 0x000fea0003800000 */
.L_x_18546:
        /* <DEDUP_REMOVED lines=24> */
.L_x_18567:
[----:B-----5:R-:W-:Y:S01]  /*2430*/  FADD.FTZ R136, R112, R136 ;  /* 0x0000008870887221 */ /* 0x020fe20000010000 */
[----:B------:R-:W-:Y:S06]  /*2440*/  BRA `(.L_x_18568) ;  /* 0x0000000000087947 */ /* 0x000fec0003800000 */
.L_x_18566:
[----:B-----5:R-:W-:-:S04]  /*2450*/  FADD.FTZ R136, R104, R136 ;  /* 0x0000008868887221 */ /* 0x020fc80000010000 */
[----:B------:R-:W-:-:S07]  /*2460*/  @P2 FADD.FTZ R136, R112, R136 ;  /* 0x0000008870882221 */ /* 0x000fce0000010000 */
.L_x_18568:
[----:B-----5:R-:W-:-:S07]  /*2470*/  MOV R116, R136 ;  /* 0x0000008800747202 */ /* 0x020fce0000000f00 */
.L_x_18569:
[----:B------:R-:W-:Y:S05]  /*2480*/  @P3 BRA `(.L_x_18570) ;  /* 0x00000000001c3947 */ /* 0x000fea0003800000 */
[----:B------:R-:W-:-:S04]  /*2490*/  ISETP.NE.U32.AND P4, PT, RZ, UR12, PT ;  /* 0x0000000cff007c0c */ /* 0x000fc8000bf85070 */
[----:B------:R-:W-:-:S13]  /*24a0*/  ISETP.NE.AND.EX P4, PT, RZ, UR13, PT, P4 ;  /* 0x0000000dff007c0c */ /* 0x000fda000bf85340 */
[----:B------:R-:W-:Y:S05]  /*24b0*/  @P4 BRA `(.L_x_18571) ;  /* 0x0000000000084947 */ /* 0x000fea0003800000 */
[----:B------:R-:W-:Y:S05]  /*24c0*/  @P0 BRA `(.L_x_18572) ;  /* 0x0000000000140947 */ /* 0x000fea0003800000 */
[----:B------:R-:W-:Y:S05]  /*24d0*/  BRA `(.L_x_18573) ;  /* 0x0000000000147947 */ /* 0x000fea0003800000 */
.L_x_18571:
[----:B-----5:R-:W-:Y:S01]  /*24e0*/  FADD.FTZ R137, R113, R137 ;  /* 0x0000008971897221 */ /* 0x020fe20000010000 */
[----:B------:R-:W-:Y:S06]  /*24f0*/  BRA `(.L_x_18572) ;  /* 0x0000000000087947 */ /* 0x000fec0003800000 */
.L_x_18570:
[----:B-----5:R-:W-:-:S04]  /*2500*/  FADD.FTZ R137, R105, R137 ;  /* 0x0000008969897221 */ /* 0x020fc80000010000 */
[----:B------:R-:W-:-:S07]  /*2510*/  @P2 FADD.FTZ R137, R113, R137 ;  /* 0x0000008971892221 */ /* 0x000fce0000010000 */
.L_x_18572:
[----:B-----5:R-:W-:-:S07]  /*2520*/  MOV R117, R137 ;  /* 0x0000008900757202 */ /* 0x020fce0000000f00 */
.L_x_18573:
[----:B------:R-:W-:Y:S05]  /*2530*/  @P3 BRA `(.L_x_18574) ;  /* 0x00000000001c3947 */ /* 0x000fea0003800000 */
[----:B------:R-:W-:-:S04]  /*2540*/  ISETP.NE.U32.AND P4, PT, RZ, UR12, PT ;  /* 0x0000000cff007c0c */ /* 0x000fc8000bf85070 */
[----:B------:R-:W-:-:S13]  /*2550*/  ISETP.NE.AND.EX P4, PT, RZ, UR13, PT, P4 ;  /* 0x0000000dff007c0c */ /* 0x000fda000bf85340 */
[----:B------:R-:W-:Y:S05]  /*2560*/  @P4 BRA `(.L_x_18575) ;  /* 0x0000000000084947 */ /* 0x000fea0003800000 */
[----:B------:R-:W-:Y:S05]  /*2570*/  @P0 BRA `(.L_x_18576) ;  /* 0x0000000000140947 */ /* 0x000fea0003800000 */
[----:B------:R-:W-:Y:S05]  /*2580*/  BRA `(.L_x_18577) ;  /* 0x0000000000147947 */ /* 0x000fea0003800000 */
.L_x_18575:
[----:B-----5:R-:W-:Y:S01]  /*2590*/  FADD.FTZ R138, R114, R138 ;  /* 0x0000008a728a7221 */ /* 0x020fe20000010000 */
[----:B------:R-:W-:Y:S06]  /*25a0*/  BRA `(.L_x_18576) ;  /* 0x0000000000087947 */ /* 0x000fec0003800000 */
.L_x_18574:
[----:B-----5:R-:W-:-:S04]  /*25b0*/  FADD.FTZ R138, R106, R138 ;  /* 0x0000008a6a8a7221 */ /* 0x020fc80000010000 */
[----:B------:R-:W-:-:S07]  /*25c0*/  @P2 FADD.FTZ R138, R114, R138 ;  /* 0x0000008a728a2221 */ /* 0x000fce0000010000 */
.L_x_18576:
[----:B-----5:R-:W-:-:S07]  /*25d0*/  MOV R118, R138 ;  /* 0x0000008a00767202 */ /* 0x020fce0000000f00 */
.L_x_18577:
[----:B------:R-:W-:Y:S05]  /*25e0*/  @P3 BRA `(.L_x_18578) ;  /* 0x00000000001c3947 */ /* 0x000fea0003800000 */
[----:B------:R-:W-:-:S04]  /*25f0*/  ISETP.NE.U32.AND P2, PT, RZ, UR12, PT ;  /* 0x0000000cff007c0c */ /* 0x000fc8000bf45070 */
[----:B------:R-:W-:-:S13]  /*2600*/  ISETP.NE.AND.EX P2, PT, RZ, UR13, PT, P2 ;  /* 0x0000000dff007c0c */ /* 0x000fda000bf45320 */
[----:B------:R-:W-:Y:S05]  /*2610*/  @P2 BRA `(.L_x_18579) ;  /* 0x0000000000082947 */ /* 0x000fea0003800000 */
[----:B------:R-:W-:Y:S05]  /*2620*/  @P0 BRA `(.L_x_18580) ;  /* 0x0000000000140947 */ /* 0x000fea0003800000 */
[----:B------:R-:W-:Y:S05]  /*2630*/  BRA `(.L_x_18581) ;  /* 0x0000000000147947 */ /* 0x000fea0003800000 */
.L_x_18579:
[----:B-----5:R-:W-:Y:S01]  /*2640*/  FADD.FTZ R139, R115, R139 ;  /* 0x0000008b738b7221 */ /* 0x020fe20000010000 */
[----:B------:R-:W-:Y:S06]  /*2650*/  BRA `(.L_x_18580) ;  /* 0x0000000000087947 */ /* 0x000fec0003800000 */
.L_x_18578:
[----:B-----5:R-:W-:-:S04]  /*2660*/  FADD.FTZ R139, R107, R139 ;  /* 0x0000008b6b8b7221 */ /* 0x020fc80000010000 */
[----:B------:R-:W-:-:S07]  /*2670*/  @P2 FADD.FTZ R139, R115, R139 ;  /* 0x0000008b738b2221 */ /* 0x000fce0000010000 */
.L_x_18580:
[----:B-----5:R-:W-:-:S07]  /*2680*/  MOV R119, R139 ;  /* 0x0000008b00777202 */ /* 0x020fce0000000f00 */
.L_x_18581:
[----:B------:R-:W0:Y:S02]  /*2690*/  @P0 LDC.64 R140, c[0x0][0x238] ;  /* 0x00008e00ff8c0b82 */ /* 0x000e240000000a00 */
[----:B0-----:R-:W-:-:S04]  /*26a0*/  @P0 LEA R140, P2, R3, R140, 0x4 ;  /* 0x0000008c038c0211 */ /* 0x001fc800078420ff */
[----:B------:R-:W-:-:S05]  /*26b0*/  @P0 LEA.HI.X R141, R3, R141, RZ, 0x4, P2 ;  /* 0x0000008d038d0211 */ /* 0x000fca00010f24ff */
[----:B------:R0:W-:Y:S04]  /*26c0*/  @P0 STG.E.128 desc[UR4][R140.64], R116 ;  /* 0x000000748c000986 */ /* 0x0001e8000c101d04 */
.L_x_18565:
[----:B------:R-:W-:Y:S05]  /*26d0*/  BSYNC B0 ;  /* 0x0000000000007941 */ /* 0x000fea0003800000 */
.L_x_18564:
[----:B-----5:R-:W-:Y:S01]  /*26e0*/  FADD.FTZ R4, RZ, R108 ;  /* 0x0000006cff047221 */ /* 0x020fe20000010000 */
[C---:B------:R-:W-:Y:S01]  /*26f0*/  ISETP.GT.U32.AND P2, PT, R0.reuse, 0x3f, PT ;  /* 0x0000003f0000780c */ /* 0x040fe20003f44070 */
[----:B------:R-:W-:Y:S01]  /*2700*/  UMOV UR6, 0xffffffff ;  /* 0xffffffff00067882 */ /* 0x000fe20000000000 */
[C---:B------:R-:W-:Y:S01]  /*2710*/  ISETP.GT.U32.AND P3, PT, R0.reuse, 0x9f, PT ;  /* 0x0000009f0000780c */ /* 0x040fe20003f64070 */
[----:B------:R-:W-:Y:S01]  /*2720*/  FADD.FTZ R3, R109, R4 ;  /* 0x000000046d037221 */ /* 0x000fe20000010000 */
[----:B0-----:R-:W-:Y:S02]  /*2730*/  P2R R140, PR, RZ, 0x4 ;  /* 0x00000004ff8c7803 */ /* 0x001fe40000000000 */
        /* <DEDUP_REMOVED lines=30> */
[----:B------:R-:W-:Y:S01]  /*2920*/  ISETP.GT.U32.AND P6, PT, R0, 0x3f, PT ;  /* 0x0000003f0000780c */ /* 0x000fe20003fc4070 */
        /* <DEDUP_REMOVED lines=8> */
[----:B------:R-:W5:Y:S02]  /*29b0*/  SHFL.BFLY PT, R145, R144, 0x10, 0x1f ;  /* 0x0e001f0090917f89 */ /* 0x000f6400000e0000 */
[----:B-----5:R-:W-:-:S04]  /*29c0*/  FADD.FTZ R145, R144, R145 ;  /* 0x0000009190917221 */ /* 0x020fc80000010000 */
        /* <DEDUP_REMOVED lines=11> */
[----:B------:R-:W-:-:S05]  /*2a80*/  FFMA.FTZ R3, R146, R146, R3 ;  /* 0x0000009292037223 */ /* 0x000fca0000010003 */
        /* <DEDUP_REMOVED lines=47> */
[----:B------:R0:W0:Y:S02]  /*2d80*/  SHFL.BFLY PT, R146, R143, 0x10, 0x1f ;  /* 0x0e001f008f927f89 */ /* 0x00002400000e0000 */
.L_x_18607:
[----:B------:R-:W-:Y:S01]  /*2d90*/  FMUL.FTZ R3, R140, R140 ;  /* 0x0000008c8c037220 */ /* 0x000fe20000410000 */
[----:B------:R-:W-:Y:S01]  /*2da0*/  ISETP.NE.AND P2, PT, R7, RZ, PT ;  /* 0x000000ff0700720c */ /* 0x000fe20003f45270 */
[----:B0-----:R-:W-:Y:S01]  /*2db0*/  FADD.FTZ R141, R143, R146 ;  /* 0x000000928f8d7221 */ /* 0x001fe20000010000 */
[----:B------:R-:W0:Y:S01]  /*2dc0*/  @!P5 LDC.64 R144, c[0x0][0x258] ;  /* 0x00009600ff90db82 */ /* 0x000e220000000a00 */
[----:B------:R-:W-:Y:S01]  /*2dd0*/  BSSY B0, `(.L_x_18583) ;  /* 0x0000023000007945 */ /* 0x000fe20003800000 */
[----:B------:R-:W-:Y:S01]  /*2de0*/  FSEL R3, R3, RZ, P2 ;  /* 0x000000ff03037208 */ /* 0x000fe20001000000 */
[----:B------:R-:W-:-:S04]  /*2df0*/  FFMA.FTZ R4, R141, R4, UR7 ;  /* 0x000000078d047e23 */ /* 0x000fc80008010004 */
[----:B------:R-:W-:Y:S01]  /*2e00*/  FADD.FTZ R4, R4, R3 ;  /* 0x0000000304047221 */ /* 0x000fe20000010000 */
[----:B------:R-:W5:Y:S01]  /*2e10*/  @!P5 LDC.64 R142, c[0x0][0x250] ;  /* 0x00009400ff8edb82 */ /* 0x000f620000000a00 */
[----:B------:R-:W-:-:S04]  /*2e20*/  FSEL R3, R140, RZ, !P2 ;  /* 0x000000ff8c037208 */ /* 0x000fc80005000000 */
[----:B------:R-:W1:Y:S01]  /*2e30*/  MUFU.RSQ R4, R4 ;  /* 0x0000000400047308 */ /* 0x000e620000001400 */
[----:B0-----:R-:W-:-:S04]  /*2e40*/  @!P5 IMAD.WIDE R144, R2, 0x4, R144 ;  /* 0x000000040290d825 */ /* 0x001fc800078e0290 */
[----:B-----5:R-:W-:-:S05]  /*2e50*/  @!P5 IMAD.WIDE R142, R2, 0x4, R142 ;  /* 0x00000004028ed825 */ /* 0x020fca00078e028e */
[----:B------:R0:W-:Y:S04]  /*2e60*/  @!P5 STG.E desc[UR4][R142.64], R140 ;  /* 0x0000008c8e00d986 */ /* 0x0001e8000c101904 */
[----:B-1----:R0:W-:Y:S01]  /*2e70*/  @!P5 STG.E desc[UR4][R144.64], R4 ;  /* 0x000000049000d986 */ /* 0x0021e2000c101904 */
[----:B------:R-:W-:Y:S05]  /*2e80*/  @!P1 BRA `(.L_x_18584) ;  /* 0x00000000005c9947 */ /* 0x000fea0003800000 */
[----:B0-----:R-:W0:Y:S01]  /*2e90*/  LDC.64 R140, c[0x0][0x2c0] ;  /* 0x0000b000ff8c7b82 */ /* 0x001e220000000a00 */
        /* <DEDUP_REMOVED lines=8> */
[----:B------:R-:W-:Y:S01]  /*2f20*/  FMUL.FTZ R153, R4, R143 ;  /* 0x0000008f04997220 */ /* 0x000fe20000410000 */
[-C--:B------:R-:W-:Y:S01]  /*2f30*/  FFMA.FTZ R143, R19, R142.reuse, R11 ;  /* 0x0000008e138f7223 */ /* 0x080fe2000001000b */
[----:B------:R-:W-:Y:S01]  /*2f40*/  FFMA.FTZ R147, R23, R142, R15 ;  /* 0x0000008e17937223 */ /* 0x000fe2000001000f */
[-C--:B------:R-:W-:Y:S01]  /*2f50*/  FFMA.FTZ R142, R18, R145.reuse, R10 ;  /* 0x00000091128e7223 */ /* 0x080fe2000001000a */
[----:B------:R-:W-:Y:S01]  /*2f60*/  FFMA.FTZ R146, R22, R145, R14 ;  /* 0x0000009116927223 */ /* 0x000fe2000001000e */
[----:B------:R-:W-:Y:S01]  /*2f70*/  FFMA.FTZ R145, R21, R144, R13 ;  /* 0x0000009015917223 */ /* 0x000fe2000001000d */
[----:B0-----:R-:W-:-:S04]  /*2f80*/  IMAD.WIDE.U32 R150, R5, 0x10, R140 ;  /* 0x0000001005967825 */ /* 0x001fc800078e008c */
[----:B------:R-:W-:Y:S01]  /*2f90*/  FFMA.FTZ R141, R17, R144, R9 ;  /* 0x00000090118d7223 */ /* 0x000fe20000010009 */
[-C--:B------:R-:W-:Y:S01]  /*2fa0*/  FFMA.FTZ R140, R16, R153.reuse, R8 ;  /* 0x00000099108c7223 */ /* 0x080fe20000010008 */
[----:B------:R-:W-:Y:S01]  /*2fb0*/  FFMA.FTZ R144, R20, R153, R12 ;  /* 0x0000009914907223 */ /* 0x000fe2000001000c */
[C---:B-1----:R-:W-:Y:S01]  /*2fc0*/  IMAD.WIDE.U32 R148, R5.reuse, 0x10, R148 ;  /* 0x0000001005947825 */ /* 0x042fe200078e0094 */
[----:B------:R-:W-:-:S04]  /*2fd0*/  IADD3 R5, R5, 0x20, RZ ;  /* 0x0000002005057810 */ /* 0x000fc80007ffe0ff */
[----:B------:R1:W-:Y:S04]  /*2fe0*/  STG.E.128 desc[UR4][R148.64], R140 ;  /* 0x0000008c94007986 */ /* 0x0003e8000c101d04 */
[----:B------:R1:W-:Y:S02]  /*2ff0*/  STG.E.128 desc[UR4][R150.64], R144 ;  /* 0x0000009096007986 */ /* 0x0003e4000c101d04 */
.L_x_18584:
[----:B------:R-:W-:Y:S05]  /*3000*/  BSYNC B0 ;  /* 0x0000000000007941 */ /* 0x000fea0003800000 */
.L_x_18583:
[----:B------:R-:W-:Y:S01]  /*3010*/  ISETP.GE.U32.AND P2, PT, R0, 0x40, PT ;  /* 0x000000400000780c */ /* 0x000fe20003f46070 */
[----:B------:R-:W-:-:S12]  /*3020*/  BSSY B0, `(.L_x_18585) ;  /* 0x0000019000007945 */ /* 0x000fd80003800000 */
        /* <DEDUP_REMOVED lines=24> */
.L_x_18586:
[----:B------:R-:W-:Y:S05]  /*31b0*/  BSYNC B0 ;  /* 0x0000000000007941 */ /* 0x000fea0003800000 */
.L_x_18585:
        /* <DEDUP_REMOVED lines=22> */
[----:B-1----:R-:W-:-:S04]  /*3320*/  IMAD.WIDE.U32 R148, R5, 0x10, R148 ;  /* 0x0000001005947825 */ /* 0x002fc800078e0094 */
[----:B------:R-:W-:Y:S01]  /*3330*/  VIADD R5, R5, 0x20 ;  /* 0x0000002005057836 */ /* 0x000fe20000000000 */
[----:B------:R0:W-:Y:S04]  /*3340*/  STG.E.128 desc[UR4][R148.64], R140 ;  /* 0x0000008c94007986 */ /* 0x0001e8000c101d04 */
[----:B------:R0:W-:Y:S02]  /*3350*/  STG.E.128 desc[UR4][R150.64], R144 ;  /* 0x0000009096007986 */ /* 0x0001e4000c101d04 */
.L_x_18588:
[----:B------:R-:W-:Y:S05]  /*3360*/  BSYNC B0 ;  /* 0x0000000000007941 */ /* 0x000fea0003800000 */
.L_x_18587:
        /* <DEDUP_REMOVED lines=26> */
.L_x_18590:
[----:B------:R-:W-:Y:S05]  /*3510*/  BSYNC B0 ;  /* 0x0000000000007941 */ /* 0x000fea0003800000 */
.L_x_18589:
        /* <DEDUP_REMOVED lines=26> */
.L_x_18592:
[----:B------:R-:W-:Y:S05]  /*36c0*/  BSYNC B0 ;  /* 0x0000000000007941 */ /* 0x000fea0003800000 */
.L_x_18591:
        /* <DEDUP_REMOVED lines=14> */
[----:B0-----:R-:W-:-:S04]  /*37b0*/  IMAD.WIDE.U32 R148, R5, 0x10, R142 ;  /* 0x0000001005947825 */ /* 0x001fc800078e008e */
[----:B------:R-:W-:Y:S01]  /*37c0*/  FFMA.FTZ R143, R99, R146, R91 ;  /* 0x00000092638f7223 */ /* 0x000fe2000001005b */
[-C--:B------:R-:W-:Y:S01]  /*37d0*/  FFMA.FTZ R142, R98, R145.reuse, R90 ;  /* 0x00000091628e7223 */ /* 0x080fe2000001005a */
[----:B------:R-:W-:Y:S01]  /*37e0*/  FFMA.FTZ R146, R102, R145, R94 ;  /* 0x0000009166927223 */ /* 0x000fe2000001005e */
[----:B------:R-:W-:Y:S01]  /*37f0*/  FFMA.FTZ R145, R101, R144, R93 ;  /* 0x0000009065917223 */ /* 0x000fe2000001005d */
[----:B-1----:R-:W-:-:S04]  /*3800*/  IMAD.WIDE.U32 R4, R5, 0x10, R140 ;  /* 0x0000001005047825 */ /* 0x002fc800078e008c */
[----:B------:R-:W-:Y:S01]  /*3810*/  FFMA.FTZ R141, R97, R144, R89 ;  /* 0x00000090618d7223 */ /* 0x000fe20000010059 */
[-C--:B------:R-:W-:Y:S01]  /*3820*/  FFMA.FTZ R140, R96, R3.reuse, R88 ;  /* 0x00000003608c7223 */ /* 0x080fe20000010058 */
[----:B------:R-:W-:-:S04]  /*3830*/  FFMA.FTZ R144, R100, R3, R92 ;  /* 0x0000000364907223 */ /* 0x000fc8000001005c */
[----:B------:R0:W-:Y:S04]  /*3840*/  STG.E.128 desc[UR4][R148.64], R140 ;  /* 0x0000008c94007986 */ /* 0x0001e8000c101d04 */
[----:B------:R0:W-:Y:S02]  /*3850*/  STG.E.128 desc[UR4][R4.64], R144 ;  /* 0x0000009004007986 */ /* 0x0001e4000c101d04 */
.L_x_18594:
[----:B------:R-:W-:Y:S05]  /*3860*/  BSYNC B0 ;  /* 0x0000000000007941 */ /* 0x000fea0003800000 */
.L_x_18593:
[----:B0-----:R-:W0:Y:S02]  /*3870*/  LDC.64 R4, c[0x0][0x210] ;  /* 0x00008400ff047b82 */ /* 0x001e240000000a00 */
[----:B0-----:R-:W-:-:S04]  /*3880*/  LEA R2, R4, R2, 0x2 ;  /* 0x0000000204027211 */ /* 0x001fc800078e10ff */
[----:B------:R-:W-:-:S13]  /*3890*/  ISETP.GE.AND P2, PT, R2, R5, PT ;  /* 0x000000050200720c */ /* 0x000fda0003f46270 */
[----:B------:R-:W-:Y:S05]  /*38a0*/  @!P2 BRA `(.L_x_18595) ;  /* 0xffffffd40020a947 */ /* 0x000fea000383ffff */
[----:B------:R-:W-:Y:S05]  /*38b0*/  EXIT ;  /* 0x000000000000794d */ /* 0x000fea0003800000 */
.L_x_18582:
[----:B------:R-:W-:Y:S01]  /*38c0*/  HFMA2.MMA R149, -RZ, RZ, 0, 5.9604644775390625e-08 ;  /* 0x00000001ff957435 */ /* 0x000fe200000001ff */
[----:B------:R-:W-:Y:S01]  /*38d0*/  BSSY B0, `(.L_x_18596) ;  /* 0x0000007000007945 */ /* 0x000fe20003800000 */
[----:B------:R-:W-:Y:S02]  /*38e0*/  MOV R148, R3 ;  /* 0x0000000300947202 */ /* 0x000fe40000000f00 */
[----:B------:R-:W-:Y:S02]  /*38f0*/  MOV R150, 0x1f ;  /* 0x0000001f00967802 */ /* 0x000fe40000000f00 */
[----:B------:R-:W-:-:S07]  /*3900*/  MOV R147, 0xffffffff ;  /* 0xffffffff00937802 */ /* 0x000fce0000000f00 */
[----:B-1234-:R-:W-:Y:S05]  /*3910*/  WARPSYNC.COLLECTIVE R147, `(.L_x_18597) ;  /* 0x0000000093087348 */ /* 0x01efea0003c00000 */
[----:B------:R0:W0:Y:S02]  /*3920*/  SHFL.BFLY P6, R145, R148, R149, R150 ;  /* 0x0c00009594917389 */ /* 0x00002400000c0096 */
[----:B01234-:R-:W-:Y:S01]  /*3930*/  ENDCOLLECTIVE ;  /* 0x000000000000791b */ /* 0x01ffe20003800000 */
.L_x_18597:
[----:B------:R-:W-:Y:S05]  /*3940*/  BSYNC B0 ;  /* 0x0000000000007941 */ /* 0x000fea0003800000 */
.L_x_18596:
        /* <DEDUP_REMOVED lines=9> */
.L_x_18598:
[----:B------:R-:W-:Y:S01]  /*39e0*/  HFMA2.MMA R149, -RZ, RZ, 0, 2.384185791015625e-07 ;  /* 0x00000004ff957435 */ /* 0x000fe200000001ff */
[----:B------:R-:W-:-:S05]  /*39f0*/  MOV R4, R145 ;  /* 0x0000009100047202 */ /* 0x000fca0000000f00 */
[----:B------:R-:W-:-:S05]  /*3a00*/  FADD.FTZ R142, R141, R4 ;  /* 0x000000048d8e7221 */ /* 0x000fca0000010000 */
[----:B------:R-:W-:-:S07]  /*3a10*/  MOV R148, R142 ;  /* 0x0000008e00947202 */ /* 0x000fce0000000f00 */
[----:B------:R-:W-:Y:S05]  /*3a20*/  WARPSYNC.COLLECTIVE R147, `(.L_x_18599) ;  /* 0x0000000093087348 */ /* 0x000fea0003c00000 */
[----:B------:R0:W1:Y:S02]  /*3a30*/  SHFL.BFLY P6, R145, R148, R149, R150 ;  /* 0x0c00009594917389 */ /* 0x00006400000c0096 */
[----:B01----:R-:W-:Y:S01]  /*3a40*/  ENDCOLLECTIVE ;  /* 0x000000000000791b */ /* 0x003fe20003800000 */
.L_x_18599:
[----:B------:R-:W-:Y:S01]  /*3a50*/  IMAD.MOV.U32 R149, RZ, RZ, 0x8 ;  /* 0x00000008ff957424 */ /* 0x000fe200078e00ff */
[----:B------:R-:W-:-:S05]  /*3a60*/  MOV R143, R145 ;  /* 0x00000091008f7202 */ /* 0x000fca0000000f00 */
[----:B------:R-:W-:-:S05]  /*3a70*/  FADD.FTZ R143, R142, R143 ;  /* 0x0000008f8e8f7221 */ /* 0x000fca0000010000 */
[----:B------:R-:W-:-:S07]  /*3a80*/  MOV R148, R143 ;  /* 0x0000008f00947202 */ /* 0x000fce0000000f00 */
[----:B------:R-:W-:Y:S05]  /*3a90*/  WARPSYNC.COLLECTIVE R147, `(.L_x_18600) ;  /* 0x0000000093087348 */ /* 0x000fea0003c00000 */
[----:B------:R0:W1:Y:S02]  /*3aa0*/  SHFL.BFLY P6, R145, R148, R149, R150 ;  /* 0x0c00009594917389 */ /* 0x00006400000c0096 */
[----:B01----:R-:W-:Y:S01]  /*3ab0*/  ENDCOLLECTIVE ;  /* 0x000000000000791b */ /* 0x003fe20003800000 */
.L_x_18600:
        /* <DEDUP_REMOVED lines=8> */
.L_x_18601:
[----:B------:R-:W-:Y:S01]  /*3b40*/  HFMA2.MMA R149, -RZ, RZ, 0, 5.9604644775390625e-08 ;  /* 0x00000001ff957435 */ /* 0x000fe200000001ff */
[----:B------:R-:W-:Y:S01]  /*3b50*/  FADD.FTZ R145, R144, R145 ;  /* 0x0000009190917221 */ /* 0x000fe20000010000 */
[----:B------:R-:W-:-:S03]  /*3b60*/  ISETP.GT.U32.AND P6, PT, R0, 0x3f, PT ;  /* 0x0000003f0000780c */ /* 0x000fc60003fc4070 */
        /* <DEDUP_REMOVED lines=55> */
.L_x_18602:
[----:B------:R-:W-:Y:S01]  /*3ee0*/  HFMA2.MMA R149, -RZ, RZ, 0, 1.1920928955078125e-07 ;  /* 0x00000002ff957435 */ /* 0x000fe200000001ff */
[----:B------:R-:W-:-:S05]  /*3ef0*/  MOV R142, R145 ;  /* 0x00000091008e7202 */ /* 0x000fca0000000f00 */
[----:B------:R-:W-:-:S05]  /*3f00*/  FADD.FTZ R142, R3, R142 ;  /* 0x0000008e038e7221 */ /* 0x000fca0000010000 */
[----:B------:R-:W-:-:S07]  /*3f10*/  MOV R148, R142 ;  /* 0x0000008e00947202 */ /* 0x000fce0000000f00 */
[----:B------:R-:W-:Y:S05]  /*3f20*/  WARPSYNC.COLLECTIVE R147, `(.L_x_18603) ;  /* 0x0000000093087348 */ /* 0x000fea0003c00000 */
[----:B------:R0:W1:Y:S02]  /*3f30*/  SHFL.BFLY P6, R145, R148, R149, R150 ;  /* 0x0c00009594917389 */ /* 0x00006400000c0096 */
[----:B01----:R-:W-:Y:S01]  /*3f40*/  ENDCOLLECTIVE ;  /* 0x000000000000791b */ /* 0x003fe20003800000 */
.L_x_18603:
[----:B------:R-:W-:Y:S01]  /*3f50*/  HFMA2.MMA R149, -RZ, RZ, 0, 2.384185791015625e-07 ;  /* 0x00000004ff957435 */ /* 0x000fe200000001ff */
[----:B------:R-:W-:-:S05]  /*3f60*/  MOV R141, R145 ;  /* 0x00000091008d7202 */ /* 0x000fca0000000f00 */
[----:B------:R-:W-:-:S05]  /*3f70*/  FADD.FTZ R141, R142, R141 ;  /* 0x0000008d8e8d7221 */ /* 0x000fca0000010000 */
[----:B------:R-:W-:-:S07]  /*3f80*/  MOV R148, R141 ;  /* 0x0000008d00947202 */ /* 0x000fce0000000f00 */
[----:B------:R-:W-:Y:S05]  /*3f90*/  WARPSYNC.COLLECTIVE R147, `(.L_x_18604) ;  /* 0x0000000093087348 */ /* 0x000fea0003c00000 */
[----:B------:R0:W1:Y:S02]  /*3fa0*/  SHFL.BFLY P6, R145, R148, R149, R150 ;  /* 0x0c00009594917389 */ /* 0x00006400000c0096 */
[----:B01----:R-:W-:Y:S01]  /*3fb0*/  ENDCOLLECTIVE ;  /* 0x000000000000791b */ /* 0x003fe20003800000 */
.L_x_18604:
[----:B------:R-:W-:Y:S01]  /*3fc0*/  HFMA2.MMA R149, -RZ, RZ, 0, 4.76837158203125e-07 ;  /* 0x00000008ff957435 */ /* 0x000fe200000001ff */
[----:B------:R-:W-:-:S05]  /*3fd0*/  MOV R144, R145 ;  /* 0x0000009100907202 */ /* 0x000fca0000000f00 */
[----:B------:R-:W-:-:S05]  /*3fe0*/  FADD.FTZ R144, R141, R144 ;  /* 0x000000908d907221 */ /* 0x000fca0000010000 */
[----:B------:R-:W-:-:S07]  /*3ff0*/  MOV R148, R144 ;  /* 0x0000009000947202 */ /* 0x000fce0000000f00 */
[----:B------:R-:W-:Y:S05]  /*4000*/  WARPSYNC.COLLECTIVE R147, `(.L_x_18605) ;  /* 0x0000000093087348 */ /* 0x000fea0003c00000 */
[----:B------:R0:W1:Y:S02]  /*4010*/  SHFL.BFLY P6, R145, R148, R149, R150 ;  /* 0x0c00009594917389 */ /* 0x00006400000c0096 */
[----:B01----:R-:W-:Y:S01]  /*4020*/  ENDCOLLECTIVE ;  /* 0x000000000000791b */ /* 0x003fe20003800000 */
.L_x_18605:
[----:B------:R-:W-:Y:S01]  /*4030*/  HFMA2.MMA R149, -RZ, RZ, 0, 9.5367431640625e-07 ;  /* 0x00000010ff957435 */ /* 0x000fe200000001ff */
[----:B------:R-:W-:-:S05]  /*4040*/  MOV R143, R145 ;  /* 0x00000091008f7202 */ /* 0x000fca0000000f00 */
[----:B------:R-:W-:-:S05]  /*4050*/  FADD.FTZ R143, R144, R143 ;  /* 0x0000008f908f7221 */ /* 0x000fca0000010000 */
[----:B------:R-:W-:-:S07]  /*4060*/  MOV R148, R143 ;  /* 0x0000008f00947202 */ /* 0x000fce0000000f00 */
[----:B------:R-:W-:Y:S05]  /*4070*/  WARPSYNC.COLLECTIVE R147, `(.L_x_18606) ;  /* 0x0000000093087348 */ /* 0x000fea0003c00000 */
[----:B------:R0:W1:Y:S02]  /*4080*/  SHFL.BFLY P6, R145, R148, R149, R150 ;  /* 0x0c00009594917389 */ /* 0x00006400000c0096 */
[----:B01----:R-:W-:Y:S01]  /*4090*/  ENDCOLLECTIVE ;  /* 0x000000000000791b */ /* 0x003fe20003800000 */
.L_x_18606:
[----:B------:R-:W-:Y:S01]  /*40a0*/  MOV R146, R145 ;  /* 0x0000009100927202 */ /* 0x000fe20000000f00 */
[----:B------:R-:W-:Y:S06]  /*40b0*/  BRA `(.L_x_18607) ;  /* 0xffffffec00347947 */ /* 0x000fec000383ffff */
.L_x_18608:
        /* <DEDUP_REMOVED lines=12> */
.L_x_20745:


//--------------------- .text._ZN10layer_norm31ln_parallel_residual_fwd_kernelINS_13Kernel_traitsIfffffjLj768ELj1ELj4ELj1ELj16ENS_18Kernel_traits_baseILj768EfffffjLj128EEEEELb0ELb0ELb1EEEvNS_9FwdParamsE --------------------------
	.section	.text._ZN10layer_norm31ln_parallel_residual_fwd_kernelINS_13Kernel_traitsIfffffjLj768ELj1ELj4ELj1ELj16ENS_18Kernel_traits_baseILj768EfffffjLj128EEEEELb0ELb0ELb1EEEvNS_9FwdParamsE,"ax",@progbits
	.align	128
        .global         _ZN10layer_norm31ln_parallel_residual_fwd_kernelINS_13Kernel_traitsIfffffjLj768ELj1ELj4ELj1ELj16ENS_18Kernel_traits_baseILj768EfffffjLj128EEEEELb0ELb0ELb1EEEvNS_9FwdParamsE
        .type           _ZN10layer_norm31ln_parallel_residual_fwd_kernelINS_13Kernel_traitsIfffffjLj768ELj1ELj4ELj1ELj16ENS_18Kernel_traits_baseILj768EfffffjLj128EEEEELb0ELb0ELb1EEEvNS_9FwdParamsE,@function
        .size           _ZN10layer_norm31ln_parallel_residual_fwd_kernelINS_13Kernel_traitsIfffffjLj768ELj1ELj4ELj1ELj16ENS_18Kernel_traits_baseILj768EfffffjLj128EEEEELb0ELb0ELb1EEEvNS_9FwdParamsE,(.L_x_20746 - _ZN10layer_norm31ln_parallel_residual_fwd_kernelINS_13Kernel_traitsIfffffjLj768ELj1ELj4ELj1ELj16ENS_18Kernel_traits_baseILj768EfffffjLj128EEEEELb0ELb0ELb1EEEvNS_9FwdParamsE)
        .other          _ZN10layer_norm31ln_parallel_residual_fwd_kernelINS_13Kernel_traitsIfffffjLj768ELj1ELj4ELj1ELj16ENS_18Kernel_traits_baseILj768EfffffjLj128EEEEELb0ELb0ELb1EEEvNS_9FwdParamsE,@"STO_CUDA_ENTRY STV_DEFAULT"
_ZN10layer_norm31ln_parallel_residual_fwd_kernelINS_13Kernel_traitsIfffffjLj768ELj1ELj4ELj1ELj16ENS_18Kernel_traits_baseILj768EfffffjLj128EEEEELb0ELb0ELb1EEEvNS_9FwdParamsE:
.text._ZN10layer_norm31ln_parallel_residual_fwd_kernelINS_13Kernel_traitsIfffffjLj768ELj1ELj4ELj1ELj16ENS_18Kernel_traits_baseILj768EfffffjLj128EEEEELb0ELb0ELb1EEEvNS_9FwdParamsE:
        /* <DEDUP_REMOVED lines=27> */
[----:B------:R-:W-:Y:S02]  /*01b0*/  LOP3.LUT R0, R3, 0x1f, RZ, 0xc0, !PT ;  /* 0x0000001f03007812 */ /* 0x000fe400078ec0ff */
[----:B------:R-:W-:Y:S01]  /*01c0*/  IADD3.X R3, RZ, UR7, RZ, P0, !PT ;  /* 0x00000007ff037c10 */ /* 0x000fe200087fe4ff */
        /* <DEDUP_REMOVED lines=40> */
[----:B------:R-:W5:Y:S04]  /*0450*/  LDG.E.128 R84, desc[UR4][R6.64] ;  /* 0x0000000406547981 */ /* 0x000f68000c1e1d00 */
[----:B------:R-:W5:Y:S04]  /*0460*/  LDG.E.128 R88, desc[UR4][R6.64+0x200] ;  /* 0x0002000406587981 */ /* 0x000f68000c1e1d00 */
[----:B------:R-:W5:Y:S04]  /*0470*/  LDG.E.128 R92, desc[UR4][R6.64+0x400] ;  /* 0x00040004065c7981 */ /* 0x000f68000c1e1d00 */
[----:B------:R-:W5:Y:S04]  /*0480*/  LDG.E.128 R96, desc[UR4][R6.64+0x600] ;  /* 0x0006000406607981 */ /* 0x000f68000c1e1d00 */
[----:B------:R-:W5:Y:S04]  /*0490*/  LDG.E.128 R100, desc[UR4][R6.64+0x800] ;  /* 0x0008000406647981 */ /* 0x000f68000c1e1d00 */
[----:B------:R-:W5:Y:S01]  /*04a0*/  LDG.E.128 R104, desc[UR4][R6.64+0xa00] ;  /* 0x000a000406687981 */ /* 0x000f62000c1e1d00 */
[----:B------:R-:W-:Y:S01]  /*04b0*/  ISETP.NE.U32.AND P1, PT, R108, RZ, PT ;  /* 0x000000ff6c00720c */ /* 0x000fe20003f25070 */
[----:B------:R-:W-:Y:S01]  /*04c0*/  BSSY B0, `(.L_x_18609) ;  /* 0x0000270000007945 */ /* 0x000fe20003800000 */
[----:B------:R-:W-:Y:S01]  /*04d0*/  ULDC.U8 UR6, c[0x0][0x2a0] ;  /* 0x0000a80000067ab9 */ /* 0x000fe20000000000 */
[----:B------:R-:W5:Y:S01]  /*04e0*/  LDG.E.128 R60, desc[UR4][R2.64] ;  /* 0x00000004023c7981 */ /* 0x000f62000c1e1d00 */
[----:B------:R-:W-:Y:S01]  /*04f0*/  ISETP.NE.AND.EX P1, PT, R109, RZ, PT, P1 ;  /* 0x000000ff6d00720c */ /* 0x000fe20003f25310 */
[----:B------:R-:W-:-:S02]  /*0500*/  ULDC UR7, c[0x0][0x2d8] ;  /* 0x0000b60000077ab9 */ /* 0x000fc40000000800 */
[----:B------:R-:W5:Y:S01]  /*0510*/  LDG.E.128 R64, desc[UR4][R2.64+0x200] ;  /* 0x0002000402407981 */ /* 0x000f62000c1e1d00 */
[----:B------:R-:W-:Y:S01]  /*0520*/  ISETP.NE.AND P5, PT, RZ, UR6, PT ;  /* 0x00000006ff007c0c */ /* 0x000fe2000bfa5270 */
[----:B------:R-:W-:Y:S01]  /*0530*/  ULDC UR6, c[0x0][0x218] ;  /* 0x0000860000067ab9 */ /* 0x000fe20000000800 */
[----:B------:R-:W-:Y:S01]  /*0540*/  ULDC.64 UR14, c[0x0][0x230] ;  /* 0x00008c00000e7ab9 */ /* 0x000fe20000000a00 */
[----:B------:R-:W5:Y:S01]  /*0550*/  LDG.E.128 R68, desc[UR4][R2.64+0x400] ;  /* 0x0004000402447981 */ /* 0x000f62000c1e1d00 */
[----:B------:R-:W-:Y:S01]  /*0560*/  ULDC.64 UR12, c[0x0][0x228] ;  /* 0x00008a00000c7ab9 */ /* 0x000fe20000000a00 */
[----:B------:R-:W-:Y:S01]  /*0570*/  ULDC.64 UR8, c[0x0][0x2b8] ;  /* 0x0000ae0000087ab9 */ /* 0x000fe20000000a00 */
[----:B------:R-:W-:Y:S01]  /*0580*/  ULDC.64 UR10, c[0x0][0x2c0] ;  /* 0x0000b000000a7ab9 */ /* 0x000fe20000000a00 */
[----:B------:R-:W5:Y:S04]  /*0590*/  LDG.E.128 R72, desc[UR4][R2.64+0x600] ;  /* 0x0006000402487981 */ /* 0x000f68000c1e1d00 */
[----:B------:R-:W5:Y:S04]  /*05a0*/  LDG.E.128 R76, desc[UR4][R2.64+0x800] ;  /* 0x00080004024c7981 */ /* 0x000f68000c1e1d00 */
[----:B------:R0:W5:Y:S02]  /*05b0*/  LDG.E.128 R80, desc[UR4][R2.64+0xa00] ;  /* 0x000a000402507981 */ /* 0x000164000c1e1d00 */
[----:B0-----:R-:W-:-:S07]  /*05c0*/  MOV R2, R10 ;  /* 0x0000000a00027202 */ /* 0x001fce0000000f00 */
.L_x_18707:
[----:B-1----:R-:W0:Y:S01]  /*05d0*/  LDC.64 R124, c[0x0][0x220] ;  /* 0x00008800ff7c7b82 */ /* 0x002e220000000a00 */
[----:B------:R-:W-:Y:S01]  /*05e0*/  ISETP.NE.U32.AND P2, PT, RZ, UR14, PT ;  /* 0x0000000eff007c0c */ /* 0x000fe2000bf45070 */
[----:B------:R-:W-:-:S03]  /*05f0*/  IMAD R3, R2, UR6, RZ ;  /* 0x0000000602037c24 */ /* 0x000fc6000f8e02ff */
[----:B------:R-:W-:Y:S02]  /*0600*/  ISETP.NE.AND.EX P2, PT, RZ, UR15, PT, P2 ;  /* 0x0000000fff007c0c */ /* 0x000fe4000bf45320 */
[----:B------:R-:W-:-:S04]  /*0610*/  SHF.R.S32.HI R4, RZ, 0x1f, R3 ;  /* 0x0000001fff047819 */ /* 0x000fc80000011403 */
[----:B------:R-:W-:-:S04]  /*0620*/  LEA.HI R3, R4, R3, RZ, 0x2 ;  /* 0x0000000304037211 */ /* 0x000fc800078f10ff */
[----:B------:R-:W-:-:S04]  /*0630*/  LEA.HI.SX32 R6, R3, R0, 0x1e ;  /* 0x0000000003067211 */ /* 0x000fc800078ff2ff */
[C---:B------:R-:W-:Y:S02]  /*0640*/  @P1 LEA R4, P3, R6.reuse, UR12, 0x4 ;  /* 0x0000000c06041c11 */ /* 0x040fe4000f8620ff */
[C---:B------:R-:W-:Y:S02]  /*0650*/  @P2 LEA R8, P4, R6.reuse, UR14, 0x4 ;  /* 0x0000000e06082c11 */ /* 0x040fe4000f8820ff */
[C---:B------:R-:W-:Y:S01]  /*0660*/  @P1 LEA.HI.X R5, R6.reuse, UR13, RZ, 0x4, P3 ;  /* 0x0000000d06051c11 */ /* 0x040fe200098f24ff */
[C---:B0-----:R-:W-:Y:S01]  /*0670*/  IMAD.WIDE.U32 R140, R6.reuse, 0x10, R124 ;  /* 0x00000010068c7825 */ /* 0x041fe200078e007c */
[----:B------:R-:W-:-:S03]  /*0680*/  @P2 LEA.HI.X R9, R6, UR15, RZ, 0x4, P4 ;  /* 0x0000000f06092c11 */ /* 0x000fc6000a0f24ff */
[----:B-----5:R0:W5:Y:S04]  /*0690*/  @P1 LDG.E.128 R108, desc[UR4][R4.64] ;  /* 0x00000004046c1981 */ /* 0x020168000c1e1d00 */
[----:B------:R-:W5:Y:S04]  /*06a0*/  LDG.E.128 R140, desc[UR4][R140.64] ;  /* 0x000000048c8c7981 */ /* 0x000f68000c1e1d00 */
        /* <DEDUP_REMOVED lines=9> */
.L_x_18611:
[----:B-----5:R-:W-:Y:S01]  /*0740*/  FADD.FTZ R140, R112, R140 ;  /* 0x0000008c708c7221 */ /* 0x020fe20000010000 */
[----:B------:R-:W-:Y:S06]  /*0750*/  BRA `(.L_x_18612) ;  /* 0x0000000000087947 */ /* 0x000fec0003800000 */
.L_x_18610:
[----:B-----5:R-:W-:-:S04]  /*0760*/  FADD.FTZ R140, R108, R140 ;  /* 0x0000008c6c8c7221 */ /* 0x020fc80000010000 */
[----:B------:R-:W-:-:S07]  /*0770*/  @P2 FADD.FTZ R140, R112, R140 ;  /* 0x0000008c708c2221 */ /* 0x000fce0000010000 */
.L_x_18612:
[----:B-----5:R-:W-:-:S07]  /*0780*/  MOV R116, R140 ;  /* 0x0000008c00747202 */ /* 0x020fce0000000f00 */
.L_x_18613:
[----:B------:R-:W-:Y:S05]  /*0790*/  @P3 BRA `(.L_x_18614) ;  /* 0x00000000001c3947 */ /* 0x000fea0003800000 */
[----:B------:R-:W-:-:S04]  /*07a0*/  ISETP.NE.U32.AND P4, PT, RZ, UR14, PT ;  /* 0x0000000eff007c0c */ /* 0x000fc8000bf85070 */
[----:B------:R-:W-:-:S13]  /*07b0*/  ISETP.NE.AND.EX P4, PT, RZ, UR15, PT, P4 ;  /* 0x0000000fff007c0c */ /* 0x000fda000bf85340 */
[----:B------:R-:W-:Y:S05]  /*07c0*/  @P4 BRA `(.L_x_18615) ;  /* 0x0000000000084947 */ /* 0x000fea0003800000 */
[----:B------:R-:W-:Y:S05]  /*07d0*/  @P0 BRA `(.L_x_18616) ;  /* 0x0000000000140947 */ /* 0x000fea0003800000 */
[----:B------:R-:W-:Y:S05]  /*07e0*/  BRA `(.L_x_18617) ;  /* 0x0000000000147947 */ /* 0x000fea0003800000 */
.L_x_18615:
[----:B-----5:R-:W-:Y:S01]  /*07f0*/  FADD.FTZ R141, R113, R141 ;  /* 0x0000008d718d7221 */ /* 0x020fe20000010000 */
[----:B------:R-:W-:Y:S06]  /*0800*/  BRA `(.L_x_18616) ;  /* 0x0000000000087947 */ /* 0x000fec0003800000 */
.L_x_18614:
[----:B-----5:R-:W-:-:S04]  /*0810*/  FADD.FTZ R141, R109, R141 ;  /* 0x0000008d6d8d7221 */ /* 0x020fc80000010000 */
[----:B------:R-:W-:-:S07]  /*0820*/  @P2 FADD.FTZ R141, R113, R141 ;  /* 0x0000008d718d2221 */ /* 0x000fce0000010000 */
.L_x_18616:
[----:B-----5:R-:W-:-:S07]  /*0830*/  MOV R117, R141 ;  /* 0x0000008d00757202 */ /* 0x020fce0000000f00 */
.L_x_18617:
[----:B------:R-:W-:Y:S05]  /*0840*/  @P3 BRA `(.L_x_18618) ;  /* 0x00000000001c3947 */ /* 0x000fea0003800000 */
[----:B------:R-:W-:-:S04]  /*0850*/  ISETP.NE.U32.AND P4, PT, RZ, UR14, PT ;  /* 0x0000000eff007c0c */ /* 0x000fc8000bf85070 */
[----:B------:R-:W-:-:S13]  /*0860*/  ISETP.NE.AND.EX P4, PT, RZ, UR15, PT, P4 ;  /* 0x0000000fff007c0c */ /* 0x000fda000bf85340 */
[----:B------:R-:W-:Y:S05]  /*0870*/  @P4 BRA `(.L_x_18619) ;  /* 0x0000000000084947 */ /* 0x000fea0003800000 */
[----:B------:R-:W-:Y:S05]  /*0880*/  @P0 BRA `(.L_x_18620) ;  /* 0x0000000000140947 */ /* 0x000fea0003800000 */
[----:B------:R-:W-:Y:S05]  /*0890*/  BRA `(.L_x_18621) ;  /* 0x0000000000147947 */ /* 0x000fea0003800000 */
.L_x_18619:
[----:B-----5:R-:W-:Y:S01]  /*08a0*/  FADD.FTZ R142, R114, R142 ;  /* 0x0000008e728e7221 */ /* 0x020fe20000010000 */
[----:B------:R-:W-:Y:S06]  /*08b0*/  BRA `(.L_x_18620) ;  /* 0x0000000000087947 */ /* 0x000fec0003800000 */
.L_x_18618:
[----:B-----5:R-:W-:-:S04]  /*08c0*/  FADD.FTZ R142, R110, R142 ;  /* 0x0000008e6e8e7221 */ /* 0x020fc80000010000 */
[----:B------:R-:W-:-:S07]  /*08d0*/  @P2 FADD.FTZ R142, R114, R142 ;  /* 0x0000008e728e2221 */ /* 0x000fce0000010000 */
.L_x_18620:
[----:B-----5:R-:W-:-:S07]  /*08e0*/  MOV R118, R142 ;  /* 0x0000008e00767202 */ /* 0x020fce0000000f00 */
.L_x_18621:
[----:B------:R-:W-:Y:S05]  /*08f0*/  @P3 BRA `(.L_x_18622) ;  /* 0x00000000001c3947 */ /* 0x000fea0003800000 */
[----:B------:R-:W-:-:S04]  /*0900*/  ISETP.NE.U32.AND P4, PT, RZ, UR14, PT ;  /* 0x0000000eff007c0c */ /* 0x000fc8000bf85070 */
[----:B------:R-:W-:-:S13]  /*0910*/  ISETP.NE.AND.EX P4, PT, RZ, UR15, PT, P4 ;  /* 0x0000000fff007c0c */ /* 0x000fda000bf85340 */
[----:B------:R-:W-:Y:S05]  /*0920*/  @P4 BRA `(.L_x_18623) ;  /* 0x0000000000084947 */ /* 0x000fea0003800000 */
[----:B------:R-:W-:Y:S05]  /*0930*/  @P0 BRA `(.L_x_18624) ;  /* 0x0000000000140947 */ /* 0x000fea0003800000 */
[----:B------:R-:W-:Y:S05]  /*0940*/  BRA `(.L_x_18625) ;  /* 0x0000000000147947 */ /* 0x000fea0003800000 */
.L_x_18623:
[----:B-----5:R-:W-:Y:S01]  /*0950*/  FADD.FTZ R143, R115, R143 ;  /* 0x0000008f738f7221 */ /* 0x020fe20000010000 */
[----:B------:R-:W-:Y:S06]  /*0960*/  BRA `(.L_x_18624) ;  /* 0x0000000000087947 */ /* 0x000fec0003800000 */
.L_x_18622:
[----:B-----5:R-:W-:-:S04]  /*0970*/  FADD.FTZ R143, R111, R143 ;  /* 0x0000008f6f8f7221 */ /* 0x020fc80000010000 */
[----:B------:R-:W-:-:S07]  /*0980*/  @P2 FADD.FTZ R143, R115, R143 ;  /* 0x0000008f738f2221 */ /* 0x000fce0000010000 */
.L_x_18624:
[----:B-----5:R-:W-:-:S07]  /*0990*/  MOV R119, R143 ;  /* 0x0000008f00777202 */ /* 0x020fce0000000f00 */
.L_x_18625:
        /* <DEDUP_REMOVED lines=19> */
.L_x_18627:
[----:B-----5:R-:W-:Y:S01]  /*0ad0*/  FADD.FTZ R148, R112, R148 ;  /* 0x0000009470947221 */ /* 0x020fe20000010000 */
[----:B------:R-:W-:Y:S06]  /*0ae0*/  BRA `(.L_x_18628) ;  /* 0x0000000000087947 */ /* 0x000fec0003800000 */
.L_x_18626:
[----:B-----5:R-:W-:-:S04]  /*0af0*/  FADD.FTZ R148, R108, R148 ;  /* 0x000000946c947221 */ /* 0x020fc80000010000 */
[----:B------:R-:W-:-:S07]  /*0b00*/  @P2 FADD.FTZ R148, R112, R148 ;  /* 0x0000009470942221 */ /* 0x000fce0000010000 */
.L_x_18628:
[----:B0----5:R-:W-:-:S07]  /*0b10*/  MOV R116, R148 ;  /* 0x0000009400747202 */ /* 0x021fce0000000f00 */
.L_x_18629:
[----:B------:R-:W-:Y:S05]  /*0b20*/  @P3 BRA `(.L_x_18630) ;  /* 0x00000000001c3947 */ /* 0x000fea0003800000 */
[----:B------:R-:W-:-:S04]  /*0b30*/  ISETP.NE.U32.AND P4, PT, RZ, UR14, PT ;  /* 0x0000000eff007c0c */ /* 0x000fc8000bf85070 */
[----:B------:R-:W-:-:S13]  /*0b40*/  ISETP.NE.AND.EX P4, PT, RZ, UR15, PT, P4 ;  /* 0x0000000fff007c0c */ /* 0x000fda000bf85340 */
[----:B------:R-:W-:Y:S05]  /*0b50*/  @P4 BRA `(.L_x_18631) ;  /* 0x0000000000084947 */ /* 0x000fea0003800000 */
[----:B------:R-:W-:Y:S05]  /*0b60*/  @P0 BRA `(.L_x_18632) ;  /* 0x0000000000140947 */ /* 0x000fea0003800000 */
[----:B------:R-:W-:Y:S05]  /*0b70*/  BRA `(.L_x_18633) ;  /* 0x0000000000147947 */ /* 0x000fea0003800000 */
.L_x_18631:
[----:B-----5:R-:W-:Y:S01]  /*0b80*/  FADD.FTZ R149, R113, R149 ;  /* 0x0000009571957221 */ /* 0x020fe20000010000 */
[----:B------:R-:W-:Y:S06]  /*0b90*/  BRA `(.L_x_18632) ;  /* 0x0000000000087947 */ /* 0x000fec0003800000 */
.L_x_18630:
[----:B-----5:R-:W-:-:S04]  /*0ba0*/  FADD.FTZ R149, R109, R149 ;  /* 0x000000956d957221 */ /* 0x020fc80000010000 */
[----:B------:R-:W-:-:S07]  /*0bb0*/  @P2 FADD.FTZ R149, R113, R149 ;  /* 0x0000009571952221 */ /* 0x000fce0000010000 */
.L_x_18632:
[----:B0----5:R-:W-:-:S07]  /*0bc0*/  MOV R117, R149 ;  /* 0x0000009500757202 */ /* 0x021fce0000000f00 */
.L_x_18633:
[----:B------:R-:W-:Y:S05]  /*0bd0*/  @P3 BRA `(.L_x_18634) ;  /* 0x00000000001c3947 */ /* 0x000fea0003800000 */
[----:B------:R-:W-:-:S04]  /*0be0*/  ISETP.NE.U32.AND P4, PT, RZ, UR14, PT ;  /* 0x0000000eff007c0c */ /* 0x000fc8000bf85070 */
[----:B------:R-:W-:-:S13]  /*0bf0*/  ISETP.NE.AND.EX P4, PT, RZ, UR15, PT, P4 ;  /* 0x0000000fff007c0c */ /* 0x000fda000bf85340 */
[----:B------:R-:W-:Y:S05]  /*0c00*/  @P4 BRA `(.L_x_18635) ;  /* 0x0000000000084947 */ /* 0x000fea0003800000 */
[----:B------:R-:W-:Y:S05]  /*0c10*/  @P0 BRA `(.L_x_18636) ;  /* 0x0000000000140947 */ /* 0x000fea0003800000 */
[----:B------:R-:W-:Y:S05]  /*0c20*/  BRA `(.L_x_18637) ;  /* 0x0000000000147947 */ /* 0x000fea0003800000 */
.L_x_18635:
[----:B-----5:R-:W-:Y:S01]  /*0c30*/  FADD.FTZ R150, R114, R150 ;  /* 0x0000009672967221 */ /* 0x020fe20000010000 */
[----:B------:R-:W-:Y:S06]  /*0c40*/  BRA `(.L_x_18636) ;  /* 0x0000000000087947 */ /* 0x000fec0003800000 */
.L_x_18634:
[----:B-----5:R-:W-:-:S04]  /*0c50*/  FADD.FTZ R150, R110, R150 ;  /* 0x000000966e967221 */ /* 0x020fc80000010000 */
[----:B------:R-:W-:-:S07]  /*0c60*/  @P2 FADD.FTZ R150, R114, R150 ;  /* 0x0000009672962221 */ /* 0x000fce0000010000 */
.L_x_18636:
[----:B0----5:R-:W-:-:S07]  /*0c70*/  MOV R118, R150 ;  /* 0x0000009600767202 */ /* 0x021fce0000000f00 */
.L_x_18637:
[----:B------:R-:W-:Y:S05]  /*0c80*/  @P3 BRA `(.L_x_18638) ;  /* 0x00000000001c3947 */ /* 0x000fea0003800000 */
[----:B------:R-:W-:-:S04]  /*0c90*/  ISETP.NE.U32.AND P4, PT, RZ, UR14, PT ;  /* 0x0000000eff007c0c */ /* 0x000fc8000bf85070 */
[----:B------:R-:W-:-:S13]  /*0ca0*/  ISETP.NE.AND.EX P4, PT, RZ, UR15, PT, P4 ;  /* 0x0000000fff007c0c */ /* 0x000fda000bf85340 */
[----:B------:R-:W-:Y:S05]  /*0cb0*/  @P4 BRA `(.L_x_18639) ;  /* 0x0000000000084947 */ /* 0x000fea0003800000 */
[----:B------:R-:W-:Y:S05]  /*0cc0*/  @P0 BRA `(.L_x_18640) ;  /* 0x0000000000140947 */ /* 0x000fea0003800000 */
[----:B------:R-:W-:Y:S05]  /*0cd0*/  BRA `(.L_x_18641) ;  /* 0x0000000000147947 */ /* 0x000fea0003800000 */
.L_x_18639:
[----:B-----5:R-:W-:Y:S01]  /*0ce0*/  FADD.FTZ R151, R115, R151 ;  /* 0x0000009773977221 */ /* 0x020fe20000010000 */
[----:B------:R-:W-:Y:S06]  /*0cf0*/  BRA `(.L_x_18640) ;  /* 0x0000000000087947 */ /* 0x000fec0003800000 */
.L_x_18638:
[----:B-----5:R-:W-:-:S04]  /*0d00*/  FADD.FTZ R151, R111, R151 ;  /* 0x000000976f977221 */ /* 0x020fc80000010000 */
[----:B------:R-:W-:-:S07]  /*0d10*/  @P2 FADD.FTZ R151, R115, R151 ;  /* 0x0000009773972221 */ /* 0x000fce0000010000 */
.L_x_18640:
[----:B0----5:R-:W-:-:S07]  /*0d20*/  MOV R119, R151 ;  /* 0x0000009700777202 */ /* 0x021fce0000000f00 */
.L_x_18641:
[----:B0-----:R-:W0:Y:S01]  /*0d30*/  @P0 LDC.64 R4, c[0x0][0x238] ;  /* 0x00008e00ff040b82 */ /* 0x001e220000000a00 */
        /* <DEDUP_REMOVED lines=18> */
.L_x_18643:
[----:B-----5:R-:W-:Y:S01]  /*0e60*/  FADD.FTZ R128, R112, R128 ;  /* 0x0000008070807221 */ /* 0x020fe20000010000 */
[----:B------:R-:W-:Y:S06]  /*0e70*/  BRA `(.L_x_18644) ;  /* 0x0000000000087947 */ /* 0x000fec0003800000 */
.L_x_18642:
[----:B-----5:R-:W-:-:S04]  /*0e80*/  FADD.FTZ R128, R108, R128 ;  /* 0x000000806c807221 */ /* 0x020fc80000010000 */
[----:B------:R-:W-:-:S07]  /*0e90*/  @P2 FADD.FTZ R128, R112, R128 ;  /* 0x0000008070802221 */ /* 0x000fce0000010000 */
.L_x_18644:
[----:B0----5:R-:W-:-:S07]  /*0ea0*/  MOV R116, R128 ;  /* 0x0000008000747202 */ /* 0x021fce0000000f00 */
.L_x_18645:
[----:B------:R-:W-:Y:S05]  /*0eb0*/  @P3 BRA `(.L_x_18646) ;  /* 0x00000000001c3947 */ /* 0x000fea0003800000 */
[----:B------:R-:W-:-:S04]  /*0ec0*/  ISETP.NE.U32.AND P4, PT, RZ, UR14, PT ;  /* 0x0000000eff007c0c */ /* 0x000fc8000bf85070 */
[----:B------:R-:W-:-:S13]  /*0ed0*/  ISETP.NE.AND.EX P4, PT, RZ, UR15, PT, P4 ;  /* 0x0000000fff007c0c */ /* 0x000fda000bf85340 */
[----:B------:R-:W-:Y:S05]  /*0ee0*/  @P4 BRA `(.L_x_18647) ;  /* 0x0000000000084947 */ /* 0x000fea0003800000 */
[----:B------:R-:W-:Y:S05]  /*0ef0*/  @P0 BRA `(.L_x_18648) ;  /* 0x0000000000140947 */ /* 0x000fea0003800000 */
[----:B------:R-:W-:Y:S05]  /*0f00*/  BRA `(.L_x_18649) ;  /* 0x0000000000147947 */ /* 0x000fea0003800000 */
.L_x_18647:
[----:B-----5:R-:W-:Y:S01]  /*0f10*/  FADD.FTZ R129, R113, R129 ;  /* 0x0000008171817221 */ /* 0x020fe20000010000 */
[----:B------:R-:W-:Y:S06]  /*0f20*/  BRA `(.L_x_18648) ;  /* 0x0000000000087947 */ /* 0x000fec0003800000 */
.L_x_18646:
[----:B-----5:R-:W-:-:S04]  /*0f30*/  FADD.FTZ R129, R109, R129 ;  /* 0x000000816d817221 */ /* 0x020fc80000010000 */
[----:B------:R-:W-:-:S07]  /*0f40*/  @P2 FADD.FTZ R129, R113, R129 ;  /* 0x0000008171812221 */ /* 0x000fce0000010000 */
.L_x_18648:
[----:B0----5:R-:W-:-:S07]  /*0f50*/  MOV R117, R129 ;  /* 0x0000008100757202 */ /* 0x021fce0000000f00 */
.L_x_18649:
[----:B------:R-:W-:Y:S05]  /*0f60*/  @P3 BRA `(.L_x_18650) ;  /* 0x00000000001c3947 */ /* 0x000fea0003800000 */
[----:B------:R-:W-:-:S04]  /*0f70*/  ISETP.NE.U32.AND P4, PT, RZ, UR14, PT ;  /* 0x0000000eff007c0c */ /* 0x000fc8000bf85070 */
[----:B------:R-:W-:-:S13]  /*0f80*/  ISETP.NE.AND.EX P4, PT, RZ, UR15, PT, P4 ;  /* 0x0000000fff007c0c */ /* 0x000fda000bf85340 */
[----:B------:R-:W-:Y:S05]  /*0f90*/  @P4 BRA `(.L_x_18651) ;  /* 0x0000000000084947 */ /* 0x000fea0003800000 */
[----:B------:R-:W-:Y:S05]  /*0fa0*/  @P0 BRA `(.L_x_18652) ;  /* 0x0000000000140947 */ /* 0x000fea0003800000 */
[----:B------:R-:W-:Y:S05]  /*0fb0*/  BRA `(.L_x_18653) ;  /* 0x0000000000147947 */ /* 0x000fea0003800000 */
.L_x_18651:
[----:B-----5:R-:W-:Y:S01]  /*0fc0*/  FADD.FTZ R130, R114, R130 ;  /* 0x0000008272827221 */ /* 0x020fe20000010000 */
[----:B------:R-:W-:Y:S06]  /*0fd0*/  BRA `(.L_x_18652) ;  /* 0x0000000000087947 */ /* 0x000fec0003800000 */
.L_x_18650:
[----:B-----5:R-:W-:-:S04]  /*0fe0*/  FADD.FTZ R130, R110, R130 ;  /* 0x000000826e827221 */ /* 0x020fc80000010000 */
[----:B------:R-:W-:-:S07]  /*0ff0*/  @P2 FADD.FTZ R130, R114, R130 ;  /* 0x0000008272822221 */ /* 0x000fce0000010000 */
.L_x_18652:
[----:B0----5:R-:W-:-:S07]  /*1000*/  MOV R118, R130 ;  /* 0x0000008200767202 */ /* 0x021fce0000000f00 */
.L_x_18653:
[----:B------:R-:W-:Y:S05]  /*1010*/  @P3 BRA `(.L_x_18654) ;  /* 0x00000000001c3947 */ /* 0x000fea0003800000 */
[----:B------:R-:W-:-:S04]  /*1020*/  ISETP.NE.U32.AND P4, PT, RZ, UR14, PT ;  /* 0x0000000eff007c0c */ /* 0x000fc8000bf85070 */
[----:B------:R-:W-:-:S13]  /*1030*/  ISETP.NE.AND.EX P4, PT, RZ, UR15, PT, P4 ;  /* 0x0000000fff007c0c */ /* 0x000fda000bf85340 */
[----:B------:R-:W-:Y:S05]  /*1040*/  @P4 BRA `(.L_x_18655) ;  /* 0x0000000000084947 */ /* 0x000fea0003800000 */
[----:B------:R-:W-:Y:S05]  /*1050*/  @P0 BRA `(.L_x_18656) ;  /* 0x0000000000140947 */ /* 0x000fea0003800000 */
[----:B------:R-:W-:Y:S05]  /*1060*/  BRA `(.L_x_18657) ;  /* 0x0000000000147947 */ /* 0x000fea0003800000 */
.L_x_18655:
[----:B-----5:R-:W-:Y:S01]  /*1070*/  FADD.FTZ R131, R115, R131 ;  /* 0x0000008373837221 */ /* 0x020fe20000010000 */
[----:B------:R-:W-:Y:S06]  /*1080*/  BRA `(.L_x_18656) ;  /* 0x0000000000087947 */ /* 0x000fec0003800000 */
.L_x_18654:
[----:B-----5:R-:W-:-:S04]  /*1090*/  FADD.FTZ R131, R111, R131 ;  /* 0x000000836f837221 */ /* 0x020fc80000010000 */
[----:B------:R-:W-:-:S07]  /*10a0*/  @P2 FADD.FTZ R131, R115, R131 ;  /* 0x0000008373832221 */ /* 0x000fce0000010000 */
.L_x_18656:
[----:B0----5:R-:W-:-:S07]  /*10b0*/  MOV R119, R131 ;  /* 0x0000008300777202 */ /* 0x021fce0000000f00 */
.L_x_18657:
        /* <DEDUP_REMOVED lines=19> */
.L_x_18659:
[----:B-----5:R-:W-:Y:S01]  /*11f0*/  FADD.FTZ R120, R112, R120 ;  /* 0x0000007870787221 */ /* 0x020fe20000010000 */
[----:B------:R-:W-:Y:S06]  /*1200*/  BRA `(.L_x_18660) ;  /* 0x0000000000087947 */ /* 0x000fec0003800000 */
.L_x_18658:
[----:B-----5:R-:W-:-:S04]  /*1210*/  FADD.FTZ R120, R108, R120 ;  /* 0x000000786c787221 */ /* 0x020fc80000010000 */
[----:B------:R-:W-:-:S07]  /*1220*/  @P2 FADD.FTZ R120, R112, R120 ;  /* 0x0000007870782221 */ /* 0x000fce0000010000 */
.L_x_18660:
[----:B0----5:R-:W-:-:S07]  /*1230*/  MOV R116, R120 ;  /* 0x0000007800747202 */ /* 0x021fce0000000f00 */
.L_x_18661:
[----:B------:R-:W-:Y:S05]  /*1240*/  @P3 BRA `(.L_x_18662) ;  /* 0x00000000001c3947 */ /* 0x000fea0003800000 */
[----:B------:R-:W-:-:S04]  /*1250*/  ISETP.NE.U32.AND P4, PT, RZ, UR14, PT ;  /* 0x0000000eff007c0c */ /* 0x000fc8000bf85070 */
[----:B------:R-:W-:-:S13]  /*1260*/  ISETP.NE.AND.EX P4, PT, RZ, UR15, PT, P4 ;  /* 0x0000000fff007c0c */ /* 0x000fda000bf85340 */
[----:B------:R-:W-:Y:S05]  /*1270*/  @P4 BRA `(.L_x_18663) ;  /* 0x0000000000084947 */ /* 0x000fea0003800000 */
[----:B------:R-:W-:Y:S05]  /*1280*/  @P0 BRA `(.L_x_18664) ;  /* 0x0000000000140947 */ /* 0x000fea0003800000 */
[----:B------:R-:W-:Y:S05]  /*1290*/  BRA `(.L_x_18665) ;  /* 0x0000000000147947 */ /* 0x000fea0003800000 */
.L_x_18663:
[----:B-----5:R-:W-:Y:S01]  /*12a0*/  FADD.FTZ R121, R113, R121 ;  /* 0x0000007971797221 */ /* 0x020fe20000010000 */
[----:B------:R-:W-:Y:S06]  /*12b0*/  BRA `(.L_x_18664) ;  /* 0x0000000000087947 */ /* 0x000fec0003800000 */
.L_x_18662:
[----:B-----5:R-:W-:-:S04]  /*12c0*/  FADD.FTZ R121, R109, R121 ;  /* 0x000000796d797221 */ /* 0x020fc80000010000 */
[----:B------:R-:W-:-:S07]  /*12d0*/  @P2 FADD.FTZ R121, R113, R121 ;  /* 0x0000007971792221 */ /* 0x000fce0000010000 */
.L_x_18664:
[----:B0----5:R-:W-:-:S07]  /*12e0*/  MOV R117, R121 ;  /* 0x0000007900757202 */ /* 0x021fce0000000f00 */
.L_x_18665:
[----:B------:R-:W-:Y:S05]  /*12f0*/  @P3 BRA `(.L_x_18666) ;  /* 0x00000000001c3947 */ /* 0x000fea0003800000 */
[----:B------:R-:W-:-:S04]  /*1300*/  ISETP.NE.U32.AND P4, PT, RZ, UR14, PT ;  /* 0x0000000eff007c0c */ /* 0x000fc8000bf85070 */
[----:B------:R-:W-:-:S13]  /*1310*/  ISETP.NE.AND.EX P4, PT, RZ, UR15, PT, P4 ;  /* 0x0000000fff007c0c */ /* 0x000fda000bf85340 */
[----:B------:R-:W-:Y:S05]  /*1320*/  @P4 BRA `(.L_x_18667) ;  /* 0x0000000000084947 */ /* 0x000fea0003800000 */
[----:B------:R-:W-:Y:S05]  /*1330*/  @P0 BRA `(.L_x_18668) ;  /* 0x0000000000140947 */ /* 0x000fea0003800000 */
[----:B------:R-:W-:Y:S05]  /*1340*/  BRA `(.L_x_18669) ;  /* 0x0000000000147947 */ /* 0x000fea0003800000 */
.L_x_18667:
[----:B-----5:R-:W-:Y:S01]  /*1350*/  FADD.FTZ R122, R114, R122 ;  /* 0x0000007a727a7221 */ /* 0x020fe20000010000 */
[----:B------:R-:W-:Y:S06]  /*1360*/  BRA `(.L_x_18668) ;  /* 0x0000000000087947 */ /* 0x000fec0003800000 */
.L_x_18666:
[----:B-----5:R-:W-:-:S04]  /*1370*/  FADD.FTZ R122, R110, R122 ;  /* 0x0000007a6e7a7221 */ /* 0x020fc80000010000 */
[----:B------:R-:W-:-:S07]  /*1380*/  @P2 FADD.FTZ R122, R114, R122 ;  /* 0x0000007a727a2221 */ /* 0x000fce0000010000 */
.L_x_18668:
[----:B0----5:R-:W-:-:S07]  /*1390*/  MOV R118, R122 ;  /* 0x0000007a00767202 */ /* 0x021fce0000000f00 */
.L_x_18669:
[----:B------:R-:W-:Y:S05]  /*13a0*/  @P3 BRA `(.L_x_18670) ;  /* 0x00000000001c3947 */ /* 0x000fea0003800000 */
[----:B------:R-:W-:-:S04]  /*13b0*/  ISETP.NE.U32.AND P4, PT, RZ, UR14, PT ;  /* 0x0000000eff007c0c */ /* 0x000fc8000bf85070 */
[----:B------:R-:W-:-:S13]  /*13c0*/  ISETP.NE.AND.EX P4, PT, RZ, UR15, PT, P4 ;  /* 0x0000000fff007c0c */ /* 0x000fda000bf85340 */
[----:B------:R-:W-:Y:S05]  /*13d0*/  @P4 BRA `(.L_x_18671) ;  /* 0x0000000000084947 */ /* 0x000fea0003800000 */
[----:B------:R-:W-:Y:S05]  /*13e0*/  @P0 BRA `(.L_x_18672) ;  /* 0x0000000000140947 */ /* 0x000fea0003800000 */
[----:B------:R-:W-:Y:S05]  /*13f0*/  BRA `(.L_x_18673) ;  /* 0x0000000000147947 */ /* 0x000fea0003800000 */
.L_x_18671:
[----:B-----5:R-:W-:Y:S01]  /*1400*/  FADD.FTZ R123, R115, R123 ;  /* 0x0000007b737b7221 */ /* 0x020fe20000010000 */
[----:B------:R-:W-:Y:S06]  /*1410*/  BRA `(.L_x_18672) ;  /* 0x0000000000087947 */ /* 0x000fec0003800000 */
.L_x_18670:
[----:B-----5:R-:W-:-:S04]  /*1420*/  FADD.FTZ R123, R111, R123 ;  /* 0x0000007b6f7b7221 */ /* 0x020fc80000010000 */
[----:B------:R-:W-:-:S07]  /*1430*/  @P2 FADD.FTZ R123, R115, R123 ;  /* 0x0000007b737b2221 */ /* 0x000fce0000010000 */
.L_x_18672:
[----:B0----5:R-:W-:-:S07]  /*1440*/  MOV R119, R123 ;  /* 0x0000007b00777202 */ /* 0x021fce0000000f00 */
.L_x_18673:
[----:B------:R-:W1:Y:S01]  /*1450*/  @P0 LDC.64 R126, c[0x0][0x238] ;  /* 0x00008e00ff7e0b82 */ /* 0x000e620000000a00 */
[----:B0-----:R-:W-:-:S04]  /*1460*/  IADD3 R4, R6, 0x80, RZ ;  /* 0x0000008006047810 */ /* 0x001fc80007ffe0ff */
[C---:B------:R-:W-:Y:S01]  /*1470*/  @P1 LEA R134, P4, R4.reuse, UR12, 0x4 ;  /* 0x0000000c04861c11 */ /* 0x040fe2000f8820ff */
[----:B------:R-:W-:-:S03]  /*1480*/  IMAD.WIDE.U32 R8, R4, 0x10, R124 ;  /* 0x0000001004087825 */ /* 0x000fc600078e007c */
[----:B------:R-:W-:Y:S02]  /*1490*/  @P1 LEA.HI.X R135, R4, UR13, RZ, 0x4, P4 ;  /* 0x0000000d04871c11 */ /* 0x000fe4000a0f24ff */
[----:B-1----:R-:W-:-:S04]  /*14a0*/  @P0 LEA R126, P6, R137, R126, 0x4 ;  /* 0x0000007e897e0211 */ /* 0x002fc800078c20ff */
        /* <DEDUP_REMOVED lines=13> */
.L_x_18675:
[----:B-----5:R-:W-:Y:S01]  /*1580*/  FADD.FTZ R8, R112, R8 ;  /* 0x0000000870087221 */ /* 0x020fe20000010000 */
[----:B------:R-:W-:Y:S06]  /*1590*/  BRA `(.L_x_18676) ;  /* 0x0000000000087947 */ /* 0x000fec0003800000 */
.L_x_18674:
[----:B-----5:R-:W-:-:S04]  /*15a0*/  FADD.FTZ R8, R108, R8 ;  /* 0x000000086c087221 */ /* 0x020fc80000010000 */
[----:B------:R-:W-:-:S07]  /*15b0*/  @P2 FADD.FTZ R8, R112, R8 ;  /* 0x0000000870082221 */ /* 0x000fce0000010000 */
.L_x_18676:
[----:B0----5:R-:W-:-:S07]  /*15c0*/  MOV R116, R8 ;  /* 0x0000000800747202 */ /* 0x021fce0000000f00 */
.L_x_18677:
[----:B------:R-:W-:Y:S05]  /*15d0*/  @P3 BRA `(.L_x_18678) ;  /* 0x00000000001c3947 */ /* 0x000fea0003800000 */
[----:B------:R-:W-:-:S04]  /*15e0*/  ISETP.NE.U32.AND P4, PT, RZ, UR14, PT ;  /* 0x0000000eff007c0c */ /* 0x000fc8000bf85070 */
[----:B------:R-:W-:-:S13]  /*15f0*/  ISETP.NE.AND.EX P4, PT, RZ, UR15, PT, P4 ;  /* 0x0000000fff007c0c */ /* 0x000fda000bf85340 */
[----:B------:R-:W-:Y:S05]  /*1600*/  @P4 BRA `(.L_x_18679) ;  /* 0x0000000000084947 */ /* 0x000fea0003800000 */
[----:B------:R-:W-:Y:S05]  /*1610*/  @P0 BRA `(.L_x_18680) ;  /* 0x0000000000140947 */ /* 0x000fea0003800000 */
[----:B------:R-:W-:Y:S05]  /*1620*/  BRA `(.L_x_18681) ;  /* 0x0000000000147947 */ /* 0x000fea0003800000 */
.L_x_18679:
[----:B-----5:R-:W-:Y:S01]  /*1630*/  FADD.FTZ R9, R113, R9 ;  /* 0x0000000971097221 */ /* 0x020fe20000010000 */
[----:B------:R-:W-:Y:S06]  /*1640*/  BRA `(.L_x_18680) ;  /* 0x0000000000087947 */ /* 0x000fec0003800000 */
.L_x_18678:
[----:B-----5:R-:W-:-:S04]  /*1650*/  FADD.FTZ R9, R109, R9 ;  /* 0x000000096d097221 */ /* 0x020fc80000010000 */
[----:B------:R-:W-:-:S07]  /*1660*/  @P2 FADD.FTZ R9, R113, R9 ;  /* 0x0000000971092221 */ /* 0x000fce0000010000 */
.L_x_18680:
[----:B0----5:R-:W-:-:S07]  /*1670*/  MOV R117, R9 ;  /* 0x0000000900757202 */ /* 0x021fce0000000f00 */
.L_x_18681:
[----:B------:R-:W-:Y:S05]  /*1680*/  @P3 BRA `(.L_x_18682) ;  /* 0x00000000001c3947 */ /* 0x000fea0003800000 */
[----:B------:R-:W-:-:S04]  /*1690*/  ISETP.NE.U32.AND P4, PT, RZ, UR14, PT ;  /* 0x0000000eff007c0c */ /* 0x000fc8000bf85070 */
[----:B------:R-:W-:-:S13]  /*16a0*/  ISETP.NE.AND.EX P4, PT, RZ, UR15, PT, P4 ;  /* 0x0000000fff007c0c */ /* 0x000fda000bf85340 */
[----:B------:R-:W-:Y:S05]  /*16b0*/  @P4 BRA `(.L_x_18683) ;  /* 0x0000000000084947 */ /* 0x000fea0003800000 */
[----:B------:R-:W-:Y:S05]  /*16c0*/  @P0 BRA `(.L_x_18684) ;  /* 0x0000000000140947 */ /* 0x000fea0003800000 */
[----:B------:R-:W-:Y:S05]  /*16d0*/  BRA `(.L_x_18685) ;  /* 0x0000000000147947 */ /* 0x000fea0003800000 */
.L_x_18683:
[----:B-----5:R-:W-:Y:S01]  /*16e0*/  FADD.FTZ R10, R114, R10 ;  /* 0x0000000a720a7221 */ /* 0x020fe20000010000 */
[----:B------:R-:W-:Y:S06]  /*16f0*/  BRA `(.L_x_18684) ;  /* 0x0000000000087947 */ /* 0x000fec0003800000 */
.L_x_18682:
[----:B-----5:R-:W-:-:S04]  /*1700*/  FADD.FTZ R10, R110, R10 ;  /* 0x0000000a6e0a7221 */ /* 0x020fc80000010000 */
[----:B------:R-:W-:-:S07]  /*1710*/  @P2 FADD.FTZ R10, R114, R10 ;  /* 0x0000000a720a2221 */ /* 0x000fce0000010000 */
.L_x_18684:
[----:B0----5:R-:W-:-:S07]  /*1720*/  MOV R118, R10 ;  /* 0x0000000a00767202 */ /* 0x021fce0000000f00 */
.L_x_18685:
[----:B------:R-:W-:Y:S05]  /*1730*/  @P3 BRA `(.L_x_18686) ;  /* 0x00000000001c3947 */ /* 0x000fea0003800000 */
[----:B------:R-:W-:-:S04]  /*1740*/  ISETP.NE.U32.AND P4, PT, RZ, UR14, PT ;  /* 0x0000000eff007c0c */ /* 0x000fc8000bf85070 */
[----:B------:R-:W-:-:S13]  /*1750*/  ISETP.NE.AND.EX P4, PT, RZ, UR15, PT, P4 ;  /* 0x0000000fff007c0c */ /* 0x000fda000bf85340 */
[----:B------:R-:W-:Y:S05]  /*1760*/  @P4 BRA `(.L_x_18687) ;  /* 0x0000000000084947 */ /* 0x000fea0003800000 */
[----:B------:R-:W-:Y:S05]  /*1770*/  @P0 BRA `(.L_x_18688) ;  /* 0x0000000000140947 */ /* 0x000fea0003800000 */
[----:B------:R-:W-:Y:S05]  /*1780*/  BRA `(.L_x_18689) ;  /* 0x0000000000147947 */ /* 0x000fea0003800000 */
.L_x_18687:
[----:B-----5:R-:W-:Y:S01]  /*1790*/  FADD.FTZ R11, R115, R11 ;  /* 0x0000000b730b7221 */ /* 0x020fe20000010000 */
[----:B------:R-:W-:Y:S06]  /*17a0*/  BRA `(.L_x_18688) ;  /* 0x0000000000087947 */ /* 0x000fec0003800000 */
.L_x_18686:
[----:B-----5:R-:W-:-:S04]  /*17b0*/  FADD.FTZ R11, R111, R11 ;  /* 0x0000000b6f0b7221 */ /* 0x020fc80000010000 */
[----:B------:R-:W-:-:S07]  /*17c0*/  @P2 FADD.FTZ R11, R115, R11 ;  /* 0x0000000b730b2221 */ /* 0x000fce0000010000 */
.L_x_18688:
[----:B0----5:R-:W-:-:S07]  /*17d0*/  MOV R119, R11 ;  /* 0x0000000b00777202 */ /* 0x021fce0000000f00 */
.L_x_18689:
        /* <DEDUP_REMOVED lines=19> */
.L_x_18691:
[----:B-----5:R-:W-:Y:S01]  /*1910*/  FADD.FTZ R124, R112, R124 ;  /* 0x0000007c707c7221 */ /* 0x020fe20000010000 */
[----:B------:R-:W-:Y:S06]  /*1920*/  BRA `(.L_x_18692) ;  /* 0x0000000000087947 */ /* 0x000fec0003800000 */
.L_x_18690:
[----:B-----5:R-:W-:-:S04]  /*1930*/  FADD.FTZ R124, R108, R124 ;  /* 0x0000007c6c7c7221 */ /* 0x020fc80000010000 */
[----:B------:R-:W-:-:S07]  /*1940*/  @P2 FADD.FTZ R124, R112, R124 ;  /* 0x0000007c707c2221 */ /* 0x000fce0000010000 */
.L_x_18692:
[----:B0----5:R-:W-:-:S07]  /*1950*/  MOV R116, R124 ;  /* 0x0000007c00747202 */ /* 0x021fce0000000f00 */
.L_x_18693:
[----:B------:R-:W-:Y:S05]  /*1960*/  @P3 BRA `(.L_x_18694) ;  /* 0x00000000001c3947 */ /* 0x000fea0003800000 */
[----:B------:R-:W-:-:S04]  /*1970*/  ISETP.NE.U32.AND P4, PT, RZ, UR14, PT ;  /* 0x0000000eff007c0c */ /* 0x000fc8000bf85070 */
[----:B------:R-:W-:-:S13]  /*1980*/  ISETP.NE.AND.EX P4, PT, RZ, UR15, PT, P4 ;  /* 0x0000000fff007c0c */ /* 0x000fda000bf85340 */
[----:B------:R-:W-:Y:S05]  /*1990*/  @P4 BRA `(.L_x_18695) ;  /* 0x0000000000084947 */ /* 0x000fea0003800000 */
[----:B------:R-:W-:Y:S05]  /*19a0*/  @P0 BRA `(.L_x_18696) ;  /* 0x0000000000140947 */ /* 0x000fea0003800000 */
[----:B------:R-:W-:Y:S05]  /*19b0*/  BRA `(.L_x_18697) ;  /* 0x0000000000147947 */ /* 0x000fea0003800000 */
.L_x_18695:
[----:B-----5:R-:W-:Y:S01]  /*19c0*/  FADD.FTZ R125, R113, R125 ;  /* 0x0000007d717d7221 */ /* 0x020fe20000010000 */
[----:B------:R-:W-:Y:S06]  /*19d0*/  BRA `(.L_x_18696) ;  /* 0x0000000000087947 */ /* 0x000fec0003800000 */
.L_x_18694:
[----:B-----5:R-:W-:-:S04]  /*19e0*/  FADD.FTZ R125, R109, R125 ;  /* 0x0000007d6d7d7221 */ /* 0x020fc80000010000 */
[----:B------:R-:W-:-:S07]  /*19f0*/  @P2 FADD.FTZ R125, R113, R125 ;  /* 0x0000007d717d2221 */ /* 0x000fce0000010000 */
.L_x_18696:
[----:B0----5:R-:W-:-:S07]  /*1a00*/  MOV R117, R125 ;  /* 0x0000007d00757202 */ /* 0x021fce0000000f00 */
.L_x_18697:
[----:B------:R-:W-:Y:S05]  /*1a10*/  @P3 BRA `(.L_x_18698) ;  /* 0x00000000001c3947 */ /* 0x000fea0003800000 */
[----:B------:R-:W-:-:S04]  /*1a20*/  ISETP.NE.U32.AND P4, PT, RZ, UR14, PT ;  /* 0x0000000eff007c0c */ /* 0x000fc8000bf85070 */
[----:B------:R-:W-:-:S13]  /*1a30*/  ISETP.NE.AND.EX P4, PT, RZ, UR15, PT, P4 ;  /* 0x0000000fff007c0c */ /* 0x000fda000bf85340 */
[----:B------:R-:W-:Y:S05]  /*1a40*/  @P4 BRA `(.L_x_18699) ;  /* 0x0000000000084947 */ /* 0x000fea0003800000 */
[----:B------:R-:W-:Y:S05]  /*1a50*/  @P0 BRA `(.L_x_18700) ;  /* 0x0000000000140947 */ /* 0x000fea0003800000 */
[----:B------:R-:W-:Y:S05]  /*1a60*/  BRA `(.L_x_18701) ;  /* 0x0000000000147947 */ /* 0x000fea0003800000 */
.L_x_18699:
[----:B-----5:R-:W-:Y:S01]  /*1a70*/  FADD.FTZ R126, R114, R126 ;  /* 0x0000007e727e7221 */ /* 0x020fe20000010000 */
[----:B------:R-:W-:Y:S06]  /*1a80*/  BRA `(.L_x_18700) ;  /* 0x0000000000087947 */ /* 0x000fec0003800000 */
.L_x_18698:
[----:B-----5:R-:W-:-:S04]  /*1a90*/  FADD.FTZ R126, R110, R126 ;  /* 0x0000007e6e7e7221 */ /* 0x020fc80000010000 */
[----:B------:R-:W-:-:S07]  /*1aa0*/  @P2 FADD.FTZ R126, R114, R126 ;  /* 0x0000007e727e2221 */ /* 0x000fce0000010000 */
.L_x_18700:
[----:B0----5:R-:W-:-:S07]  /*1ab0*/  MOV R118, R126 ;  /* 0x0000007e00767202 */ /* 0x021fce0000000f00 */
.L_x_18701:
[----:B------:R-:W-:Y:S05]  /*1ac0*/  @P3 BRA `(.L_x_18702) ;  /* 0x00000000001c3947 */ /* 0x000fea0003800000 */
[----:B------:R-:W-:-:S04]  /*1ad0*/  ISETP.NE.U32.AND P2, PT, RZ, UR14, PT ;  /* 0x0000000eff007c0c */ /* 0x000fc8000bf45070 */
[----:B------:R-:W-:-:S13]  /*1ae0*/  ISETP.NE.AND.EX P2, PT, RZ, UR15, PT, P2 ;  /* 0x0000000fff007c0c */ /* 0x000fda000bf45320 */
[----:B------:R-:W-:Y:S05]  /*1af0*/  @P2 BRA `(.L_x_18703) ;  /* 0x0000000000082947 */ /* 0x000fea0003800000 */
[----:B------:R-:W-:Y:S05]  /*1b00*/  @P0 BRA `(.L_x_18704) ;  /* 0x0000000000140947 */ /* 0x000fea0003800000 */
[----:B------:R-:W-:Y:S05]  /*1b10*/  BRA `(.L_x_18705) ;  /* 0x0000000000147947 */ /* 0x000fea0003800000 */
.L_x_18703:
[----:B-----5:R-:W-:Y:S01]  /*1b20*/  FADD.FTZ R127, R115, R127 ;  /* 0x0000007f737f7221 */ /* 0x020fe20000010000 */
[----:B------:R-:W-:Y:S06]  /*1b30*/  BRA `(.L_x_18704) ;  /* 0x0000000000087947 */ /* 0x000fec0003800000 */
.L_x_18702:
[----:B-----5:R-:W-:-:S04]  /*1b40*/  FADD.FTZ R127, R111, R127 ;  /* 0x0000007f6f7f7221 */ /* 0x020fc80000010000 */
[----:B------:R-:W-:-:S07]  /*1b50*/  @P2 FADD.FTZ R127, R115, R127 ;  /* 0x0000007f737f2221 */ /* 0x000fce0000010000 */
.L_x_18704:
[----:B0----5:R-:W-:-:S07]  /*1b60*/  MOV R119, R127 ;  /* 0x0000007f00777202 */ /* 0x021fce0000000f00 */
.L_x_18705:
[----:B0-----:R-:W-:Y:S01]  /*1b70*/  FADD.FTZ R134, RZ, R140 ;  /* 0x0000008cff867221 */ /* 0x001fe20000010000 */
        /* <DEDUP_REMOVED lines=99> */
.L_x_18719:
[----:B-1----:R-:W-:Y:S01]  /*21b0*/  FADD.FTZ R138, R139, R138 ;  /* 0x0000008a8b8a7221 */ /* 0x002fe20000010000 */
[C---:B------:R-:W-:Y:S01]  /*21c0*/  FSEL R5, R7.reuse, RZ, !P5 ;  /* 0x000000ff07057208 */ /* 0x040fe20006800000 */
[----:B------:R-:W1:Y:S02]  /*21d0*/  @!P2 LDC.64 R154, c[0x0][0x250] ;  /* 0x00009400ff9aab82 */ /* 0x000e640000000a00 */
[----:B------:R-:W-:Y:S01]  /*21e0*/  FFMA.FTZ R147, R138, R133, UR7 ;  /* 0x000000078a937e23 */ /* 0x000fe20008010085 */
[----:B------:R-:W-:Y:S01]  /*21f0*/  FMUL.FTZ R138, R7, R7 ;  /* 0x00000007078a7220 */ /* 0x000fe20000410000 */
[C---:B------:R-:W-:Y:S01]  /*2200*/  FADD.FTZ R135, -R5.reuse, R142 ;  /* 0x0000008e05877221 */ /* 0x040fe20000010100 */
[C---:B------:R-:W-:Y:S01]  /*2210*/  FADD.FTZ R142, -R5.reuse, R148 ;  /* 0x00000094058e7221 */ /* 0x040fe20000010100 */
[C---:B0-----:R-:W-:Y:S01]  /*2220*/  FADD.FTZ R139, -R5.reuse, R129 ;  /* 0x00000081058b7221 */ /* 0x041fe20000010100 */
[C---:B------:R-:W-:Y:S01]  /*2230*/  FADD.FTZ R129, -R5.reuse, R120 ;  /* 0x0000007805817221 */ /* 0x040fe20000010100 */
        /* <DEDUP_REMOVED lines=9> */
[----:B------:R-:W2:Y:S01]  /*22d0*/  MUFU.RSQ R120, R147 ;  /* 0x0000009300787308 */ /* 0x000ea20000001400 */
[----:B------:R-:W-:Y:S01]  /*22e0*/  SHF.L.U32 R150, R6, 0x4, RZ ;  /* 0x0000000406967819 */ /* 0x000fe200000006ff */
        /* <DEDUP_REMOVED lines=15> */
[----:B------:R-:W-:Y:S01]  /*23e0*/  FADD.FTZ R126, -R5, R127 ;  /* 0x0000007f057e7221 */ /* 0x000fe20000010100 */
[----:B------:R-:W-:Y:S01]  /*23f0*/  IADD3 R148, P3, R150, UR8, RZ ;  /* 0x0000000896947c10 */ /* 0x000fe2000ff7e0ff */
[C---:B--2---:R-:W-:Y:S01]  /*2400*/  FMUL.FTZ R124, R120.reuse, R133 ;  /* 0x00000085787c7220 */ /* 0x044fe20000410000 */
[----:B------:R-:W-:Y:S01]  /*2410*/  SHF.R.U32.HI R127, RZ, 0x1c, R6 ;  /* 0x0000001cff7f7819 */ /* 0x000fe20000011606 */
[----:B------:R-:W-:Y:S01]  /*2420*/  FMUL.FTZ R125, R120, R134 ;  /* 0x00000086787d7220 */ /* 0x000fe20000410000 */
[----:B------:R-:W-:Y:S01]  /*2430*/  IADD3 R150, P4, R150, UR10, RZ ;  /* 0x0000000a96967c10 */ /* 0x000fe2000ff9e0ff */
[C---:B------:R-:W-:Y:S01]  /*2440*/  FMUL.FTZ R135, R120.reuse, R135 ;  /* 0x0000008778877220 */ /* 0x040fe20000410000 */
[C---:B------:R-:W-:Y:S01]  /*2450*/  FMUL.FTZ R133, R120.reuse, R136 ;  /* 0x0000008878857220 */ /* 0x040fe20000410000 */
[----:B------:R0:W-:Y:S01]  /*2460*/  @!P2 STG.E desc[UR4][R154.64], R7 ;  /* 0x000000079a00a986 */ /* 0x0001e2000c101904 */
        /* <DEDUP_REMOVED lines=22> */
[----:B------:R-:W-:Y:S01]  /*25d0*/  IADD3.X R149, R127, UR9, RZ, P3, !PT ;  /* 0x000000097f957c10 */ /* 0x000fe20009ffe4ff */
[----:B------:R-:W-:Y:S01]  /*25e0*/  FFMA.FTZ R123, R63, R133, R15 ;  /* 0x000000853f7b7223 */ /* 0x000fe2000001000f */
[----:B------:R-:W-:Y:S01]  /*25f0*/  IADD3.X R151, R127, UR11, RZ, P4, !PT ;  /* 0x0000000b7f977c10 */ /* 0x000fe2000a7fe4ff */
[----:B------:R-:W-:Y:S01]  /*2600*/  FFMA.FTZ R122, R62, R135, R14 ;  /* 0x000000873e7a7223 */ /* 0x000fe2000001000e */
[----:B------:R-:W-:Y:S01]  /*2610*/  FFMA.FTZ R121, R61, R125, R13 ;  /* 0x0000007d3d797223 */ /* 0x000fe2000001000d */
[----:B------:R-:W-:Y:S01]  /*2620*/  FFMA.FTZ R127, R87, R133, R39 ;  /* 0x00000085577f7223 */ /* 0x000fe20000010027 */
[----:B------:R-:W-:Y:S01]  /*2630*/  FFMA.FTZ R126, R86, R135, R38 ;  /* 0x00000087567e7223 */ /* 0x000fe20000010026 */
[----:B------:R-:W-:Y:S01]  /*2640*/  FFMA.FTZ R125, R85, R125, R37 ;  /* 0x0000007d557d7223 */ /* 0x000fe20000010025 */
[----:B------:R-:W-:Y:S01]  /*2650*/  SHF.R.U32.HI R154, RZ, 0x1c, R132 ;  /* 0x0000001cff9a7819 */ /* 0x000fe20000011684 */
[----:B------:R-:W-:Y:S01]  /*2660*/  FFMA.FTZ R135, R67, R146, R19 ;  /* 0x0000009243877223 */ /* 0x000fe20000010013 */
[----:B------:R-:W-:Y:S01]  /*2670*/  SHF.L.U32 R155, R145, 0x4, RZ ;  /* 0x00000004919b7819 */ /* 0x000fe200000006ff */
[-C--:B0-----:R-:W-:Y:S01]  /*2680*/  FFMA.FTZ R120, R60, R124.reuse, R12 ;  /* 0x0000007c3c787223 */ /* 0x081fe2000001000c */
[----:B------:R-:W-:Y:S01]  /*2690*/  FFMA.FTZ R124, R84, R124, R36 ;  /* 0x0000007c547c7223 */ /* 0x000fe20000010024 */
[----:B------:R-:W-:Y:S01]  /*26a0*/  IADD3 R152, P2, R147, UR8, RZ ;  /* 0x0000000893987c10 */ /* 0x000fe2000ff5e0ff */
[----:B------:R-:W-:Y:S01]  /*26b0*/  FFMA.FTZ R134, R66, R144, R18 ;  /* 0x0000009042867223 */ /* 0x000fe20000010012 */
[-C--:B------:R-:W-:Y:S01]  /*26c0*/  FFMA.FTZ R133, R65, R143.reuse, R17 ;  /* 0x0000008f41857223 */ /* 0x080fe20000010011 */
[----:B------:R0:W-:Y:S01]  /*26d0*/  STG.E.128 desc[UR4][R148.64], R120 ;  /* 0x0000007894007986 */ /* 0x0001e2000c101d04 */
[----:B------:R-:W-:Y:S01]  /*26e0*/  IADD3.X R153, R154, UR9, RZ, P2, !PT ;  /* 0x000000099a997c10 */ /* 0x000fe200097fe4ff */
[-C--:B------:R-:W-:Y:S01]  /*26f0*/  FFMA.FTZ R132, R64, R142.reuse, R16 ;  /* 0x0000008e40847223 */ /* 0x080fe20000010010 */
[----:B------:R-:W-:Y:S01]  /*2700*/  SHF.R.U32.HI R145, RZ, 0x1c, R145 ;  /* 0x0000001cff917819 */ /* 0x000fe20000011691 */
[----:B------:R1:W-:Y:S04]  /*2710*/  STG.E.128 desc[UR4][R150.64], R124 ;  /* 0x0000007c96007986 */ /* 0x0003e8000c101d04 */
[----:B------:R2:W-:Y:S01]  /*2720*/  STG.E.128 desc[UR4][R152.64], R132 ;  /* 0x0000008498007986 */ /* 0x0005e2000c101d04 */
[----:B0-----:R-:W-:Y:S01]  /*2730*/  FFMA.FTZ R120, R88, R142, R40 ;  /* 0x0000008e58787223 */ /* 0x001fe20000010028 */
[----:B------:R-:W-:Y:S01]  /*2740*/  FFMA.FTZ R122, R90, R144, R42 ;  /* 0x000000905a7a7223 */ /* 0x000fe2000001002a */
[----:B------:R-:W-:Y:S01]  /*2750*/  SHF.L.U32 R144, R137, 0x4, RZ ;  /* 0x0000000489907819 */ /* 0x000fe200000006ff */
[----:B------:R-:W-:Y:S01]  /*2760*/  FFMA.FTZ R123, R91, R146, R43 ;  /* 0x000000925b7b7223 */ /* 0x000fe2000001002b */
[----:B-1----:R-:W-:Y:S01]  /*2770*/  IADD3 R150, P2, R147, UR10, RZ ;  /* 0x0000000a93967c10 */ /* 0x002fe2000ff5e0ff */
[----:B------:R-:W-:Y:S01]  /*2780*/  FFMA.FTZ R121, R89, R143, R41 ;  /* 0x0000008f59797223 */ /* 0x000fe20000010029 */
[C---:B------:R-:W-:Y:S01]  /*2790*/  IADD3 R148, P3, R155.reuse, UR8, RZ ;  /* 0x000000089b947c10 */ /* 0x040fe2000ff7e0ff */
[-C--:B------:R-:W-:Y:S01]  /*27a0*/  FFMA.FTZ R124, R68, R138.reuse, R20 ;  /* 0x0000008a447c7223 */ /* 0x080fe20000010014 */
[----:B------:R-:W-:Y:S01]  /*27b0*/  IADD3.X R151, R154, UR11, RZ, P2, !PT ;  /* 0x0000000b9a977c10 */ /* 0x000fe200097fe4ff */
[----:B--2---:R-:W-:Y:S01]  /*27c0*/  FFMA.FTZ R132, R92, R138, R44 ;  /* 0x0000008a5c847223 */ /* 0x004fe2000001002c */
[----:B------:R-:W-:Y:S01]  /*27d0*/  IADD3 R142, P2, R155, UR10, RZ ;  /* 0x0000000a9b8e7c10 */ /* 0x000fe2000ff5e0ff */
[----:B------:R-:W-:Y:S01]  /*27e0*/  FFMA.FTZ R127, R71, R141, R23 ;  /* 0x0000008d477f7223 */ /* 0x000fe20000010017 */
[----:B------:R-:W-:Y:S01]  /*27f0*/  SHF.R.U32.HI R137, RZ, 0x1c, R137 ;  /* 0x0000001cff897819 */ /* 0x000fe20000011689 */
[-C--:B------:R-:W-:Y:S01]  /*2800*/  FFMA.FTZ R126, R70, R140.reuse, R22 ;  /* 0x0000008c467e7223 */ /* 0x080fe20000010016 */
[----:B------:R-:W-:Y:S01]  /*2810*/  IADD3.X R143, R145, UR11, RZ, P2, !PT ;  /* 0x0000000b918f7c10 */ /* 0x000fe200097fe4ff */
[----:B------:R-:W-:Y:S01]  /*2820*/  FFMA.FTZ R125, R69, R139, R21 ;  /* 0x0000008b457d7223 */ /* 0x000fe20000010015 */
[----:B------:R-:W-:Y:S01]  /*2830*/  IADD3 R138, P2, R144, UR8, RZ ;  /* 0x00000008908a7c10 */ /* 0x000fe2000ff5e0ff */
[----:B------:R0:W-:Y:S01]  /*2840*/  STG.E.128 desc[UR4][R150.64], R120 ;  /* 0x0000007896007986 */ /* 0x0001e2000c101d04 */
[----:B------:R-:W-:Y:S01]  /*2850*/  IADD3.X R149, R145, UR9, RZ, P3, !PT ;  /* 0x0000000991957c10 */ /* 0x000fe20009ffe4ff */
[----:B------:R-:W-:Y:S01]  /*2860*/  FFMA.FTZ R135, R95, R141, R47 ;  /* 0x0000008d5f877223 */ /* 0x000fe2000001002f */
[----:B------:R-:W-:Y:S01]  /*2870*/  FFMA.FTZ R134, R94, R140, R46 ;  /* 0x0000008c5e867223 */ /* 0x000fe2000001002e */
[----:B------:R-:W-:Y:S01]  /*2880*/  FFMA.FTZ R133, R93, R139, R45 ;  /* 0x0000008b5d857223 */ /* 0x000fe2000001002d */
[----:B------:R-:W-:Y:S01]  /*2890*/  IADD3.X R139, R137, UR9, RZ, P2, !PT ;  /* 0x00000009898b7c10 */ /* 0x000fe200097fe4ff */
[----:B------:R1:W-:Y:S01]  /*28a0*/  STG.E.128 desc[UR4][R148.64], R124 ;  /* 0x0000007c94007986 */ /* 0x0003e2000c101d04 */
[----:B------:R-:W-:-:S03]  /*28b0*/  IADD3 R140, P3, R144, UR10, RZ ;  /* 0x0000000a908c7c10 */ /* 0x000fc6000ff7e0ff */
[----:B------:R2:W-:Y:S01]  /*28c0*/  STG.E.128 desc[UR4][R142.64], R132 ;  /* 0x000000848e007986 */ /* 0x0005e2000c101d04 */
[----:B------:R-:W-:Y:S01]  /*28d0*/  IADD3.X R141, R137, UR11, RZ, P3, !PT ;  /* 0x0000000b898d7c10 */ /* 0x000fe20009ffe4ff */
[----:B0-----:R-:W-:Y:S01]  /*28e0*/  FFMA.FTZ R123, R75, R136, R27 ;  /* 0x000000884b7b7223 */ /* 0x001fe2000001001b */
[----:B------:R-:W-:Y:S01]  /*28f0*/  FFMA.FTZ R122, R74, R131, R26 ;  /* 0x000000834a7a7223 */ /* 0x000fe2000001001a */
[----:B------:R-:W-:Y:S01]  /*2900*/  FFMA.FTZ R121, R73, R130, R25 ;  /* 0x0000008249797223 */ /* 0x000fe20000010019 */
[----:B------:R-:W-:Y:S01]  /*2910*/  FFMA.FTZ R120, R72, R129, R24 ;  /* 0x0000008148787223 */ /* 0x000fe20000010018 */
[----:B-1----:R-:W-:Y:S01]  /*2920*/  FFMA.FTZ R127, R99, R136, R51 ;  /* 0x00000088637f7223 */ /* 0x002fe20000010033 */
[----:B------:R-:W-:-:S03]  /*2930*/  SHF.L.U32 R136, R4, 0x4, RZ ;  /* 0x0000000404887819 */ /* 0x000fc600000006ff */
[----:B------:R0:W-:Y:S01]  /*2940*/  STG.E.128 desc[UR4][R138.64], R120 ;  /* 0x000000788a007986 */ /* 0x0001e2000c101d04 */
[----:B------:R-:W-:Y:S01]  /*2950*/  FFMA.FTZ R126, R98, R131, R50 ;  /* 0x00000083627e7223 */ /* 0x000fe20000010032 */
[----:B------:R-:W-:Y:S01]  /*2960*/  FFMA.FTZ R125, R97, R130, R49 ;  /* 0x00000082617d7223 */ /* 0x000fe20000010031 */
[----:B------:R-:W-:Y:S01]  /*2970*/  FFMA.FTZ R124, R96, R129, R48 ;  /* 0x00000081607c7223 */ /* 0x000fe20000010030 */
[----:B------:R-:W-:Y:S01]  /*2980*/  SHF.R.U32.HI R4, RZ, 0x1c, R4 ;  /* 0x0000001cff047819 */ /* 0x000fe20000011604 */
[----:B--2---:R-:W-:Y:S01]  /*2990*/  FFMA.FTZ R135, R79, R8, R31 ;  /* 0x000000084f877223 */ /* 0x004fe2000001001f */
[----:B------:R-:W-:Y:S01]  /*29a0*/  IADD3 R130, P2, R136, UR8, RZ ;  /* 0x0000000888827c10 */ /* 0x000fe2000ff5e0ff */
[----:B------:R-:W-:Y:S01]  /*29b0*/  FFMA.FTZ R134, R78, R7, R30 ;  /* 0x000000074e867223 */ /* 0x000fe2000001001e */
[----:B------:R-:W-:Y:S01]  /*29c0*/  SHF.L.U32 R129, R3, 0x4, RZ ;  /* 0x0000000403817819 */ /* 0x000fe200000006ff */
[----:B------:R1:W-:Y:S01]  /*29d0*/  STG.E.128 desc[UR4][R140.64], R124 ;  /* 0x0000007c8c007986 */ /* 0x0003e2000c101d04 */
[----:B------:R-:W-:Y:S01]  /*29e0*/  IADD3 R136, P3, R136, UR10, RZ ;  /* 0x0000000a88887c10 */ /* 0x000fe2000ff7e0ff */
[----:B------:R-:W-:Y:S01]  /*29f0*/  FFMA.FTZ R133, R77, R6, R29 ;  /* 0x000000064d857223 */ /* 0x000fe2000001001d */
[----:B------:R-:W-:Y:S01]  /*2a00*/  IADD3.X R131, R4, UR9, RZ, P2, !PT ;  /* 0x0000000904837c10 */ /* 0x000fe200097fe4ff */
[----:B------:R-:W-:Y:S01]  /*2a10*/  FFMA.FTZ R132, R76, R5, R28 ;  /* 0x000000054c847223 */ /* 0x000fe2000001001c */
[----:B------:R-:W-:Y:S01]  /*2a20*/  SHF.R.U32.HI R3, RZ, 0x1c, R3 ;  /* 0x0000001cff037819 */ /* 0x000fe20000011603 */
[----:B------:R-:W-:Y:S01]  /*2a30*/  FFMA.FTZ R143, R107, R128, R59 ;  /* 0x000000806b8f7223 */ /* 0x000fe2000001003b */
[----:B------:R-:W-:Y:S01]  /*2a40*/  IADD3.X R137, R4, UR11, RZ, P3, !PT ;  /* 0x0000000b04897c10 */ /* 0x000fe20009ffe4ff */
[----:B------:R-:W-:Y:S01]  /*2a50*/  FFMA.FTZ R4, R80, R9, R32 ;  /* 0x0000000950047223 */ /* 0x000fe20000010020 */
[----:B0-----:R-:W0:Y:S01]  /*2a60*/  LDC.64 R138, c[0x0][0x210] ;  /* 0x00008400ff8a7b82 */ /* 0x001e220000000a00 */
[----:B------:R-:W-:Y:S01]  /*2a70*/  FFMA.FTZ R123, R103, R8, R55 ;  /* 0x00000008677b7223 */ /* 0x000fe20000010037 */
[----:B------:R-:W-:Y:S01]  /*2a80*/  FFMA.FTZ R122, R102, R7, R54 ;  /* 0x00000007667a7223 */ /* 0x000fe20000010036 */
[----:B------:R-:W-:Y:S01]  /*2a90*/  FFMA.FTZ R121, R101, R6, R53 ;  /* 0x0000000665797223 */ /* 0x000fe20000010035 */
[----:B------:R-:W-:Y:S01]  /*2aa0*/  FFMA.FTZ R120, R100, R5, R52 ;  /* 0x0000000564787223 */ /* 0x000fe20000010034 */
[----:B------:R-:W-:Y:S01]  /*2ab0*/  FFMA.FTZ R7, R83, R128, R35 ;  /* 0x0000008053077223 */ /* 0x000fe20000010023 */
[-C--:B------:R-:W-:Y:S01]  /*2ac0*/  FFMA.FTZ R6, R82, R11.reuse, R34 ;  /* 0x0000000b52067223 */ /* 0x080fe20000010022 */
[-C--:B------:R-:W-:Y:S01]  /*2ad0*/  FFMA.FTZ R5, R81, R10.reuse, R33 ;  /* 0x0000000a51057223 */ /* 0x080fe20000010021 */
[----:B------:R-:W-:Y:S01]  /*2ae0*/  FFMA.FTZ R142, R106, R11, R58 ;  /* 0x0000000b6a8e7223 */ /* 0x000fe2000001003a */
[----:B-1----:R-:W-:Y:S01]  /*2af0*/  IADD3 R124, P2, R129, UR8, RZ ;  /* 0x00000008817c7c10 */ /* 0x002fe2000ff5e0ff */
[----:B------:R-:W-:Y:S01]  /*2b00*/  FFMA.FTZ R141, R105, R10, R57 ;  /* 0x0000000a698d7223 */ /* 0x000fe20000010039 */
[----:B------:R-:W-:Y:S01]  /*2b10*/  IADD3 R126, P4, R129, UR10, RZ ;  /* 0x0000000a817e7c10 */ /* 0x000fe2000ff9e0ff */
[----:B------:R-:W-:Y:S01]  /*2b20*/  FFMA.FTZ R140, R104, R9, R56 ;  /* 0x00000009688c7223 */ /* 0x000fe20000010038 */
[C---:B------:R-:W-:Y:S01]  /*2b30*/  IADD3.X R125, R3.reuse, UR9, RZ, P2, !PT ;  /* 0x00000009037d7c10 */ /* 0x040fe200097fe4ff */
[----:B------:R1:W-:Y:S01]  /*2b40*/  STG.E.128 desc[UR4][R130.64], R132 ;  /* 0x0000008482007986 */ /* 0x0003e2000c101d04 */
[----:B------:R-:W-:-:S03]  /*2b50*/  IADD3.X R127, R3, UR11, RZ, P4, !PT ;  /* 0x0000000b037f7c10 */ /* 0x000fc6000a7fe4ff */
[----:B------:R1:W-:Y:S04]  /*2b60*/  STG.E.128 desc[UR4][R136.64], R120 ;  /* 0x0000007888007986 */ /* 0x0003e8000c101d04 */
[----:B------:R1:W-:Y:S01]  /*2b70*/  STG.E.128 desc[UR4][R124.64], R4 ;  /* 0x000000047c007986 */ /* 0x0003e2000c101d04 */
[----:B0-----:R-:W-:-:S03]  /*2b80*/  LEA R2, R138, R2, 0x2 ;  /* 0x000000028a027211 */ /* 0x001fc600078e10ff */
[----:B------:R1:W-:Y:S01]  /*2b90*/  STG.E.128 desc[UR4][R126.64], R140 ;  /* 0x0000008c7e007986 */ /* 0x0003e2000c101d04 */
[----:B------:R-:W-:-:S13]  /*2ba0*/  ISETP.GE.AND P2, PT, R2, R139, PT ;  /* 0x0000008b0200720c */ /* 0x000fda0003f46270 */
[----:B------:R-:W-:Y:S05]  /*2bb0*/  @!P2 BRA `(.L_x_18707) ;  /* 0xffffffd80084a947 */ /* 0x000fea000383ffff */
[----:B------:R-:W-:Y:S05]  /*2bc0*/  BSYNC B0 ;  /* 0x0000000000007941 */ /* 0x000fea0003800000 */
.L_x_18609:
[----:B------:R-:W-:Y:S05]  /*2bd0*/  EXIT ;  /* 0x000000000000794d */ /* 0x000fea0003800000 */
.L_x_18706:
        /* <DEDUP_REMOVED lines=8> */
.L_x_18709:
[----:B------:R-:W-:Y:S05]  /*2c60*/  BSYNC B1 ;  /* 0x0000000000017941 */ /* 0x000fea0003800000 */
.L_x_18708:
        /* <DEDUP_REMOVED lines=10> */
.L_x_18710:
[----:B------:R-:W-:Y:S01]  /*2d10*/  HFMA2.MMA R152, -RZ, RZ, 0, 2.384185791015625e-07 ;  /* 0x00000004ff987435 */ /* 0x000fe200000001ff */
[----:B------:R-:W-:-:S05]  /*2d20*/  MOV R5, R144 ;  /* 0x0000009000057202 */ /* 0x000fca0000000f00 */
[----:B------:R-:W-:-:S05]  /*2d30*/  FADD.FTZ R135, R134, R5 ;  /* 0x0000000586877221 */ /* 0x000fca0000010000 */
[----:B------:R-:W-:-:S07]  /*2d40*/  MOV R147, R135 ;  /* 0x0000008700937202 */ /* 0x000fce0000000f00 */
[----:B------:R-:W-:Y:S05]  /*2d50*/  WARPSYNC.COLLECTIVE R146, `(.L_x_18711) ;  /* 0x0000000092087348 */ /* 0x000fea0003c00000 */
[----:B------:R0:W1:Y:S02]  /*2d60*/  SHFL.BFLY P3, R144, R147, R152, R153 ;  /* 0x0c00009893907389 */ /* 0x0000640000060099 */
[----:B01----:R-:W-:Y:S01]  /*2d70*/  ENDCOLLECTIVE ;  /* 0x000000000000791b */ /* 0x003fe20003800000 */
.L_x_18711:
[----:B------:R-:W-:Y:S01]  /*2d80*/  HFMA2.MMA R152, -RZ, RZ, 0, 4.76837158203125e-07 ;  /* 0x00000008ff987435 */ /* 0x000fe200000001ff */
[----:B------:R-:W-:-:S05]  /*2d90*/  MOV R138, R144 ;  /* 0x00000090008a7202 */ /* 0x000fca0000000f00 */
[----:B------:R-:W-:-:S05]  /*2da0*/  FADD.FTZ R138, R135, R138 ;  /* 0x0000008a878a7221 */ /* 0x000fca0000010000 */
[----:B------:R-:W-:-:S07]  /*2db0*/  MOV R147, R138 ;  /* 0x0000008a00937202 */ /* 0x000fce0000000f00 */
[----:B------:R-:W-:Y:S05]  /*2dc0*/  WARPSYNC.COLLECTIVE R146, `(.L_x_18712) ;  /* 0x0000000092087348 */ /* 0x000fea0003c00000 */
[----:B------:R0:W1:Y:S02]  /*2dd0*/  SHFL.BFLY P3, R144, R147, R152, R153 ;  /* 0x0c00009893907389 */ /* 0x0000640000060099 */
[----:B01----:R-:W-:Y:S01]  /*2de0*/  ENDCOLLECTIVE ;  /* 0x000000000000791b */ /* 0x003fe20003800000 */
.L_x_18712:
[----:B------:R-:W-:Y:S01]  /*2df0*/  HFMA2.MMA R152, -RZ, RZ, 0, 9.5367431640625e-07 ;  /* 0x00000010ff987435 */ /* 0x000fe200000001ff */
[----:B------:R-:W-:-:S05]  /*2e00*/  MOV R5, R144 ;  /* 0x0000009000057202 */ /* 0x000fca0000000f00 */
[----:B------:R-:W-:-:S05]  /*2e10*/  FADD.FTZ R139, R138, R5 ;  /* 0x000000058a8b7221 */ /* 0x000fca0000010000 */
[----:B------:R-:W-:-:S07]  /*2e20*/  MOV R147, R139 ;  /* 0x0000008b00937202 */ /* 0x000fce0000000f00 */
[----:B------:R-:W-:Y:S05]  /*2e30*/  WARPSYNC.COLLECTIVE R146, `(.L_x_18713) ;  /* 0x0000000092087348 */ /* 0x000fea0003c00000 */
[----:B------:R0:W1:Y:S02]  /*2e40*/  SHFL.BFLY P3, R144, R147, R152, R153 ;  /* 0x0c00009893907389 */ /* 0x0000640000060099 */
[----:B01----:R-:W-:Y:S01]  /*2e50*/  ENDCOLLECTIVE ;  /* 0x000000000000791b */ /* 0x003fe20003800000 */
.L_x_18713:
        /* <DEDUP_REMOVED lines=55> */
.L_x_18714:
[----:B------:R-:W-:Y:S01]  /*31d0*/  HFMA2.MMA R152, -RZ, RZ, 0, 1.1920928955078125e-07 ;  /* 0x00000002ff987435 */ /* 0x000fe200000001ff */
[----:B------:R-:W-:-:S05]  /*31e0*/  MOV R134, R144 ;  /* 0x0000009000867202 */ /* 0x000fca0000000f00 */
[----:B------:R-:W-:-:S05]  /*31f0*/  FADD.FTZ R134, R5, R134 ;  /* 0x0000008605867221 */ /* 0x000fca0000010000 */
[----:B------:R-:W-:-:S07]  /*3200*/  MOV R147, R134 ;  /* 0x0000008600937202 */ /* 0x000fce0000000f00 */
[----:B------:R-:W-:Y:S05]  /*3210*/  WARPSYNC.COLLECTIVE R146, `(.L_x_18715) ;  /* 0x0000000092087348 */ /* 0x000fea0003c00000 */
[----:B------:R0:W1:Y:S02]  /*3220*/  SHFL.BFLY P3, R144, R147, R152, R153 ;  /* 0x0c00009893907389 */ /* 0x0000640000060099 */
[----:B01----:R-:W-:Y:S01]  /*3230*/  ENDCOLLECTIVE ;  /* 0x000000000000791b */ /* 0x003fe20003800000 */
.L_x_18715:
[----:B------:R-:W-:Y:S01]  /*3240*/  HFMA2.MMA R152, -RZ, RZ, 0, 2.384185791015625e-07 ;  /* 0x00000004ff987435 */ /* 0x000fe200000001ff */
[----:B------:R-:W-:-:S05]  /*3250*/  MOV R135, R144 ;  /* 0x0000009000877202 */ /* 0x000fca0000000f00 */
[----:B------:R-:W-:-:S05]  /*3260*/  FADD.FTZ R135, R134, R135 ;  /* 0x0000008786877221 */ /* 0x000fca0000010000 */
[----:B------:R-:W-:-:S07]  /*3270*/  MOV R147, R135 ;  /* 0x0000008700937202 */ /* 0x000fce0000000f00 */
[----:B------:R-:W-:Y:S05]  /*3280*/  WARPSYNC.COLLECTIVE R146, `(.L_x_18716) ;  /* 0x0000000092087348 */ /* 0x000fea0003c00000 */
[----:B------:R0:W1:Y:S02]  /*3290*/  SHFL.BFLY P3, R144, R147, R152, R153 ;  /* 0x0c00009893907389 */ /* 0x0000640000060099 */
[----:B01----:R-:W-:Y:S01]  /*32a0*/  ENDCOLLECTIVE ;  /* 0x000000000000791b */ /* 0x003fe20003800000 */
.L_x_18716:
[----:B------:R-:W-:Y:S01]  /*32b0*/  HFMA2.MMA R152, -RZ, RZ, 0, 4.76837158203125e-07 ;  /* 0x00000008ff987435 */ /* 0x000fe200000001ff */
[----:B------:R-:W-:-:S05]  /*32c0*/  MOV R136, R144 ;  /* 0x0000009000887202 */ /* 0x000fca0000000f00 */
[----:B------:R-:W-:-:S05]  /*32d0*/  FADD.FTZ R136, R135, R136 ;  /* 0x0000008887887221 */ /* 0x000fca0000010000 */
[----:B------:R-:W-:-:S07]  /*32e0*/  MOV R147, R136 ;  /* 0x0000008800937202 */ /* 0x000fce0000000f00 */
[----:B------:R-:W-:Y:S05]  /*32f0*/  WARPSYNC.COLLECTIVE R146, `(.L_x_18717) ;  /* 0x0000000092087348 */ /* 0x000fea0003c00000 */
[----:B------:R0:W1:Y:S02]  /*3300*/  SHFL.BFLY P3, R144, R147, R152, R153 ;  /* 0x0c00009893907389 */ /* 0x0000640000060099 */
[----:B01----:R-:W-:Y:S01]  /*3310*/  ENDCOLLECTIVE ;  /* 0x000000000000791b */ /* 0x003fe20003800000 */
.L_x_18717:
[----:B------:R-:W-:Y:S01]  /*3320*/  HFMA2.MMA R152, -RZ, RZ, 0, 9.5367431640625e-07 ;  /* 0x00000010ff987435 */ /* 0x000fe200000001ff */
[----:B------:R-:W-:-:S05]  /*3330*/  MOV R139, R144 ;  /* 0x00000090008b7202 */ /* 0x000fca0000000f00 */
[----:B------:R-:W-:-:S05]  /*3340*/  FADD.FTZ R139, R136, R139 ;  /* 0x0000008b888b7221 */ /* 0x000fca0000010000 */
[----:B------:R-:W-:-:S07]  /*3350*/  MOV R147, R139 ;  /* 0x0000008b00937202 */ /* 0x000fce0000000f00 */
[----:B------:R-:W-:Y:S05]  /*3360*/  WARPSYNC.COLLECTIVE R146, `(.L_x_18718) ;  /* 0x0000000092087348 */ /* 0x000fea0003c00000 */
[----:B------:R0:W1:Y:S02]  /*3370*/  SHFL.BFLY P3, R144, R147, R152, R153 ;  /* 0x0c00009893907389 */ /* 0x0000640000060099 */
[----:B01----:R-:W-:Y:S01]  /*3380*/  ENDCOLLECTIVE ;  /* 0x000000000000791b */ /* 0x003fe20003800000 */
.L_x_18718:
[----:B------:R-:W-:Y:S01]  /*3390*/  MOV R138, R144 ;  /* 0x00000090008a7202 */ /* 0x000fe20000000f00 */
[----:B------:R-:W-:Y:S06]  /*33a0*/  BRA `(.L_x_18719) ;  /* 0xffffffec00807947 */ /* 0x000fec000383ffff */
.L_x_18720:
        /* <DEDUP_REMOVED lines=13> */
.L_x_20746:


//--------------------- .text._ZN10layer_norm31ln_parallel_residual_fwd_kernelINS_13Kernel_traitsIfffffjLj768ELj1ELj4ELj1ELj16ENS_18Kernel_traits_baseILj768EfffffjLj128EEEEELb0ELb1ELb0EEEvNS_9FwdParamsE --------------------------
	.section	.text._ZN10layer_norm31ln_parallel_residual_fwd_kernelINS_13Kernel_traitsIfffffjLj768ELj1ELj4ELj1ELj16ENS_18Kernel_traits_baseILj768EfffffjLj128EEEEELb0ELb1ELb0EEEvNS_9FwdParamsE,"ax",@progbits
	.align	128
        .global         _ZN10layer_norm31ln_parallel_residual_fwd_kernelINS_13Kernel_traitsIfffffjLj768ELj1ELj4ELj1ELj16ENS_18Kernel_traits_baseILj768EfffffjLj128EEEEELb0ELb1ELb0EEEvNS_9FwdParamsE
        .type           _ZN10layer_norm31ln_parallel_residual_fwd_kernelINS_13Kernel_traitsIfffffjLj768ELj1ELj4ELj1ELj16ENS_18Kernel_traits_baseILj768EfffffjLj128EEEEELb0ELb1ELb0EEEvNS_9FwdParamsE,@function
        .size           _ZN10layer_norm31ln_parallel_residual_fwd_kernelINS_13Kernel_traitsIfffffjLj768ELj1ELj4ELj1ELj16ENS_18Kernel_traits_baseILj768EfffffjLj128EEEEELb0ELb1ELb0EEEvNS_9FwdParamsE,(.L_x_20747 - _ZN10layer_norm31ln_parallel_residual_fwd_kernelINS_13Kernel_traitsIfffffjLj768ELj1ELj4ELj1ELj16ENS_18Kernel_traits_baseILj768EfffffjLj128EEEEELb0ELb1ELb0EEEvNS_9FwdParamsE)
        .other          _ZN10layer_norm31ln_parallel_residual_fwd_kernelINS_13Kernel_traitsIfffffjLj768ELj1ELj4ELj1ELj16ENS_18Kernel_traits_baseILj768EfffffjLj128EEEEELb0ELb1ELb0EEEvNS_9FwdParamsE,@"STO_CUDA_ENTRY STV_DEFAULT"
_ZN10layer_norm31ln_parallel_residual_fwd_kernelINS_13Kernel_traitsIfffffjLj768ELj1ELj4ELj1ELj16ENS_18Kernel_traits_baseILj768EfffffjLj128EEEEELb0ELb1ELb0EEEvNS_9FwdParamsE:
.text._ZN10layer_norm31ln_parallel_residual_fwd_kernelINS_13Kernel_traitsIfffffjLj768ELj1ELj4ELj1ELj16ENS_18Kernel_traits_baseILj768EfffffjLj128EEEEELb0ELb1ELb0EEEvNS_9FwdParamsE:
        /* <DEDUP_REMOVED lines=11> */
[----:B------:R-:W-:Y:S02]  /*00b0*/  LOP3.LUT R3, R8, 0x1f, RZ, 0xc0, !PT ;  /* 0x0000001f08037812 */ /* 0x000fe400078ec0ff */
[C---:B------:R-:W-:Y:S02]  /*00c0*/  LOP3.LUT P1, RZ, R2.reuse, 0xffffffe0, RZ, 0xc0, !PT ;  /* 0xffffffe002ff7812 */ /* 0x040fe4000782c0ff */
[C---:B------:R-:W-:Y:S02]  /*00d0*/  ISETP.GE.U32.AND P6, PT, R2.reuse, 0x40, PT ;  /* 0x000000400200780c */ /* 0x040fe40003fc6070 */
[C---:B------:R-:W-:Y:S02]  /*00e0*/  ISETP.GE.U32.AND P5, PT, R2.reuse, 0x60, PT ;  /* 0x000000600200780c */ /* 0x040fe40003fa6070 */
[----:B------:R-:W-:-:S02]  /*00f0*/  ISETP.GE.U32.AND P4, PT, R2, 0x80, PT ;  /* 0x000000800200780c */ /* 0x000fc40003f86070 */
[----:B------:R-:W-:Y:S02]  /*0100*/  ISETP.GE.U32.AND P3, PT, R2, 0xa0, PT ;  /* 0x000000a00200780c */ /* 0x000fe40003f66070 */
[----:B------:R-:W-:Y:S02]  /*0110*/  P2R R0, PR, RZ, 0x40 ;  /* 0x00000040ff007803 */ /* 0x000fe40000000000 */
[----:B------:R-:W-:Y:S02]  /*0120*/  P2R R0, PR, RZ, 0x20 ;  /* 0x00000020ff007803 */ /* 0x000fe40000000000 */
[----:B------:R-:W-:Y:S02]  /*0130*/  P2R R0, PR, RZ, 0x10 ;  /* 0x00000010ff007803 */ /* 0x000fe40000000000 */
[----:B------:R-:W-:Y:S02]  /*0140*/  MOV R9, R3 ;  /* 0x0000000300097202 */ /* 0x000fe40000000f00 */
[----:B------:R-:W-:Y:S01]  /*0150*/  P2R R0, PR, RZ, 0x8 ;  /* 0x00000008ff007803 */ /* 0x000fe20000000000 */
[----:B--23--:R-:W-:Y:S06]  /*0160*/  @!P1 BRA `(.L_x_18722) ;  /* 0x0000000000309947 */ /* 0x00cfec0003800000 */
[----:B------:R-:W0:Y:S01]  /*0170*/  LDC.64 R80, c[0x0][0x260] ;  /* 0x00009800ff507b82 */ /* 0x000e220000000a00 */
[----:B------:R-:W-:Y:S01]  /*0180*/  ULDC.64 UR6, c[0x0][0x2c8] ;  /* 0x0000b20000067ab9 */ /* 0x000fe20000000a00 */
[----:B------:R-:W-:Y:S02]  /*0190*/  CS2R R86, SRZ ;  /* 0x0000000000567805 */ /* 0x000fe4000001ff00 */
[----:B------:R-:W-:Y:S02]  /*01a0*/  ISETP.NE.U32.AND P0, PT, RZ, UR6, PT ;  /* 0x00000006ff007c0c */ /* 0x000fe4000bf05070 */
[----:B------:R-:W-:Y:S02]  /*01b0*/  CS2R R84, SRZ ;  /* 0x0000000000547805 */ /* 0x000fe4000001ff00 */
[----:B------:R-:W-:-:S13]  /*01c0*/  ISETP.NE.AND.EX P0, PT, RZ, UR7, PT, P0 ;  /* 0x00000007ff007c0c */ /* 0x000fda000bf05300 */
[C---:B------:R-:W-:Y:S01]  /*01d0*/  @P0 LEA R4, P2, R9.reuse, UR6, 0x4 ;  /* 0x0000000609040c11 */ /* 0x040fe2000f8420ff */
[----:B0-----:R-:W-:-:S03]  /*01e0*/  IMAD.WIDE.U32 R80, R9, 0x10, R80 ;  /* 0x0000001009507825 */ /* 0x001fc600078e0050 */
[----:B------:R-:W-:-:S03]  /*01f0*/  @P0 LEA.HI.X R5, R9, UR7, RZ, 0x4, P2 ;  /* 0x0000000709050c11 */ /* 0x000fc600090f24ff */
[----:B------:R-:W5:Y:S04]  /*0200*/  LDG.E.128 R80, desc[UR4][R80.64] ;  /* 0x0000000450507981 */ /* 0x000f68000c1e1d00 */
[----:B------:R0:W5:Y:S01]  /*0210*/  @P0 LDG.E.128 R84, desc[UR4][R4.64] ;  /* 0x0000000404540981 */ /* 0x000162000c1e1d00 */
[----:B------:R-:W-:-:S07]  /*0220*/  LOP3.LUT R9, R9, 0x20, RZ, 0xfc, !PT ;  /* 0x0000002009097812 */ /* 0x000fce00078efcff */
.L_x_18722:
[----:B------:R-:W-:Y:S05]  /*0230*/  BSYNC B0 ;  /* 0x0000000000007941 */ /* 0x000fea0003800000 */
.L_x_18721:
[----:B------:R-:W-:Y:S04]  /*0240*/  BSSY B0, `(.L_x_18723) ;  /* 0x000000e000007945 */ /* 0x000fe80003800000 */
[----:B------:R-:W-:Y:S05]  /*0250*/  @!P6 BRA `(.L_x_18724) ;  /* 0x000000000030e947 */ /* 0x000fea0003800000 */
[----:B------:R-:W1:Y:S01]  /*0260*/  LDC.64 R6, c[0x0][0x260] ;  /* 0x00009800ff067b82 */ /* 0x000e620000000a00 */
[----:B------:R-:W-:Y:S01]  /*0270*/  ULDC.64 UR6, c[0x0][0x2c8] ;  /* 0x0000b20000067ab9 */ /* 0x000fe20000000a00 */
[----:B------:R-:W-:Y:S02]  /*0280*/  CS2R R78, SRZ ;  /* 0x00000000004e7805 */ /* 0x000fe4000001ff00 */
[----:B------:R-:W-:Y:S02]  /*0290*/  ISETP.NE.U32.AND P0, PT, RZ, UR6, PT ;  /* 0x00000006ff007c0c */ /* 0x000fe4000bf05070 */
[----:B------:R-:W-:Y:S02]  /*02a0*/  CS2R R76, SRZ ;  /* 0x00000000004c7805 */ /* 0x000fe4000001ff00 */
[----:B------:R-:W-:-:S13]  /*02b0*/  ISETP.NE.AND.EX P0, PT, RZ, UR7, PT, P0 ;  /* 0x00000007ff007c0c */ /* 0x000fda000bf05300 */
[----:B0-----:R-:W-:-:S04]  /*02c0*/  @P0 LEA R4, P2, R9, UR6, 0x4 ;  /* 0x0000000609040c11 */ /* 0x001fc8000f8420ff */
[C---:B------:R-:W-:Y:S01]  /*02d0*/  @P0 LEA.HI.X R5, R9.reuse, UR7, RZ, 0x4, P2 ;  /* 0x0000000709050c11 */ /* 0x040fe200090f24ff */
[----:B-1----:R-:W-:-:S04]  /*02e0*/  IMAD.WIDE.U32 R6, R9, 0x10, R6 ;  /* 0x0000001009067825 */ /* 0x002fc800078e0006 */
[----:B------:R1:W5:Y:S04]  /*02f0*/  @P0 LDG.E.128 R76, desc[UR4][R4.64] ;  /* 0x00000004044c0981 */ /* 0x000368000c1e1d00 */
[----:B------:R1:W5:Y:S01]  /*0300*/  LDG.E.128 R72, desc[UR4][R6.64] ;  /* 0x0000000406487981 */ /* 0x000362000c1e1d00 */
[----:B------:R-:W-:-:S07]  /*0310*/  IADD3 R9, R9, 0x20, RZ ;  /* 0x0000002009097810 */ /* 0x000fce0007ffe0ff */
.L_x_18724:
[----:B------:R-:W-:Y:S05]  /*0320*/  BSYNC B0 ;  /* 0x0000000000007941 */ /* 0x000fea0003800000 */
.L_x_18723:
[----:B------:R-:W-:Y:S04]  /*0330*/  BSSY B0, `(.L_x_18725) ;  /* 0x000000e000007945 */ /* 0x000fe80003800000 */
[----:B------:R-:W-:Y:S05]  /*0340*/  @!P5 BRA `(.L_x_18726) ;  /* 0x000000000030d947 */ /* 0x000fea0003800000 */
[----:B-1----:R-:W1:Y:S01]  /*0350*/  LDC.64 R6, c[0x0][0x260] ;  /* 0x00009800ff067b82 */ /* 0x002e620000000a00 */
        /* <DEDUP_REMOVED lines=11> */
.L_x_18726:
[----:B------:R-:W-:Y:S05]  /*0410*/  BSYNC B0 ;  /* 0x0000000000007941 */ /* 0x000fea0003800000 */
.L_x_18725:
[----:B------:R-:W-:Y:S04]  /*0420*/  BSSY B0, `(.L_x_18727) ;  /* 0x000000e000007945 */ /* 0x000fe80003800000 */
[----:B------:R-:W-:Y:S05]  /*0430*/  @!P4 BRA `(.L_x_18728) ;  /* 0x000000000030c947 */ /* 0x000fea0003800000 */
[----:B-12---:R-:W1:Y:S01]  /*0440*/  LDC.64 R6, c[0x0][0x260] ;  /* 0x00009800ff067b82 */ /* 0x006e620000000a00 */
        /* <DEDUP_REMOVED lines=11> */
.L_x_18728:
[----:B------:R-:W-:Y:S05]  /*0500*/  BSYNC B0 ;  /* 0x0000000000007941 */ /* 0x000fea0003800000 */
.L_x_18727:
[----:B------:R-:W-:Y:S04]  /*0510*/  BSSY B0, `(.L_x_18729) ;  /* 0x000000e000007945 */ /* 0x000fe80003800000 */
[----:B------:R-:W-:Y:S05]  /*0520*/  @!P3 BRA `(.L_x_18730) ;  /* 0x000000000030b947 */ /* 0x000fea0003800000 */
[----:B-123--:R-:W1:Y:S01]  /*0530*/  LDC.64 R6, c[0x0][0x260] ;  /* 0x00009800ff067b82 */ /* 0x00ee620000000a00 */
        /* <DEDUP_REMOVED lines=11> */
.L_x_18730:
[----:B------:R-:W-:Y:S05]  /*05f0*/  BSYNC B0 ;  /* 0x0000000000007941 */ /* 0x000fea0003800000 */
.L_x_18729:
[----:B------:R-:W-:Y:S01]  /*0600*/  ISETP.GE.U32.AND P0, PT, R2, 0xc0, PT ;  /* 0x000000c00200780c */ /* 0x000fe20003f06070 */
[----:B------:R-:W-:Y:S03]  /*0610*/  BSSY B0, `(.L_x_18731) ;  /* 0x000000e000007945 */ /* 0x000fe60003800000 */
[----:B------:R-:W-:-:S09]  /*0620*/  P2R R0, PR, RZ, 0x1 ;  /* 0x00000001ff007803 */ /* 0x000fd20000000000 */
[----:B------:R-:W-:Y:S05]  /*0630*/  @!P0 BRA `(.L_x_18732) ;  /* 0x00000000002c8947 */ /* 0x000fea0003800000 */
[----:B------:R-:W0:Y:S01]  /*0640*/  LDC.64 R40, c[0x0][0x260] ;  /* 0x00009800ff287b82 */ /* 0x000e220000000a00 */
[----:B------:R-:W-:Y:S01]  /*0650*/  ULDC.64 UR6, c[0x0][0x2c8] ;  /* 0x0000b20000067ab9 */ /* 0x000fe20000000a00 */
[----:B------:R-:W-:Y:S02]  /*0660*/  CS2R R46, SRZ ;  /* 0x00000000002e7805 */ /* 0x000fe4000001ff00 */
[----:B------:R-:W-:Y:S02]  /*0670*/  ISETP.NE.U32.AND P0, PT, RZ, UR6, PT ;  /* 0x00000006ff007c0c */ /* 0x000fe4000bf05070 */
[----:B------:R-:W-:Y:S02]  /*0680*/  CS2R R44, SRZ ;  /* 0x00000000002c7805 */ /* 0x000fe4000001ff00 */
[----:B------:R-:W-:-:S13]  /*0690*/  ISETP.NE.AND.EX P0, PT, RZ, UR7, PT, P0 ;  /* 0x00000007ff007c0c */ /* 0x000fda000bf05300 */
[C---:B01234-:R-:W-:Y:S01]  /*06a0*/  @P0 LEA R4, P2, R9.reuse, UR6, 0x4 ;  /* 0x0000000609040c11 */ /* 0x05ffe2000f8420ff */
[----:B------:R-:W-:-:S03]  /*06b0*/  IMAD.WIDE.U32 R40, R9, 0x10, R40 ;  /* 0x0000001009287825 */ /* 0x000fc600078e0028 */
[----:B------:R-:W-:-:S03]  /*06c0*/  @P0 LEA.HI.X R5, R9, UR7, RZ, 0x4, P2 ;  /* 0x0000000709050c11 */ /* 0x000fc600090f24ff */
[----:B------:R-:W5:Y:S04]  /*06d0*/  LDG.E.128 R40, desc[UR4][R40.64] ;  /* 0x0000000428287981 */ /* 0x000f68000c1e1d00 */
[----:B------:R0:W5:Y:S02]  /*06e0*/  @P0 LDG.E.128 R44, desc[UR4][R4.64] ;  /* 0x00000004042c0981 */ /* 0x000164000c1e1d00 */
.L_x_18732:
[----:B------:R-:W-:Y:S05]  /*06f0*/  BSYNC B0 ;  /* 0x0000000000007941 */ /* 0x000fea0003800000 */
.L_x_18731:
        /* <DEDUP_REMOVED lines=10> */
[----:B------:R-:W-:Y:S01]  /*07a0*/  UISETP.NE.AND UP0, UPT, UR6, URZ, UPT ;  /* 0x0000003f0600728c */ /* 0x000fe2000bf05270 */
[----:B------:R-:W-:Y:S02]  /*07b0*/  ULDC.64 UR8, c[0x0][0x228] ;  /* 0x00008a0000087ab9 */ /* 0x000fe40000000a00 */
[----:B------:R-:W-:Y:S01]  /*07c0*/  ULDC UR6, c[0x0][0x2d8] ;  /* 0x0000b60000067ab9 */ /* 0x000fe20000000800 */
[----:B------:R-:W-:-:S07]  /*07d0*/  ULDC.64 UR10, c[0x0][0x230] ;  /* 0x00008c00000a7ab9 */ /* 0x000fce0000000a00 */
.L_x_18854:
        /* <DEDUP_REMOVED lines=28> */
.L_x_18736:
[----:B-----5:R-:W-:Y:S01]  /*09a0*/  FADD.FTZ R32, R28, R32 ;  /* 0x000000201c207221 */ /* 0x020fe20000010000 */
[----:B------:R-:W-:Y:S06]  /*09b0*/  BRA `(.L_x_18737) ;  /* 0x0000000000087947 */ /* 0x000fec0003800000 */
.L_x_18735:
[----:B-----5:R-:W-:-:S04]  /*09c0*/  FADD.FTZ R32, R36, R32 ;  /* 0x0000002024207221 */ /* 0x020fc80000010000 */
[----:B------:R-:W-:-:S07]  /*09d0*/  @P2 FADD.FTZ R32, R28, R32 ;  /* 0x000000201c202221 */ /* 0x000fce0000010000 */
.L_x_18737:
[----:B-----5:R-:W-:-:S07]  /*09e0*/  MOV R24, R32 ;  /* 0x0000002000187202 */ /* 0x020fce0000000f00 */
.L_x_18738:
[----:B------:R-:W-:Y:S05]  /*09f0*/  @P3 BRA `(.L_x_18739) ;  /* 0x00000000001c3947 */ /* 0x000fea0003800000 */
[----:B------:R-:W-:-:S04]  /*0a00*/  ISETP.NE.U32.AND P4, PT, RZ, UR10, PT ;  /* 0x0000000aff007c0c */ /* 0x000fc8000bf85070 */
[----:B------:R-:W-:-:S13]  /*0a10*/  ISETP.NE.AND.EX P4, PT, RZ, UR11, PT, P4 ;  /* 0x0000000bff007c0c */ /* 0x000fda000bf85340 */
[----:B------:R-:W-:Y:S05]  /*0a20*/  @P4 BRA `(.L_x_18740) ;  /* 0x0000000000084947 */ /* 0x000fea0003800000 */
[----:B------:R-:W-:Y:S05]  /*0a30*/  @P0 BRA `(.L_x_18741) ;  /* 0x0000000000140947 */ /* 0x000fea0003800000 */
[----:B------:R-:W-:Y:S05]  /*0a40*/  BRA `(.L_x_18742) ;  /* 0x0000000000147947 */ /* 0x000fea0003800000 */
.L_x_18740:
[----:B-----5:R-:W-:Y:S01]  /*0a50*/  FADD.FTZ R33, R29, R33 ;  /* 0x000000211d217221 */ /* 0x020fe20000010000 */
[----:B------:R-:W-:Y:S06]  /*0a60*/  BRA `(.L_x_18741) ;  /* 0x0000000000087947 */ /* 0x000fec0003800000 */
.L_x_18739:
[----:B-----5:R-:W-:-:S04]  /*0a70*/  FADD.FTZ R33, R37, R33 ;  /* 0x0000002125217221 */ /* 0x020fc80000010000 */
[----:B------:R-:W-:-:S07]  /*0a80*/  @P2 FADD.FTZ R33, R29, R33 ;  /* 0x000000211d212221 */ /* 0x000fce0000010000 */
.L_x_18741:
[----:B-----5:R-:W-:-:S07]  /*0a90*/  MOV R25, R33 ;  /* 0x0000002100197202 */ /* 0x020fce0000000f00 */
.L_x_18742:
[----:B------:R-:W-:Y:S05]  /*0aa0*/  @P3 BRA `(.L_x_18743) ;  /* 0x00000000001c3947 */ /* 0x000fea0003800000 */
[----:B------:R-:W-:-:S04]  /*0ab0*/  ISETP.NE.U32.AND P4, PT, RZ, UR10, PT ;  /* 0x0000000aff007c0c */ /* 0x000fc8000bf85070 */
[----:B------:R-:W-:-:S13]  /*0ac0*/  ISETP.NE.AND.EX P4, PT, RZ, UR11, PT, P4 ;  /* 0x0000000bff007c0c */ /* 0x000fda000bf85340 */
[----:B------:R-:W-:Y:S05]  /*0ad0*/  @P4 BRA `(.L_x_18744) ;  /* 0x0000000000084947 */ /* 0x000fea0003800000 */
[----:B------:R-:W-:Y:S05]  /*0ae0*/  @P0 BRA `(.L_x_18745) ;  /* 0x0000000000140947 */ /* 0x000fea0003800000 */
[----:B------:R-:W-:Y:S05]  /*0af0*/  BRA `(.L_x_18746) ;  /* 0x0000000000147947 */ /* 0x000fea0003800000 */
.L_x_18744:
[----:B-----5:R-:W-:Y:S01]  /*0b00*/  FADD.FTZ R34, R30, R34 ;  /* 0x000000221e227221 */ /* 0x020fe20000010000 */
[----:B------:R-:W-:Y:S06]  /*0b10*/  BRA `(.L_x_18745) ;  /* 0x0000000000087947 */ /* 0x000fec0003800000 */
.L_x_18743:
[----:B-----5:R-:W-:-:S04]  /*0b20*/  FADD.FTZ R34, R38, R34 ;  /* 0x0000002226227221 */ /* 0x020fc80000010000 */
[----:B------:R-:W-:-:S07]  /*0b30*/  @P2 FADD.FTZ R34, R30, R34 ;  /* 0x000000221e222221 */ /* 0x000fce0000010000 */
.L_x_18745:
[----:B-----5:R-:W-:-:S07]  /*0b40*/  MOV R26, R34 ;  /* 0x00000022001a7202 */ /* 0x020fce0000000f00 */
.L_x_18746:
[----:B------:R-:W-:Y:S05]  /*0b50*/  @P3 BRA `(.L_x_18747) ;  /* 0x00000000001c3947 */ /* 0x000fea0003800000 */
[----:B------:R-:W-:-:S04]  /*0b60*/  ISETP.NE.U32.AND P2, PT, RZ, UR10, PT ;  /* 0x0000000aff007c0c */ /* 0x000fc8000bf45070 */
[----:B------:R-:W-:-:S13]  /*0b70*/  ISETP.NE.AND.EX P2, PT, RZ, UR11, PT, P2 ;  /* 0x0000000bff007c0c */ /* 0x000fda000bf45320 */
[----:B------:R-:W-:Y:S05]  /*0b80*/  @P2 BRA `(.L_x_18748) ;  /* 0x0000000000082947 */ /* 0x000fea0003800000 */
[----:B------:R-:W-:Y:S05]  /*0b90*/  @P0 BRA `(.L_x_18749) ;  /* 0x0000000000140947 */ /* 0x000fea0003800000 */
[----:B------:R-:W-:Y:S05]  /*0ba0*/  BRA `(.L_x_18750) ;  /* 0x0000000000147947 */ /* 0x000fea0003800000 */
.L_x_18748:
[----:B-----5:R-:W-:Y:S01]  /*0bb0*/  FADD.FTZ R35, R31, R35 ;  /* 0x000000231f237221 */ /* 0x020fe20000010000 */
[----:B------:R-:W-:Y:S06]  /*0bc0*/  BRA `(.L_x_18749) ;  /* 0x0000000000087947 */ /* 0x000fec0003800000 */
.L_x_18747:
[----:B-----5:R-:W-:-:S04]  /*0bd0*/  FADD.FTZ R35, R39, R35 ;  /* 0x0000002327237221 */ /* 0x020fc80000010000 */
[----:B------:R-:W-:-:S07]  /*0be0*/  @P2 FADD.FTZ R35, R31, R35 ;  /* 0x000000231f232221 */ /* 0x000fce0000010000 */
.L_x_18749:
[----:B-----5:R-:W-:-:S07]  /*0bf0*/  MOV R27, R35 ;  /* 0x00000023001b7202 */ /* 0x020fce0000000f00 */
.L_x_18750:
[----:B------:R-:W0:Y:S01]  /*0c00*/  @P0 LDC.64 R90, c[0x0][0x238] ;  /* 0x00008e00ff5a0b82 */ /* 0x000e220000000a00 */
[C---:B------:R-:W-:Y:S02]  /*0c10*/  IADD3 R0, R89.reuse, 0x20, RZ ;  /* 0x0000002059007810 */ /* 0x040fe40007ffe0ff */
[----:B0-----:R-:W-:-:S04]  /*0c20*/  @P0 LEA R90, P2, R89, R90, 0x4 ;  /* 0x0000005a595a0211 */ /* 0x001fc800078420ff */
[----:B------:R-:W-:-:S05]  /*0c30*/  @P0 LEA.HI.X R91, R89, R91, RZ, 0x4, P2 ;  /* 0x0000005b595b0211 */ /* 0x000fca00010f24ff */
[----:B------:R0:W-:Y:S04]  /*0c40*/  @P0 STG.E.128 desc[UR4][R90.64], R24 ;  /* 0x000000185a000986 */ /* 0x0001e8000c101d04 */
.L_x_18734:
[----:B------:R-:W-:Y:S05]  /*0c50*/  BSYNC B0 ;  /* 0x0000000000007941 */ /* 0x000fea0003800000 */
.L_x_18733:
        /* <DEDUP_REMOVED lines=10> */
[----:B-----5:R0:W5:Y:S01]  /*0d00*/  @P3 LDG.E.128 R36, desc[UR4][R90.64] ;  /* 0x000000045a243981 */ /* 0x020162000c1e1d00 */
        /* <DEDUP_REMOVED lines=13> */
.L_x_18754:
[----:B-----5:R-:W-:Y:S01]  /*0de0*/  FADD.FTZ R20, R28, R20 ;  /* 0x000000141c147221 */ /* 0x020fe20000010000 */
[----:B------:R-:W-:Y:S06]  /*0df0*/  BRA `(.L_x_18755) ;  /* 0x0000000000087947 */ /* 0x000fec0003800000 */
.L_x_18753:
[----:B-----5:R-:W-:-:S04]  /*0e00*/  FADD.FTZ R20, R36, R20 ;  /* 0x0000001424147221 */ /* 0x020fc80000010000 */
[----:B------:R-:W-:-:S07]  /*0e10*/  @P2 FADD.FTZ R20, R28, R20 ;  /* 0x000000141c142221 */ /* 0x000fce0000010000 */
.L_x_18755:
[----:B-----5:R-:W-:-:S07]  /*0e20*/  MOV R24, R20 ;  /* 0x0000001400187202 */ /* 0x020fce0000000f00 */
.L_x_18756:
[----:B------:R-:W-:Y:S05]  /*0e30*/  @P3 BRA `(.L_x_18757) ;  /* 0x00000000001c3947 */ /* 0x000fea0003800000 */
[----:B------:R-:W-:-:S04]  /*0e40*/  ISETP.NE.U32.AND P4, PT, RZ, UR10, PT ;  /* 0x0000000aff007c0c */ /* 0x000fc8000bf85070 */
[----:B------:R-:W-:-:S13]  /*0e50*/  ISETP.NE.AND.EX P4, PT, RZ, UR11, PT, P4 ;  /* 0x0000000bff007c0c */ /* 0x000fda000bf85340 */
[----:B------:R-:W-:Y:S05]  /*0e60*/  @P4 BRA `(.L_x_18758) ;  /* 0x0000000000084947 */ /* 0x000fea0003800000 */
[----:B------:R-:W-:Y:S05]  /*0e70*/  @P0 BRA `(.L_x_18759) ;  /* 0x0000000000140947 */ /* 0x000fea0003800000 */
[----:B------:R-:W-:Y:S05]  /*0e80*/  BRA `(.L_x_18760) ;  /* 0x0000000000147947 */ /* 0x000fea0003800000 */
.L_x_18758:
[----:B-----5:R-:W-:Y:S01]  /*0e90*/  FADD.FTZ R21, R29, R21 ;  /* 0x000000151d157221 */ /* 0x020fe20000010000 */
[----:B------:R-:W-:Y:S06]  /*0ea0*/  BRA `(.L_x_18759) ;  /* 0x0000000000087947 */ /* 0x000fec0003800000 */
.L_x_18757:
[----:B-----5:R-:W-:-:S04]  /*0eb0*/  FADD.FTZ R21, R37, R21 ;  /* 0x0000001525157221 */ /* 0x020fc80000010000 */
[----:B------:R-:W-:-:S07]  /*0ec0*/  @P2 FADD.FTZ R21, R29, R21 ;  /* 0x000000151d152221 */ /* 0x000fce0000010000 */
.L_x_18759:
[----:B-----5:R-:W-:-:S07]  /*0ed0*/  MOV R25, R21 ;  /* 0x0000001500197202 */ /* 0x020fce0000000f00 */
.L_x_18760:
[----:B------:R-:W-:Y:S05]  /*0ee0*/  @P3 BRA `(.L_x_18761) ;  /* 0x00000000001c3947 */ /* 0x000fea0003800000 */
[----:B------:R-:W-:-:S04]  /*0ef0*/  ISETP.NE.U32.AND P4, PT, RZ, UR10, PT ;  /* 0x0000000aff007c0c */ /* 0x000fc8000bf85070 */
[----:B------:R-:W-:-:S13]  /*0f00*/  ISETP.NE.AND.EX P4, PT, RZ, UR11, PT, P4 ;  /* 0x0000000bff007c0c */ /* 0x000fda000bf85340 */
[----:B------:R-:W-:Y:S05]  /*0f10*/  @P4 BRA `(.L_x_18762) ;  /* 0x0000000000084947 */ /* 0x000fea0003800000 */
[----:B------:R-:W-:Y:S05]  /*0f20*/  @P0 BRA `(.L_x_18763) ;  /* 0x0000000000140947 */ /* 0x000fea0003800000 */
[----:B------:R-:W-:Y:S05]  /*0f30*/  BRA `(.L_x_18764) ;  /* 0x0000000000147947 */ /* 0x000fea0003800000 */
.L_x_18762:
[----:B-----5:R-:W-:Y:S01]  /*0f40*/  FADD.FTZ R22, R30, R22 ;  /* 0x000000161e167221 */ /* 0x020fe20000010000 */
[----:B------:R-:W-:Y:S06]  /*0f50*/  BRA `(.L_x_18763) ;  /* 0x0000000000087947 */ /* 0x000fec0003800000 */
.L_x_18761:
[----:B-----5:R-:W-:-:S04]  /*0f60*/  FADD.FTZ R22, R38, R22 ;  /* 0x0000001626167221 */ /* 0x020fc80000010000 */
[----:B------:R-:W-:-:S07]  /*0f70*/  @P2 FADD.FTZ R22, R30, R22 ;  /* 0x000000161e162221 */ /* 0x000fce0000010000 */
.L_x_18763:
[----:B-----5:R-:W-:-:S07]  /*0f80*/  MOV R26, R22 ;  /* 0x00000016001a7202 */ /* 0x020fce0000000f00 */
.L_x_18764:
[----:B------:R-:W-:Y:S05]  /*0f90*/  @P3 BRA `(.L_x_18765) ;  /* 0x00000000001c3947 */ /* 0x000fea0003800000 */
[----:B------:R-:W-:-:S04]  /*0fa0*/  ISETP.NE.U32.AND P2, PT, RZ, UR10, PT ;  /* 0x0000000aff007c0c */ /* 0x000fc8000bf45070 */
[----:B------:R-:W-:-:S13]  /*0fb0*/  ISETP.NE.AND.EX P2, PT, RZ, UR11, PT, P2 ;  /* 0x0000000bff007c0c */ /* 0x000fda000bf45320 */
[----:B------:R-:W-:Y:S05]  /*0fc0*/  @P2 BRA `(.L_x_18766) ;  /* 0x0000000000082947 */ /* 0x000fea0003800000 */
[----:B------:R-:W-:Y:S05]  /*0fd0*/  @P0 BRA `(.L_x_18767) ;  /* 0x0000000000140947 */ /* 0x000fea0003800000 */
[----:B------:R-:W-:Y:S05]  /*0fe0*/  BRA `(.L_x_18768) ;  /* 0x0000000000147947 */ /* 0x000fea0003800000 */
.L_x_18766:
[----:B-----5:R-:W-:Y:S01]  /*0ff0*/  FADD.FTZ R23, R31, R23 ;  /* 0x000000171f177221 */ /* 0x020fe20000010000 */
[----:B------:R-:W-:Y:S06]  /*1000*/  BRA `(.L_x_18767) ;  /* 0x0000000000087947 */ /* 0x000fec0003800000 */
.L_x_18765:
[----:B-----5:R-:W-:-:S04]  /*1010*/  FADD.FTZ R23, R39, R23 ;  /* 0x0000001727177221 */ /* 0x020fc80000010000 */
[----:B------:R-:W-:-:S07]  /*1020*/  @P2 FADD.FTZ R23, R31, R23 ;  /* 0x000000171f172221 */ /* 0x000fce0000010000 */
.L_x_18767:
[----:B-----5:R-:W-:-:S07]  /*1030*/  MOV R27, R23 ;  /* 0x00000017001b7202 */ /* 0x020fce0000000f00 */
.L_x_18768:
[----:B------:R-:W0:Y:S02]  /*1040*/  @P0 LDC.64 R90, c[0x0][0x238] ;  /* 0x00008e00ff5a0b82 */ /* 0x000e240000000a00 */
[----:B0-----:R-:W-:-:S04]  /*1050*/  @P0 LEA R90, P2, R0, R90, 0x4 ;  /* 0x0000005a005a0211 */ /* 0x001fc800078420ff */
[C---:B------:R-:W-:Y:S02]  /*1060*/  @P0 LEA.HI.X R91, R0.reuse, R91, RZ, 0x4, P2 ;  /* 0x0000005b005b0211 */ /* 0x040fe400010f24ff */
[----:B------:R-:W-:-:S03]  /*1070*/  IADD3 R0, R0, 0x20, RZ ;  /* 0x0000002000007810 */ /* 0x000fc60007ffe0ff */
[----:B------:R0:W-:Y:S04]  /*1080*/  @P0 STG.E.128 desc[UR4][R90.64], R24 ;  /* 0x000000185a000986 */ /* 0x0001e8000c101d04 */
.L_x_18752:
[----:B------:R-:W-:Y:S05]  /*1090*/  BSYNC B0 ;  /* 0x0000000000007941 */ /* 0x000fea0003800000 */
.L_x_18751:
        /* <DEDUP_REMOVED lines=24> */
.L_x_18772:
[----:B-----5:R-:W-:Y:S01]  /*1220*/  FADD.FTZ R16, R28, R16 ;  /* 0x000000101c107221 */ /* 0x020fe20000010000 */
[----:B------:R-:W-:Y:S06]  /*1230*/  BRA `(.L_x_18773) ;  /* 0x0000000000087947 */ /* 0x000fec0003800000 */
.L_x_18771:
[----:B-----5:R-:W-:-:S04]  /*1240*/  FADD.FTZ R16, R36, R16 ;  /* 0x0000001024107221 */ /* 0x020fc80000010000 */
[----:B------:R-:W-:-:S07]  /*1250*/  @P2 FADD.FTZ R16, R28, R16 ;  /* 0x000000101c102221 */ /* 0x000fce0000010000 */
.L_x_18773:
[----:B-----5:R-:W-:-:S07]  /*1260*/  MOV R24, R16 ;  /* 0x0000001000187202 */ /* 0x020fce0000000f00 */
.L_x_18774:
[----:B------:R-:W-:Y:S05]  /*1270*/  @P3 BRA `(.L_x_18775) ;  /* 0x00000000001c3947 */ /* 0x000fea0003800000 */
[----:B------:R-:W-:-:S04]  /*1280*/  ISETP.NE.U32.AND P4, PT, RZ, UR10, PT ;  /* 0x0000000aff007c0c */ /* 0x000fc8000bf85070 */
[----:B------:R-:W-:-:S13]  /*1290*/  ISETP.NE.AND.EX P4, PT, RZ, UR11, PT, P4 ;  /* 0x0000000bff007c0c */ /* 0x000fda000bf85340 */
[----:B------:R-:W-:Y:S05]  /*12a0*/  @P4 BRA `(.L_x_18776) ;  /* 0x0000000000084947 */ /* 0x000fea0003800000 */
[----:B------:R-:W-:Y:S05]  /*12b0*/  @P0 BRA `(.L_x_18777) ;  /* 0x0000000000140947 */ /* 0x000fea0003800000 */
[----:B------:R-:W-:Y:S05]  /*12c0*/  BRA `(.L_x_18778) ;  /* 0x0000000000147947 */ /* 0x000fea0003800000 */
.L_x_18776:
[----:B-----5:R-:W-:Y:S01]  /*12d0*/  FADD.FTZ R17, R29, R17 ;  /* 0x000000111d117221 */ /* 0x020fe20000010000 */
[----:B------:R-:W-:Y:S06]  /*12e0*/  BRA `(.L_x_18777) ;  /* 0x0000000000087947 */ /* 0x000fec0003800000 */
.L_x_18775:
[----:B-----5:R-:W-:-:S04]  /*12f0*/  FADD.FTZ R17, R37, R17 ;  /* 0x0000001125117221 */ /* 0x020fc80000010000 */
[----:B------:R-:W-:-:S07]  /*1300*/  @P2 FADD.FTZ R17, R29, R17 ;  /* 0x000000111d112221 */ /* 0x000fce0000010000 */
.L_x_18777:
[----:B-----5:R-:W-:-:S07]  /*1310*/  MOV R25, R17 ;  /* 0x0000001100197202 */ /* 0x020fce0000000f00 */
.L_x_18778:
[----:B------:R-:W-:Y:S05]  /*1320*/  @P3 BRA `(.L_x_18779) ;  /* 0x00000000001c3947 */ /* 0x000fea0003800000 */
[----:B------:R-:W-:-:S04]  /*1330*/  ISETP.NE.U32.AND P4, PT, RZ, UR10, PT ;  /* 0x0000000aff007c0c */ /* 0x000fc8000bf85070 */
[----:B------:R-:W-:-:S13]  /*1340*/  ISETP.NE.AND.EX P4, PT, RZ, UR11, PT, P4 ;  /* 0x0000000bff007c0c */ /* 0x000fda000bf85340 */
[----:B------:R-:W-:Y:S05]  /*1350*/  @P4 BRA `(.L_x_18780) ;  /* 0x0000000000084947 */ /* 0x000fea0003800000 */
[----:B------:R-:W-:Y:S05]  /*1360*/  @P0 BRA `(.L_x_18781) ;  /* 0x0000000000140947 */ /* 0x000fea0003800000 */
[----:B------:R-:W-:Y:S05]  /*1370*/  BRA `(.L_x_18782) ;  /* 0x0000000000147947 */ /* 0x000fea0003800000 */
.L_x_18780:
[----:B-----5:R-:W-:Y:S01]  /*1380*/  FADD.FTZ R18, R30, R18 ;  /* 0x000000121e127221 */ /* 0x020fe20000010000 */
[----:B------:R-:W-:Y:S06]  /*1390*/  BRA `(.L_x_18781) ;  /* 0x0000000000087947 */ /* 0x000fec0003800000 */
.L_x_18779:
[----:B-----5:R-:W-:-:S04]  /*13a0*/  FADD.FTZ R18, R38, R18 ;  /* 0x0000001226127221 */ /* 0x020fc80000010000 */
[----:B------:R-:W-:-:S07]  /*13b0*/  @P2 FADD.FTZ R18, R30, R18 ;  /* 0x000000121e122221 */ /* 0x000fce0000010000 */
.L_x_18781:
[----:B-----5:R-:W-:-:S07]  /*13c0*/  MOV R26, R18 ;  /* 0x00000012001a7202 */ /* 0x020fce0000000f00 */
.L_x_18782:
[----:B------:R-:W-:Y:S05]  /*13d0*/  @P3 BRA `(.L_x_18783) ;  /* 0x00000000001c3947 */ /* 0x000fea0003800000 */
[----:B------:R-:W-:-:S04]  /*13e0*/  ISETP.NE.U32.AND P2, PT, RZ, UR10, PT ;  /* 0x0000000aff007c0c */ /* 0x000fc8000bf45070 */
[----:B------:R-:W-:-:S13]  /*13f0*/  ISETP.NE.AND.EX P2, PT, RZ, UR11, PT, P2 ;  /* 0x0000000bff007c0c */ /* 0x000fda000bf45320 */
[----:B------:R-:W-:Y:S05]  /*1400*/  @P2 BRA `(.L_x_18784) ;  /* 0x0000000000082947 */ /* 0x000fea0003800000 */
[----:B------:R-:W-:Y:S05]  /*1410*/  @P0 BRA `(.L_x_18785) ;  /* 0x0000000000140947 */ /* 0x000fea0003800000 */
[----:B------:R-:W-:Y:S05]  /*1420*/  BRA `(.L_x_18786) ;  /* 0x0000000000147947 */ /* 0x000fea0003800000 */
.L_x_18784:
[----:B-----5:R-:W-:Y:S01]  /*1430*/  FADD.FTZ R19, R31, R19 ;  /* 0x000000131f137221 */ /* 0x020fe20000010000 */
[----:B------:R-:W-:Y:S06]  /*1440*/  BRA `(.L_x_18785) ;  /* 0x0000000000087947 */ /* 0x000fec0003800000 */
.L_x_18783:
[----:B-----5:R-:W-:-:S04]  /*1450*/  FADD.FTZ R19, R39, R19 ;  /* 0x0000001327137221 */ /* 0x020fc80000010000 */
[----:B------:R-:W-:-:S07]  /*1460*/  @P2 FADD.FTZ R19, R31, R19 ;  /* 0x000000131f132221 */ /* 0x000fce0000010000 */
.L_x_18785:
[----:B-----5:R-:W-:-:S07]  /*1470*/  MOV R27, R19 ;  /* 0x00000013001b7202 */ /* 0x020fce0000000f00 */
.L_x_18786:
[----:B------:R-:W0:Y:S02]  /*1480*/  @P0 LDC.64 R90, c[0x0][0x238] ;  /* 0x00008e00ff5a0b82 */ /* 0x000e240000000a00 */
[----:B0-----:R-:W-:-:S04]  /*1490*/  @P0 LEA R90, P2, R0, R90, 0x4 ;  /* 0x0000005a005a0211 */ /* 0x001fc800078420ff */
[C---:B------:R-:W-:Y:S02]  /*14a0*/  @P0 LEA.HI.X R91, R0.reuse, R91, RZ, 0x4, P2 ;  /* 0x0000005b005b0211 */ /* 0x040fe400010f24ff */
[----:B------:R-:W-:-:S03]  /*14b0*/  IADD3 R0, R0, 0x20, RZ ;  /* 0x0000002000007810 */ /* 0x000fc60007ffe0ff */
[----:B------:R0:W-:Y:S04]  /*14c0*/  @P0 STG.E.128 desc[UR4][R90.64], R24 ;  /* 0x000000185a000986 */ /* 0x0001e8000c101d04 */
.L_x_18770:
[----:B------:R-:W-:Y:S05]  /*14d0*/  BSYNC B0 ;  /* 0x0000000000007941 */ /* 0x000fea0003800000 */
.L_x_18769:
        /* <DEDUP_REMOVED lines=24> */
.L_x_18790:
[----:B-----5:R-:W-:Y:S01]  /*1660*/  FADD.FTZ R12, R28, R12 ;  /* 0x0000000c1c0c7221 */ /* 0x020fe20000010000 */
[----:B------:R-:W-:Y:S06]  /*1670*/  BRA `(.L_x_18791) ;  /* 0x0000000000087947 */ /* 0x000fec0003800000 */
.L_x_18789:
[----:B-----5:R-:W-:-:S04]  /*1680*/  FADD.FTZ R12, R36, R12 ;  /* 0x0000000c240c7221 */ /* 0x020fc80000010000 */
[----:B------:R-:W-:-:S07]  /*1690*/  @P2 FADD.FTZ R12, R28, R12 ;  /* 0x0000000c1c0c2221 */ /* 0x000fce0000010000 */
.L_x_18791:
[----:B-----5:R-:W-:-:S07]  /*16a0*/  MOV R24, R12 ;  /* 0x0000000c00187202 */ /* 0x020fce0000000f00 */
.L_x_18792:
[----:B------:R-:W-:Y:S05]  /*16b0*/  @P3 BRA `(.L_x_18793) ;  /* 0x00000000001c3947 */ /* 0x000fea0003800000 */
[----:B------:R-:W-:-:S04]  /*16c0*/  ISETP.NE.U32.AND P4, PT, RZ, UR10, PT ;  /* 0x0000000aff007c0c */ /* 0x000fc8000bf85070 */
[----:B------:R-:W-:-:S13]  /*16d0*/  ISETP.NE.AND.EX P4, PT, RZ, UR11, PT, P4 ;  /* 0x0000000bff007c0c */ /* 0x000fda000bf85340 */
[----:B------:R-:W-:Y:S05]  /*16e0*/  @P4 BRA `(.L_x_18794) ;  /* 0x0000000000084947 */ /* 0x000fea0003800000 */
[----:B------:R-:W-:Y:S05]  /*16f0*/  @P0 BRA `(.L_x_18795) ;  /* 0x0000000000140947 */ /* 0x000fea0003800000 */
[----:B------:R-:W-:Y:S05]  /*1700*/  BRA `(.L_x_18796) ;  /* 0x0000000000147947 */ /* 0x000fea0003800000 */
.L_x_18794:
[----:B-----5:R-:W-:Y:S01]  /*1710*/  FADD.FTZ R13, R29, R13 ;  /* 0x0000000d1d0d7221 */ /* 0x020fe20000010000 */
[----:B------:R-:W-:Y:S06]  /*1720*/  BRA `(.L_x_18795) ;  /* 0x0000000000087947 */ /* 0x000fec0003800000 */
.L_x_18793:
[----:B-----5:R-:W-:-:S04]  /*1730*/  FADD.FTZ R13, R37, R13 ;  /* 0x0000000d250d7221 */ /* 0x020fc80000010000 */
[----:B------:R-:W-:-:S07]  /*1740*/  @P2 FADD.FTZ R13, R29, R13 ;  /* 0x0000000d1d0d2221 */ /* 0x000fce0000010000 */
.L_x_18795:
[----:B-----5:R-:W-:-:S07]  /*1750*/  MOV R25, R13 ;  /* 0x0000000d00197202 */ /* 0x020fce0000000f00 */
.L_x_18796:
[----:B------:R-:W-:Y:S05]  /*1760*/  @P3 BRA `(.L_x_18797) ;  /* 0x00000000001c3947 */ /* 0x000fea0003800000 */
[----:B------:R-:W-:-:S04]  /*1770*/  ISETP.NE.U32.AND P4, PT, RZ, UR10, PT ;  /* 0x0000000aff007c0c */ /* 0x000fc8000bf85070 */
[----:B------:R-:W-:-:S13]  /*1780*/  ISETP.NE.AND.EX P4, PT, RZ, UR11, PT, P4 ;  /* 0x0000000bff007c0c */ /* 0x000fda000bf85340 */
[----:B------:R-:W-:Y:S05]  /*1790*/  @P4 BRA `(.L_x_18798) ;  /* 0x0000000000084947 */ /* 0x000fea0003800000 */
[----:B------:R-:W-:Y:S05]  /*17a0*/  @P0 BRA `(.L_x_18799) ;  /* 0x0000000000140947 */ /* 0x000fea0003800000 */
[----:B------:R-:W-:Y:S05]  /*17b0*/  BRA `(.L_x_18800) ;  /* 0x0000000000147947 */ /* 0x000fea0003800000 */
.L_x_18798:
[----:B-----5:R-:W-:Y:S01]  /*17c0*/  FADD.FTZ R14, R30, R14 ;  /* 0x0000000e1e0e7221 */ /* 0x020fe20000010000 */
[----:B------:R-:W-:Y:S06]  /*17d0*/  BRA `(.L_x_18799) ;  /* 0x0000000000087947 */ /* 0x000fec0003800000 */
.L_x_18797:
[----:B-----5:R-:W-:-:S04]  /*17e0*/  FADD.FTZ R14, R38, R14 ;  /* 0x0000000e260e7221 */ /* 0x020fc80000010000 */
[----:B------:R-:W-:-:S07]  /*17f0*/  @P2 FADD.FTZ R14, R30, R14 ;  /* 0x0000000e1e0e2221 */ /* 0x000fce0000010000 */
.L_x_18799:
[----:B-----5:R-:W-:-:S07]  /*1800*/  MOV R26, R14 ;  /* 0x0000000e001a7202 */ /* 0x020fce0000000f00 */
.L_x_18800:
[----:B------:R-:W-:Y:S05]  /*1810*/  @P3 BRA `(.L_x_18801) ;  /* 0x00000000001c3947 */ /* 0x000fea0003800000 */
[----:B------:R-:W-:-:S04]  /*1820*/  ISETP.NE.U32.AND P2, PT, RZ, UR10, PT ;  /* 0x0000000aff007c0c */ /* 0x000fc8000bf45070 */
[----:B------:R-:W-:-:S13]  /*1830*/  ISETP.NE.AND.EX P2, PT, RZ, UR11, PT, P2 ;  /* 0x0000000bff007c0c */ /* 0x000fda000bf45320 */
[----:B------:R-:W-:Y:S05]  /*1840*/  @P2 BRA `(.L_x_18802) ;  /* 0x0000000000082947 */ /* 0x000fea0003800000 */
[----:B------:R-:W-:Y:S05]  /*1850*/  @P0 BRA `(.L_x_18803) ;  /* 0x0000000000140947 */ /* 0x000fea0003800000 */
[----:B------:R-:W-:Y:S05]  /*1860*/  BRA `(.L_x_18804) ;  /* 0x0000000000147947 */ /* 0x000fea0003800000 */
.L_x_18802:
[----:B-----5:R-:W-:Y:S01]  /*1870*/  FADD.FTZ R15, R31, R15 ;  /* 0x0000000f1f0f7221 */ /* 0x020fe20000010000 */
[----:B------:R-:W-:Y:S06]  /*1880*/  BRA `(.L_x_18803) ;  /* 0x0000000000087947 */ /* 0x000fec0003800000 */
.L_x_18801:
[----:B-----5:R-:W-:-:S04]  /*1890*/  FADD.FTZ R15, R39, R15 ;  /* 0x0000000f270f7221 */ /* 0x020fc80000010000 */
[----:B------:R-:W-:-:S07]  /*18a0*/  @P2 FADD.FTZ R15, R31, R15 ;  /* 0x0000000f1f0f2221 */ /* 0x000fce0000010000 */
.L_x_18803:
[----:B-----5:R-:W-:-:S07]  /*18b0*/  MOV R27, R15 ;  /* 0x0000000f001b7202 */ /* 0x020fce0000000f00 */
.L_x_18804:
[----:B------:R-:W0:Y:S02]  /*18c0*/  @P0 LDC.64 R90, c[0x0][0x238] ;  /* 0x00008e00ff5a0b82 */ /* 0x000e240000000a00 */
[----:B0-----:R-:W-:-:S04]  /*18d0*/  @P0 LEA R90, P2, R0, R90, 0x4 ;  /* 0x0000005a005a0211 */ /* 0x001fc800078420ff */
[C---:B------:R-:W-:Y:S02]  /*18e0*/  @P0 LEA.HI.X R91, R0.reuse, R91, RZ, 0x4, P2 ;  /* 0x0000005b005b0211 */ /* 0x040fe400010f24ff */
[----:B------:R-:W-:-:S03]  /*18f0*/  IADD3 R0, R0, 0x20, RZ ;  /* 0x0000002000007810 */ /* 0x000fc60007ffe0ff */
[----:B------:R0:W-:Y:S04]  /*1900*/  @P0 STG.E.128 desc[UR4][R90.64], R24 ;  /* 0x000000185a000986 */ /* 0x0001e8000c101d04 */
.L_x_18788:
[----:B------:R-:W-:Y:S05]  /*1910*/  BSYNC B0 ;  /* 0x0000000000007941 */ /* 0x000fea0003800000 */
.L_x_18787:
        /* <DEDUP_REMOVED lines=24> */
.L_x_18808:
[----:B-----5:R-:W-:Y:S01]  /*1aa0*/  FADD.FTZ R8, R28, R8 ;  /* 0x000000081c087221 */ /* 0x020fe20000010000 */
[----:B------:R-:W-:Y:S06]  /*1ab0*/  BRA `(.L_x_18809) ;  /* 0x0000000000087947 */ /* 0x000fec0003800000 */
.L_x_18807:
[----:B-----5:R-:W-:-:S04]  /*1ac0*/  FADD.FTZ R8, R36, R8 ;  /* 0x0000000824087221 */ /* 0x020fc80000010000 */
[----:B------:R-:W-:-:S07]  /*1ad0*/  @P2 FADD.FTZ R8, R28, R8 ;  /* 0x000000081c082221 */ /* 0x000fce0000010000 */
.L_x_18809:
[----:B-----5:R-:W-:-:S07]  /*1ae0*/  MOV R24, R8 ;  /* 0x0000000800187202 */ /* 0x020fce0000000f00 */
.L_x_18810:
[----:B------:R-:W-:Y:S05]  /*1af0*/  @P3 BRA `(.L_x_18811) ;  /* 0x00000000001c3947 */ /* 0x000fea0003800000 */
[----:B------:R-:W-:-:S04]  /*1b00*/  ISETP.NE.U32.AND P4, PT, RZ, UR10, PT ;  /* 0x0000000aff007c0c */ /* 0x000fc8000bf85070 */
[----:B------:R-:W-:-:S13]  /*1b10*/  ISETP.NE.AND.EX P4, PT, RZ, UR11, PT, P4 ;  /* 0x0000000bff007c0c */ /* 0x000fda000bf85340 */
[----:B------:R-:W-:Y:S05]  /*1b20*/  @P4 BRA `(.L_x_18812) ;  /* 0x0000000000084947 */ /* 0x000fea0003800000 */
[----:B------:R-:W-:Y:S05]  /*1b30*/  @P0 BRA `(.L_x_18813) ;  /* 0x0000000000140947 */ /* 0x000fea0003800000 */
[----:B------:R-:W-:Y:S05]  /*1b40*/  BRA `(.L_x_18814) ;  /* 0x0000000000147947 */ /* 0x000fea0003800000 */
.L_x_18812:
[----:B-----5:R-:W-:Y:S01]  /*1b50*/  FADD.FTZ R9, R29, R9 ;  /* 0x000000091d097221 */ /* 0x020fe20000010000 */
[----:B------:R-:W-:Y:S06]  /*1b60*/  BRA `(.L_x_18813) ;  /* 0x0000000000087947 */ /* 0x000fec0003800000 */
.L_x_18811:
[----:B-----5:R-:W-:-:S04]  /*1b70*/  FADD.FTZ R9, R37, R9 ;  /* 0x0000000925097221 */ /* 0x020fc80000010000 */
[----:B------:R-:W-:-:S07]  /*1b80*/  @P2 FADD.FTZ R9, R29, R9 ;  /* 0x000000091d092221 */ /* 0x000fce0000010000 */
.L_x_18813:
[----:B-----5:R-:W-:-:S07]  /*1b90*/  MOV R25, R9 ;  /* 0x0000000900197202 */ /* 0x020fce0000000f00 */
.L_x_18814:
[----:B------:R-:W-:Y:S05]  /*1ba0*/  @P3 BRA `(.L_x_18815) ;  /* 0x00000000001c3947 */ /* 0x000fea0003800000 */
[----:B------:R-:W-:-:S04]  /*1bb0*/  ISETP.NE.U32.AND P4, PT, RZ, UR10, PT ;  /* 0x0000000aff007c0c */ /* 0x000fc8000bf85070 */
[----:B------:R-:W-:-:S13]  /*1bc0*/  ISETP.NE.AND.EX P4, PT, RZ, UR11, PT, P4 ;  /* 0x0000000bff007c0c */ /* 0x000fda000bf85340 */
[----:B------:R-:W-:Y:S05]  /*1bd0*/  @P4 BRA `(.L_x_18816) ;  /* 0x0000000000084947 */ /* 0x000fea0003800000 */
[----:B------:R-:W-:Y:S05]  /*1be0*/  @P0 BRA `(.L_x_18817) ;  /* 0x0000000000140947 */ /* 0x000fea0003800000 */
[----:B------:R-:W-:Y:S05]  /*1bf0*/  BRA `(.L_x_18818) ;  /* 0x0000000000147947 */ /* 0x000fea0003800000 */
.L_x_18816:
[----:B-----5:R-:W-:Y:S01]  /*1c00*/  FADD.FTZ R10, R30, R10 ;  /* 0x0000000a1e0a7221 */ /* 0x020fe20000010000 */
[----:B------:R-:W-:Y:S06]  /*1c10*/  BRA `(.L_x_18817) ;  /* 0x0000000000087947 */ /* 0x000fec0003800000 */
.L_x_18815:
[----:B-----5:R-:W-:-:S04]  /*1c20*/  FADD.FTZ R10, R38, R10 ;  /* 0x0000000a260a7221 */ /* 0x020fc80000010000 */
[----:B------:R-:W-:-:S07]  /*1c30*/  @P2 FADD.FTZ R10, R30, R10 ;  /* 0x0000000a1e0a2221 */ /* 0x000fce0000010000 */
.L_x_18817:
[----:B-----5:R-:W-:-:S07]  /*1c40*/  MOV R26, R10 ;  /* 0x0000000a001a7202 */ /* 0x020fce0000000f00 */
.L_x_18818:
[----:B------:R-:W-:Y:S05]  /*1c50*/  @P3 BRA `(.L_x_18819) ;  /* 0x00000000001c3947 */ /* 0x000fea0003800000 */
[----:B------:R-:W-:-:S04]  /*1c60*/  ISETP.NE.U32.AND P2, PT, RZ, UR10, PT ;  /* 0x0000000aff007c0c */ /* 0x000fc8000bf45070 */
[----:B------:R-:W-:-:S13]  /*1c70*/  ISETP.NE.AND.EX P2, PT, RZ, UR11, PT, P2 ;  /* 0x0000000bff007c0c */ /* 0x000fda000bf45320 */
[----:B------:R-:W-:Y:S05]  /*1c80*/  @P2 BRA `(.L_x_18820) ;  /* 0x0000000000082947 */ /* 0x000fea0003800000 */
[----:B------:R-:W-:Y:S05]  /*1c90*/  @P0 BRA `(.L_x_18821) ;  /* 0x0000000000140947 */ /* 0x000fea0003800000 */
[----:B------:R-:W-:Y:S05]  /*1ca0*/  BRA `(.L_x_18822) ;  /* 0x0000000000147947 */ /* 0x000fea0003800000 */
.L_x_18820:
[----:B-----5:R-:W-:Y:S01]  /*1cb0*/  FADD.FTZ R11, R31, R11 ;  /* 0x0000000b1f0b7221 */ /* 0x020fe20000010000 */
[----:B------:R-:W-:Y:S06]  /*1cc0*/  BRA `(.L_x_18821) ;  /* 0x0000000000087947 */ /* 0x000fec0003800000 */
.L_x_18819:
[----:B-----5:R-:W-:-:S04]  /*1cd0*/  FADD.FTZ R11, R39, R11 ;  /* 0x0000000b270b7221 */ /* 0x020fc80000010000 */
[----:B------:R-:W-:-:S07]  /*1ce0*/  @P2 FADD.FTZ R11, R31, R11 ;  /* 0x0000000b1f0b2221 */ /* 0x000fce0000010000 */
.L_x_18821:
[----:B-----5:R-:W-:-:S07]  /*1cf0*/  MOV R27, R11 ;  /* 0x0000000b001b7202 */ /* 0x020fce0000000f00 */
.L_x_18822:
[----:B------:R-:W0:Y:S02]  /*1d00*/  @P0 LDC.64 R90, c[0x0][0x238] ;  /* 0x00008e00ff5a0b82 */ /* 0x000e240000000a00 */
[----:B0-----:R-:W-:-:S04]  /*1d10*/  @P0 LEA R90, P2, R0, R90, 0x4 ;  /* 0x0000005a005a0211 */ /* 0x001fc800078420ff */
[C---:B------:R-:W-:Y:S02]  /*1d20*/  @P0 LEA.HI.X R91, R0.reuse, R91, RZ, 0x4, P2 ;  /* 0x0000005b005b0211 */ /* 0x040fe400010f24ff */
[----:B------:R-:W-:-:S03]  /*1d30*/  IADD3 R0, R0, 0x20, RZ ;  /* 0x0000002000007810 */ /* 0x000fc60007ffe0ff */
[----:B------:R0:W-:Y:S04]  /*1d40*/  @P0 STG.E.128 desc[UR4][R90.64], R24 ;  /* 0x000000185a000986 */ /* 0x0001e8000c101d04 */
.L_x_18806:
[----:B------:R-:W-:Y:S05]  /*1d50*/  BSYNC B0 ;  /* 0x0000000000007941 */ /* 0x000fea0003800000 */
.L_x_18805:
[----:B------:R-:W-:Y:S01]  /*1d60*/  ISETP.GE.U32.AND P2, PT, R2, 0xc0, PT ;  /* 0x000000c00200780c */ /* 0x000fe20003f46070 */
[----:B------:R-:W-:-:S12]  /*1d70*/  BSSY B0, `(.L_x_18823) ;  /* 0x0000041000007945 */ /* 0x000fd80003800000 */
[----:B------:R-:W-:Y:S05]  /*1d80*/  @!P2 BRA `(.L_x_18824) ;  /* 0x0000000000fca947 */ /* 0x000fea0003800000 */
[----:B------:R-:W-:Y:S01]  /*1d90*/  ISETP.NE.U32.AND P3, PT, RZ, UR8, PT ;  /* 0x00000008ff007c0c */ /* 0x000fe2000bf65070 */
[----:B01234-:R-:W0:Y:S03]  /*1da0*/  LDC.64 R4, c[0x0][0x220] ;  /* 0x00008800ff047b82 */ /* 0x01fe260000000a00 */
        /* <DEDUP_REMOVED lines=19> */
.L_x_18826:
[----:B-----5:R-:W-:Y:S01]  /*1ee0*/  FADD.FTZ R4, R28, R4 ;  /* 0x000000041c047221 */ /* 0x020fe20000010000 */
[----:B------:R-:W-:Y:S06]  /*1ef0*/  BRA `(.L_x_18827) ;  /* 0x0000000000087947 */ /* 0x000fec0003800000 */
.L_x_18825:
[----:B-----5:R-:W-:-:S04]  /*1f00*/  FADD.FTZ R4, R36, R4 ;  /* 0x0000000424047221 */ /* 0x020fc80000010000 */
[----:B------:R-:W-:-:S07]  /*1f10*/  @P2 FADD.FTZ R4, R28, R4 ;  /* 0x000000041c042221 */ /* 0x000fce0000010000 */
.L_x_18827:
[----:B-----5:R-:W-:-:S07]  /*1f20*/  MOV R24, R4 ;  /* 0x0000000400187202 */ /* 0x020fce0000000f00 */
.L_x_18828:
[----:B------:R-:W-:Y:S05]  /*1f30*/  @P3 BRA `(.L_x_18829) ;  /* 0x00000000001c3947 */ /* 0x000fea0003800000 */
[----:B------:R-:W-:-:S04]  /*1f40*/  ISETP.NE.U32.AND P4, PT, RZ, UR10, PT ;  /* 0x0000000aff007c0c */ /* 0x000fc8000bf85070 */
[----:B------:R-:W-:-:S13]  /*1f50*/  ISETP.NE.AND.EX P4, PT, RZ, UR11, PT, P4 ;  /* 0x0000000bff007c0c */ /* 0x000fda000bf85340 */
[----:B------:R-:W-:Y:S05]  /*1f60*/  @P4 BRA `(.L_x_18830) ;  /* 0x0000000000084947 */ /* 0x000fea0003800000 */
[----:B------:R-:W-:Y:S05]  /*1f70*/  @P0 BRA `(.L_x_18831) ;  /* 0x0000000000140947 */ /* 0x000fea0003800000 */
[----:B------:R-:W-:Y:S05]  /*1f80*/  BRA `(.L_x_18832) ;  /* 0x0000000000147947 */ /* 0x000fea0003800000 */
.L_x_18830:
[----:B-----5:R-:W-:Y:S01]  /*1f90*/  FADD.FTZ R5, R29, R5 ;  /* 0x000000051d057221 */ /* 0x020fe20000010000 */
[----:B------:R-:W-:Y:S06]  /*1fa0*/  BRA `(.L_x_18831) ;  /* 0x0000000000087947 */ /* 0x000fec0003800000 */
.L_x_18829:
[----:B-----5:R-:W-:-:S04]  /*1fb0*/  FADD.FTZ R5, R37, R5 ;  /* 0x0000000525057221 */ /* 0x020fc80000010000 */
[----:B------:R-:W-:-:S07]  /*1fc0*/  @P2 FADD.FTZ R5, R29, R5 ;  /* 0x000000051d052221 */ /* 0x000fce0000010000 */
.L_x_18831:
[----:B-----5:R-:W-:-:S07]  /*1fd0*/  MOV R25, R5 ;  /* 0x0000000500197202 */ /* 0x020fce0000000f00 */
.L_x_18832:
[----:B------:R-:W-:Y:S05]  /*1fe0*/  @P3 BRA `(.L_x_18833) ;  /* 0x00000000001c3947 */ /* 0x000fea0003800000 */
[----:B------:R-:W-:-:S04]  /*1ff0*/  ISETP.NE.U32.AND P4, PT, RZ, UR10, PT ;  /* 0x0000000aff007c0c */ /* 0x000fc8000bf85070 */
[----:B------:R-:W-:-:S13]  /*2000*/  ISETP.NE.AND.EX P4, PT, RZ, UR11, PT, P4 ;  /* 0x0000000bff007c0c */ /* 0x000fda000bf85340 */
[----:B------:R-:W-:Y:S05]  /*2010*/  @P4 BRA `(.L_x_18834) ;  /* 0x0000000000084947 */ /* 0x000fea0003800000 */
[----:B------:R-:W-:Y:S05]  /*2020*/  @P0 BRA `(.L_x_18835) ;  /* 0x0000000000140947 */ /* 0x000fea0003800000 */
[----:B------:R-:W-:Y:S05]  /*2030*/  BRA `(.L_x_18836) ;  /* 0x0000000000147947 */ /* 0x000fea0003800000 */
.L_x_18834:
[----:B-----5:R-:W-:Y:S01]  /*2040*/  FADD.FTZ R6, R30, R6 ;  /* 0x000000061e067221 */ /* 0x020fe20000010000 */
[----:B------:R-:W-:Y:S06]  /*2050*/  BRA `(.L_x_18835) ;  /* 0x0000000000087947 */ /* 0x000fec0003800000 */
.L_x_18833:
[----:B-----5:R-:W-:-:S04]  /*2060*/  FADD.FTZ R6, R38, R6 ;  /* 0x0000000626067221 */ /* 0x020fc80000010000 */
[----:B------:R-:W-:-:S07]  /*2070*/  @P2 FADD.FTZ R6, R30, R6 ;  /* 0x000000061e062221 */ /* 0x000fce0000010000 */
.L_x_18835:
[----:B-----5:R-:W-:-:S07]  /*2080*/  MOV R26, R6 ;  /* 0x00000006001a7202 */ /* 0x020fce0000000f00 */
.L_x_18836:
[----:B------:R-:W-:Y:S05]  /*2090*/  @P3 BRA `(.L_x_18837) ;  /* 0x00000000001c3947 */ /* 0x000fea0003800000 */
[----:B------:R-:W-:-:S04]  /*20a0*/  ISETP.NE.U32.AND P2, PT, RZ, UR10, PT ;  /* 0x0000000aff007c0c */ /* 0x000fc8000bf45070 */
[----:B------:R-:W-:-:S13]  /*20b0*/  ISETP.NE.AND.EX P2, PT, RZ, UR11, PT, P2 ;  /* 0x0000000bff007c0c */ /* 0x000fda000bf45320 */
[----:B------:R-:W-:Y:S05]  /*20c0*/  @P2 BRA `(.L_x_18838) ;  /* 0x0000000000082947 */ /* 0x000fea0003800000 */
[----:B------:R-:W-:Y:S05]  /*20d0*/  @P0 BRA `(.L_x_18839) ;  /* 0x0000000000140947 */ /* 0x000fea0003800000 */
[----:B------:R-:W-:Y:S05]  /*20e0*/  BRA `(.L_x_18840) ;  /* 0x0000000000147947 */ /* 0x000fea0003800000 */
.L_x_18838:
[----:B-----5:R-:W-:Y:S01]  /*20f0*/  FADD.FTZ R7, R31, R7 ;  /* 0x000000071f077221 */ /* 0x020fe20000010000 */
[----:B------:R-:W-:Y:S06]  /*2100*/  BRA `(.L_x_18839) ;  /* 0x0000000000087947 */ /* 0x000fec0003800000 */
.L_x_18837:
[----:B-----5:R-:W-:-:S04]  /*2110*/  FADD.FTZ R7, R39, R7 ;  /* 0x0000000727077221 */ /* 0x020fc80000010000 */
[----:B------:R-:W-:-:S07]  /*2120*/  @P2 FADD.FTZ R7, R31, R7 ;  /* 0x000000071f072221 */ /* 0x000fce0000010000 */
.L_x_18839:
[----:B-----5:R-:W-:-:S07]  /*2130*/  MOV R27, R7 ;  /* 0x00000007001b7202 */ /* 0x020fce0000000f00 */
.L_x_18840:
[----:B------:R-:W0:Y:S02]  /*2140*/  @P0 LDC.64 R90, c[0x0][0x238] ;  /* 0x00008e00ff5a0b82 */ /* 0x000e240000000a00 */
[----:B0-----:R-:W-:-:S04]  /*2150*/  @P0 LEA R90, P2, R0, R90, 0x4 ;  /* 0x0000005a005a0211 */ /* 0x001fc800078420ff */
[----:B------:R-:W-:-:S05]  /*2160*/  @P0 LEA.HI.X R91, R0, R91, RZ, 0x4, P2 ;  /* 0x0000005b005b0211 */ /* 0x000fca00010f24ff */
[----:B------:R0:W-:Y:S04]  /*2170*/  @P0 STG.E.128 desc[UR4][R90.64], R24 ;  /* 0x000000185a000986 */ /* 0x0001e8000c101d04 */
.L_x_18824:
[----:B------:R-:W-:Y:S05]  /*2180*/  BSYNC B0 ;  /* 0x0000000000007941 */ /* 0x000fea0003800000 */
.L_x_18823:
[----:B-----5:R-:W-:Y:S01]  /*2190*/  FADD.FTZ R0, RZ, R32 ;  /* 0x00000020ff007221 */ /* 0x020fe20000010000 */
[C---:B------:R-:W-:Y:S01]  /*21a0*/  ISETP.GT.U32.AND P2, PT, R2.reuse, 0x3f, PT ;  /* 0x0000003f0200780c */ /* 0x040fe20003f44070 */
[----:B------:R-:W-:Y:S01]  /*21b0*/  UMOV UR12, 0xffffffff ;  /* 0xffffffff000c7882 */ /* 0x000fe20000000000 */
[C---:B------:R-:W-:Y:S01]  /*21c0*/  ISETP.GT.U32.AND P3, PT, R2.reuse, 0x9f, PT ;  /* 0x0000009f0200780c */ /* 0x040fe20003f64070 */
[----:B0-----:R-:W-:Y:S01]  /*21d0*/  FADD.FTZ R91, R33, R0 ;  /* 0x00000000215b7221 */ /* 0x001fe20000010000 */
        /* <DEDUP_REMOVED lines=31> */
[----:B------:R-:W5:Y:S01]  /*23d0*/  LDC R90, c[0x0][0x290] ;  /* 0x0000a400ff5a7b82 */ /* 0x000f620000000800 */
        /* <DEDUP_REMOVED lines=10> */
[----:B-----5:R-:W-:-:S04]  /*2480*/  FMUL.FTZ R91, R97, R90 ;  /* 0x0000005a615b7220 */ /* 0x020fc80000410000 */
        /* <DEDUP_REMOVED lines=59> */
.L_x_18866:
[----:B------:R-:W-:Y:S01]  /*2840*/  FMUL.FTZ R0, R91, R91 ;  /* 0x0000005b5b007220 */ /* 0x000fe20000410000 */
[----:B------:R-:W-:Y:S01]  /*2850*/  PLOP3.LUT P2, PT, PT, PT, UP0, 0x40, 0x0 ;  /* 0x000000000000781c */ /* 0x000fe20003f4e808 */
[----:B0-----:R-:W-:Y:S01]  /*2860*/  FADD.FTZ R97, R94, R97 ;  /* 0x000000615e617221 */ /* 0x001fe20000010000 */
[----:B------:R-:W0:Y:S01]  /*2870*/  @!P5 LDC.64 R92, c[0x0][0x250] ;  /* 0x00009400ff5cdb82 */ /* 0x000e220000000a00 */
[----:B------:R-:W-:Y:S01]  /*2880*/  BSSY B0, `(.L_x_18842) ;  /* 0x000001d000007945 */ /* 0x000fe20003800000 */
[----:B------:R-:W-:Y:S01]  /*2890*/  FSEL R99, R0, RZ, !P2 ;  /* 0x000000ff00637208 */ /* 0x000fe20005000000 */
[----:B------:R-:W-:Y:S01]  /*28a0*/  FFMA.FTZ R90, R97, R90, UR6 ;  /* 0x00000006615a7e23 */ /* 0x000fe2000801005a */
[----:B------:R-:W-:-:S03]  /*28b0*/  PLOP3.LUT P2, PT, PT, PT, UP0, 0x40, 0x0 ;  /* 0x000000000000781c */ /* 0x000fc60003f4e808 */
[----:B------:R-:W-:Y:S01]  /*28c0*/  FADD.FTZ R90, R90, R99 ;  /* 0x000000635a5a7221 */ /* 0x000fe20000010000 */
[----:B------:R-:W5:Y:S01]  /*28d0*/  @!P5 LDC.64 R94, c[0x0][0x258] ;  /* 0x00009600ff5edb82 */ /* 0x000f620000000a00 */
[----:B------:R-:W-:-:S04]  /*28e0*/  FSEL R0, R91, RZ, P2 ;  /* 0x000000ff5b007208 */ /* 0x000fc80001000000 */
[----:B------:R-:W1:Y:S01]  /*28f0*/  MUFU.RSQ R90, R90 ;  /* 0x0000005a005a7308 */ /* 0x000e620000001400 */
[----:B0-----:R-:W-:-:S05]  /*2900*/  @!P5 IMAD.WIDE R92, R88, 0x4, R92 ;  /* 0x00000004585cd825 */ /* 0x001fca00078e025c */
[----:B------:R0:W-:Y:S01]  /*2910*/  @!P5 STG.E desc[UR4][R92.64], R91 ;  /* 0x0000005b5c00d986 */ /* 0x0001e2000c101904 */
[----:B-----5:R-:W-:-:S05]  /*2920*/  @!P5 IMAD.WIDE R94, R88, 0x4, R94 ;  /* 0x00000004585ed825 */ /* 0x020fca00078e025e */
[----:B-1----:R0:W-:Y:S01]  /*2930*/  @!P5 STG.E desc[UR4][R94.64], R90 ;  /* 0x0000005a5e00d986 */ /* 0x0021e2000c101904 */
        /* <DEDUP_REMOVED lines=14> */
[C---:B-1----:R-:W-:Y:S01]  /*2a20*/  IMAD.WIDE.U32 R96, R89.reuse, 0x10, R96 ;  /* 0x0000001059607825 */ /* 0x042fe200078e0060 */
[----:B------:R-:W-:-:S04]  /*2a30*/  IADD3 R89, R89, 0x20, RZ ;  /* 0x0000002059597810 */ /* 0x000fc80007ffe0ff */
[----:B------:R1:W-:Y:S03]  /*2a40*/  STG.E.128 desc[UR4][R96.64], R92 ;  /* 0x0000005c60007986 */ /* 0x0003e6000c101d04 */
.L_x_18843:
[----:B------:R-:W-:Y:S05]  /*2a50*/  BSYNC B0 ;  /* 0x0000000000007941 */ /* 0x000fea0003800000 */
.L_x_18842:
        /* <DEDUP_REMOVED lines=12> */
[----:B0-----:R-:W-:-:S04]  /*2b20*/  IMAD.WIDE.U32 R96, R89, 0x10, R92 ;  /* 0x0000001059607825 */ /* 0x001fc800078e005c */
[----:B------:R-:W-:Y:S01]  /*2b30*/  FFMA.FTZ R93, R73, R94, R77 ;  /* 0x0000005e495d7223 */ /* 0x000fe2000001004d */
[----:B------:R-:W-:Y:S01]  /*2b40*/  FFMA.FTZ R94, R74, R95, R78 ;  /* 0x0000005f4a5e7223 */ /* 0x000fe2000001004e */
[----:B------:R-:W-:Y:S01]  /*2b50*/  FFMA.FTZ R92, R72, R91, R76 ;  /* 0x0000005b485c7223 */ /* 0x000fe2000001004c */
[----:B------:R-:W-:Y:S01]  /*2b60*/  FFMA.FTZ R95, R75, R98, R79 ;  /* 0x000000624b5f7223 */ /* 0x000fe2000001004f */
[----:B------:R-:W-:-:S04]  /*2b70*/  IADD3 R89, R89, 0x20, RZ ;  /* 0x0000002059597810 */ /* 0x000fc80007ffe0ff */
[----:B------:R0:W-:Y:S03]  /*2b80*/  STG.E.128 desc[UR4][R96.64], R92 ;  /* 0x0000005c60007986 */ /* 0x0001e6000c101d04 */
.L_x_18845:
[----:B------:R-:W-:Y:S05]  /*2b90*/  BSYNC B0 ;  /* 0x0000000000007941 */ /* 0x000fea0003800000 */
.L_x_18844:
        /* <DEDUP_REMOVED lines=19> */
.L_x_18847:
[----:B------:R-:W-:Y:S05]  /*2cd0*/  BSYNC B0 ;  /* 0x0000000000007941 */ /* 0x000fea0003800000 */
.L_x_18846:
        /* <DEDUP_REMOVED lines=19> */
.L_x_18849:
[----:B------:R-:W-:Y:S05]  /*2e10*/  BSYNC B0 ;  /* 0x0000000000007941 */ /* 0x000fea0003800000 */
.L_x_18848:
        /* <DEDUP_REMOVED lines=19> */
.L_x_18851:
[----:B------:R-:W-:Y:S05]  /*2f50*/  BSYNC B0 ;  /* 0x0000000000007941 */ /* 0x000fea0003800000 */
.L_x_18850:
        /* <DEDUP_REMOVED lines=16> */
[----:B------:R-:W-:-:S05]  /*3060*/  FFMA.FTZ R94, R42, R99, R46 ;  /* 0x000000632a5e7223 */ /* 0x000fca000001002e */
[----:B------:R0:W-:Y:S02]  /*3070*/  STG.E.128 desc[UR4][R90.64], R92 ;  /* 0x0000005c5a007986 */ /* 0x0001e4000c101d04 */
.L_x_18853:
[----:B------:R-:W-:Y:S05]  /*3080*/  BSYNC B0 ;  /* 0x0000000000007941 */ /* 0x000fea0003800000 */
.L_x_18852:
[----:B0-----:R-:W0:Y:S02]  /*3090*/  LDC.64 R90, c[0x0][0x210] ;  /* 0x00008400ff5a7b82 */ /* 0x001e240000000a00 */
[----:B0-----:R-:W-:-:S04]  /*30a0*/  LEA R88, R90, R88, 0x2 ;  /* 0x000000585a587211 */ /* 0x001fc800078e10ff */
[----:B------:R-:W-:-:S13]  /*30b0*/  ISETP.GE.AND P2, PT, R88, R91, PT ;  /* 0x0000005b5800720c */ /* 0x000fda0003f46270 */
[----:B------:R-:W-:Y:S05]  /*30c0*/  @!P2 BRA `(.L_x_18854) ;  /* 0xffffffd400c4a947 */ /* 0x000fea000383ffff */
[----:B------:R-:W-:Y:S05]  /*30d0*/  EXIT ;  /* 0x000000000000794d */ /* 0x000fea0003800000 */
.L_x_18841:
        /* <DEDUP_REMOVED lines=8> */
.L_x_18856:
[----:B------:R-:W-:Y:S05]  /*3160*/  BSYNC B0 ;  /* 0x0000000000007941 */ /* 0x000fea0003800000 */
.L_x_18855:
        /* <DEDUP_REMOVED lines=10> */
.L_x_18857:
[----:B------:R-:W-:Y:S01]  /*3210*/  HFMA2.MMA R98, -RZ, RZ, 0, 2.384185791015625e-07 ;  /* 0x00000004ff627435 */ /* 0x000fe200000001ff */
[----:B------:R-:W-:-:S05]  /*3220*/  MOV R93, R97 ;  /* 0x00000061005d7202 */ /* 0x000fca0000000f00 */
[----:B------:R-:W-:-:S05]  /*3230*/  FADD.FTZ R93, R92, R93 ;  /* 0x0000005d5c5d7221 */ /* 0x000fca0000010000 */
[----:B------:R-:W-:-:S07]  /*3240*/  MOV R99, R93 ;  /* 0x0000005d00637202 */ /* 0x000fce0000000f00 */
[----:B------:R-:W-:Y:S05]  /*3250*/  WARPSYNC.COLLECTIVE R96, `(.L_x_18858) ;  /* 0x0000000060087348 */ /* 0x000fea0003c00000 */
[----:B------:R0:W1:Y:S02]  /*3260*/  SHFL.BFLY P6, R97, R99, R98, R101 ;  /* 0x0c00006263617389 */ /* 0x00006400000c0065 */
[----:B01----:R-:W-:Y:S01]  /*3270*/  ENDCOLLECTIVE ;  /* 0x000000000000791b */ /* 0x003fe20003800000 */
.L_x_18858:
[----:B------:R-:W-:Y:S01]  /*3280*/  HFMA2.MMA R98, -RZ, RZ, 0, 4.76837158203125e-07 ;  /* 0x00000008ff627435 */ /* 0x000fe200000001ff */
[----:B------:R-:W-:-:S05]  /*3290*/  MOV R0, R97 ;  /* 0x0000006100007202 */ /* 0x000fca0000000f00 */
[----:B------:R-:W-:-:S05]  /*32a0*/  FADD.FTZ R94, R93, R0 ;  /* 0x000000005d5e7221 */ /* 0x000fca0000010000 */
[----:B------:R-:W-:-:S07]  /*32b0*/  MOV R99, R94 ;  /* 0x0000005e00637202 */ /* 0x000fce0000000f00 */
[----:B------:R-:W-:Y:S05]  /*32c0*/  WARPSYNC.COLLECTIVE R96, `(.L_x_18859) ;  /* 0x0000000060087348 */ /* 0x000fea0003c00000 */
[----:B------:R0:W1:Y:S02]  /*32d0*/  SHFL.BFLY P6, R97, R99, R98, R101 ;  /* 0x0c00006263617389 */ /* 0x00006400000c0065 */
[----:B01----:R-:W-:Y:S01]  /*32e0*/  ENDCOLLECTIVE ;  /* 0x000000000000791b */ /* 0x003fe20003800000 */
.L_x_18859:
[----:B------:R-:W-:Y:S01]  /*32f0*/  HFMA2.MMA R98, -RZ, RZ, 0, 9.5367431640625e-07 ;  /* 0x00000010ff627435 */ /* 0x000fe200000001ff */
[----:B------:R-:W-:-:S05]  /*3300*/  MOV R95, R97 ;  /* 0x00000061005f7202 */ /* 0x000fca0000000f00 */
[----:B------:R-:W-:-:S05]  /*3310*/  FADD.FTZ R95, R94, R95 ;  /* 0x0000005f5e5f7221 */ /* 0x000fca0000010000 */
[----:B------:R-:W-:-:S07]  /*3320*/  MOV R99, R95 ;  /* 0x0000005f00637202 */ /* 0x000fce0000000f00 */
[----:B------:R-:W-:Y:S05]  /*3330*/  WARPSYNC.COLLECTIVE R96, `(.L_x_18860) ;  /* 0x0000000060087348 */ /* 0x000fea0003c00000 */
[----:B------:R0:W1:Y:S02]  /*3340*/  SHFL.BFLY P6, R97, R99, R98, R101 ;  /* 0x0c00006263617389 */ /* 0x00006400000c0065 */
[----:B01----:R-:W-:Y:S01]  /*3350*/  ENDCOLLECTIVE ;  /* 0x000000000000791b */ /* 0x003fe20003800000 */
.L_x_18860:
        /* <DEDUP_REMOVED lines=59> */
.L_x_18861:
[----:B------:R-:W-:Y:S01]  /*3710*/  HFMA2.MMA R98, -RZ, RZ, 0, 1.1920928955078125e-07 ;  /* 0x00000002ff627435 */ /* 0x000fe200000001ff */
[----:B------:R-:W-:-:S05]  /*3720*/  MOV R93, R97 ;  /* 0x00000061005d7202 */ /* 0x000fca0000000f00 */
[----:B------:R-:W-:-:S05]  /*3730*/  FADD.FTZ R93, R0, R93 ;  /* 0x0000005d005d7221 */ /* 0x000fca0000010000 */
[----:B------:R-:W-:-:S07]  /*3740*/  MOV R99, R93 ;  /* 0x0000005d00637202 */ /* 0x000fce0000000f00 */
[----:B------:R-:W-:Y:S05]  /*3750*/  WARPSYNC.COLLECTIVE R96, `(.L_x_18862) ;  /* 0x0000000060087348 */ /* 0x000fea0003c00000 */
[----:B------:R0:W1:Y:S02]  /*3760*/  SHFL.BFLY P6, R97, R99, R98, R101 ;  /* 0x0c00006263617389 */ /* 0x00006400000c0065 */
[----:B01----:R-:W-:Y:S01]  /*3770*/  ENDCOLLECTIVE ;  /* 0x000000000000791b */ /* 0x003fe20003800000 */
.L_x_18862:
[----:B------:R-:W-:Y:S01]  /*3780*/  HFMA2.MMA R98, -RZ, RZ, 0, 2.384185791015625e-07 ;  /* 0x00000004ff627435 */ /* 0x000fe200000001ff */
[----:B------:R-:W-:-:S05]  /*3790*/  MOV R92, R97 ;  /* 0x00000061005c7202 */ /* 0x000fca0000000f00 */
[----:B------:R-:W-:-:S05]  /*37a0*/  FADD.FTZ R92, R93, R92 ;  /* 0x0000005c5d5c7221 */ /* 0x000fca0000010000 */
[----:B------:R-:W-:-:S07]  /*37b0*/  MOV R99, R92 ;  /* 0x0000005c00637202 */ /* 0x000fce0000000f00 */
[----:B------:R-:W-:Y:S05]  /*37c0*/  WARPSYNC.COLLECTIVE R96, `(.L_x_18863) ;  /* 0x0000000060087348 */ /* 0x000fea0003c00000 */
[----:B------:R0:W1:Y:S02]  /*37d0*/  SHFL.BFLY P6, R97, R99, R98, R101 ;  /* 0x0c00006263617389 */ /* 0x00006400000c0065 */
[----:B01----:R-:W-:Y:S01]  /*37e0*/  ENDCOLLECTIVE ;  /* 0x000000000000791b */ /* 0x003fe20003800000 */
.L_x_18863:
[----:B------:R-:W-:Y:S01]  /*37f0*/  HFMA2.MMA R98, -RZ, RZ, 0, 4.76837158203125e-07 ;  /* 0x00000008ff627435 */ /* 0x000fe200000001ff */
[----:B------:R-:W-:-:S05]  /*3800*/  MOV R95, R97 ;  /* 0x00000061005f7202 */ /* 0x000fca0000000f00 */
[----:B------:R-:W-:-:S05]  /*3810*/  FADD.FTZ R95, R92, R95 ;  /* 0x0000005f5c5f7221 */ /* 0x000fca0000010000 */
[----:B------:R-:W-:-:S07]  /*3820*/  MOV R99, R95 ;  /* 0x0000005f00637202 */ /* 0x000fce0000000f00 */
[----:B------:R-:W-:Y:S05]  /*3830*/  WARPSYNC.COLLECTIVE R96, `(.L_x_18864) ;  /* 0x0000000060087348 */ /* 0x000fea0003c00000 */
[----:B------:R0:W1:Y:S02]  /*3840*/  SHFL.BFLY P6, R97, R99, R98, R101 ;  /* 0x0c00006263617389 */ /* 0x00006400000c0065 */
[----:B01----:R-:W-:Y:S01]  /*3850*/  ENDCOLLECTIVE ;  /* 0x000000000000791b */ /* 0x003fe20003800000 */
.L_x_18864:
[----:B------:R-:W-:Y:S01]  /*3860*/  HFMA2.MMA R98, -RZ, RZ, 0, 9.5367431640625e-07 ;  /* 0x00000010ff627435 */ /* 0x000fe200000001ff */
[----:B------:R-:W-:-:S05]  /*3870*/  MOV R94, R97 ;  /* 0x00000061005e7202 */ /* 0x000fca0000000f00 */
[----:B------:R-:W-:-:S05]  /*3880*/  FADD.FTZ R94, R95, R94 ;  /* 0x0000005e5f5e7221 */ /* 0x000fca0000010000 */
[----:B------:R-:W-:-:S07]  /*3890*/  MOV R99, R94 ;  /* 0x0000005e00637202 */ /* 0x000fce0000000f00 */
[----:B------:R-:W-:Y:S05]  /*38a0*/  WARPSYNC.COLLECTIVE R96, `(.L_x_18865) ;  /* 0x0000000060087348 */ /* 0x000fea0003c00000 */
[----:B------:R0:W1:Y:S02]  /*38b0*/  SHFL.BFLY P6, R97, R99, R98, R101 ;  /* 0x0c00006263617389 */ /* 0x00006400000c0065 */
[----:B01----:R-:W-:Y:S01]  /*38c0*/  ENDCOLLECTIVE ;  /* 0x000000000000791b */ /* 0x003fe20003800000 */
.L_x_18865:
[----:B------:R-:W-:Y:S05]  /*38d0*/  BRA `(.L_x_18866) ;  /* 0xffffffec00d87947 */ /* 0x000fea000383ffff */
.L_x_18867:
        /* <DEDUP_REMOVED lines=10> */
.L_x_20747:


//--------------------- .text._ZN10layer_norm31ln_parallel_residual_fwd_kernelINS_13Kernel_traitsIfffffjLj768ELj1ELj4ELj1ELj16ENS_18Kernel_traits_baseILj768EfffffjLj128EEEEELb0ELb1ELb1EEEvNS_9FwdParamsE --------------------------
	.section	.text._ZN10layer_norm31ln_parallel_residual_fwd_kernelINS_13Kernel_traitsIfffffjLj768ELj1ELj4ELj1ELj16ENS_18Kernel_traits_baseILj768EfffffjLj128EEEEELb0ELb1ELb1EEEvNS_9FwdParamsE,"ax",@progbits
	.align	128
        .global         _ZN10layer_norm31ln_parallel_residual_fwd_kernelINS_13Kernel_traitsIfffffjLj768ELj1ELj4ELj1ELj16ENS_18Kernel_traits_baseILj768EfffffjLj128EEEEELb0ELb1ELb1EEEvNS_9FwdParamsE
        .type           _ZN10layer_norm31ln_parallel_residual_fwd_kernelINS_13Kernel_traitsIfffffjLj768ELj1ELj4ELj1ELj16ENS_18Kernel_traits_baseILj768EfffffjLj128EEEEELb0ELb1ELb1EEEvNS_9FwdParamsE,@function
        .size           _ZN10layer_norm31ln_parallel_residual_fwd_kernelINS_13Kernel_traitsIfffffjLj768ELj1ELj4ELj1ELj16ENS_18Kernel_traits_baseILj768EfffffjLj128EEEEELb0ELb1ELb1EEEvNS_9FwdParamsE,(.L_x_20748 - _ZN10layer_norm31ln_parallel_residual_fwd_kernelINS_13Kernel_traitsIfffffjLj768ELj1ELj4ELj1ELj16ENS_18Kernel_traits_baseILj768EfffffjLj128EEEEELb0ELb1ELb1EEEvNS_9FwdParamsE)
        .other          _ZN10layer_norm31ln_parallel_residual_fwd_kernelINS_13Kernel_traitsIfffffjLj768ELj1ELj4ELj1ELj16ENS_18Kernel_traits_baseILj768EfffffjLj128EEEEELb0ELb1ELb1EEEvNS_9FwdParamsE,@"STO_CUDA_ENTRY STV_DEFAULT"
_ZN10layer_norm31ln_parallel_residual_fwd_kernelINS_13Kernel_traitsIfffffjLj768ELj1ELj4ELj1ELj16ENS_18Kernel_traits_baseILj768EfffffjLj128EEEEELb0ELb1ELb1EEEvNS_9FwdParamsE:
.text._ZN10layer_norm31ln_parallel_residual_fwd_kernelINS_13Kernel_traitsIfffffjLj768ELj1ELj4ELj1ELj16ENS_18Kernel_traits_baseILj768EfffffjLj128EEEEELb0ELb1ELb1EEEvNS_9FwdParamsE:
        /* <DEDUP_REMOVED lines=57> */
.L_x_18965:
        /* <DEDUP_REMOVED lines=23> */
.L_x_18869:
[----:B-----5:R-:W-:Y:S01]  /*0500*/  FADD.FTZ R64, R8, R64 ;  /* 0x0000004008407221 */ /* 0x020fe20000010000 */
[----:B------:R-:W-:Y:S06]  /*0510*/  BRA `(.L_x_18870) ;  /* 0x0000000000087947 */ /* 0x000fec0003800000 */
.L_x_18868:
[----:B-----5:R-:W-:-:S04]  /*0520*/  FADD.FTZ R64, R12, R64 ;  /* 0x000000400c407221 */ /* 0x020fc80000010000 */
[----:B------:R-:W-:-:S07]  /*0530*/  @P2 FADD.FTZ R64, R8, R64 ;  /* 0x0000004008402221 */ /* 0x000fce0000010000 */
.L_x_18870:
[----:B-----5:R-:W-:-:S07]  /*0540*/  MOV R4, R64 ;  /* 0x0000004000047202 */ /* 0x020fce0000000f00 */
.L_x_18871:
[----:B------:R-:W-:Y:S05]  /*0550*/  @P3 BRA `(.L_x_18872) ;  /* 0x00000000001c3947 */ /* 0x000fea0003800000 */
[----:B------:R-:W-:-:S04]  /*0560*/  ISETP.NE.U32.AND P4, PT, RZ, UR8, PT ;  /* 0x00000008ff007c0c */ /* 0x000fc8000bf85070 */
[----:B------:R-:W-:-:S13]  /*0570*/  ISETP.NE.AND.EX P4, PT, RZ, UR9, PT, P4 ;  /* 0x00000009ff007c0c */ /* 0x000fda000bf85340 */
[----:B------:R-:W-:Y:S05]  /*0580*/  @P4 BRA `(.L_x_18873) ;  /* 0x0000000000084947 */ /* 0x000fea0003800000 */
[----:B------:R-:W-:Y:S05]  /*0590*/  @P0 BRA `(.L_x_18874) ;  /* 0x0000000000140947 */ /* 0x000fea0003800000 */
[----:B------:R-:W-:Y:S05]  /*05a0*/  BRA `(.L_x_18875) ;  /* 0x0000000000147947 */ /* 0x000fea0003800000 */
.L_x_18873:
[----:B-----5:R-:W-:Y:S01]  /*05b0*/  FADD.FTZ R65, R9, R65 ;  /* 0x0000004109417221 */ /* 0x020fe20000010000 */
[----:B------:R-:W-:Y:S06]  /*05c0*/  BRA `(.L_x_18874) ;  /* 0x0000000000087947 */ /* 0x000fec0003800000 */
.L_x_18872:
[----:B-----5:R-:W-:-:S04]  /*05d0*/  FADD.FTZ R65, R13, R65 ;  /* 0x000000410d417221 */ /* 0x020fc80000010000 */
[----:B------:R-:W-:-:S07]  /*05e0*/  @P2 FADD.FTZ R65, R9, R65 ;  /* 0x0000004109412221 */ /* 0x000fce0000010000 */
.L_x_18874:
[----:B-----5:R-:W-:-:S07]  /*05f0*/  MOV R5, R65 ;  /* 0x0000004100057202 */ /* 0x020fce0000000f00 */
.L_x_18875:
[----:B------:R-:W-:Y:S05]  /*0600*/  @P3 BRA `(.L_x_18876) ;  /* 0x00000000001c3947 */ /* 0x000fea0003800000 */
[----:B------:R-:W-:-:S04]  /*0610*/  ISETP.NE.U32.AND P4, PT, RZ, UR8, PT ;  /* 0x00000008ff007c0c */ /* 0x000fc8000bf85070 */
[----:B------:R-:W-:-:S13]  /*0620*/  ISETP.NE.AND.EX P4, PT, RZ, UR9, PT, P4 ;  /* 0x00000009ff007c0c */ /* 0x000fda000bf85340 */
[----:B------:R-:W-:Y:S05]  /*0630*/  @P4 BRA `(.L_x_18877) ;  /* 0x0000000000084947 */ /* 0x000fea0003800000 */
[----:B------:R-:W-:Y:S05]  /*0640*/  @P0 BRA `(.L_x_18878) ;  /* 0x0000000000140947 */ /* 0x000fea0003800000 */
[----:B------:R-:W-:Y:S05]  /*0650*/  BRA `(.L_x_18879) ;  /* 0x0000000000147947 */ /* 0x000fea0003800000 */
.L_x_18877:
[----:B-----5:R-:W-:Y:S01]  /*0660*/  FADD.FTZ R66, R10, R66 ;  /* 0x000000420a427221 */ /* 0x020fe20000010000 */
[----:B------:R-:W-:Y:S06]  /*0670*/  BRA `(.L_x_18878) ;  /* 0x0000000000087947 */ /* 0x000fec0003800000 */
.L_x_18876:
[----:B-----5:R-:W-:-:S04]  /*0680*/  FADD.FTZ R66, R14, R66 ;  /* 0x000000420e427221 */ /* 0x020fc80000010000 */
[----:B------:R-:W-:-:S07]  /*0690*/  @P2 FADD.FTZ R66, R10, R66 ;  /* 0x000000420a422221 */ /* 0x000fce0000010000 */
.L_x_18878:
[----:B-----5:R-:W-:-:S07]  /*06a0*/  MOV R6, R66 ;  /* 0x0000004200067202 */ /* 0x020fce0000000f00 */
.L_x_18879:
[----:B------:R-:W-:Y:S05]  /*06b0*/  @P3 BRA `(.L_x_18880) ;  /* 0x00000000001c3947 */ /* 0x000fea0003800000 */
[----:B------:R-:W-:-:S04]  /*06c0*/  ISETP.NE.U32.AND P4, PT, RZ, UR8, PT ;  /* 0x00000008ff007c0c */ /* 0x000fc8000bf85070 */
[----:B------:R-:W-:-:S13]  /*06d0*/  ISETP.NE.AND.EX P4, PT, RZ, UR9, PT, P4 ;  /* 0x00000009ff007c0c */ /* 0x000fda000bf85340 */
[----:B------:R-:W-:Y:S05]  /*06e0*/  @P4 BRA `(.L_x_18881) ;  /* 0x0000000000084947 */ /* 0x000fea0003800000 */
[----:B------:R-:W-:Y:S05]  /*06f0*/  @P0 BRA `(.L_x_18882) ;  /* 0x0000000000140947 */ /* 0x000fea0003800000 */
[----:B------:R-:W-:Y:S05]  /*0700*/  BRA `(.L_x_18883) ;  /* 0x0000000000147947 */ /* 0x000fea0003800000 */
.L_x_18881:
[----:B-----5:R-:W-:Y:S01]  /*0710*/  FADD.FTZ R67, R11, R67 ;  /* 0x000000430b437221 */ /* 0x020fe20000010000 */
[----:B------:R-:W-:Y:S06]  /*0720*/  BRA `(.L_x_18882) ;  /* 0x0000000000087947 */ /* 0x000fec0003800000 */
.L_x_18880:
[----:B-----5:R-:W-:-:S04]  /*0730*/  FADD.FTZ R67, R15, R67 ;  /* 0x000000430f437221 */ /* 0x020fc80000010000 */
[----:B------:R-:W-:-:S07]  /*0740*/  @P2 FADD.FTZ R67, R11, R67 ;  /* 0x000000430b432221 */ /* 0x000fce0000010000 */
.L_x_18882:
[----:B-----5:R-:W-:-:S07]  /*0750*/  MOV R7, R67 ;  /* 0x0000004300077202 */ /* 0x020fce0000000f00 */
.L_x_18883:
        /* <DEDUP_REMOVED lines=19> */
.L_x_18885:
[----:B-----5:R-:W-:Y:S01]  /*0890*/  FADD.FTZ R68, R8, R68 ;  /* 0x0000004408447221 */ /* 0x020fe20000010000 */
[----:B------:R-:W-:Y:S06]  /*08a0*/  BRA `(.L_x_18886) ;  /* 0x0000000000087947 */ /* 0x000fec0003800000 */
.L_x_18884:
[----:B-----5:R-:W-:-:S04]  /*08b0*/  FADD.FTZ R68, R12, R68 ;  /* 0x000000440c447221 */ /* 0x020fc80000010000 */
[----:B------:R-:W-:-:S07]  /*08c0*/  @P2 FADD.FTZ R68, R8, R68 ;  /* 0x0000004408442221 */ /* 0x000fce0000010000 */
.L_x_18886:
[----:B0-----:R-:W-:-:S07]  /*08d0*/  MOV R4, R68 ;  /* 0x0000004400047202 */ /* 0x001fce0000000f00 */
.L_x_18887:
[----:B------:R-:W-:Y:S05]  /*08e0*/  @P3 BRA `(.L_x_18888) ;  /* 0x00000000001c3947 */ /* 0x000fea0003800000 */
[----:B------:R-:W-:-:S04]  /*08f0*/  ISETP.NE.U32.AND P4, PT, RZ, UR8, PT ;  /* 0x00000008ff007c0c */ /* 0x000fc8000bf85070 */
[----:B------:R-:W-:-:S13]  /*0900*/  ISETP.NE.AND.EX P4, PT, RZ, UR9, PT, P4 ;  /* 0x00000009ff007c0c */ /* 0x000fda000bf85340 */
[----:B------:R-:W-:Y:S05]  /*0910*/  @P4 BRA `(.L_x_18889) ;  /* 0x0000000000084947 */ /* 0x000fea0003800000 */
[----:B------:R-:W-:Y:S05]  /*0920*/  @P0 BRA `(.L_x_18890) ;  /* 0x0000000000140947 */ /* 0x000fea0003800000 */
[----:B------:R-:W-:Y:S05]  /*0930*/  BRA `(.L_x_18891) ;  /* 0x0000000000147947 */ /* 0x000fea0003800000 */
.L_x_18889:
[----:B-----5:R-:W-:Y:S01]  /*0940*/  FADD.FTZ R69, R9, R69 ;  /* 0x0000004509457221 */ /* 0x020fe20000010000 */
[----:B------:R-:W-:Y:S06]  /*0950*/  BRA `(.L_x_18890) ;  /* 0x0000000000087947 */ /* 0x000fec0003800000 */
.L_x_18888:
[----:B-----5:R-:W-:-:S04]  /*0960*/  FADD.FTZ R69, R13, R69 ;  /* 0x000000450d457221 */ /* 0x020fc80000010000 */
[----:B------:R-:W-:-:S07]  /*0970*/  @P2 FADD.FTZ R69, R9, R69 ;  /* 0x0000004509452221 */ /* 0x000fce0000010000 */
.L_x_18890:
[----:B0-----:R-:W-:-:S07]  /*0980*/  MOV R5, R69 ;  /* 0x0000004500057202 */ /* 0x001fce0000000f00 */
.L_x_18891:
[----:B------:R-:W-:Y:S05]  /*0990*/  @P3 BRA `(.L_x_18892) ;  /* 0x00000000001c3947 */ /* 0x000fea0003800000 */
[----:B------:R-:W-:-:S04]  /*09a0*/  ISETP.NE.U32.AND P4, PT, RZ, UR8, PT ;  /* 0x00000008ff007c0c */ /* 0x000fc8000bf85070 */
[----:B------:R-:W-:-:S13]  /*09b0*/  ISETP.NE.AND.EX P4, PT, RZ, UR9, PT, P4 ;  /* 0x00000009ff007c0c */ /* 0x000fda000bf85340 */
[----:B------:R-:W-:Y:S05]  /*09c0*/  @P4 BRA `(.L_x_18893) ;  /* 0x0000000000084947 */ /* 0x000fea0003800000 */
[----:B------:R-:W-:Y:S05]  /*09d0*/  @P0 BRA `(.L_x_18894) ;  /* 0x0000000000140947 */ /* 0x000fea0003800000 */
[----:B------:R-:W-:Y:S05]  /*09e0*/  BRA `(.L_x_18895) ;  /* 0x0000000000147947 */ /* 0x000fea0003800000 */
.L_x_18893:
[----:B-----5:R-:W-:Y:S01]  /*09f0*/  FADD.FTZ R70, R10, R70 ;  /* 0x000000460a467221 */ /* 0x020fe20000010000 */
[----:B------:R-:W-:Y:S06]  /*0a00*/  BRA `(.L_x_18894) ;  /* 0x0000000000087947 */ /* 0x000fec0003800000 */
.L_x_18892:
[----:B-----5:R-:W-:-:S04]  /*0a10*/  FADD.FTZ R70, R14, R70 ;  /* 0x000000460e467221 */ /* 0x020fc80000010000 */
[----:B------:R-:W-:-:S07]  /*0a20*/  @P2 FADD.FTZ R70, R10, R70 ;  /* 0x000000460a462221 */ /* 0x000fce0000010000 */
.L_x_18894:
[----:B0-----:R-:W-:-:S07]  /*0a30*/  MOV R6, R70 ;  /* 0x0000004600067202 */ /* 0x001fce0000000f00 */
.L_x_18895:
[----:B------:R-:W-:Y:S05]  /*0a40*/  @P3 BRA `(.L_x_18896) ;  /* 0x00000000001c3947 */ /* 0x000fea0003800000 */
[----:B------:R-:W-:-:S04]  /*0a50*/  ISETP.NE.U32.AND P4, PT, RZ, UR8, PT ;  /* 0x00000008ff007c0c */ /* 0x000fc8000bf85070 */
[----:B------:R-:W-:-:S13]  /*0a60*/  ISETP.NE.AND.EX P4, PT, RZ, UR9, PT, P4 ;  /* 0x00000009ff007c0c */ /* 0x000fda000bf85340 */
[----:B------:R-:W-:Y:S05]  /*0a70*/  @P4 BRA `(.L_x_18897) ;  /* 0x0000000000084947 */ /* 0x000fea0003800000 */
[----:B------:R-:W-:Y:S05]  /*0a80*/  @P0 BRA `(.L_x_18898) ;  /* 0x0000000000140947 */ /* 0x000fea0003800000 */
[----:B------:R-:W-:Y:S05]  /*0a90*/  BRA `(.L_x_18899) ;  /* 0x0000000000147947 */ /* 0x000fea0003800000 */
.L_x_18897:
[----:B-----5:R-:W-:Y:S01]  /*0aa0*/  FADD.FTZ R71, R11, R71 ;  /* 0x000000470b477221 */ /* 0x020fe20000010000 */
[----:B------:R-:W-:Y:S06]  /*0ab0*/  BRA `(.L_x_18898) ;  /* 0x0000000000087947 */ /* 0x000fec0003800000 */
.L_x_18896:
[----:B-----5:R-:W-:-:S04]  /*0ac0*/  FADD.FTZ R71, R15, R71 ;  /* 0x000000470f477221 */ /* 0x020fc80000010000 */
[----:B------:R-:W-:-:S07]  /*0ad0*/  @P2 FADD.FTZ R71, R11, R71 ;  /* 0x000000470b472221 */ /* 0x000fce0000010000 */
.L_x_18898:
[----:B0-----:R-:W-:-:S07]  /*0ae0*/  MOV R7, R71 ;  /* 0x0000004700077202 */ /* 0x001fce0000000f00 */
.L_x_18899:
[----:B0-----:R-:W0:Y:S01]  /*0af0*/  @P0 LDC.64 R76, c[0x0][0x238] ;  /* 0x00008e00ff4c0b82 */ /* 0x001e220000000a00 */
        /* <DEDUP_REMOVED lines=17> */
.L_x_18901:
[----:B-----5:R-:W-:Y:S01]  /*0c10*/  FADD.FTZ R72, R8, R72 ;  /* 0x0000004808487221 */ /* 0x020fe20000010000 */
[----:B------:R-:W-:Y:S06]  /*0c20*/  BRA `(.L_x_18902) ;  /* 0x0000000000087947 */ /* 0x000fec0003800000 */
.L_x_18900:
[----:B-----5:R-:W-:-:S04]  /*0c30*/  FADD.FTZ R72, R12, R72 ;  /* 0x000000480c487221 */ /* 0x020fc80000010000 */
[----:B------:R-:W-:-:S07]  /*0c40*/  @P2 FADD.FTZ R72, R8, R72 ;  /* 0x0000004808482221 */ /* 0x000fce0000010000 */
.L_x_18902:
[----:B0-----:R-:W-:-:S07]  /*0c50*/  MOV R4, R72 ;  /* 0x0000004800047202 */ /* 0x001fce0000000f00 */
.L_x_18903:
[----:B------:R-:W-:Y:S05]  /*0c60*/  @P3 BRA `(.L_x_18904) ;  /* 0x00000000001c3947 */ /* 0x000fea0003800000 */
[----:B------:R-:W-:-:S04]  /*0c70*/  ISETP.NE.U32.AND P4, PT, RZ, UR8, PT ;  /* 0x00000008ff007c0c */ /* 0x000fc8000bf85070 */
[----:B------:R-:W-:-:S13]  /*0c80*/  ISETP.NE.AND.EX P4, PT, RZ, UR9, PT, P4 ;  /* 0x00000009ff007c0c */ /* 0x000fda000bf85340 */
[----:B------:R-:W-:Y:S05]  /*0c90*/  @P4 BRA `(.L_x_18905) ;  /* 0x0000000000084947 */ /* 0x000fea0003800000 */
[----:B------:R-:W-:Y:S05]  /*0ca0*/  @P0 BRA `(.L_x_18906) ;  /* 0x0000000000140947 */ /* 0x000fea0003800000 */
[----:B------:R-:W-:Y:S05]  /*0cb0*/  BRA `(.L_x_18907) ;  /* 0x0000000000147947 */ /* 0x000fea0003800000 */
.L_x_18905:
[----:B-----5:R-:W-:Y:S01]  /*0cc0*/  FADD.FTZ R73, R9, R73 ;  /* 0x0000004909497221 */ /* 0x020fe20000010000 */
[----:B------:R-:W-:Y:S06]  /*0cd0*/  BRA `(.L_x_18906) ;  /* 0x0000000000087947 */ /* 0x000fec0003800000 */
.L_x_18904:
[----:B-----5:R-:W-:-:S04]  /*0ce0*/  FADD.FTZ R73, R13, R73 ;  /* 0x000000490d497221 */ /* 0x020fc80000010000 */
[----:B------:R-:W-:-:S07]  /*0cf0*/  @P2 FADD.FTZ R73, R9, R73 ;  /* 0x0000004909492221 */ /* 0x000fce0000010000 */
.L_x_18906:
[----:B0-----:R-:W-:-:S07]  /*0d00*/  MOV R5, R73 ;  /* 0x0000004900057202 */ /* 0x001fce0000000f00 */
.L_x_18907:
[----:B------:R-:W-:Y:S05]  /*0d10*/  @P3 BRA `(.L_x_18908) ;  /* 0x00000000001c3947 */ /* 0x000fea0003800000 */
[----:B------:R-:W-:-:S04]  /*0d20*/  ISETP.NE.U32.AND P4, PT, RZ, UR8, PT ;  /* 0x00000008ff007c0c */ /* 0x000fc8000bf85070 */
[----:B------:R-:W-:-:S13]  /*0d30*/  ISETP.NE.AND.EX P4, PT, RZ, UR9, PT, P4 ;  /* 0x00000009ff007c0c */ /* 0x000fda000bf85340 */
[----:B------:R-:W-:Y:S05]  /*0d40*/  @P4 BRA `(.L_x_18909) ;  /* 0x0000000000084947 */ /* 0x000fea0003800000 */
[----:B------:R-:W-:Y:S05]  /*0d50*/  @P0 BRA `(.L_x_18910) ;  /* 0x0000000000140947 */ /* 0x000fea0003800000 */
[----:B------:R-:W-:Y:S05]  /*0d60*/  BRA `(.L_x_18911) ;  /* 0x0000000000147947 */ /* 0x000fea0003800000 */
.L_x_18909:
[----:B-----5:R-:W-:Y:S01]  /*0d70*/  FADD.FTZ R74, R10, R74 ;  /* 0x0000004a0a4a7221 */ /* 0x020fe20000010000 */
[----:B------:R-:W-:Y:S06]  /*0d80*/  BRA `(.L_x_18910) ;  /* 0x0000000000087947 */ /* 0x000fec0003800000 */
.L_x_18908:
[----:B-----5:R-:W-:-:S04]  /*0d90*/  FADD.FTZ R74, R14, R74 ;  /* 0x0000004a0e4a7221 */ /* 0x020fc80000010000 */
[----:B------:R-:W-:-:S07]  /*0da0*/  @P2 FADD.FTZ R74, R10, R74 ;  /* 0x0000004a0a4a2221 */ /* 0x000fce0000010000 */
.L_x_18910:
[----:B0-----:R-:W-:-:S07]  /*0db0*/  MOV R6, R74 ;  /* 0x0000004a00067202 */ /* 0x001fce0000000f00 */
.L_x_18911:
[----:B------:R-:W-:Y:S05]  /*0dc0*/  @P3 BRA `(.L_x_18912) ;  /* 0x00000000001c3947 */ /* 0x000fea0003800000 */
[----:B------:R-:W-:-:S04]  /*0dd0*/  ISETP.NE.U32.AND P4, PT, RZ, UR8, PT ;  /* 0x00000008ff007c0c */ /* 0x000fc8000bf85070 */
[----:B------:R-:W-:-:S13]  /*0de0*/  ISETP.NE.AND.EX P4, PT, RZ, UR9, PT, P4 ;  /* 0x00000009ff007c0c */ /* 0x000fda000bf85340 */
[----:B------:R-:W-:Y:S05]  /*0df0*/  @P4 BRA `(.L_x_18913) ;  /* 0x0000000000084947 */ /* 0x000fea0003800000 */
[----:B------:R-:W-:Y:S05]  /*0e00*/  @P0 BRA `(.L_x_18914) ;  /* 0x0000000000140947 */ /* 0x000fea0003800000 */
[----:B------:R-:W-:Y:S05]  /*0e10*/  BRA `(.L_x_18915) ;  /* 0x0000000000147947 */ /* 0x000fea0003800000 */
.L_x_18913:
[----:B-----5:R-:W-:Y:S01]  /*0e20*/  FADD.FTZ R75, R11, R75 ;  /* 0x0000004b0b4b7221 */ /* 0x020fe20000010000 */
[----:B------:R-:W-:Y:S06]  /*0e30*/  BRA `(.L_x_18914) ;  /* 0x0000000000087947 */ /* 0x000fec0003800000 */
.L_x_18912:
[----:B-----5:R-:W-:-:S04]  /*0e40*/  FADD.FTZ R75, R15, R75 ;  /* 0x0000004b0f4b7221 */ /* 0x020fc80000010000 */
[----:B------:R-:W-:-:S07]  /*0e50*/  @P2 FADD.FTZ R75, R11, R75 ;  /* 0x0000004b0b4b2221 */ /* 0x000fce0000010000 */
.L_x_18914:
[----:B0-----:R-:W-:-:S07]  /*0e60*/  MOV R7, R75 ;  /* 0x0000004b00077202 */ /* 0x001fce0000000f00 */
.L_x_18915:
[----:B0-----:R-:W0:Y:S01]  /*0e70*/  @P0 LDC.64 R80, c[0x0][0x238] ;  /* 0x00008e00ff500b82 */ /* 0x001e220000000a00 */
[C---:B------:R-:W-:Y:S02]  /*0e80*/  @P0 IADD3 R77, R91.reuse, 0x40, RZ ;  /* 0x000000405b4d0810 */ /* 0x040fe40007ffe0ff */
        /* <DEDUP_REMOVED lines=17> */
.L_x_18917:
[----:B-----5:R-:W-:Y:S01]  /*0fa0*/  FADD.FTZ R76, R8, R76 ;  /* 0x0000004c084c7221 */ /* 0x020fe20000010000 */
[----:B------:R-:W-:Y:S06]  /*0fb0*/  BRA `(.L_x_18918) ;  /* 0x0000000000087947 */ /* 0x000fec0003800000 */
.L_x_18916:
[----:B-----5:R-:W-:-:S04]  /*0fc0*/  FADD.FTZ R76, R12, R76 ;  /* 0x0000004c0c4c7221 */ /* 0x020fc80000010000 */
[----:B------:R-:W-:-:S07]  /*0fd0*/  @P2 FADD.FTZ R76, R8, R76 ;  /* 0x0000004c084c2221 */ /* 0x000fce0000010000 */
.L_x_18918:
[----:B0-----:R-:W-:-:S07]  /*0fe0*/  MOV R4, R76 ;  /* 0x0000004c00047202 */ /* 0x001fce0000000f00 */
.L_x_18919:
[----:B------:R-:W-:Y:S05]  /*0ff0*/  @P3 BRA `(.L_x_18920) ;  /* 0x00000000001c3947 */ /* 0x000fea0003800000 */
[----:B------:R-:W-:-:S04]  /*1000*/  ISETP.NE.U32.AND P4, PT, RZ, UR8, PT ;  /* 0x00000008ff007c0c */ /* 0x000fc8000bf85070 */
[----:B------:R-:W-:-:S13]  /*1010*/  ISETP.NE.AND.EX P4, PT, RZ, UR9, PT, P4 ;  /* 0x00000009ff007c0c */ /* 0x000fda000bf85340 */
[----:B------:R-:W-:Y:S05]  /*1020*/  @P4 BRA `(.L_x_18921) ;  /* 0x0000000000084947 */ /* 0x000fea0003800000 */
[----:B------:R-:W-:Y:S05]  /*1030*/  @P0 BRA `(.L_x_18922) ;  /* 0x0000000000140947 */ /* 0x000fea0003800000 */
[----:B------:R-:W-:Y:S05]  /*1040*/  BRA `(.L_x_18923) ;  /* 0x0000000000147947 */ /* 0x000fea0003800000 */
.L_x_18921:
[----:B-----5:R-:W-:Y:S01]  /*1050*/  FADD.FTZ R77, R9, R77 ;  /* 0x0000004d094d7221 */ /* 0x020fe20000010000 */
[----:B------:R-:W-:Y:S06]  /*1060*/  BRA `(.L_x_18922) ;  /* 0x0000000000087947 */ /* 0x000fec0003800000 */
.L_x_18920:
[----:B-----5:R-:W-:-:S04]  /*1070*/  FADD.FTZ R77, R13, R77 ;  /* 0x0000004d0d4d7221 */ /* 0x020fc80000010000 */
[----:B------:R-:W-:-:S07]  /*1080*/  @P2 FADD.FTZ R77, R9, R77 ;  /* 0x0000004d094d2221 */ /* 0x000fce0000010000 */
.L_x_18922:
[----:B0-----:R-:W-:-:S07]  /*1090*/  MOV R5, R77 ;  /* 0x0000004d00057202 */ /* 0x001fce0000000f00 */
.L_x_18923:
[----:B------:R-:W-:Y:S05]  /*10a0*/  @P3 BRA `(.L_x_18924) ;  /* 0x00000000001c3947 */ /* 0x000fea0003800000 */
[----:B------:R-:W-:-:S04]  /*10b0*/  ISETP.NE.U32.AND P4, PT, RZ, UR8, PT ;  /* 0x00000008ff007c0c */ /* 0x000fc8000bf85070 */
[----:B------:R-:W-:-:S13]  /*10c0*/  ISETP.NE.AND.EX P4, PT, RZ, UR9, PT, P4 ;  /* 0x00000009ff007c0c */ /* 0x000fda000bf85340 */
[----:B------:R-:W-:Y:S05]  /*10d0*/  @P4 BRA `(.L_x_18925) ;  /* 0x0000000000084947 */ /* 0x000fea0003800000 */
[----:B------:R-:W-:Y:S05]  /*10e0*/  @P0 BRA `(.L_x_18926) ;  /* 0x0000000000140947 */ /* 0x000fea0003800000 */
[----:B------:R-:W-:Y:S05]  /*10f0*/  BRA `(.L_x_18927) ;  /* 0x0000000000147947 */ /* 0x000fea0003800000 */
.L_x_18925:
[----:B-----5:R-:W-:Y:S01]  /*1100*/  FADD.FTZ R78, R10, R78 ;  /* 0x0000004e0a4e7221 */ /* 0x020fe20000010000 */
[----:B------:R-:W-:Y:S06]  /*1110*/  BRA `(.L_x_18926) ;  /* 0x0000000000087947 */ /* 0x000fec0003800000 */
.L_x_18924:
[----:B-----5:R-:W-:-:S04]  /*1120*/  FADD.FTZ R78, R14, R78 ;  /* 0x0000004e0e4e7221 */ /* 0x020fc80000010000 */
[----:B------:R-:W-:-:S07]  /*1130*/  @P2 FADD.FTZ R78, R10, R78 ;  /* 0x0000004e0a4e2221 */ /* 0x000fce0000010000 */
.L_x_18926:
[----:B0-----:R-:W-:-:S07]  /*1140*/  MOV R6, R78 ;  /* 0x0000004e00067202 */ /* 0x001fce0000000f00 */
.L_x_18927:
[----:B------:R-:W-:Y:S05]  /*1150*/  @P3 BRA `(.L_x_18928) ;  /* 0x00000000001c3947 */ /* 0x000fea0003800000 */
[----:B------:R-:W-:-:S04]  /*1160*/  ISETP.NE.U32.AND P4, PT, RZ, UR8, PT ;  /* 0x00000008ff007c0c */ /* 0x000fc8000bf85070 */
[----:B------:R-:W-:-:S13]  /*1170*/  ISETP.NE.AND.EX P4, PT, RZ, UR9, PT, P4 ;  /* 0x00000009ff007c0c */ /* 0x000fda000bf85340 */
[----:B------:R-:W-:Y:S05]  /*1180*/  @P4 BRA `(.L_x_18929) ;  /* 0x0000000000084947 */ /* 0x000fea0003800000 */
[----:B------:R-:W-:Y:S05]  /*1190*/  @P0 BRA `(.L_x_18930) ;  /* 0x0000000000140947 */ /* 0x000fea0003800000 */
[----:B------:R-:W-:Y:S05]  /*11a0*/  BRA `(.L_x_18931) ;  /* 0x0000000000147947 */ /* 0x000fea0003800000 */
.L_x_18929:
[----:B-----5:R-:W-:Y:S01]  /*11b0*/  FADD.FTZ R79, R11, R79 ;  /* 0x0000004f0b4f7221 */ /* 0x020fe20000010000 */
[----:B------:R-:W-:Y:S06]  /*11c0*/  BRA `(.L_x_18930) ;  /* 0x0000000000087947 */ /* 0x000fec0003800000 */
.L_x_18928:
[----:B-----5:R-:W-:-:S04]  /*11d0*/  FADD.FTZ R79, R15, R79 ;  /* 0x0000004f0f4f7221 */ /* 0x020fc80000010000 */
[----:B------:R-:W-:-:S07]  /*11e0*/  @P2 FADD.FTZ R79, R11, R79 ;  /* 0x0000004f0b4f2221 */ /* 0x000fce0000010000 */
.L_x_18930:
[----:B0-----:R-:W-:-:S07]  /*11f0*/  MOV R7, R79 ;  /* 0x0000004f00077202 */ /* 0x001fce0000000f00 */
.L_x_18931:
        /* <DEDUP_REMOVED lines=19> */
.L_x_18933:
[----:B-----5:R-:W-:Y:S01]  /*1330*/  FADD.FTZ R80, R8, R80 ;  /* 0x0000005008507221 */ /* 0x020fe20000010000 */
[----:B------:R-:W-:Y:S06]  /*1340*/  BRA `(.L_x_18934) ;  /* 0x0000000000087947 */ /* 0x000fec0003800000 */
.L_x_18932:
[----:B-----5:R-:W-:-:S04]  /*1350*/  FADD.FTZ R80, R12, R80 ;  /* 0x000000500c507221 */ /* 0x020fc80000010000 */
[----:B------:R-:W-:-:S07]  /*1360*/  @P2 FADD.FTZ R80, R8, R80 ;  /* 0x0000005008502221 */ /* 0x000fce0000010000 */
.L_x_18934:
[----:B0-----:R-:W-:-:S07]  /*1370*/  MOV R4, R80 ;  /* 0x0000005000047202 */ /* 0x001fce0000000f00 */
.L_x_18935:
[----:B------:R-:W-:Y:S05]  /*1380*/  @P3 BRA `(.L_x_18936) ;  /* 0x00000000001c3947 */ /* 0x000fea0003800000 */
[----:B------:R-:W-:-:S04]  /*1390*/  ISETP.NE.U32.AND P4, PT, RZ, UR8, PT ;  /* 0x00000008ff007c0c */ /* 0x000fc8000bf85070 */
[----:B------:R-:W-:-:S13]  /*13a0*/  ISETP.NE.AND.EX P4, PT, RZ, UR9, PT, P4 ;  /* 0x00000009ff007c0c */ /* 0x000fda000bf85340 */
[----:B------:R-:W-:Y:S05]  /*13b0*/  @P4 BRA `(.L_x_18937) ;  /* 0x0000000000084947 */ /* 0x000fea0003800000 */
[----:B------:R-:W-:Y:S05]  /*13c0*/  @P0 BRA `(.L_x_18938) ;  /* 0x0000000000140947 */ /* 0x000fea0003800000 */
[----:B------:R-:W-:Y:S05]  /*13d0*/  BRA `(.L_x_18939) ;  /* 0x0000000000147947 */ /* 0x000fea0003800000 */
.L_x_18937:
[----:B-----5:R-:W-:Y:S01]  /*13e0*/  FADD.FTZ R81, R9, R81 ;  /* 0x0000005109517221 */ /* 0x020fe20000010000 */
[----:B------:R-:W-:Y:S06]  /*13f0*/  BRA `(.L_x_18938) ;  /* 0x0000000000087947 */ /* 0x000fec0003800000 */
.L_x_18936:
[----:B-----5:R-:W-:-:S04]  /*1400*/  FADD.FTZ R81, R13, R81 ;  /* 0x000000510d517221 */ /* 0x020fc80000010000 */
[----:B------:R-:W-:-:S07]  /*1410*/  @P2 FADD.FTZ R81, R9, R81 ;  /* 0x0000005109512221 */ /* 0x000fce0000010000 */
.L_x_18938:
[----:B0-----:R-:W-:-:S07]  /*1420*/  MOV R5, R81 ;  /* 0x0000005100057202 */ /* 0x001fce0000000f00 */
.L_x_18939:
[----:B------:R-:W-:Y:S05]  /*1430*/  @P3 BRA `(.L_x_18940) ;  /* 0x00000000001c3947 */ /* 0x000fea0003800000 */
[----:B------:R-:W-:-:S04]  /*1440*/  ISETP.NE.U32.AND P4, PT, RZ, UR8, PT ;  /* 0x00000008ff007c0c */ /* 0x000fc8000bf85070 */
[----:B------:R-:W-:-:S13]  /*1450*/  ISETP.NE.AND.EX P4, PT, RZ, UR9, PT, P4 ;  /* 0x00000009ff007c0c */ /* 0x000fda000bf85340 */
[----:B------:R-:W-:Y:S05]  /*1460*/  @P4 BRA `(.L_x_18941) ;  /* 0x0000000000084947 */ /* 0x000fea0003800000 */
[----:B------:R-:W-:Y:S05]  /*1470*/  @P0 BRA `(.L_x_18942) ;  /* 0x0000000000140947 */ /* 0x000fea0003800000 */
[----:B------:R-:W-:Y:S05]  /*1480*/  BRA `(.L_x_18943) ;  /* 0x0000000000147947 */ /* 0x000fea0003800000 */
.L_x_18941:
[----:B-----5:R-:W-:Y:S01]  /*1490*/  FADD.FTZ R82, R10, R82 ;  /* 0x000000520a527221 */ /* 0x020fe20000010000 */
[----:B------:R-:W-:Y:S06]  /*14a0*/  BRA `(.L_x_18942) ;  /* 0x0000000000087947 */ /* 0x000fec0003800000 */
.L_x_18940:
[----:B-----5:R-:W-:-:S04]  /*14b0*/  FADD.FTZ R82, R14, R82 ;  /* 0x000000520e527221 */ /* 0x020fc80000010000 */
[----:B------:R-:W-:-:S07]  /*14c0*/  @P2 FADD.FTZ R82, R10, R82 ;  /* 0x000000520a522221 */ /* 0x000fce0000010000 */
.L_x_18942:
[----:B0-----:R-:W-:-:S07]  /*14d0*/  MOV R6, R82 ;  /* 0x0000005200067202 */ /* 0x001fce0000000f00 */
.L_x_18943:
[----:B------:R-:W-:Y:S05]  /*14e0*/  @P3 BRA `(.L_x_18944) ;  /* 0x00000000001c3947 */ /* 0x000fea0003800000 */
[----:B------:R-:W-:-:S04]  /*14f0*/  ISETP.NE.U32.AND P4, PT, RZ, UR8, PT ;  /* 0x00000008ff007c0c */ /* 0x000fc8000bf85070 */
[----:B------:R-:W-:-:S13]  /*1500*/  ISETP.NE.AND.EX P4, PT, RZ, UR9, PT, P4 ;  /* 0x00000009ff007c0c */ /* 0x000fda000bf85340 */
[----:B------:R-:W-:Y:S05]  /*1510*/  @P4 BRA `(.L_x_18945) ;  /* 0x0000000000084947 */ /* 0x000fea0003800000 */
[----:B------:R-:W-:Y:S05]  /*1520*/  @P0 BRA `(.L_x_18946) ;  /* 0x0000000000140947 */ /* 0x000fea0003800000 */
[----:B------:R-:W-:Y:S05]  /*1530*/  BRA `(.L_x_18947) ;  /* 0x0000000000147947 */ /* 0x000fea0003800000 */
.L_x_18945:
[----:B-----5:R-:W-:Y:S01]  /*1540*/  FADD.FTZ R83, R11, R83 ;  /* 0x000000530b537221 */ /* 0x020fe20000010000 */
[----:B------:R-:W-:Y:S06]  /*1550*/  BRA `(.L_x_18946) ;  /* 0x0000000000087947 */ /* 0x000fec0003800000 */
.L_x_18944:
[----:B-----5:R-:W-:-:S04]  /*1560*/  FADD.FTZ R83, R15, R83 ;  /* 0x000000530f537221 */ /* 0x020fc80000010000 */
[----:B------:R-:W-:-:S07]  /*1570*/  @P2 FADD.FTZ R83, R11, R83 ;  /* 0x000000530b532221 */ /* 0x000fce0000010000 */
.L_x_18946:
[----:B0-----:R-:W-:-:S07]  /*1580*/  MOV R7, R83 ;  /* 0x0000005300077202 */ /* 0x001fce0000000f00 */
.L_x_18947:
[----:B0-----:R-:W0:Y:S01]  /*1590*/  @P0 LDC.64 R96, c[0x0][0x238] ;  /* 0x00008e00ff600b82 */ /* 0x001e220000000a00 */
[C---:B------:R-:W-:Y:S02]  /*15a0*/  @P0 IADD3 R87, R91.reuse, 0x80, RZ ;  /* 0x000000805b570810 */ /* 0x040fe40007ffe0ff */
[----:B------:R-:W-:-:S05]  /*15b0*/  IADD3 R90, R91, 0xa0, RZ ;  /* 0x000000a05b5a7810 */ /* 0x000fca0007ffe0ff */
[----:B------:R-:W1:Y:S01]  /*15c0*/  @P1 LDC.64 R98, c[0x0][0x228] ;  /* 0x00008a00ff621b82 */ /* 0x000e620000000a00 */
[----:B------:R-:W-:-:S07]  /*15d0*/  IMAD.WIDE.U32 R84, R90, 0x10, R84 ;  /* 0x000000105a547825 */ /* 0x000fce00078e0054 */
        /* <DEDUP_REMOVED lines=14> */
.L_x_18949:
[----:B-----5:R-:W-:Y:S01]  /*16c0*/  FADD.FTZ R84, R8, R84 ;  /* 0x0000005408547221 */ /* 0x020fe20000010000 */
[----:B------:R-:W-:Y:S06]  /*16d0*/  BRA `(.L_x_18950) ;  /* 0x0000000000087947 */ /* 0x000fec0003800000 */
.L_x_18948:
[----:B-----5:R-:W-:-:S04]  /*16e0*/  FADD.FTZ R84, R12, R84 ;  /* 0x000000540c547221 */ /* 0x020fc80000010000 */
[----:B------:R-:W-:-:S07]  /*16f0*/  @P2 FADD.FTZ R84, R8, R84 ;  /* 0x0000005408542221 */ /* 0x000fce0000010000 */
.L_x_18950:
[----:B0-----:R-:W-:-:S07]  /*1700*/  MOV R4, R84 ;  /* 0x0000005400047202 */ /* 0x001fce0000000f00 */
.L_x_18951:
[----:B------:R-:W-:Y:S05]  /*1710*/  @P3 BRA `(.L_x_18952) ;  /* 0x00000000001c3947 */ /* 0x000fea0003800000 */
[----:B------:R-:W-:-:S04]  /*1720*/  ISETP.NE.U32.AND P4, PT, RZ, UR8, PT ;  /* 0x00000008ff007c0c */ /* 0x000fc8000bf85070 */
[----:B------:R-:W-:-:S13]  /*1730*/  ISETP.NE.AND.EX P4, PT, RZ, UR9, PT, P4 ;  /* 0x00000009ff007c0c */ /* 0x000fda000bf85340 */
[----:B------:R-:W-:Y:S05]  /*1740*/  @P4 BRA `(.L_x_18953) ;  /* 0x0000000000084947 */ /* 0x000fea0003800000 */
[----:B------:R-:W-:Y:S05]  /*1750*/  @P0 BRA `(.L_x_18954) ;  /* 0x0000000000140947 */ /* 0x000fea0003800000 */
[----:B------:R-:W-:Y:S05]  /*1760*/  BRA `(.L_x_18955) ;  /* 0x0000000000147947 */ /* 0x000fea0003800000 */
.L_x_18953:
[----:B-----5:R-:W-:Y:S01]  /*1770*/  FADD.FTZ R85, R9, R85 ;  /* 0x0000005509557221 */ /* 0x020fe20000010000 */
[----:B------:R-:W-:Y:S06]  /*1780*/  BRA `(.L_x_18954) ;  /* 0x0000000000087947 */ /* 0x000fec0003800000 */
.L_x_18952:
[----:B-----5:R-:W-:-:S04]  /*1790*/  FADD.FTZ R85, R13, R85 ;  /* 0x000000550d557221 */ /* 0x020fc80000010000 */
[----:B------:R-:W-:-:S07]  /*17a0*/  @P2 FADD.FTZ R85, R9, R85 ;  /* 0x0000005509552221 */ /* 0x000fce0000010000 */
.L_x_18954:
[----:B0-----:R-:W-:-:S07]  /*17b0*/  MOV R5, R85 ;  /* 0x0000005500057202 */ /* 0x001fce0000000f00 */
.L_x_18955:
[----:B------:R-:W-:Y:S05]  /*17c0*/  @P3 BRA `(.L_x_18956) ;  /* 0x00000000001c3947 */ /* 0x000fea0003800000 */
[----:B------:R-:W-:-:S04]  /*17d0*/  ISETP.NE.U32.AND P4, PT, RZ, UR8, PT ;  /* 0x00000008ff007c0c */ /* 0x000fc8000bf85070 */
[----:B------:R-:W-:-:S13]  /*17e0*/  ISETP.NE.AND.EX P4, PT, RZ, UR9, PT, P4 ;  /* 0x00000009ff007c0c */ /* 0x000fda000bf85340 */
[----:B------:R-:W-:Y:S05]  /*17f0*/  @P4 BRA `(.L_x_18957) ;  /* 0x0000000000084947 */ /* 0x000fea0003800000 */
[----:B------:R-:W-:Y:S05]  /*1800*/  @P0 BRA `(.L_x_18958) ;  /* 0x0000000000140947 */ /* 0x000fea0003800000 */
[----:B------:R-:W-:Y:S05]  /*1810*/  BRA `(.L_x_18959) ;  /* 0x0000000000147947 */ /* 0x000fea0003800000 */
.L_x_18957:
[----:B-----5:R-:W-:Y:S01]  /*1820*/  FADD.FTZ R86, R10, R86 ;  /* 0x000000560a567221 */ /* 0x020fe20000010000 */
[----:B------:R-:W-:Y:S06]  /*1830*/  BRA `(.L_x_18958) ;  /* 0x0000000000087947 */ /* 0x000fec0003800000 */
.L_x_18956:
[----:B-----5:R-:W-:-:S04]  /*1840*/  FADD.FTZ R86, R14, R86 ;  /* 0x000000560e567221 */ /* 0x020fc80000010000 */
[----:B------:R-:W-:-:S07]  /*1850*/  @P2 FADD.FTZ R86, R10, R86 ;  /* 0x000000560a562221 */ /* 0x000fce0000010000 */
.L_x_18958:
[----:B0-----:R-:W-:-:S07]  /*1860*/  MOV R6, R86 ;  /* 0x0000005600067202 */ /* 0x001fce0000000f00 */
.L_x_18959:
[----:B------:R-:W-:Y:S05]  /*1870*/  @P3 BRA `(.L_x_18960) ;  /* 0x00000000001c3947 */ /* 0x000fea0003800000 */
[----:B------:R-:W-:-:S04]  /*1880*/  ISETP.NE.U32.AND P2, PT, RZ, UR8, PT ;  /* 0x00000008ff007c0c */ /* 0x000fc8000bf45070 */
[----:B------:R-:W-:-:S13]  /*1890*/  ISETP.NE.AND.EX P2, PT, RZ, UR9, PT, P2 ;  /* 0x00000009ff007c0c */ /* 0x000fda000bf45320 */
[----:B------:R-:W-:Y:S05]  /*18a0*/  @P2 BRA `(.L_x_18961) ;  /* 0x0000000000082947 */ /* 0x000fea0003800000 */
[----:B------:R-:W-:Y:S05]  /*18b0*/  @P0 BRA `(.L_x_18962) ;  /* 0x0000000000140947 */ /* 0x000fea0003800000 */
[----:B------:R-:W-:Y:S05]  /*18c0*/  BRA `(.L_x_18963) ;  /* 0x0000000000147947 */ /* 0x000fea0003800000 */
.L_x_18961:
[----:B-----5:R-:W-:Y:S01]  /*18d0*/  FADD.FTZ R87, R11, R87 ;  /* 0x000000570b577221 */ /* 0x020fe20000010000 */
[----:B------:R-:W-:Y:S06]  /*18e0*/  BRA `(.L_x_18962) ;  /* 0x0000000000087947 */ /* 0x000fec0003800000 */
.L_x_18960:
[----:B-----5:R-:W-:-:S04]  /*18f0*/  FADD.FTZ R87, R15, R87 ;  /* 0x000000570f577221 */ /* 0x020fc80000010000 */
[----:B------:R-:W-:-:S07]  /*1900*/  @P2 FADD.FTZ R87, R11, R87 ;  /* 0x000000570b572221 */ /* 0x000fce0000010000 */
.L_x_18962:
[----:B0-----:R-:W-:-:S07]  /*1910*/  MOV R7, R87 ;  /* 0x0000005700077202 */ /* 0x001fce0000000f00 */
.L_x_18963:
[----:B------:R-:W-:Y:S01]  /*1920*/  FADD.FTZ R0, RZ, R64 ;  /* 0x00000040ff007221 */ /* 0x000fe20000010000 */
[----:B0-----:R-:W0:Y:S01]  /*1930*/  @P0 LDC.64 R96, c[0x0][0x238] ;  /* 0x00008e00ff600b82 */ /* 0x001e220000000a00 */
[----:B------:R-:W-:Y:S01]  /*1940*/  @P0 IADD3 R95, R91, 0xa0, RZ ;  /* 0x000000a05b5f0810 */ /* 0x000fe20007ffe0ff */
[----:B------:R-:W-:Y:S01]  /*1950*/  UMOV UR12, 0xffffffff ;  /* 0xffffffff000c7882 */ /* 0x000fe20000000000 */
[----:B------:R-:W-:Y:S01]  /*1960*/  FADD.FTZ R93, R0, R65 ;  /* 0x00000041005d7221 */ /* 0x000fe20000010000 */
[----:B------:R-:W-:-:S03]  /*1970*/  ISETP.NE.AND P2, PT, R2, RZ, PT ;  /* 0x000000ff0200720c */ /* 0x000fc60003f45270 */
        /* <DEDUP_REMOVED lines=94> */
.L_x_18977:
[----:B01----:R-:W-:Y:S01]  /*1f60*/  FADD.FTZ R98, R98, R101 ;  /* 0x0000006562627221 */ /* 0x003fe20000010000 */
[----:B------:R-:W0:Y:S01]  /*1f70*/  @!P2 LDC.64 R96, c[0x0][0x250] ;  /* 0x00009400ff60ab82 */ /* 0x000e220000000a00 */
[C---:B------:R-:W-:Y:S01]  /*1f80*/  FSEL R99, R93.reuse, RZ, !P5 ;  /* 0x000000ff5d637208 */ /* 0x040fe20006800000 */
[----:B------:R-:W-:Y:S01]  /*1f90*/  FMUL.FTZ R101, R93, R93 ;  /* 0x0000005d5d657220 */ /* 0x000fe20000410000 */
[----:B------:R-:W-:-:S03]  /*1fa0*/  FFMA.FTZ R95, R98, R95, UR7 ;  /* 0x00000007625f7e23 */ /* 0x000fc6000801005f */
[C---:B------:R-:W-:Y:S01]  /*1fb0*/  FADD.FTZ R0, -R99.reuse, R64 ;  /* 0x0000004063007221 */ /* 0x040fe20000010100 */
[----:B------:R-:W-:Y:S01]  /*1fc0*/  FADD.FTZ R98, -R99, R65 ;  /* 0x0000004163627221 */ /* 0x000fe20000010100 */
        /* <DEDUP_REMOVED lines=8> */
[C---:B------:R-:W-:Y:S01]  /*2050*/  FADD.FTZ R101, -R99.reuse, R70 ;  /* 0x0000004663657221 */ /* 0x040fe20000010100 */
[----:B------:R2:W3:Y:S01]  /*2060*/  MUFU.RSQ R73, R67 ;  /* 0x0000004300497308 */ /* 0x0004e20000001400 */
[----:B------:R-:W4:Y:S01]  /*2070*/  LDC.64 R68, c[0x0][0x2b8] ;  /* 0x0000ae00ff447b82 */ /* 0x000f220000000a00 */
[C---:B------:R-:W-:Y:S01]  /*2080*/  FADD.FTZ R102, -R99.reuse, R71 ;  /* 0x0000004763667221 */ /* 0x040fe20000010100 */
[C---:B------:R-:W-:Y:S01]  /*2090*/  FADD.FTZ R114, -R99.reuse, R80 ;  /* 0x0000005063727221 */ /* 0x040fe20000010100 */
[C---:B------:R-:W-:Y:S01]  /*20a0*/  FADD.FTZ R80, -R99.reuse, R82 ;  /* 0x0000005263507221 */ /* 0x040fe20000010100 */
[C---:B------:R-:W-:Y:S01]  /*20b0*/  FADD.FTZ R122, -R99.reuse, R76 ;  /* 0x0000004c637a7221 */ /* 0x040fe20000010100 */
[----:B------:R-:W-:Y:S01]  /*20c0*/  FADD.FTZ R72, -R99, R72 ;  /* 0x0000004863487221 */ /* 0x000fe20000010100 */
[----:B0-----:R-:W-:-:S04]  /*20d0*/  @!P2 IMAD.WIDE R96, R3, 0x4, R96 ;  /* 0x000000040360a825 */ /* 0x001fc800078e0260 */
[C---:B------:R-:W-:Y:S01]  /*20e0*/  FADD.FTZ R76, -R99.reuse, R81 ;  /* 0x00000051634c7221 */ /* 0x040fe20000010100 */
[C---:B--2---:R-:W-:Y:S01]  /*20f0*/  FADD.FTZ R67, -R99.reuse, R87 ;  /* 0x0000005763437221 */ /* 0x044fe20000010100 */
[C---:B------:R-:W-:Y:S01]  /*2100*/  FADD.FTZ R95, -R99.reuse, R84 ;  /* 0x00000054635f7221 */ /* 0x040fe20000010100 */
[C---:B------:R-:W-:Y:S01]  /*2110*/  FADD.FTZ R118, -R99.reuse, R74 ;  /* 0x0000004a63767221 */ /* 0x040fe20000010100 */
[----:B------:R0:W-:Y:S01]  /*2120*/  @!P2 STG.E desc[UR4][R96.64], R93 ;  /* 0x0000005d6000a986 */ /* 0x0001e2000c101904 */
[C---:B------:R-:W-:Y:S01]  /*2130*/  FADD.FTZ R120, -R99.reuse, R75 ;  /* 0x0000004b63787221 */ /* 0x040fe20000010100 */
[C---:B------:R-:W-:Y:S01]  /*2140*/  FADD.FTZ R84, -R99.reuse, R85 ;  /* 0x0000005563547221 */ /* 0x040fe20000010100 */
[----:B------:R-:W-:Y:S01]  /*2150*/  FADD.FTZ R86, -R99, R86 ;  /* 0x0000005663567221 */ /* 0x000fe20000010100 */
[----:B-1----:R-:W-:-:S04]  /*2160*/  @!P2 IMAD.WIDE R70, R3, 0x4, R64 ;  /* 0x000000040346a825 */ /* 0x002fc800078e0240 */
[C---:B---3--:R-:W-:Y:S01]  /*2170*/  FMUL.FTZ R65, R73.reuse, R66 ;  /* 0x0000004249417220 */ /* 0x048fe20000410000 */
[C---:B------:R-:W-:Y:S01]  /*2180*/  FMUL.FTZ R66, R73.reuse, R100 ;  /* 0x0000006449427220 */ /* 0x040fe20000410000 */
[C---:B------:R-:W-:Y:S01]  /*2190*/  FMUL.FTZ R64, R73.reuse, R98 ;  /* 0x0000006249407220 */ /* 0x040fe20000410000 */
[C---:B------:R-:W-:Y:S01]  /*21a0*/  FMUL.FTZ R107, R73.reuse, R80 ;  /* 0x00000050496b7220 */ /* 0x040fe20000410000 */
[C---:B------:R-:W-:Y:S01]  /*21b0*/  FMUL.FTZ R87, R73.reuse, R0 ;  /* 0x0000000049577220 */ /* 0x040fe20000410000 */
[----:B------:R-:W-:Y:S01]  /*21c0*/  FMUL.FTZ R80, R73, R67 ;  /* 0x0000004349507220 */ /* 0x000fe20000410000 */
[----:B------:R-:W-:Y:S01]  /*21d0*/  FFMA.FTZ R67, R39, R66, R63 ;  /* 0x0000004227437223 */ /* 0x000fe2000001003f */
[----:B0-----:R-:W0:Y:S01]  /*21e0*/  LDC.64 R96, c[0x0][0x210] ;  /* 0x00008400ff607b82 */ /* 0x001e220000000a00 */
[C---:B------:R-:W-:Y:S01]  /*21f0*/  FADD.FTZ R108, -R99.reuse, R77 ;  /* 0x0000004d636c7221 */ /* 0x040fe20000010100 */
[C---:B------:R-:W-:Y:S01]  /*2200*/  FADD.FTZ R110, -R99.reuse, R78 ;  /* 0x0000004e636e7221 */ /* 0x040fe20000010100 */
[----:B------:R-:W-:Y:S01]  /*2210*/  FADD.FTZ R112, -R99, R79 ;  /* 0x0000004f63707221 */ /* 0x000fe20000010100 */
[----:B------:R-:W-:Y:S01]  /*2220*/  IADD3 R85, R91, 0x20, RZ ;  /* 0x000000205b557810 */ /* 0x000fe20007ffe0ff */
[----:B------:R-:W-:Y:S01]  /*2230*/  FFMA.FTZ R66, R38, R65, R62 ;  /* 0x0000004126427223 */ /* 0x000fe2000001003e */
[----:B------:R-:W-:Y:S01]  /*2240*/  FADD.FTZ R106, -R99, R83 ;  /* 0x00000053636a7221 */ /* 0x000fe20000010100 */
[C---:B------:R-:W-:Y:S01]  /*2250*/  FMUL.FTZ R79, R73.reuse, R72 ;  /* 0x00000048494f7220 */ /* 0x040fe20000410000 */
[----:B------:R-:W-:Y:S01]  /*2260*/  FMUL.FTZ R82, R73, R76 ;  /* 0x0000004c49527220 */ /* 0x000fe20000410000 */
[----:B------:R-:W-:Y:S01]  /*2270*/  FFMA.FTZ R65, R37, R64, R61 ;  /* 0x0000004025417223 */ /* 0x000fe2000001003d */
[C---:B------:R-:W-:Y:S01]  /*2280*/  FMUL.FTZ R75, R73.reuse, R104 ;  /* 0x00000068494b7220 */ /* 0x040fe20000410000 */
[C---:B------:R-:W-:Y:S01]  /*2290*/  FMUL.FTZ R74, R73.reuse, R124 ;  /* 0x0000007c494a7220 */ /* 0x040fe20000410000 */
[C---:B------:R-:W-:Y:S01]  /*22a0*/  FMUL.FTZ R101, R73.reuse, R101 ;  /* 0x0000006549657220 */ /* 0x040fe20000410000 */
[C---:B------:R-:W-:Y:S01]  /*22b0*/  FMUL.FTZ R78, R73.reuse, R102 ;  /* 0x00000066494e7220 */ /* 0x040fe20000410000 */
[----:B------:R-:W-:Y:S01]  /*22c0*/  FMUL.FTZ R72, R73, R116 ;  /* 0x0000007449487220 */ /* 0x000fe20000410000 */
[----:B----4-:R-:W-:-:S04]  /*22d0*/  IMAD.WIDE.U32 R76, R91, 0x10, R68 ;  /* 0x000000105b4c7825 */ /* 0x010fc800078e0044 */
        /* <DEDUP_REMOVED lines=10> */
[----:B------:R-:W-:-:S04]  /*2380*/  IMAD.WIDE.U32 R86, R89, 0x10, R68 ;  /* 0x0000001059567825 */ /* 0x000fc800078e0044 */
[C---:B------:R-:W-:Y:S01]  /*2390*/  FMUL.FTZ R104, R73.reuse, R106 ;  /* 0x0000006a49687220 */ /* 0x040fe20000410000 */
[----:B------:R-:W-:Y:S01]  /*23a0*/  FMUL.FTZ R95, R73, R95 ;  /* 0x0000005f495f7220 */ /* 0x000fe20000410000 */
[----:B------:R1:W-:Y:S01]  /*23b0*/  @!P2 STG.E desc[UR4][R70.64], R73 ;  /* 0x000000494600a986 */ /* 0x0003e2000c101904 */
[--C-:B------:R-:W-:Y:S01]  /*23c0*/  IMAD.WIDE.U32 R84, R85, 0x10, R68.reuse ;  /* 0x0000001055547825 */ /* 0x100fe200078e0044 */
[----:B0-----:R-:W-:Y:S02]  /*23d0*/  LEA R3, R96, R3, 0x2 ;  /* 0x0000000360037211 */ /* 0x001fe400078e10ff */
[----:B------:R0:W-:Y:S01]  /*23e0*/  STG.E.128 desc[UR4][R76.64], R64 ;  /* 0x000000404c007986 */ /* 0x0001e2000c101d04 */
[----:B------:R-:W-:Y:S01]  /*23f0*/  IMAD.WIDE.U32 R88, R88, 0x10, R68 ;  /* 0x0000001058587825 */ /* 0x000fe200078e0044 */
[----:B------:R-:W-:-:S03]  /*2400*/  ISETP.GE.AND P2, PT, R3, R97, PT ;  /* 0x000000610300720c */ /* 0x000fc60003f46270 */
[----:B------:R-:W-:-:S04]  /*2410*/  IMAD.WIDE.U32 R92, R92, 0x10, R68 ;  /* 0x000000105c5c7825 */ /* 0x000fc800078e0044 */
[----:B-1----:R-:W-:Y:S01]  /*2420*/  FFMA.FTZ R71, R35, R78, R59 ;  /* 0x0000004e23477223 */ /* 0x002fe2000001003b */
[----:B------:R-:W-:-:S04]  /*2430*/  IMAD.WIDE.U32 R90, R90, 0x10, R68 ;  /* 0x000000105a5a7825 */ /* 0x000fc800078e0044 */
        /* <DEDUP_REMOVED lines=9> */
[----:B0-----:R-:W-:Y:S01]  /*24d0*/  FFMA.FTZ R77, R25, R98, R49 ;  /* 0x00000062194d7223 */ /* 0x001fe20000010031 */
        /* <DEDUP_REMOVED lines=12> */
[----:B------:R0:W-:Y:S04]  /*25a0*/  STG.E.128 desc[UR4][R92.64], R64 ;  /* 0x000000405c007986 */ /* 0x0001e8000c101d04 */
[----:B------:R0:W-:Y:S01]  /*25b0*/  STG.E.128 desc[UR4][R90.64], R80 ;  /* 0x000000505a007986 */ /* 0x0001e2000c101d04 */
[----:B------:R-:W-:Y:S05]  /*25c0*/  @!P2 BRA `(.L_x_18965) ;  /* 0xffffffdc0070a947 */ /* 0x000fea000383ffff */
[----:B------:R-:W-:Y:S05]  /*25d0*/  EXIT ;  /* 0x000000000000794d */ /* 0x000fea0003800000 */
.L_x_18964:
        /* <DEDUP_REMOVED lines=8> */
.L_x_18967:
[----:B------:R-:W-:Y:S05]  /*2660*/  BSYNC B0 ;  /* 0x0000000000007941 */ /* 0x000fea0003800000 */
.L_x_18966:
        /* <DEDUP_REMOVED lines=10> */
.L_x_18968:
[----:B------:R-:W-:Y:S01]  /*2710*/  HFMA2.MMA R104, -RZ, RZ, 0, 2.384185791015625e-07 ;  /* 0x00000004ff687435 */ /* 0x000fe200000001ff */
[----:B------:R-:W-:-:S05]  /*2720*/  MOV R93, R100 ;  /* 0x00000064005d7202 */ /* 0x000fca0000000f00 */
[----:B------:R-:W-:-:S05]  /*2730*/  FADD.FTZ R97, R96, R93 ;  /* 0x0000005d60617221 */ /* 0x000fca0000010000 */
[----:B------:R-:W-:-:S07]  /*2740*/  MOV R103, R97 ;  /* 0x0000006100677202 */ /* 0x000fce0000000f00 */
[----:B------:R-:W-:Y:S05]  /*2750*/  WARPSYNC.COLLECTIVE R102, `(.L_x_18969) ;  /* 0x0000000066087348 */ /* 0x000fea0003c00000 */
[----:B------:R0:W1:Y:S02]  /*2760*/  SHFL.BFLY P3, R100, R103, R104, R105 ;  /* 0x0c00006867647389 */ /* 0x0000640000060069 */
[----:B01----:R-:W-:Y:S01]  /*2770*/  ENDCOLLECTIVE ;  /* 0x000000000000791b */ /* 0x003fe20003800000 */
.L_x_18969:
[----:B------:R-:W-:Y:S01]  /*2780*/  HFMA2.MMA R104, -RZ, RZ, 0, 4.76837158203125e-07 ;  /* 0x00000008ff687435 */ /* 0x000fe200000001ff */
[----:B------:R-:W-:-:S05]  /*2790*/  MOV R98, R100 ;  /* 0x0000006400627202 */ /* 0x000fca0000000f00 */
[----:B------:R-:W-:-:S05]  /*27a0*/  FADD.FTZ R98, R97, R98 ;  /* 0x0000006261627221 */ /* 0x000fca0000010000 */
[----:B------:R-:W-:-:S07]  /*27b0*/  MOV R103, R98 ;  /* 0x0000006200677202 */ /* 0x000fce0000000f00 */
[----:B------:R-:W-:Y:S05]  /*27c0*/  WARPSYNC.COLLECTIVE R102, `(.L_x_18970) ;  /* 0x0000000066087348 */ /* 0x000fea0003c00000 */
[----:B------:R0:W1:Y:S02]  /*27d0*/  SHFL.BFLY P3, R100, R103, R104, R105 ;  /* 0x0c00006867647389 */ /* 0x0000640000060069 */
[----:B01----:R-:W-:Y:S01]  /*27e0*/  ENDCOLLECTIVE ;  /* 0x000000000000791b */ /* 0x003fe20003800000 */
.L_x_18970:
[----:B------:R-:W-:Y:S01]  /*27f0*/  HFMA2.MMA R104, -RZ, RZ, 0, 9.5367431640625e-07 ;  /* 0x00000010ff687435 */ /* 0x000fe200000001ff */
[----:B------:R-:W-:-:S05]  /*2800*/  MOV R93, R100 ;  /* 0x00000064005d7202 */ /* 0x000fca0000000f00 */
[----:B------:R-:W-:-:S05]  /*2810*/  FADD.FTZ R99, R98, R93 ;  /* 0x0000005d62637221 */ /* 0x000fca0000010000 */
[----:B------:R-:W-:-:S07]  /*2820*/  MOV R103, R99 ;  /* 0x0000006300677202 */ /* 0x000fce0000000f00 */
[----:B------:R-:W-:Y:S05]  /*2830*/  WARPSYNC.COLLECTIVE R102, `(.L_x_18971) ;  /* 0x0000000066087348 */ /* 0x000fea0003c00000 */
[----:B------:R0:W1:Y:S02]  /*2840*/  SHFL.BFLY P3, R100, R103, R104, R105 ;  /* 0x0c00006867647389 */ /* 0x0000640000060069 */
[----:B01----:R-:W-:Y:S01]  /*2850*/  ENDCOLLECTIVE ;  /* 0x000000000000791b */ /* 0x003fe20003800000 */
.L_x_18971:
        /* <DEDUP_REMOVED lines=55> */
.L_x_18972:
[----:B------:R-:W-:Y:S01]  /*2bd0*/  HFMA2.MMA R104, -RZ, RZ, 0, 1.1920928955078125e-07 ;  /* 0x00000002ff687435 */ /* 0x000fe200000001ff */
[----:B------:R-:W-:-:S05]  /*2be0*/  MOV R97, R100 ;  /* 0x0000006400617202 */ /* 0x000fca0000000f00 */
[----:B------:R-:W-:-:S05]  /*2bf0*/  FADD.FTZ R97, R0, R97 ;  /* 0x0000006100617221 */ /* 0x000fca0000010000 */
[----:B------:R-:W-:-:S07]  /*2c00*/  MOV R103, R97 ;  /* 0x0000006100677202 */ /* 0x000fce0000000f00 */
[----:B------:R-:W-:Y:S05]  /*2c10*/  WARPSYNC.COLLECTIVE R102, `(.L_x_18973) ;  /* 0x0000000066087348 */ /* 0x000fea0003c00000 */
[----:B------:R0:W1:Y:S02]  /*2c20*/  SHFL.BFLY P3, R100, R103, R104, R105 ;  /* 0x0c00006867647389 */ /* 0x0000640000060069 */
[----:B01----:R-:W-:Y:S01]  /*2c30*/  ENDCOLLECTIVE ;  /* 0x000000000000791b */ /* 0x003fe20003800000 */
.L_x_18973:
[----:B------:R-:W-:Y:S01]  /*2c40*/  HFMA2.MMA R104, -RZ, RZ, 0, 2.384185791015625e-07 ;  /* 0x00000004ff687435 */ /* 0x000fe200000001ff */
[----:B------:R-:W-:-:S05]  /*2c50*/  MOV R96, R100 ;  /* 0x0000006400607202 */ /* 0x000fca0000000f00 */
[----:B------:R-:W-:-:S05]  /*2c60*/  FADD.FTZ R96, R97, R96 ;  /* 0x0000006061607221 */ /* 0x000fca0000010000 */
[----:B------:R-:W-:-:S07]  /*2c70*/  MOV R103, R96 ;  /* 0x0000006000677202 */ /* 0x000fce0000000f00 */
[----:B------:R-:W-:Y:S05]  /*2c80*/  WARPSYNC.COLLECTIVE R102, `(.L_x_18974) ;  /* 0x0000000066087348 */ /* 0x000fea0003c00000 */
[----:B------:R0:W1:Y:S02]  /*2c90*/  SHFL.BFLY P3, R100, R103, R104, R105 ;  /* 0x0c00006867647389 */ /* 0x0000640000060069 */
[----:B01----:R-:W-:Y:S01]  /*2ca0*/  ENDCOLLECTIVE ;  /* 0x000000000000791b */ /* 0x003fe20003800000 */
.L_x_18974:
[----:B------:R-:W-:Y:S01]  /*2cb0*/  HFMA2.MMA R104, -RZ, RZ, 0, 4.76837158203125e-07 ;  /* 0x00000008ff687435 */ /* 0x000fe200000001ff */
[----:B------:R-:W-:-:S05]  /*2cc0*/  MOV R99, R100 ;  /* 0x0000006400637202 */ /* 0x000fca0000000f00 */
[----:B------:R-:W-:-:S05]  /*2cd0*/  FADD.FTZ R99, R96, R99 ;  /* 0x0000006360637221 */ /* 0x000fca0000010000 */
[----:B------:R-:W-:-:S07]  /*2ce0*/  MOV R103, R99 ;  /* 0x0000006300677202 */ /* 0x000fce0000000f00 */
[----:B------:R-:W-:Y:S05]  /*2cf0*/  WARPSYNC.COLLECTIVE R102, `(.L_x_18975) ;  /* 0x0000000066087348 */ /* 0x000fea0003c00000 */
[----:B------:R0:W1:Y:S02]  /*2d00*/  SHFL.BFLY P3, R100, R103, R104, R105 ;  /* 0x0c00006867647389 */ /* 0x0000640000060069 */
[----:B01----:R-:W-:Y:S01]  /*2d10*/  ENDCOLLECTIVE ;  /* 0x000000000000791b */ /* 0x003fe20003800000 */
.L_x_18975:
[----:B------:R-:W-:Y:S01]  /*2d20*/  HFMA2.MMA R104, -RZ, RZ, 0, 9.5367431640625e-07 ;  /* 0x00000010ff687435 */ /* 0x000fe200000001ff */
[----:B------:R-:W-:-:S05]  /*2d30*/  MOV R98, R100 ;  /* 0x0000006400627202 */ /* 0x000fca0000000f00 */
[----:B------:R-:W-:-:S05]  /*2d40*/  FADD.FTZ R98, R99, R98 ;  /* 0x0000006263627221 */ /* 0x000fca0000010000 */
[----:B------:R-:W-:-:S07]  /*2d50*/  MOV R103, R98 ;  /* 0x0000006200677202 */ /* 0x000fce0000000f00 */
[----:B------:R-:W-:Y:S05]  /*2d60*/  WARPSYNC.COLLECTIVE R102, `(.L_x_18976) ;  /* 0x0000000066087348 */ /* 0x000fea0003c00000 */
[----:B------:R0:W1:Y:S02]  /*2d70*/  SHFL.BFLY P3, R100, R103, R104, R105 ;  /* 0x0c00006867647389 */ /* 0x0000640000060069 */
[----:B01----:R-:W-:Y:S01]  /*2d80*/  ENDCOLLECTIVE ;  /* 0x000000000000791b */ /* 0x003fe20003800000 */
.L_x_18976:
[----:B------:R-:W-:Y:S01]  /*2d90*/  MOV R101, R100 ;  /* 0x0000006400657202 */ /* 0x000fe20000000f00 */
[----:B------:R-:W-:Y:S06]  /*2da0*/  BRA `(.L_x_18977) ;  /* 0xfffffff0006c7947 */ /* 0x000fec000383ffff */
.L_x_18978:
        /* <DEDUP_REMOVED lines=13> */
.L_x_20748:


//--------------------- .text._ZN10layer_norm31ln_parallel_residual_fwd_kernelINS_13Kernel_traitsIfffffjLj768ELj1ELj4ELj1ELj16ENS_18Kernel_traits_baseILj768EfffffjLj128EEEEELb1ELb0ELb0EEEvNS_9FwdParamsE --------------------------
	.section	.text._ZN10layer_norm31ln_parallel_residual_fwd_kernelINS_13Kernel_traitsIfffffjLj768ELj1ELj4ELj1ELj16ENS_18Kernel_traits_baseILj768EfffffjLj128EEEEELb1ELb0ELb0EEEvNS_9FwdParamsE,"ax",@progbits
	.align	128
        .global         _ZN10layer_norm31ln_parallel_residual_fwd_kernelINS_13Kernel_traitsIfffffjLj768ELj1ELj4ELj1ELj16ENS_18Kernel_traits_baseILj768EfffffjLj128EEEEELb1ELb0ELb0EEEvNS_9FwdParamsE
        .type           _ZN10layer_norm31ln_parallel_residual_fwd_kernelINS_13Kernel_traitsIfffffjLj768ELj1ELj4ELj1ELj16ENS_18Kernel_traits_baseILj768EfffffjLj128EEEEELb1ELb0ELb0EEEvNS_9FwdParamsE,@function
        .size           _ZN10layer_norm31ln_parallel_residual_fwd_kernelINS_13Kernel_traitsIfffffjLj768ELj1ELj4ELj1ELj16ENS_18Kernel_traits_baseILj768EfffffjLj128EEEEELb1ELb0ELb0EEEvNS_9FwdParamsE,(.L_x_20749 - _ZN10layer_norm31ln_parallel_residual_fwd_kernelINS_13Kernel_traitsIfffffjLj768ELj1ELj4ELj1ELj16ENS_18Kernel_traits_baseILj768EfffffjLj128EEEEELb1ELb0ELb0EEEvNS_9FwdParamsE)
        .other          _ZN10layer_norm31ln_parallel_residual_fwd_kernelINS_13Kernel_traitsIfffffjLj768ELj1ELj4ELj1ELj16ENS_18Kernel_traits_baseILj768EfffffjLj128EEEEELb1ELb0ELb0EEEvNS_9FwdParamsE,@"STO_CUDA_ENTRY STV_DEFAULT"
_ZN10layer_norm31ln_parallel_residual_fwd_kernelINS_13Kernel_traitsIfffffjLj768ELj1ELj4ELj1ELj16ENS_18Kernel_traits_baseILj768EfffffjLj128EEEEELb1ELb0ELb0EEEvNS_9FwdParamsE:
.text._ZN10layer_norm31ln_parallel_residual_fwd_kernelINS_13Kernel_traitsIfffffjLj768ELj1ELj4ELj1ELj16ENS_18Kernel_traits_baseILj768EfffffjLj128EEEEELb1ELb0ELb0EEEvNS_9FwdParamsE:
        /* <DEDUP_REMOVED lines=8> */
[----:B------:R-:W0:Y:S08]  /*0080*/  LDC R5, c[0x0][0x2ec] ;  /* 0x0000bb00ff057b82 */ /* 0x000e300000000800 */
[----:B------:R-:W2:Y:S01]  /*0090*/  @P0 LDG.E.64 R2, desc[UR4][R2.64] ;  /* 0x0000000402020981 */ /* 0x000ea2000c1e1b00 */
[----:B------:R-:W1:Y:S03]  /*00a0*/  @P0 LDC R7, c[0x0][0x2f0] ;  /* 0x0000bc00ff070b82 */ /* 0x000e660000000800 */
[----:B0-----:R-:W1:Y:S01]  /*00b0*/  @P0 LDG.E.64 R8, desc[UR4][R4.64] ;  /* 0x0000000404080981 */ /* 0x001e62000c1e1b00 */
[----:B------:R-:W0:Y:S01]  /*00c0*/  S2R R6, SR_TID.X ;  /* 0x0000000000067919 */ /* 0x000e220000002100 */
[----:B------:R-:W0:Y:S01]  /*00d0*/  S2R R147, SR_CTAID.X ;  /* 0x0000000000937919 */ /* 0x000e220000002500 */
[----:B------:R-:W-:-:S02]  /*00e0*/  ULDC UR8, c[0x0][0x0] ;  /* 0x0000000000087ab9 */ /* 0x000fc40000000800 */
[----:B0-----:R-:W-:Y:S01]  /*00f0*/  IMAD R146, R147, UR8, R6 ;  /* 0x0000000893927c24 */ /* 0x001fe2000f8e0206 */
[----:B------:R-:W-:Y:S01]  /*0100*/  LOP3.LUT R148, R6, 0x1f, RZ, 0xc0, !PT ;  /* 0x0000001f06947812 */ /* 0x000fe200078ec0ff */
[----:B------:R-:W-:Y:S01]  /*0110*/  BSSY B0, `(.L_x_18979) ;  /* 0x000005c000007945 */ /* 0x000fe20003800000 */
[----:B--2---:R-:W-:Y:S02]  /*0120*/  @P0 R2UR UR6, R2 ;  /* 0x00000000020602ca */ /* 0x004fe400000e0000 */
[----:B------:R-:W-:Y:S02]  /*0130*/  @P0 R2UR UR7, R3 ;  /* 0x00000000030702ca */ /* 0x000fe400000e0000 */
[----:B-1----:R-:W-:-:S04]  /*0140*/  @P0 IADD3 R4, P1, R8, R7, RZ ;  /* 0x0000000708040210 */ /* 0x002fc80007f3e0ff */
[----:B------:R-:W-:-:S04]  /*0150*/  @P0 IADD3.X R5, RZ, R9, RZ, P1, !PT ;  /* 0x00000009ff050210 */ /* 0x000fc80000ffe4ff */
[--C-:B------:R-:W-:Y:S01]  /*0160*/  SHF.R.U64 R145, R4, 0x2, R5.reuse ;  /* 0x0000000204917819 */ /* 0x100fe20000001205 */
[----:B------:R-:W-:Y:S01]  /*0170*/  IMAD.WIDE.U32 R8, R146, -0x326172a9, RZ ;  /* 0xcd9e8d5792087825 */ /* 0x000fe200078e00ff */
[----:B------:R-:W-:Y:S01]  /*0180*/  SHF.R.U32.HI R144, RZ, 0x2, R5 ;  /* 0x00000002ff907819 */ /* 0x000fe20000011605 */
[----:B------:R-:W-:Y:S01]  /*0190*/  UIADD3 UR8, UR7, -0x4498517b, URZ ;  /* 0xbb67ae8507087890 */ /* 0x000fe2000fffe03f */
[----:B------:R-:W0:Y:S01]  /*01a0*/  LDC R5, c[0x0][0x218] ;  /* 0x00008600ff057b82 */ /* 0x000e220000000800 */
[----:B------:R-:W-:Y:S01]  /*01b0*/  IMAD.WIDE.U32 R2, R145, -0x2daee0ad, RZ ;  /* 0xd2511f5391027825 */ /* 0x000fe200078e00ff */
[----:B------:R-:W-:-:S04]  /*01c0*/  LOP3.LUT R10, R9, UR6, R144, 0x96, !PT ;  /* 0x00000006090a7c12 */ /* 0x000fc8000f8e9690 */
        /* <DEDUP_REMOVED lines=19> */
[----:B------:R-:W-:Y:S01]  /*0300*/  IMAD.MOV.U32 R2, RZ, RZ, R148 ;  /* 0x000000ffff027224 */ /* 0x000fe200078e0094 */
[----:B0-----:R-:W-:Y:S01]  /*0310*/  SHF.R.S32.HI R0, RZ, 0x1f, R5 ;  /* 0x0000001fff007819 */ /* 0x001fe20000011405 */
[----:B------:R-:W-:Y:S01]  /*0320*/  IMAD.WIDE.U32 R14, R14, -0x326172a9, RZ ;  /* 0xcd9e8d570e0e7825 */ /* 0x000fe200078e00ff */
[----:B------:R-:W-:-:S03]  /*0330*/  UIADD3 UR15, UR7, -0x126145ec, URZ ;  /* 0xed9eba14070f7890 */ /* 0x000fc6000fffe03f */
[----:B------:R-:W-:Y:S01]  /*0340*/  IMAD.WIDE.U32 R8, R8, -0x2daee0ad, RZ ;  /* 0xd2511f5308087825 */ /* 0x000fe200078e00ff */
[----:B------:R-:W-:Y:S02]  /*0350*/  LEA.HI R0, R0, R5, RZ, 0x2 ;  /* 0x0000000500007211 */ /* 0x000fe400078f10ff */
[----:B------:R-:W-:Y:S02]  /*0360*/  LOP3.LUT R3, R2, 0x1f, RZ, 0x3c, !PT ;  /* 0x0000001f02037812 */ /* 0x000fe400078e3cff */
[----:B------:R-:W-:Y:S02]  /*0370*/  LOP3.LUT R11, R15, UR14, R12, 0x96, !PT ;  /* 0x0000000e0f0b7c12 */ /* 0x000fe4000f8e960c */
[----:B------:R-:W-:Y:S02]  /*0380*/  LOP3.LUT R12, R9, UR15, R10, 0x96, !PT ;  /* 0x0000000f090c7c12 */ /* 0x000fe4000f8e960a */
[----:B------:R-:W-:Y:S01]  /*0390*/  LEA.HI.SX32 R0, R0, R3, 0x1e ;  /* 0x0000000300007211 */ /* 0x000fe200078ff2ff */
[----:B------:R-:W-:Y:S01]  /*03a0*/  UIADD3 UR16, UR6, 0x1715609d, URZ ;  /* 0x1715609d06107890 */ /* 0x000fe2000fffe03f */
[----:B------:R-:W-:Y:S01]  /*03b0*/  IMAD.WIDE.U32 R10, R11, -0x2daee0ad, RZ ;  /* 0xd2511f530b0a7825 */ /* 0x000fe200078e00ff */
[----:B------:R-:W-:Y:S01]  /*03c0*/  UIADD3 UR17, UR7, -0x56f99767, URZ ;  /* 0xa906689907117890 */ /* 0x000fe2000fffe03f */
[----:B------:R-:W-:-:S02]  /*03d0*/  LOP3.LUT P2, RZ, R0, 0xffffffe0, RZ, 0xc0, !PT ;  /* 0xffffffe000ff7812 */ /* 0x000fc4000784c0ff */
[----:B------:R-:W-:-:S03]  /*03e0*/  IMAD.WIDE.U32 R12, R12, -0x326172a9, RZ ;  /* 0xcd9e8d570c0c7825 */ /* 0x000fc600078e00ff */
[----:B------:R-:W-:Y:S02]  /*03f0*/  LOP3.LUT R72, R11, UR17, R8, 0x96, !PT ;  /* 0x000000110b487c12 */ /* 0x000fe4000f8e9608 */
[----:B------:R-:W-:Y:S01]  /*0400*/  LOP3.LUT R74, R13, UR16, R14, 0x96, !PT ;  /* 0x000000100d4a7c12 */ /* 0x000fe2000f8e960e */
[----:B------:R-:W-:Y:S02]  /*0410*/  UIADD3 UR18, UR6, -0x4ab325aa, URZ ;  /* 0xb54cda5606127890 */ /* 0x000fe4000fffe03f */
[----:B------:R-:W-:Y:S01]  /*0420*/  UIADD3 UR19, UR7, 0x646e171e, URZ ;  /* 0x646e171e07137890 */ /* 0x000fe2000fffe03f */
[----:B------:R-:W-:Y:S01]  /*0430*/  IMAD.WIDE.U32 R72, R72, -0x326172a9, RZ ;  /* 0xcd9e8d5748487825 */ /* 0x000fe200078e00ff */
[C---:B------:R-:W-:Y:S01]  /*0440*/  ISETP.GE.U32.AND P5, PT, R0.reuse, 0x40, PT ;  /* 0x000000400000780c */ /* 0x040fe20003fa6070 */
[----:B------:R-:W-:Y:S01]  /*0450*/  UIADD3 UR20, UR6, 0x5384540f, URZ ;  /* 0x5384540f06147890 */ /* 0x000fe2000fffe03f */
[----:B------:R-:W-:Y:S01]  /*0460*/  ISETP.GE.U32.AND P4, PT, R0, 0x60, PT ;  /* 0x000000600000780c */ /* 0x000fe20003f86070 */
[----:B------:R-:W-:Y:S01]  /*0470*/  IMAD.WIDE.U32 R74, R74, -0x2daee0ad, RZ ;  /* 0xd2511f534a4a7825 */ /* 0x000fe200078e00ff */
        /* <DEDUP_REMOVED lines=12> */
[----:B------:R-:W0:Y:S01]  /*0540*/  LDC.64 R16, c[0x0][0x260] ;  /* 0x00009800ff107b82 */ /* 0x000e220000000a00 */
        /* <DEDUP_REMOVED lines=9> */
[----:B------:R-:W-:Y:S02]  /*05e0*/  SHF.L.U64.HI R3, R2, 0x4, RZ ;  /* 0x0000000402037819 */ /* 0x000fe400000102ff */
[----:B------:R-:W-:-:S03]  /*05f0*/  CS2R R12, SRZ ;  /* 0x00000000000c7805 */ /* 0x000fc6000001ff00 */
        /* <DEDUP_REMOVED lines=13> */
.L_x_18980:
[----:B------:R-:W-:Y:S05]  /*06d0*/  BSYNC B0 ;  /* 0x0000000000007941 */ /* 0x000fea0003800000 */
.L_x_18979:
        /* <DEDUP_REMOVED lines=27> */
[----:B------:R-:W-:-:S07]  /*0890*/  VIADD R2, R2, 0x20 ;  /* 0x0000002002027836 */ /* 0x000fce0000000000 */
.L_x_18982:
[----:B------:R-:W-:Y:S05]  /*08a0*/  BSYNC B0 ;  /* 0x0000000000007941 */ /* 0x000fea0003800000 */
.L_x_18981:
[----:B------:R-:W-:Y:S04]  /*08b0*/  BSSY B0, `(.L_x_18983) ;  /* 0x000001c000007945 */ /* 0x000fe80003800000 */
[----:B------:R-:W-:Y:S05]  /*08c0*/  @!P4 BRA `(.L_x_18984) ;  /* 0x000000000068c947 */ /* 0x000fea0003800000 */
[----:B------:R-:W-:Y:S01]  /*08d0*/  ULDC.64 UR24, c[0x0][0x2c8] ;  /* 0x0000b20000187ab9 */ /* 0x000fe20000000a00 */
[----:B------:R-:W2:Y:S01]  /*08e0*/  LDC.64 R48, c[0x0][0x260] ;  /* 0x00009800ff307b82 */ /* 0x000ea20000000a00 */
[----:B------:R-:W-:Y:S01]  /*08f0*/  ISETP.NE.U32.AND P0, PT, RZ, UR24, PT ;  /* 0x00000018ff007c0c */ /* 0x000fe2000bf05070 */
[----:B------:R-:W-:Y:S01]  /*0900*/  ULDC.64 UR26, c[0x0][0x2d0] ;  /* 0x0000b400001a7ab9 */ /* 0x000fe20000000a00 */
[----:B------:R-:W-:Y:S01]  /*0910*/  IMAD.SHL.U32 R58, R2, 0x10, RZ ;  /* 0x00000010023a7824 */ /* 0x000fe200078e00ff */
[----:B------:R-:W-:Y:S02]  /*0920*/  ISETP.NE.U32.AND P1, PT, RZ, UR26, PT ;  /* 0x0000001aff007c0c */ /* 0x000fe4000bf25070 */
[----:B-1----:R-:W-:Y:S02]  /*0930*/  CS2R R42, SRZ ;  /* 0x00000000002a7805 */ /* 0x002fe4000001ff00 */
        /* <DEDUP_REMOVED lines=19> */
.L_x_18984:
[----:B------:R-:W-:Y:S05]  /*0a70*/  BSYNC B0 ;  /* 0x0000000000007941 */ /* 0x000fea0003800000 */
.L_x_18983:
[----:B------:R-:W-:Y:S04]  /*0a80*/  BSSY B0, `(.L_x_18985) ;  /* 0x000001c000007945 */ /* 0x000fe80003800000 */
[----:B------:R-:W-:Y:S05]  /*0a90*/  @!P3 BRA `(.L_x_18986) ;  /* 0x000000000068b947 */ /* 0x000fea0003800000 */
[----:B------:R-:W-:Y:S01]  /*0aa0*/  ULDC.64 UR24, c[0x0][0x2c8] ;  /* 0x0000b20000187ab9 */ /* 0x000fe20000000a00 */
[----:B------:R-:W3:Y:S01]  /*0ab0*/  LDC.64 R64, c[0x0][0x260] ;  /* 0x00009800ff407b82 */ /* 0x000ee20000000a00 */
        /* <DEDUP_REMOVED lines=24> */
.L_x_18986:
[----:B------:R-:W-:Y:S05]  /*0c40*/  BSYNC B0 ;  /* 0x0000000000007941 */ /* 0x000fea0003800000 */
.L_x_18985:
        /* <DEDUP_REMOVED lines=11> */
[----:B------:R-:W4:Y:S01]  /*0d00*/  LDC.64 R80, c[0x0][0x260] ;  /* 0x00009800ff507b82 */ /* 0x000f220000000a00 */
[----:B------:R-:W-:Y:S01]  /*0d10*/  ISETP.NE.U32.AND P0, PT, RZ, UR24, PT ;  /* 0x00000018ff007c0c */ /* 0x000fe2000bf05070 */
[----:B------:R-:W-:Y:S01]  /*0d20*/  ULDC.64 UR26, c[0x0][0x2d0] ;  /* 0x0000b400001a7ab9 */ /* 0x000fe20000000a00 */
[----:B------:R-:W-:Y:S02]  /*0d30*/  CS2R R74, SRZ ;  /* 0x00000000004a7805 */ /* 0x000fe4000001ff00 */
        /* <DEDUP_REMOVED lines=12> */
[----:B---3--:R-:W-:Y:S02]  /*0e00*/  CS2R R78, SRZ ;  /* 0x00000000004e7805 */ /* 0x008fe4000001ff00 */
[----:B------:R-:W-:Y:S01]  /*0e10*/  CS2R R76, SRZ ;  /* 0x00000000004c7805 */ /* 0x000fe2000001ff00 */
[----:B----4-:R-:W-:Y:S01]  /*0e20*/  IMAD.WIDE.U32 R80, R2, 0x10, R80 ;  /* 0x0000001002507825 */ /* 0x010fe200078e0050 */
[----:B------:R-:W5:Y:S01]  /*0e30*/  LDG.E.128 R84, desc[UR4][R84.64] ;  /* 0x0000000454547981 */ /* 0x000f62000c1e1d00 */
[----:B------:R-:W-:-:S04]  /*0e40*/  @P1 IADD3 R90, P0, R90, UR26, RZ ;  /* 0x0000001a5a5a1c10 */ /* 0x000fc8000ff1e0ff */
[----:B------:R-:W5:Y:S01]  /*0e50*/  LDG.E.128 R80, desc[UR4][R80.64] ;  /* 0x0000000450507981 */ /* 0x000f62000c1e1d00 */
[----:B------:R-:W-:-:S05]  /*0e60*/  @P1 IADD3.X R91, R3, UR27, RZ, P0, !PT ;  /* 0x0000001b035b1c10 */ /* 0x000fca00087fe4ff */
[----:B------:R0:W5:Y:S01]  /*0e70*/  @P1 LDG.E.128 R76, desc[UR4][R90.64] ;  /* 0x000000045a4c1981 */ /* 0x000162000c1e1d00 */
[----:B------:R-:W-:-:S07]  /*0e80*/  VIADD R2, R2, 0x20 ;  /* 0x0000002002027836 */ /* 0x000fce0000000000 */
.L_x_18988:
[----:B------:R-:W-:Y:S05]  /*0e90*/  BSYNC B0 ;  /* 0x0000000000007941 */ /* 0x000fea0003800000 */
.L_x_18987:
        /* <DEDUP_REMOVED lines=9> */
[----:B------:R-:W-:Y:S01]  /*0f30*/  SHF.L.U32 R106, R2, 0x4, RZ ;  /* 0x00000004026a7819 */ /* 0x000fe200000006ff */
[----:B------:R-:W-:Y:S01]  /*0f40*/  ULDC.64 UR24, c[0x0][0x268] ;  /* 0x00009a0000187ab9 */ /* 0x000fe20000000a00 */
[----:B0-----:R-:W-:Y:S01]  /*0f50*/  SHF.R.U32.HI R6, RZ, 0x1c, R2 ;  /* 0x0000001cff067819 */ /* 0x001fe20000011602 */
[----:B------:R-:W-:Y:S01]  /*0f60*/  ULDC.64 UR26, c[0x0][0x2d0] ;  /* 0x0000b400001a7ab9 */ /* 0x000fe20000000a00 */
[----:B------:R-:W-:Y:S01]  /*0f70*/  IADD3 R100, P0, R106, UR24, RZ ;  /* 0x000000186a647c10 */ /* 0x000fe2000ff1e0ff */
[----:B------:R-:W0:Y:S01]  /*0f80*/  LDC.64 R96, c[0x0][0x260] ;  /* 0x00009800ff607b82 */ /* 0x000e220000000a00 */
[----:B------:R-:W-:Y:S02]  /*0f90*/  CS2R R90, SRZ ;  /* 0x00000000005a7805 */ /* 0x000fe4000001ff00 */
[----:B------:R-:W-:Y:S02]  /*0fa0*/  CS2R R88, SRZ ;  /* 0x0000000000587805 */ /* 0x000fe4000001ff00 */
        /* <DEDUP_REMOVED lines=10> */
[----:B0-----:R-:W-:Y:S02]  /*1050*/  IMAD.WIDE.U32 R96, R2, 0x10, R96 ;  /* 0x0000001002607825 */ /* 0x001fe400078e0060 */
[----:B------:R4:W5:Y:S01]  /*1060*/  @P0 LDG.E.128 R92, desc[UR4][R106.64] ;  /* 0x000000046a5c0981 */ /* 0x000962000c1e1d00 */
[----:B------:R-:W-:-:S03]  /*1070*/  ISETP.NE.AND.EX P1, PT, RZ, UR25, PT, P1 ;  /* 0x00000019ff007c0c */ /* 0x000fc6000bf25310 */
[----:B------:R-:W5:Y:S10]  /*1080*/  LDG.E.128 R96, desc[UR4][R96.64] ;  /* 0x0000000460607981 */ /* 0x000f74000c1e1d00 */
[----:B------:R-:W-:-:S04]  /*1090*/  @P1 LEA R6, P2, R2, UR24, 0x4 ;  /* 0x0000001802061c11 */ /* 0x000fc8000f8420ff */
[----:B------:R-:W-:-:S05]  /*10a0*/  @P1 LEA.HI.X R7, R2, UR25, RZ, 0x4, P2 ;  /* 0x0000001902071c11 */ /* 0x000fca00090f24ff */
[----:B------:R4:W5:Y:S04]  /*10b0*/  @P1 LDG.E.128 R88, desc[UR4][R6.64] ;  /* 0x0000000406581981 */ /* 0x000968000c1e1d00 */
.L_x_18990:
[----:B------:R-:W-:Y:S05]  /*10c0*/  BSYNC B0 ;  /* 0x0000000000007941 */ /* 0x000fea0003800000 */
.L_x_18989:
[----:B------:R-:W-:Y:S01]  /*10d0*/  ULDC UR24, c[0x0][0x214] ;  /* 0x0000850000187ab9 */ /* 0x000fe20000000800 */
[----:B------:R-:W-:Y:S02]  /*10e0*/  LOP3.LUT R104, R3, UR23, R104, 0x96, !PT ;  /* 0x0000001703687c12 */ /* 0x000fe4000f8e9668 */
[----:B------:R-:W-:-:S13]  /*10f0*/  ISETP.GE.AND P0, PT, R147, UR24, PT ;  /* 0x0000001893007c0c */ /* 0x000fda000bf06270 */
[----:B------:R-:W-:Y:S05]  /*1100*/  @P0 EXIT ;  /* 0x000000000000094d */ /* 0x000fea0003800000 */
[----:B------:R-:W-:Y:S01]  /*1110*/  IMAD R2, R5, -0x326172a9, RZ ;  /* 0xcd9e8d5705027824 */ /* 0x000fe200078e02ff */
[----:B------:R-:W-:Y:S01]  /*1120*/  BSSY B0, `(.L_x_18991) ;  /* 0x0001273000007945 */ /* 0x000fe20003800000 */
[----:B------:R-:W-:Y:S01]  /*1130*/  IMAD R140, R140, -0x2daee0ad, RZ ;  /* 0xd2511f538c8c7824 */ /* 0x000fe200078e02ff */
[----:B------:R-:W-:Y:S01]  /*1140*/  LOP3.LUT R141, R4, 0x3, RZ, 0xc0, !PT ;  /* 0x00000003048d7812 */ /* 0x000fe200078ec0ff */
[----:B------:R-:W-:Y:S01]  /*1150*/  IMAD.HI.U32 R3, R142, -0x2daee0ad, RZ ;  /* 0xd2511f538e037827 */ /* 0x000fe200078e00ff */
[----:B------:R-:W-:Y:S01]  /*1160*/  ULDC.U8 UR24, c[0x0][0x2a0] ;  /* 0x0000a80000187ab9 */ /* 0x000fe20000000000 */
[----:B------:R-:W-:Y:S01]  /*1170*/  ULDC UR36, c[0x0][0x218] ;  /* 0x0000860000247ab9 */ /* 0x000fe20000000800 */
[----:B------:R-:W-:Y:S01]  /*1180*/  ULDC UR25, c[0x0][0x2d8] ;  /* 0x0000b60000197ab9 */ /* 0x000fe20000000800 */
[----:B------:R-:W-:Y:S01]  /*1190*/  IMAD.HI.U32 R5, R104, -0x326172a9, RZ ;  /* 0xcd9e8d5768057827 */ /* 0x000fe200078e00ff */
[----:B------:R-:W-:Y:S01]  /*11a0*/  LOP3.LUT R140, R3, UR35, R140, 0x96, !PT ;  /* 0x00000023038c7c12 */ /* 0x000fe2000f8e968c */
[----:B------:R-:W-:-:S02]  /*11b0*/  UISETP.NE.AND UP0, UPT, UR24, URZ, UPT ;  /* 0x0000003f1800728c */ /* 0x000fc4000bf05270 */
[----:B------:R-:W-:Y:S01]  /*11c0*/  IMAD R143, R104, -0x326172a9, RZ ;  /* 0xcd9e8d57688f7824 */ /* 0x000fe200078e02ff */
[----:B------:R-:W-:Y:S01]  /*11d0*/  LOP3.LUT R2, R5, UR34, R2, 0x96, !PT ;  /* 0x0000002205027c12 */ /* 0x000fe2000f8e9602 */
[----:B------:R-:W-:Y:S01]  /*11e0*/  IMAD R142, R142, -0x2daee0ad, RZ ;  /* 0xd2511f538e8e7824 */ /* 0x000fe200078e02ff */
[----:B------:R-:W-:Y:S01]  /*11f0*/  ULDC.64 UR26, c[0x0][0x230] ;  /* 0x00008c00001a7ab9 */ /* 0x000fe20000000a00 */
[----:B------:R-:W-:Y:S01]  /*1200*/  IMAD.MOV.U32 R3, RZ, RZ, RZ ;  /* 0x000000ffff037224 */ /* 0x000fe200078e00ff */
[----:B------:R-:W-:Y:S01]  /*1210*/  ULDC.64 UR28, c[0x0][0x238] ;  /* 0x00008e00001c7ab9 */ /* 0x000fe20000000a00 */
[----:B------:R-:W-:Y:S01]  /*1220*/  ULDC.64 UR30, c[0x0][0x240] ;  /* 0x00009000001e7ab9 */ /* 0x000fe20000000a00 */
[----:B------:R-:W-:-:S05]  /*1230*/  ULDC.64 UR32, c[0x0][0x248] ;  /* 0x0000920000207ab9 */ /* 0x000fca0000000a00 */
.L_x_19406:
        /* <DEDUP_REMOVED lines=15> */
[----:B----4-:R0:W5:Y:S01]  /*1330*/  @P0 LDG.E.128 R104, desc[UR4][R114.64] ;  /* 0x0000000472680981 */ /* 0x010162000c1e1d00 */
        /* <DEDUP_REMOVED lines=18> */
.L_x_18995:
[----:B------:R-:W-:-:S07]  /*1460*/  IMAD.MOV.U32 R158, RZ, RZ, R143 ;  /* 0x000000ffff9e7224 */ /* 0x000fce00078e008f */
.L_x_18996:
[----:B------:R-:W-:Y:S05]  /*1470*/  BSYNC B2 ;  /* 0x0000000000027941 */ /* 0x000fea0003800000 */
.L_x_18994:
        /* <DEDUP_REMOVED lines=16> */
.L_x_19000:
[----:B------:R-:W-:Y:S05]  /*1580*/  BSYNC B3 ;  /* 0x0000000000037941 */ /* 0x000fea0003800000 */
.L_x_18999:
        /* <DEDUP_REMOVED lines=44> */
.L_x_18998:
[----:B------:R-:W-:Y:S05]  /*1850*/  BSYNC B2 ;  /* 0x0000000000027941 */ /* 0x000fea0003800000 */
.L_x_18997:
        /* <DEDUP_REMOVED lines=17> */
.L_x_19001:
        /* <DEDUP_REMOVED lines=12> */
.L_x_19004:
[----:B------:R-:W-:-:S07]  /*1a30*/  IMAD.MOV.U32 R4, RZ, RZ, R143 ;  /* 0x000000ffff047224 */ /* 0x000fce00078e008f */
.L_x_19005:
[----:B------:R-:W-:Y:S05]  /*1a40*/  BSYNC B2 ;  /* 0x0000000000027941 */ /* 0x000fea0003800000 */
.L_x_19003:
        /* <DEDUP_REMOVED lines=16> */
.L_x_19009:
[----:B------:R-:W-:Y:S05]  /*1b50*/  BSYNC B3 ;  /* 0x0000000000037941 */ /* 0x000fea0003800000 */
.L_x_19008:
        /* <DEDUP_REMOVED lines=44> */
.L_x_19007:
[----:B------:R-:W-:Y:S05]  /*1e20*/  BSYNC B2 ;  /* 0x0000000000027941 */ /* 0x000fea0003800000 */
.L_x_19006:
        /* <DEDUP_REMOVED lines=8> */
.L_x_19002:
        /* <DEDUP_REMOVED lines=12> */
.L_x_19011:
[----:B------:R-:W-:-:S07]  /*1f70*/  IMAD.MOV.U32 R158, RZ, RZ, R143 ;  /* 0x000000ffff9e7224 */ /* 0x000fce00078e008f */
.L_x_19012:
[----:B------:R-:W-:Y:S05]  /*1f80*/  BSYNC B2 ;  /* 0x0000000000027941 */ /* 0x000fea0003800000 */
.L_x_19010:
        /* <DEDUP_REMOVED lines=16> */
.L_x_19016:
[----:B------:R-:W-:Y:S05]  /*2090*/  BSYNC B3 ;  /* 0x0000000000037941 */ /* 0x000fea0003800000 */
.L_x_19015:
        /* <DEDUP_REMOVED lines=44> */
.L_x_19014:
[----:B------:R-:W-:Y:S05]  /*2360*/  BSYNC B2 ;  /* 0x0000000000027941 */ /* 0x000fea0003800000 */
.L_x_19013:
        /* <DEDUP_REMOVED lines=11> */
.L_x_19017:
        /* <DEDUP_REMOVED lines=12> */
.L_x_19020:
[----:B------:R-:W-:-:S07]  /*24e0*/  MOV R5, R143 ;  /* 0x0000008f00057202 */ /* 0x000fce0000000f00 */
.L_x_19021:
[----:B------:R-:W-:Y:S05]  /*24f0*/  BSYNC B2 ;  /* 0x0000000000027941 */ /* 0x000fea0003800000 */
.L_x_19019:
        /* <DEDUP_REMOVED lines=16> */
.L_x_19025:
[----:B------:R-:W-:Y:S05]  /*2600*/  BSYNC B3 ;  /* 0x0000000000037941 */ /* 0x000fea0003800000 */
.L_x_19024:
        /* <DEDUP_REMOVED lines=44> */
.L_x_19023:
[----:B------:R-:W-:Y:S05]  /*28d0*/  BSYNC B2 ;  /* 0x0000000000027941 */ /* 0x000fea0003800000 */
.L_x_19022:
        /* <DEDUP_REMOVED lines=8> */
.L_x_19018:
        /* <DEDUP_REMOVED lines=12> */
.L_x_19027:
[----:B------:R-:W-:-:S07]  /*2a20*/  MOV R158, R143 ;  /* 0x0000008f009e7202 */ /* 0x000fce0000000f00 */
.L_x_19028:
[----:B------:R-:W-:Y:S05]  /*2a30*/  BSYNC B2 ;  /* 0x0000000000027941 */ /* 0x000fea0003800000 */
.L_x_19026:
        /* <DEDUP_REMOVED lines=16> */
.L_x_19032:
[----:B------:R-:W-:Y:S05]  /*2b40*/  BSYNC B3 ;  /* 0x0000000000037941 */ /* 0x000fea0003800000 */
.L_x_19031:
        /* <DEDUP_REMOVED lines=44> */
.L_x_19030:
[----:B------:R-:W-:Y:S05]  /*2e10*/  BSYNC B2 ;  /* 0x0000000000027941 */ /* 0x000fea0003800000 */
.L_x_19029:
        /* <DEDUP_REMOVED lines=11> */
.L_x_19033:
        /* <DEDUP_REMOVED lines=12> */
.L_x_19036:
[----:B------:R-:W-:-:S07]  /*2f90*/  IMAD.MOV.U32 R6, RZ, RZ, R143 ;  /* 0x000000ffff067224 */ /* 0x000fce00078e008f */
.L_x_19037:
[----:B------:R-:W-:Y:S05]  /*2fa0*/  BSYNC B2 ;  /* 0x0000000000027941 */ /* 0x000fea0003800000 */
.L_x_19035:
        /* <DEDUP_REMOVED lines=16> */
.L_x_19041:
[----:B------:R-:W-:Y:S05]  /*30b0*/  BSYNC B3 ;  /* 0x0000000000037941 */ /* 0x000fea0003800000 */
.L_x_19040:
        /* <DEDUP_REMOVED lines=44> */
.L_x_19039:
[----:B------:R-:W-:Y:S05]  /*3380*/  BSYNC B2 ;  /* 0x0000000000027941 */ /* 0x000fea0003800000 */
.L_x_19038:
        /* <DEDUP_REMOVED lines=8> */
.L_x_19034:
        /* <DEDUP_REMOVED lines=12> */
.L_x_19043:
[----:B------:R-:W-:-:S07]  /*34d0*/  IMAD.MOV.U32 R158, RZ, RZ, R143 ;  /* 0x000000ffff9e7224 */ /* 0x000fce00078e008f */
.L_x_19044:
[----:B------:R-:W-:Y:S05]  /*34e0*/  BSYNC B2 ;  /* 0x0000000000027941 */ /* 0x000fea0003800000 */
.L_x_19042:
        /* <DEDUP_REMOVED lines=16> */
.L_x_19048:
[----:B------:R-:W-:Y:S05]  /*35f0*/  BSYNC B3 ;  /* 0x0000000000037941 */ /* 0x000fea0003800000 */
.L_x_19047:
        /* <DEDUP_REMOVED lines=44> */
.L_x_19046:
[----:B------:R-:W-:Y:S05]  /*38c0*/  BSYNC B2 ;  /* 0x0000000000027941 */ /* 0x000fea0003800000 */
.L_x_19045:
        /* <DEDUP_REMOVED lines=11> */
.L_x_19049:
        /* <DEDUP_REMOVED lines=12> */
.L_x_19052:
[----:B------:R-:W-:-:S07]  /*3a40*/  IMAD.MOV.U32 R7, RZ, RZ, R143 ;  /* 0x000000ffff077224 */ /* 0x000fce00078e008f */
.L_x_19053:
[----:B------:R-:W-:Y:S05]  /*3a50*/  BSYNC B2 ;  /* 0x0000000000027941 */ /* 0x000fea0003800000 */
.L_x_19051:
        /* <DEDUP_REMOVED lines=16> */
.L_x_19057:
[----:B------:R-:W-:Y:S05]  /*3b60*/  BSYNC B3 ;  /* 0x0000000000037941 */ /* 0x000fea0003800000 */
.L_x_19056:
        /* <DEDUP_REMOVED lines=44> */
.L_x_19055:
[----:B------:R-:W-:Y:S05]  /*3e30*/  BSYNC B2 ;  /* 0x0000000000027941 */ /* 0x000fea0003800000 */
.L_x_19054:
        /* <DEDUP_REMOVED lines=8> */
.L_x_19050:
        /* <DEDUP_REMOVED lines=27> */
.L_x_19058:
[----:B0-----:R-:W-:-:S07]  /*4070*/  IADD3 R138, R155, 0x20, RZ ;  /* 0x000000209b8a7810 */ /* 0x001fce0007ffe0ff */
.L_x_18993:
[----:B------:R-:W-:Y:S05]  /*4080*/  BSYNC B1 ;  /* 0x0000000000017941 */ /* 0x000fea0003800000 */
.L_x_18992:
[----:B------:R-:W-:Y:S01]  /*4090*/  ISETP.NE.AND P0, PT, R153, RZ, PT ;  /* 0x000000ff9900720c */ /* 0x000fe20003f05270 */
[----:B------:R-:W-:-:S12]  /*40a0*/  BSSY B1, `(.L_x_19059) ;  /* 0x00002de000017945 */ /* 0x000fd80003800000 */
[----:B------:R-:W-:Y:S05]  /*40b0*/  @!P0 BRA `(.L_x_19060) ;  /* 0x0000002c00708947 */ /* 0x000fea0003800000 */
[----:B-1----:R-:W1:Y:S01]  /*40c0*/  LDC.64 R136, c[0x0][0x228] ;  /* 0x00008a00ff887b82 */ /* 0x002e620000000a00 */
[----:B------:R-:W-:-:S04]  /*40d0*/  ISETP.NE.U32.AND P0, PT, RZ, UR26, PT ;  /* 0x0000001aff007c0c */ /* 0x000fc8000bf05070 */
[----:B------:R-:W-:-:S03]  /*40e0*/  ISETP.NE.AND.EX P0, PT, RZ, UR27, PT, P0 ;  /* 0x0000001bff007c0c */ /* 0x000fc6000bf05300 */
[----:B------:R-:W0:Y:S10]  /*40f0*/  LDC.64 R116, c[0x0][0x220] ;  /* 0x00008800ff747b82 */ /* 0x000e340000000a00 */
[----:B------:R-:W-:-:S04]  /*4100*/  @P0 LEA R118, P1, R138, UR26, 0x4 ;  /* 0x0000001a8a760c11 */ /* 0x000fc8000f8220ff */
[----:B------:R-:W-:Y:S02]  /*4110*/  @P0 LEA.HI.X R119, R138, UR27, RZ, 0x4, P1 ;  /* 0x0000001b8a770c11 */ /* 0x000fe400088f24ff */
[----:B-1----:R-:W-:-:S03]  /*4120*/  ISETP.NE.U32.AND P1, PT, R136, RZ, PT ;  /* 0x000000ff8800720c */ /* 0x002fc60003f25070 */
[----:B----4-:R1:W5:Y:S01]  /*4130*/  @P0 LDG.E.128 R104, desc[UR4][R118.64] ;  /* 0x0000000476680981 */ /* 0x010362000c1e1d00 */
        /* <DEDUP_REMOVED lines=18> */
.L_x_19062:
[----:B------:R-:W-:-:S07]  /*4260*/  IMAD.MOV.U32 R158, RZ, RZ, R143 ;  /* 0x000000ffff9e7224 */ /* 0x000fce00078e008f */
.L_x_19063:
[----:B------:R-:W-:Y:S05]  /*4270*/  BSYNC B2 ;  /* 0x0000000000027941 */ /* 0x000fea0003800000 */
.L_x_19061:
        /* <DEDUP_REMOVED lines=16> */
.L_x_19067:
[----:B------:R-:W-:Y:S05]  /*4380*/  BSYNC B3 ;  /* 0x0000000000037941 */ /* 0x000fea0003800000 */
.L_x_19066:
        /* <DEDUP_REMOVED lines=44> */
.L_x_19065:
[----:B------:R-:W-:Y:S05]  /*4650*/  BSYNC B2 ;  /* 0x0000000000027941 */ /* 0x000fea0003800000 */
.L_x_19064:
        /* <DEDUP_REMOVED lines=17> */
.L_x_19068:
        /* <DEDUP_REMOVED lines=12> */
.L_x_19071:
[----:B------:R-:W-:-:S07]  /*4830*/  IMAD.MOV.U32 R4, RZ, RZ, R143 ;  /* 0x000000ffff047224 */ /* 0x000fce00078e008f */
.L_x_19072:
[----:B------:R-:W-:Y:S05]  /*4840*/  BSYNC B2 ;  /* 0x0000000000027941 */ /* 0x000fea0003800000 */
.L_x_19070:
        /* <DEDUP_REMOVED lines=16> */
.L_x_19076:
[----:B------:R-:W-:Y:S05]  /*4950*/  BSYNC B3 ;  /* 0x0000000000037941 */ /* 0x000fea0003800000 */
.L_x_19075:
        /* <DEDUP_REMOVED lines=42> */
[----:B------:R-:W-:Y:S01]  /*4c00*/  IMAD.MOV.U32 R142, RZ, RZ, R136 ;  /* 0x000000ffff8e7224 */ /* 0x000fe200078e0088 */
[----:B------:R-:W-:-:S11]  /*4c10*/  HFMA2.MMA R136, -RZ, RZ, 0, 0 ;  /* 0x00000000ff887435 */ /* 0x000fd600000001ff */
.L_x_19074:
[----:B------:R-:W-:Y:S05]  /*4c20*/  BSYNC B2 ;  /* 0x0000000000027941 */ /* 0x000fea0003800000 */
.L_x_19073:
        /* <DEDUP_REMOVED lines=8> */
.L_x_19069:
        /* <DEDUP_REMOVED lines=12> */
.L_x_19078:
[----:B------:R-:W-:-:S07]  /*4d70*/  IMAD.MOV.U32 R159, RZ, RZ, R143 ;  /* 0x000000ffff9f7224 */ /* 0x000fce00078e008f */
.L_x_19079:
[----:B------:R-:W-:Y:S05]  /*4d80*/  BSYNC B2 ;  /* 0x0000000000027941 */ /* 0x000fea0003800000 */
.L_x_19077:
        /* <DEDUP_REMOVED lines=16> */
.L_x_19083:
[----:B------:R-:W-:Y:S05]  /*4e90*/  BSYNC B3 ;  /* 0x0000000000037941 */ /* 0x000fea0003800000 */
.L_x_19082:
        /* <DEDUP_REMOVED lines=44> */
.L_x_19081:
[----:B------:R-:W-:Y:S05]  /*5160*/  BSYNC B2 ;  /* 0x0000000000027941 */ /* 0x000fea0003800000 */
.L_x_19080:
        /* <DEDUP_REMOVED lines=11> */
.L_x_19084:
        /* <DEDUP_REMOVED lines=12> */
.L_x_19087:
[----:B------:R-:W-:-:S07]  /*52e0*/  IMAD.MOV.U32 R5, RZ, RZ, R143 ;  /* 0x000000ffff057224 */ /* 0x000fce00078e008f */
.L_x_19088:
[----:B------:R-:W-:Y:S05]  /*52f0*/  BSYNC B2 ;  /* 0x0000000000027941 */ /* 0x000fea0003800000 */
.L_x_19086:
        /* <DEDUP_REMOVED lines=16> */
.L_x_19092:
[----:B------:R-:W-:Y:S05]  /*5400*/  BSYNC B3 ;  /* 0x0000000000037941 */ /* 0x000fea0003800000 */
.L_x_19091:
        /* <DEDUP_REMOVED lines=44> */
.L_x_19090:
[----:B------:R-:W-:Y:S05]  /*56d0*/  BSYNC B2 ;  /* 0x0000000000027941 */ /* 0x000fea0003800000 */
.L_x_19089:
        /* <DEDUP_REMOVED lines=8> */
.L_x_19085:
        /* <DEDUP_REMOVED lines=12> */
.L_x_19094:
[----:B------:R-:W-:-:S07]  /*5820*/  IMAD.MOV.U32 R159, RZ, RZ, R143 ;  /* 0x000000ffff9f7224 */ /* 0x000fce00078e008f */
.L_x_19095:
[----:B------:R-:W-:Y:S05]  /*5830*/  BSYNC B2 ;  /* 0x0000000000027941 */ /* 0x000fea0003800000 */
.L_x_19093:
        /* <DEDUP_REMOVED lines=16> */
.L_x_19099:
[----:B------:R-:W-:Y:S05]  /*5940*/  BSYNC B3 ;  /* 0x0000000000037941 */ /* 0x000fea0003800000 */
.L_x_19098:
        /* <DEDUP_REMOVED lines=44> */
.L_x_19097:
[----:B------:R-:W-:Y:S05]  /*5c10*/  BSYNC B2 ;  /* 0x0000000000027941 */ /* 0x000fea0003800000 */
.L_x_19096:
        /* <DEDUP_REMOVED lines=11> */
.L_x_19100:
        /* <DEDUP_REMOVED lines=12> */
.L_x_19103:
[----:B------:R-:W-:-:S07]  /*5d90*/  MOV R6, R143 ;  /* 0x0000008f00067202 */ /* 0x000fce0000000f00 */
.L_x_19104:
[----:B------:R-:W-:Y:S05]  /*5da0*/  BSYNC B2 ;  /* 0x0000000000027941 */ /* 0x000fea0003800000 */
.L_x_19102:
        /* <DEDUP_REMOVED lines=16> */
.L_x_19108:
[----:B------:R-:W-:Y:S05]  /*5eb0*/  BSYNC B3 ;  /* 0x0000000000037941 */ /* 0x000fea0003800000 */
.L_x_19107:
        /* <DEDUP_REMOVED lines=44> */
.L_x_19106:
[----:B------:R-:W-:Y:S05]  /*6180*/  BSYNC B2 ;  /* 0x0000000000027941 */ /* 0x000fea0003800000 */
.L_x_19105:
        /* <DEDUP_REMOVED lines=8> */
.L_x_19101:
        /* <DEDUP_REMOVED lines=12> */
.L_x_19110:
[----:B------:R-:W-:-:S07]  /*62d0*/  MOV R159, R143 ;  /* 0x0000008f009f7202 */ /* 0x000fce0000000f00 */
.L_x_19111:
[----:B------:R-:W-:Y:S05]  /*62e0*/  BSYNC B2 ;  /* 0x0000000000027941 */ /* 0x000fea0003800000 */
.L_x_19109:
        /* <DEDUP_REMOVED lines=16> */
.L_x_19115:
[----:B------:R-:W-:Y:S05]  /*63f0*/  BSYNC B3 ;  /* 0x0000000000037941 */ /* 0x000fea0003800000 */
.L_x_19114:
        /* <DEDUP_REMOVED lines=44> */
.L_x_19113:
[----:B------:R-:W-:Y:S05]  /*66c0*/  BSYNC B2 ;  /* 0x0000000000027941 */ /* 0x000fea0003800000 */
.L_x_19112:
        /* <DEDUP_REMOVED lines=11> */
.L_x_19116:
        /* <DEDUP_REMOVED lines=12> */
.L_x_19119:
[----:B------:R-:W-:-:S07]  /*6840*/  IMAD.MOV.U32 R7, RZ, RZ, R143 ;  /* 0x000000ffff077224 */ /* 0x000fce00078e008f */
.L_x_19120:
[----:B------:R-:W-:Y:S05]  /*6850*/  BSYNC B2 ;  /* 0x0000000000027941 */ /* 0x000fea0003800000 */
.L_x_19118:
        /* <DEDUP_REMOVED lines=16> */
.L_x_19124:
[----:B------:R-:W-:Y:S05]  /*6960*/  BSYNC B3 ;  /* 0x0000000000037941 */ /* 0x000fea0003800000 */
.L_x_19123:
        /* <DEDUP_REMOVED lines=38> */
[----:B------:R-:W-:-:S05]  /*6bd0*/  IMAD.WIDE.U32 R142, R143, -0x326172a9, RZ ;  /* 0xcd9e8d578f8e7825 */ /* 0x000fca00078e00ff */
[----:B------:R-:W-:Y:S01]  /*6be0*/  LOP3.LUT R2, R143, UR34, R136, 0x96, !PT ;  /* 0x000000228f027c12 */ /* 0x000fe2000f8e9688 */
[----:B------:R-:W-:-:S04]  /*6bf0*/  IMAD.WIDE.U32 R136, R137, -0x2daee0ad, RZ ;  /* 0xd2511f5389887825 */ /* 0x000fc800078e00ff */
[----:B------:R-:W-:Y:S01]  /*6c00*/  IMAD.MOV.U32 R143, RZ, RZ, R142 ;  /* 0x000000ffff8f7224 */ /* 0x000fe200078e008e */
[----:B------:R-:W-:Y:S01]  /*6c10*/  LOP3.LUT R140, R137, UR35, R140, 0x96, !PT ;  /* 0x00000023898c7c12 */ /* 0x000fe2000f8e968c */
[----:B------:R-:W-:-:S07]  /*6c20*/  IMAD.MOV.U32 R142, RZ, RZ, R136 ;  /* 0x000000ffff8e7224 */ /* 0x000fce00078e0088 */
.L_x_19122:
[----:B------:R-:W-:Y:S05]  /*6c30*/  BSYNC B2 ;  /* 0x0000000000027941 */ /* 0x000fea0003800000 */
.L_x_19121:
        /* <DEDUP_REMOVED lines=8> */
.L_x_19117:
        /* <DEDUP_REMOVED lines=27> */
.L_x_19125:
[----:B------:R-:W-:-:S07]  /*6e70*/  VIADD R138, R138, 0x20 ;  /* 0x000000208a8a7836 */ /* 0x000fce0000000000 */
.L_x_19060:
[----:B------:R-:W-:Y:S05]  /*6e80*/  BSYNC B1 ;  /* 0x0000000000017941 */ /* 0x000fea0003800000 */
.L_x_19059:
        /* <DEDUP_REMOVED lines=29> */
.L_x_19129:
[----:B------:R-:W-:-:S07]  /*7060*/  MOV R158, R143 ;  /* 0x0000008f009e7202 */ /* 0x000fce0000000f00 */
.L_x_19130:
[----:B------:R-:W-:Y:S05]  /*7070*/  BSYNC B2 ;  /* 0x0000000000027941 */ /* 0x000fea0003800000 */
.L_x_19128:
        /* <DEDUP_REMOVED lines=16> */
.L_x_19134:
[----:B------:R-:W-:Y:S05]  /*7180*/  BSYNC B3 ;  /* 0x0000000000037941 */ /* 0x000fea0003800000 */
.L_x_19133:
        /* <DEDUP_REMOVED lines=44> */
.L_x_19132:
[----:B------:R-:W-:Y:S05]  /*7450*/  BSYNC B2 ;  /* 0x0000000000027941 */ /* 0x000fea0003800000 */
.L_x_19131:
        /* <DEDUP_REMOVED lines=17> */
.L_x_19135:
        /* <DEDUP_REMOVED lines=12> */
.L_x_19138:
[----:B------:R-:W-:-:S07]  /*7630*/  MOV R4, R143 ;  /* 0x0000008f00047202 */ /* 0x000fce0000000f00 */
.L_x_19139:
[----:B------:R-:W-:Y:S05]  /*7640*/  BSYNC B2 ;  /* 0x0000000000027941 */ /* 0x000fea0003800000 */
.L_x_19137:
        /* <DEDUP_REMOVED lines=16> */
.L_x_19143:
[----:B------:R-:W-:Y:S05]  /*7750*/  BSYNC B3 ;  /* 0x0000000000037941 */ /* 0x000fea0003800000 */
.L_x_19142:
        /* <DEDUP_REMOVED lines=44> */
.L_x_19141:
[----:B------:R-:W-:Y:S05]  /*7a20*/  BSYNC B2 ;  /* 0x0000000000027941 */ /* 0x000fea0003800000 */
.L_x_19140:
        /* <DEDUP_REMOVED lines=8> */
.L_x_19136:
        /* <DEDUP_REMOVED lines=12> */
.L_x_19145:
[----:B------:R-:W-:-:S07]  /*7b70*/  MOV R159, R143 ;  /* 0x0000008f009f7202 */ /* 0x000fce0000000f00 */
.L_x_19146:
[----:B------:R-:W-:Y:S05]  /*7b80*/  BSYNC B2 ;  /* 0x0000000000027941 */ /* 0x000fea0003800000 */
.L_x_19144:
        /* <DEDUP_REMOVED lines=16> */
.L_x_19150:
[----:B------:R-:W-:Y:S05]  /*7c90*/  BSYNC B3 ;  /* 0x0000000000037941 */ /* 0x000fea0003800000 */
.L_x_19149:
        /* <DEDUP_REMOVED lines=44> */
.L_x_19148:
[----:B------:R-:W-:Y:S05]  /*7f60*/  BSYNC B2 ;  /* 0x0000000000027941 */ /* 0x000fea0003800000 */
.L_x_19147:
        /* <DEDUP_REMOVED lines=11> */
.L_x_19151:
        /* <DEDUP_REMOVED lines=12> */
.L_x_19154:
[----:B------:R-:W-:-:S07]  /*80e0*/  IMAD.MOV.U32 R5, RZ, RZ, R143 ;  /* 0x000000ffff057224 */ /* 0x000fce00078e008f */
.L_x_19155:
[----:B------:R-:W-:Y:S05]  /*80f0*/  BSYNC B2 ;  /* 0x0000000000027941 */ /* 0x000fea0003800000 */
.L_x_19153:
        /* <DEDUP_REMOVED lines=16> */
.L_x_19159:
[----:B------:R-:W-:Y:S05]  /*8200*/  BSYNC B3 ;  /* 0x0000000000037941 */ /* 0x000fea0003800000 */
.L_x_19158:
        /* <DEDUP_REMOVED lines=44> */
.L_x_19157:
[----:B------:R-:W-:Y:S05]  /*84d0*/  BSYNC B2 ;  /* 0x0000000000027941 */ /* 0x000fea0003800000 */
.L_x_19156:
        /* <DEDUP_REMOVED lines=8> */
.L_x_19152:
        /* <DEDUP_REMOVED lines=12> */
.L_x_19161:
[----:B------:R-:W-:-:S07]  /*8620*/  IMAD.MOV.U32 R159, RZ, RZ, R143 ;  /* 0x000000ffff9f7224 */ /* 0x000fce00078e008f */
.L_x_19162:
[----:B------:R-:W-:Y:S05]  /*8630*/  BSYNC B2 ;  /* 0x0000000000027941 */ /* 0x000fea0003800000 */
.L_x_19160:
        /* <DEDUP_REMOVED lines=16> */
.L_x_19166:
[----:B------:R-:W-:Y:S05]  /*8740*/  BSYNC B3 ;  /* 0x0000000000037941 */ /* 0x000fea0003800000 */
.L_x_19165:
        /* <DEDUP_REMOVED lines=44> */
.L_x_19164:
[----:B------:R-:W-:Y:S05]  /*8a10*/  BSYNC B2 ;  /* 0x0000000000027941 */ /* 0x000fea0003800000 */
.L_x_19163:
        /* <DEDUP_REMOVED lines=11> */
.L_x_19167:
        /* <DEDUP_REMOVED lines=12> */
.L_x_19170:
[----:B------:R-:W-:-:S07]  /*8b90*/  IMAD.MOV.U32 R6, RZ, RZ, R143 ;  /* 0x000000ffff067224 */ /* 0x000fce00078e008f */
.L_x_19171:
[----:B------:R-:W-:Y:S05]  /*8ba0*/  BSYNC B2 ;  /* 0x0000000000027941 */ /* 0x000fea0003800000 */
.L_x_19169:
        /* <DEDUP_REMOVED lines=16> */
.L_x_19175:
[----:B------:R-:W-:Y:S05]  /*8cb0*/  BSYNC B3 ;  /* 0x0000000000037941 */ /* 0x000fea0003800000 */
.L_x_19174:
        /* <DEDUP_REMOVED lines=44> */
.L_x_19173:
[----:B------:R-:W-:Y:S05]  /*8f80*/  BSYNC B2 ;  /* 0x0000000000027941 */ /* 0x000fea0003800000 */
.L_x_19172:
        /* <DEDUP_REMOVED lines=8> */
.L_x_19168:
        /* <DEDUP_REMOVED lines=12> */
.L_x_19177:
[----:B------:R-:W-:-:S07]  /*90d0*/  IMAD.MOV.U32 R159, RZ, RZ, R143 ;  /* 0x000000ffff9f7224 */ /* 0x000fce00078e008f */
.L_x_19178:
[----:B------:R-:W-:Y:S05]  /*90e0*/  BSYNC B2 ;  /* 0x0000000000027941 */ /* 0x000fea0003800000 */
.L_x_19176:
        /* <DEDUP_REMOVED lines=16> */
.L_x_19182:
[----:B------:R-:W-:Y:S05]  /*91f0*/  BSYNC B3 ;  /* 0x0000000000037941 */ /* 0x000fea0003800000 */
.L_x_19181:
        /* <DEDUP_REMOVED lines=44> */
.L_x_19180:
[----:B------:R-:W-:Y:S05]  /*94c0*/  BSYNC B2 ;  /* 0x0000000000027941 */ /* 0x000fea0003800000 */
.L_x_19179:
        /* <DEDUP_REMOVED lines=11> */
.L_x_19183:
        /* <DEDUP_REMOVED lines=12> */
.L_x_19186:
[----:B------:R-:W-:-:S07]  /*9640*/  MOV R7, R143 ;  /* 0x0000008f00077202 */ /* 0x000fce0000000f00 */
.L_x_19187:
[----:B------:R-:W-:Y:S05]  /*9650*/  BSYNC B2 ;  /* 0x0000000000027941 */ /* 0x000fea0003800000 */
.L_x_19185:
        /* <DEDUP_REMOVED lines=16> */
.L_x_19191:
[----:B------:R-:W-:Y:S05]  /*9760*/  BSYNC B3 ;  /* 0x0000000000037941 */ /* 0x000fea0003800000 */
.L_x_19190:
        /* <DEDUP_REMOVED lines=40> */
[----:B------:R-:W-:-:S04]  /*99f0*/  IMAD.WIDE.U32 R136, R137, -0x2daee0ad, RZ ;  /* 0xd2511f5389887825 */ /* 0x000fc800078e00ff */
[----:B------:R-:W-:Y:S01]  /*9a00*/  IMAD.MOV.U32 R143, RZ, RZ, R142 ;  /* 0x000000ffff8f7224 */ /* 0x000fe200078e008e */
[----:B------:R-:W-:Y:S02]  /*9a10*/  LOP3.LUT R140, R137, UR35, R140, 0x96, !PT ;  /* 0x00000023898c7c12 */ /* 0x000fe4000f8e968c */
[----:B------:R-:W-:-:S07]  /*9a20*/  MOV R142, R136 ;  /* 0x00000088008e7202 */ /* 0x000fce0000000f00 */
.L_x_19189:
[----:B------:R-:W-:Y:S05]  /*9a30*/  BSYNC B2 ;  /* 0x0000000000027941 */ /* 0x000fea0003800000 */
.L_x_19188:
        /* <DEDUP_REMOVED lines=8> */
.L_x_19184:
        /* <DEDUP_REMOVED lines=27> */
.L_x_19192:
[----:B------:R-:W-:-:S07]  /*9c70*/  VIADD R138, R138, 0x20 ;  /* 0x000000208a8a7836 */ /* 0x000fce0000000000 */
.L_x_19127:
[----:B------:R-:W-:Y:S05]  /*9c80*/  BSYNC B1 ;  /* 0x0000000000017941 */ /* 0x000fea0003800000 */
.L_x_19126:
        /* <DEDUP_REMOVED lines=29> */
.L_x_19196:
[----:B------:R-:W-:-:S07]  /*9e60*/  IMAD.MOV.U32 R158, RZ, RZ, R143 ;  /* 0x000000ffff9e7224 */ /* 0x000fce00078e008f */
.L_x_19197:
[----:B------:R-:W-:Y:S05]  /*9e70*/  BSYNC B2 ;  /* 0x0000000000027941 */ /* 0x000fea0003800000 */
.L_x_19195:
        /* <DEDUP_REMOVED lines=16> */
.L_x_19201:
[----:B------:R-:W-:Y:S05]  /*9f80*/  BSYNC B3 ;  /* 0x0000000000037941 */ /* 0x000fea0003800000 */
.L_x_19200:
        /* <DEDUP_REMOVED lines=44> */
.L_x_19199:
[----:B------:R-:W-:Y:S05]  /*a250*/  BSYNC B2 ;  /* 0x0000000000027941 */ /* 0x000fea0003800000 */
.L_x_19198:
        /* <DEDUP_REMOVED lines=17> */
.L_x_19202:
        /* <DEDUP_REMOVED lines=12> */
.L_x_19205:
[----:B------:R-:W-:-:S07]  /*a430*/  IMAD.MOV.U32 R4, RZ, RZ, R143 ;  /* 0x000000ffff047224 */ /* 0x000fce00078e008f */
.L_x_19206:
[----:B------:R-:W-:Y:S05]  /*a440*/  BSYNC B2 ;  /* 0x0000000000027941 */ /* 0x000fea0003800000 */
.L_x_19204:
        /* <DEDUP_REMOVED lines=16> */
.L_x_19210:
[----:B------:R-:W-:Y:S05]  /*a550*/  BSYNC B3 ;  /* 0x0000000000037941 */ /* 0x000fea0003800000 */
.L_x_19209:
        /* <DEDUP_REMOVED lines=44> */
.L_x_19208:
[----:B------:R-:W-:Y:S05]  /*a820*/  BSYNC B2 ;  /* 0x0000000000027941 */ /* 0x000fea0003800000 */
.L_x_19207:
        /* <DEDUP_REMOVED lines=8> */
.L_x_19203:
        /* <DEDUP_REMOVED lines=12> */
.L_x_19212:
[----:B------:R-:W-:-:S07]  /*a970*/  IMAD.MOV.U32 R159, RZ, RZ, R143 ;  /* 0x000000ffff9f7224 */ /* 0x000fce00078e008f */
.L_x_19213:
[----:B------:R-:W-:Y:S05]  /*a980*/  BSYNC B2 ;  /* 0x0000000000027941 */ /* 0x000fea0003800000 */
.L_x_19211:
        /* <DEDUP_REMOVED lines=16> */
.L_x_19217:
[----:B------:R-:W-:Y:S05]  /*aa90*/  BSYNC B3 ;  /* 0x0000000000037941 */ /* 0x000fea0003800000 */
.L_x_19216:
        /* <DEDUP_REMOVED lines=44> */
.L_x_19215:
[----:B------:R-:W-:Y:S05]  /*ad60*/  BSYNC B2 ;  /* 0x0000000000027941 */ /* 0x000fea0003800000 */
.L_x_19214:
        /* <DEDUP_REMOVED lines=11> */
.L_x_19218:
        /* <DEDUP_REMOVED lines=12> */
.L_x_19221:
[----:B------:R-:W-:-:S07]  /*aee0*/  MOV R5, R143 ;  /* 0x0000008f00057202 */ /* 0x000fce0000000f00 */
.L_x_19222:
[----:B------:R-:W-:Y:S05]  /*aef0*/  BSYNC B2 ;  /* 0x0000000000027941 */ /* 0x000fea0003800000 */
.L_x_19220:
        /* <DEDUP_REMOVED lines=16> */
.L_x_19226:
[----:B------:R-:W-:Y:S05]  /*b000*/  BSYNC B3 ;  /* 0x0000000000037941 */ /* 0x000fea0003800000 */
.L_x_19225:
        /* <DEDUP_REMOVED lines=44> */
.L_x_19224:
[----:B------:R-:W-:Y:S05]  /*b2d0*/  BSYNC B2 ;  /* 0x0000000000027941 */ /* 0x000fea0003800000 */
.L_x_19223:
        /* <DEDUP_REMOVED lines=8> */
.L_x_19219:
        /* <DEDUP_REMOVED lines=12> */
.L_x_19228:
[----:B------:R-:W-:-:S07]  /*b420*/  MOV R159, R143 ;  /* 0x0000008f009f7202 */ /* 0x000fce0000000f00 */
.L_x_19229:
[----:B------:R-:W-:Y:S05]  /*b430*/  BSYNC B2 ;  /* 0x0000000000027941 */ /* 0x000fea0003800000 */
.L_x_19227:
        /* <DEDUP_REMOVED lines=16> */
.L_x_19233:
[----:B------:R-:W-:Y:S05]  /*b540*/  BSYNC B3 ;  /* 0x0000000000037941 */ /* 0x000fea0003800000 */
.L_x_19232:
        /* <DEDUP_REMOVED lines=44> */
.L_x_19231:
[----:B------:R-:W-:Y:S05]  /*b810*/  BSYNC B2 ;  /* 0x0000000000027941 */ /* 0x000fea0003800000 */
.L_x_19230:
        /* <DEDUP_REMOVED lines=11> */
.L_x_19234:
        /* <DEDUP_REMOVED lines=12> */
.L_x_19237:
[----:B------:R-:W-:-:S07]  /*b990*/  IMAD.MOV.U32 R6, RZ, RZ, R143 ;  /* 0x000000ffff067224 */ /* 0x000fce00078e008f */
.L_x_19238:
[----:B------:R-:W-:Y:S05]  /*b9a0*/  BSYNC B2 ;  /* 0x0000000000027941 */ /* 0x000fea0003800000 */
.L_x_19236:
        /* <DEDUP_REMOVED lines=16> */
.L_x_19242:
[----:B------:R-:W-:Y:S05]  /*bab0*/  BSYNC B3 ;  /* 0x0000000000037941 */ /* 0x000fea0003800000 */
.L_x_19241:
        /* <DEDUP_REMOVED lines=44> */
.L_x_19240:
[----:B------:R-:W-:Y:S05]  /*bd80*/  BSYNC B2 ;  /* 0x0000000000027941 */ /* 0x000fea0003800000 */
.L_x_19239:
        /* <DEDUP_REMOVED lines=8> */
.L_x_19235:
        /* <DEDUP_REMOVED lines=12> */
.L_x_19244:
[----:B------:R-:W-:-:S07]  /*bed0*/  IMAD.MOV.U32 R159, RZ, RZ, R143 ;  /* 0x000000ffff9f7224 */ /* 0x000fce00078e008f */
.L_x_19245:
[----:B------:R-:W-:Y:S05]  /*bee0*/  BSYNC B2 ;  /* 0x0000000000027941 */ /* 0x000fea0003800000 */
.L_x_19243:
        /* <DEDUP_REMOVED lines=16> */
.L_x_19249:
[----:B------:R-:W-:Y:S05]  /*bff0*/  BSYNC B3 ;  /* 0x0000000000037941 */ /* 0x000fea0003800000 */
.L_x_19248:
        /* <DEDUP_REMOVED lines=44> */
.L_x_19247:
[----:B------:R-:W-:Y:S05]  /*c2c0*/  BSYNC B2 ;  /* 0x0000000000027941 */ /* 0x000fea0003800000 */
.L_x_19246:
        /* <DEDUP_REMOVED lines=11> */
.L_x_19250:
        /* <DEDUP_REMOVED lines=12> */
.L_x_19253:
[----:B------:R-:W-:-:S07]  /*c440*/  IMAD.MOV.U32 R7, RZ, RZ, R143 ;  /* 0x000000ffff077224 */ /* 0x000fce00078e008f */
.L_x_19254:
[----:B------:R-:W-:Y:S05]  /*c450*/  BSYNC B2 ;  /* 0x0000000000027941 */ /* 0x000fea0003800000 */
.L_x_19252:
        /* <DEDUP_REMOVED lines=16> */
.L_x_19258:
[----:B------:R-:W-:Y:S05]  /*c560*/  BSYNC B3 ;  /* 0x0000000000037941 */ /* 0x000fea0003800000 */
.L_x_19257:
        /* <DEDUP_REMOVED lines=44> */
.L_x_19256:
[----:B------:R-:W-:Y:S05]  /*c830*/  BSYNC B2 ;  /* 0x0000000000027941 */ /* 0x000fea0003800000 */
.L_x_19255:
        /* <DEDUP_REMOVED lines=8> */
.L_x_19251:
        /* <DEDUP_REMOVED lines=27> */
.L_x_19259:
[----:B------:R-:W-:-:S07]  /*ca70*/  IADD3 R138, R138, 0x20, RZ ;  /* 0x000000208a8a7810 */ /* 0x000fce0007ffe0ff */
.L_x_19194:
[----:B------:R-:W-:Y:S05]  /*ca80*/  BSYNC B1 ;  /* 0x0000000000017941 */ /* 0x000fea0003800000 */
.L_x_19193:
        /* <DEDUP_REMOVED lines=29> */
.L_x_19263:
[----:B------:R-:W-:-:S07]  /*cc60*/  IMAD.MOV.U32 R158, RZ, RZ, R143 ;  /* 0x000000ffff9e7224 */ /* 0x000fce00078e008f */
.L_x_19264:
[----:B------:R-:W-:Y:S05]  /*cc70*/  BSYNC B2 ;  /* 0x0000000000027941 */ /* 0x000fea0003800000 */
.L_x_19262:
        /* <DEDUP_REMOVED lines=16> */
.L_x_19268:
[----:B------:R-:W-:Y:S05]  /*cd80*/  BSYNC B3 ;  /* 0x0000000000037941 */ /* 0x000fea0003800000 */
.L_x_19267:
        /* <DEDUP_REMOVED lines=44> */
.L_x_19266:
[----:B------:R-:W-:Y:S05]  /*d050*/  BSYNC B2 ;  /* 0x0000000000027941 */ /* 0x000fea0003800000 */
.L_x_19265:
        /* <DEDUP_REMOVED lines=17> */
.L_x_19269:
        /* <DEDUP_REMOVED lines=12> */
.L_x_19272:
[----:B------:R-:W-:-:S07]  /*d230*/  IMAD.MOV.U32 R4, RZ, RZ, R143 ;  /* 0x000000ffff047224 */ /* 0x000fce00078e008f */
.L_x_19273:
[----:B------:R-:W-:Y:S05]  /*d240*/  BSYNC B2 ;  /* 0x0000000000027941 */ /* 0x000fea0003800000 */
.L_x_19271:
        /* <DEDUP_REMOVED lines=16> */
.L_x_19277:
[----:B------:R-:W-:Y:S05]  /*d350*/  BSYNC B3 ;  /* 0x0000000000037941 */ /* 0x000fea0003800000 */
.L_x_19276:
        /* <DEDUP_REMOVED lines=44> */
.L_x_19275:
[----:B------:R-:W-:Y:S05]  /*d620*/  BSYNC B2 ;  /* 0x0000000000027941 */ /* 0x000fea0003800000 */
.L_x_19274:
        /* <DEDUP_REMOVED lines=8> */
.L_x_19270:
        /* <DEDUP_REMOVED lines=12> */
.L_x_19279:
[----:B------:R-:W-:-:S07]  /*d770*/  IMAD.MOV.U32 R159, RZ, RZ, R143 ;  /* 0x000000ffff9f7224 */ /* 0x000fce00078e008f */
.L_x_19280:
[----:B------:R-:W-:Y:S05]  /*d780*/  BSYNC B2 ;  /* 0x0000000000027941 */ /* 0x000fea0003800000 */
.L_x_19278:
        /* <DEDUP_REMOVED lines=16> */
.L_x_19284:
[----:B------:R-:W-:Y:S05]  /*d890*/  BSYNC B3 ;  /* 0x0000000000037941 */ /* 0x000fea0003800000 */
.L_x_19283:
        /* <DEDUP_REMOVED lines=44> */
.L_x_19282:
[----:B------:R-:W-:Y:S05]  /*db60*/  BSYNC B2 ;  /* 0x0000000000027941 */ /* 0x000fea0003800000 */
.L_x_19281:
        /* <DEDUP_REMOVED lines=11> */
.L_x_19285:
        /* <DEDUP_REMOVED lines=12> */
.L_x_19288:
[----:B------:R-:W-:-:S07]  /*dce0*/  IMAD.MOV.U32 R5, RZ, RZ, R143 ;  /* 0x000000ffff057224 */ /* 0x000fce00078e008f */
.L_x_19289:
[----:B------:R-:W-:Y:S05]  /*dcf0*/  BSYNC B2 ;  /* 0x0000000000027941 */ /* 0x000fea0003800000 */
.L_x_19287:
        /* <DEDUP_REMOVED lines=16> */
.L_x_19293:
[----:B------:R-:W-:Y:S05]  /*de00*/  BSYNC B3 ;  /* 0x0000000000037941 */ /* 0x000fea0003800000 */
.L_x_19292:
        /* <DEDUP_REMOVED lines=44> */
.L_x_19291:
[----:B------:R-:W-:Y:S05]  /*e0d0*/  BSYNC B2 ;  /* 0x0000000000027941 */ /* 0x000fea0003800000 */
.L_x_19290:
        /* <DEDUP_REMOVED lines=8> */
.L_x_19286:
        /* <DEDUP_REMOVED lines=12> */
.L_x_19295:
[----:B------:R-:W-:-:S07]  /*e220*/  IMAD.MOV.U32 R159, RZ, RZ, R143 ;  /* 0x000000ffff9f7224 */ /* 0x000fce00078e008f */
.L_x_19296:
[----:B------:R-:W-:Y:S05]  /*e230*/  BSYNC B2 ;  /* 0x0000000000027941 */ /* 0x000fea0003800000 */
.L_x_19294:
        /* <DEDUP_REMOVED lines=16> */
.L_x_19300:
[----:B------:R-:W-:Y:S05]  /*e340*/  BSYNC B3 ;  /* 0x0000000000037941 */ /* 0x000fea0003800000 */
.L_x_19299:
        /* <DEDUP_REMOVED lines=44> */
.L_x_19298:
[----:B------:R-:W-:Y:S05]  /*e610*/  BSYNC B2 ;  /* 0x0000000000027941 */ /* 0x000fea0003800000 */
.L_x_19297:
        /* <DEDUP_REMOVED lines=11> */
.L_x_19301:
        /* <DEDUP_REMOVED lines=12> */
.L_x_19304:
[----:B------:R-:W-:-:S07]  /*e790*/  MOV R6, R143 ;  /* 0x0000008f00067202 */ /* 0x000fce0000000f00 */
.L_x_19305:
[----:B------:R-:W-:Y:S05]  /*e7a0*/  BSYNC B2 ;  /* 0x0000000000027941 */ /* 0x000fea0003800000 */
.L_x_19303:
        /* <DEDUP_REMOVED lines=16> */
.L_x_19309:
[----:B------:R-:W-:Y:S05]  /*e8b0*/  BSYNC B3 ;  /* 0x0000000000037941 */ /* 0x000fea0003800000 */
.L_x_19308:
        /* <DEDUP_REMOVED lines=44> */
.L_x_19307:
[----:B------:R-:W-:Y:S05]  /*eb80*/  BSYNC B2 ;  /* 0x0000000000027941 */ /* 0x000fea0003800000 */
.L_x_19306:
        /* <DEDUP_REMOVED lines=8> */
.L_x_19302:
        /* <DEDUP_REMOVED lines=12> */
.L_x_19311:
[----:B------:R-:W-:-:S07]  /*ecd0*/  MOV R159, R143 ;  /* 0x0000008f009f7202 */ /* 0x000fce0000000f00 */
.L_x_19312:
[----:B------:R-:W-:Y:S05]  /*ece0*/  BSYNC B2 ;  /* 0x0000000000027941 */ /* 0x000fea0003800000 */
.L_x_19310:
        /* <DEDUP_REMOVED lines=16> */
.L_x_19316:
[----:B------:R-:W-:Y:S05]  /*edf0*/  BSYNC B3 ;  /* 0x0000000000037941 */ /* 0x000fea0003800000 */
.L_x_19315:
        /* <DEDUP_REMOVED lines=44> */
.L_x_19314:
[----:B------:R-:W-:Y:S05]  /*f0c0*/  BSYNC B2 ;  /* 0x0000000000027941 */ /* 0x000fea0003800000 */
.L_x_19313:
        /* <DEDUP_REMOVED lines=11> */
.L_x_19317:
        /* <DEDUP_REMOVED lines=12> */
.L_x_19320:
[----:B------:R-:W-:-:S07]  /*f240*/  IMAD.MOV.U32 R7, RZ, RZ, R143 ;  /* 0x000000ffff077224 */ /* 0x000fce00078e008f */
.L_x_19321:
[----:B------:R-:W-:Y:S05]  /*f250*/  BSYNC B2 ;  /* 0x0000000000027941 */ /* 0x000fea0003800000 */
.L_x_19319:
        /* <DEDUP_REMOVED lines=16> */
.L_x_19325:
[----:B------:R-:W-:Y:S05]  /*f360*/  BSYNC B3 ;  /* 0x0000000000037941 */ /* 0x000fea0003800000 */
.L_x_19324:
        /* <DEDUP_REMOVED lines=44> */
.L_x_19323:
[----:B------:R-:W-:Y:S05]  /*f630*/  BSYNC B2 ;  /* 0x0000000000027941 */ /* 0x000fea0003800000 */
.L_x_19322:
        /* <DEDUP_REMOVED lines=8> */
.L_x_19318:
        /* <DEDUP_REMOVED lines=27> */
.L_x_19326:
[----:B------:R-:W-:-:S07]  /*f870*/  VIADD R138, R138, 0x20 ;  /* 0x000000208a8a7836 */ /* 0x000fce0000000000 */
.L_x_19261:
[----:B------:R-:W-:Y:S05]  /*f880*/  BSYNC B1 ;  /* 0x0000000000017941 */ /* 0x000fea0003800000 */
.L_x_19260:
        /* <DEDUP_REMOVED lines=29> */
.L_x_19330:
[----:B------:R-:W-:-:S07]  /*fa60*/  MOV R158, R143 ;  /* 0x0000008f009e7202 */ /* 0x000fce0000000f00 */
.L_x_19331:
[----:B------:R-:W-:Y:S05]  /*fa70*/  BSYNC B2 ;  /* 0x0000000000027941 */ /* 0x000fea0003800000 */
.L_x_19329:
        /* <DEDUP_REMOVED lines=16> */
.L_x_19335:
[----:B------:R-:W-:Y:S05]  /*fb80*/  BSYNC B3 ;  /* 0x0000000000037941 */ /* 0x000fea0003800000 */
.L_x_19334:
        /* <DEDUP_REMOVED lines=44> */
.L_x_19333:
[----:B------:R-:W-:Y:S05]  /*fe50*/  BSYNC B2 ;  /* 0x0000000000027941 */ /* 0x000fea0003800000 */
.L_x_19332:
        /* <DEDUP_REMOVED lines=17> */
.L_x_19336:
        /* <DEDUP_REMOVED lines=12> */
.L_x_19339:
[----:B------:R-:W-:-:S07]  /*10030*/  MOV R4, R143 ;  /* 0x0000008f00047202 */ /* 0x000fce0000000f00 */
.L_x_19340:
[----:B------:R-:W-:Y:S05]  /*10040*/  BSYNC B2 ;  /* 0x0000000000027941 */ /* 0x000fea0003800000 */
.L_x_19338:
        /* <DEDUP_REMOVED lines=16> */
.L_x_19344:
[----:B------:R-:W-:Y:S05]  /*10150*/  BSYNC B3 ;  /* 0x0000000000037941 */ /* 0x000fea0003800000 */
.L_x_19343:
        /* <DEDUP_REMOVED lines=44> */
.L_x_19342:
[----:B------:R-:W-:Y:S05]  /*10420*/  BSYNC B2 ;  /* 0x0000000000027941 */ /* 0x000fea0003800000 */
.L_x_19341:
        /* <DEDUP_REMOVED lines=8> */
.L_x_19337:
        /* <DEDUP_REMOVED lines=12> */
.L_x_19346:
[----:B------:R-:W-:-:S07]  /*10570*/  MOV R159, R143 ;  /* 0x0000008f009f7202 */ /* 0x000fce0000000f00 */
.L_x_19347:
[----:B------:R-:W-:Y:S05]  /*10580*/  BSYNC B2 ;  /* 0x0000000000027941 */ /* 0x000fea0003800000 */
.L_x_19345:
        /* <DEDUP_REMOVED lines=16> */
.L_x_19351:
[----:B------:R-:W-:Y:S05]  /*10690*/  BSYNC B3 ;  /* 0x0000000000037941 */ /* 0x000fea0003800000 */
.L_x_19350:
        /* <DEDUP_REMOVED lines=44> */
.L_x_19349:
[----:B------:R-:W-:Y:S05]  /*10960*/  BSYNC B2 ;  /* 0x0000000000027941 */ /* 0x000fea0003800000 */
.L_x_19348:
        /* <DEDUP_REMOVED lines=11> */
.L_x_19352:
        /* <DEDUP_REMOVED lines=12> */
.L_x_19355:
[----:B------:R-:W-:-:S07]  /*10ae0*/  IMAD.MOV.U32 R5, RZ, RZ, R143 ;  /* 0x000000ffff057224 */ /* 0x000fce00078e008f */
.L_x_19356:
[----:B------:R-:W-:Y:S05]  /*10af0*/  BSYNC B2 ;  /* 0x0000000000027941 */ /* 0x000fea0003800000 */
.L_x_19354:
        /* <DEDUP_REMOVED lines=16> */
.L_x_19360:
[----:B------:R-:W-:Y:S05]  /*10c00*/  BSYNC B3 ;  /* 0x0000000000037941 */ /* 0x000fea0003800000 */
.L_x_19359:
        /* <DEDUP_REMOVED lines=44> */
.L_x_19358:
[----:B------:R-:W-:Y:S05]  /*10ed0*/  BSYNC B2 ;  /* 0x0000000000027941 */ /* 0x000fea0003800000 */
.L_x_19357:
        /* <DEDUP_REMOVED lines=8> */
.L_x_19353:
        /* <DEDUP_REMOVED lines=12> */
.L_x_19362:
[----:B------:R-:W-:-:S07]  /*11020*/  IMAD.MOV.U32 R159, RZ, RZ, R143 ;  /* 0x000000ffff9f7224 */ /* 0x000fce00078e008f */
.L_x_19363:
[----:B------:R-:W-:Y:S05]  /*11030*/  BSYNC B2 ;  /* 0x0000000000027941 */ /* 0x000fea0003800000 */
.L_x_19361:
        /* <DEDUP_REMOVED lines=16> */
.L_x_19367:
[----:B------:R-:W-:Y:S05]  /*11140*/  BSYNC B3 ;  /* 0x0000000000037941 */ /* 0x000fea0003800000 */
.L_x_19366:
        /* <DEDUP_REMOVED lines=44> */
.L_x_19365:
[----:B------:R-:W-:Y:S05]  /*11410*/  BSYNC B2 ;  /* 0x0000000000027941 */ /* 0x000fea0003800000 */
.L_x_19364:
        /* <DEDUP_REMOVED lines=11> */
.L_x_19368:
        /* <DEDUP_REMOVED lines=12> */
.L_x_19371:
[----:B------:R-:W-:-:S07]  /*11590*/  IMAD.MOV.U32 R6, RZ, RZ, R143 ;  /* 0x000000ffff067224 */ /* 0x000fce00078e008f */
.L_x_19372:
[----:B------:R-:W-:Y:S05]  /*115a0*/  BSYNC B2 ;  /* 0x0000000000027941 */ /* 0x000fea0003800000 */
.L_x_19370:
        /* <DEDUP_REMOVED lines=16> */
.L_x_19376:
[----:B------:R-:W-:Y:S05]  /*116b0*/  BSYNC B3 ;  /* 0x0000000000037941 */ /* 0x000fea0003800000 */
.L_x_19375:
        /* <DEDUP_REMOVED lines=44> */
.L_x_19374:
[----:B------:R-:W-:Y:S05]  /*11980*/  BSYNC B2 ;  /* 0x0000000000027941 */ /* 0x000fea0003800000 */
.L_x_19373:
        /* <DEDUP_REMOVED lines=8> */
.L_x_19369:
        /* <DEDUP_REMOVED lines=12> */
.L_x_19378:
[----:B------:R-:W-:-:S07]  /*11ad0*/  IMAD.MOV.U32 R159, RZ, RZ, R143 ;  /* 0x000000ffff9f7224 */ /* 0x000fce00078e008f */
.L_x_19379:
[----:B------:R-:W-:Y:S05]  /*11ae0*/  BSYNC B2 ;  /* 0x0000000000027941 */ /* 0x000fea0003800000 */
.L_x_19377:
        /* <DEDUP_REMOVED lines=16> */
.L_x_19383:
[----:B------:R-:W-:Y:S05]  /*11bf0*/  BSYNC B3 ;  /* 0x0000000000037941 */ /* 0x000fea0003800000 */
.L_x_19382:
        /* <DEDUP_REMOVED lines=44> */
.L_x_19381:
[----:B------:R-:W-:Y:S05]  /*11ec0*/  BSYNC B2 ;  /* 0x0000000000027941 */ /* 0x000fea0003800000 */
.L_x_19380:
        /* <DEDUP_REMOVED lines=11> */
.L_x_19384:
        /* <DEDUP_REMOVED lines=12> */
.L_x_19387:
[----:B------:R-:W-:-:S07]  /*12040*/  MOV R7, R143 ;  /* 0x0000008f00077202 */ /* 0x000fce0000000f00 */
.L_x_19388:
[----:B------:R-:W-:Y:S05]  /*12050*/  BSYNC B2 ;  /* 0x0000000000027941 */ /* 0x000fea0003800000 */
.L_x_19386:
        /* <DEDUP_REMOVED lines=16> */
.L_x_19392:
[----:B------:R-:W-:Y:S05]  /*12160*/  BSYNC B3 ;  /* 0x0000000000037941 */ /* 0x000fea0003800000 */
.L_x_19391:
        /* <DEDUP_REMOVED lines=44> */
.L_x_19390:
[----:B------:R-:W-:Y:S05]  /*12430*/  BSYNC B2 ;  /* 0x0000000000027941 */ /* 0x000fea0003800000 */
.L_x_19389:
        /* <DEDUP_REMOVED lines=8> */
.L_x_19385:
[----:B------:R-:W-:Y:S01]  /*124c0*/  ISETP.NE.AND P0, PT, R158, RZ, PT ;  /* 0x000000ff9e00720c */ /* 0x000fe20003f05270 */
[C---:B------:R-:W-:Y:S01]  /*124d0*/  IMAD.SHL.U32 R156, R138.reuse, 0x4, RZ ;  /* 0x000000048a9c7824 */ /* 0x040fe200078e00ff */
[----:B------:R-:W-:Y:S02]  /*124e0*/  SEL R157, RZ, 0x1000000, P5 ;  /* 0x01000000ff9d7807 */ /* 0x000fe40002800000 */
[----:B------:R-:W-:Y:S02]  /*124f0*/  SEL R160, RZ, 0x1, P0 ;  /* 0x00000001ffa07807 */ /* 0x000fe40000000000 */
[----:B------:R-:W-:Y:S02]  /*12500*/  LEA R136, P0, R138, UR28, 0x4 ;  /* 0x0000001c8a887c11 */ /* 0x000fe4000f8020ff */
[----:B------:R-:W-:Y:S02]  /*12510*/  SEL R158, RZ, 0x10000, P4 ;  /* 0x00010000ff9e7807 */ /* 0x000fe40002000000 */
[----:B------:R-:W-:-:S02]  /*12520*/  SEL R159, RZ, 0x100, P3 ;  /* 0x00000100ff9f7807 */ /* 0x000fc40001800000 */
[----:B------:R-:W-:Y:S02]  /*12530*/  LEA.HI.X R137, R138, UR29, RZ, 0x4, P0 ;  /* 0x0000001d8a897c11 */ /* 0x000fe400080f24ff */
[----:B------:R-:W-:Y:S02]  /*12540*/  SHF.R.U32.HI R161, RZ, 0x1e, R138 ;  /* 0x0000001effa17819 */ /* 0x000fe4000001168a */
        /* <DEDUP_REMOVED lines=18> */
.L_x_19328:
[----:B------:R-:W-:Y:S05]  /*12670*/  BSYNC B1 ;  /* 0x0000000000017941 */ /* 0x000fea0003800000 */
.L_x_19327:
[----:B01----:R-:W-:Y:S01]  /*12680*/  FADD.FTZ R136, RZ, R112 ;  /* 0x00000070ff887221 */ /* 0x003fe20000010000 */
        /* <DEDUP_REMOVED lines=104> */
.L_x_19418:
        /* <DEDUP_REMOVED lines=11> */
[----:B------:R-:W2:Y:S02]  /*12dc0*/  @!P5 LDC.64 R136, c[0x0][0x258] ;  /* 0x00009600ff88db82 */ /* 0x000ea40000000a00 */
        /* <DEDUP_REMOVED lines=16> */
[----:B-----5:R-:W-:Y:S01]  /*12ed0*/  FFMA.FTZ R139, R19, R165, R11 ;  /* 0x000000a5138b7223 */ /* 0x020fe2000001000b */
[----:B------:R-:W-:Y:S01]  /*12ee0*/  FFMA.FTZ R138, R18, R164, R10 ;  /* 0x000000a4128a7223 */ /* 0x000fe2000001000a */
[----:B------:R-:W-:Y:S01]  /*12ef0*/  FFMA.FTZ R136, R16, R162, R8 ;  /* 0x000000a210887223 */ /* 0x000fe20000010008 */
[----:B------:R-:W-:Y:S01]  /*12f00*/  FFMA.FTZ R137, R17, R163, R9 ;  /* 0x000000a311897223 */ /* 0x000fe20000010009 */
[----:B0-----:R-:W-:-:S05]  /*12f10*/  IMAD.WIDE.U32 R160, R155, 0x10, R160 ;  /* 0x000000109ba07825 */ /* 0x001fca00078e00a0 */
[----:B------:R0:W-:Y:S01]  /*12f20*/  STG.E.128 desc[UR4][R160.64], R136 ;  /* 0x00000088a0007986 */ /* 0x0001e2000c101d04 */
[----:B-1----:R-:W-:-:S04]  /*12f30*/  IMAD.WIDE.U32 R158, R155, 0x10, R158 ;  /* 0x000000109b9e7825 */ /* 0x002fc800078e009e */
[----:B------:R-:W-:Y:S02]  /*12f40*/  VIADD R155, R155, 0x20 ;  /* 0x000000209b9b7836 */ /* 0x000fe40000000000 */
[----:B0-----:R-:W-:Y:S01]  /*12f50*/  FFMA.FTZ R139, R23, R165, R15 ;  /* 0x000000a5178b7223 */ /* 0x001fe2000001000f */
[----:B------:R-:W-:Y:S01]  /*12f60*/  FFMA.FTZ R138, R22, R164, R14 ;  /* 0x000000a4168a7223 */ /* 0x000fe2000001000e */
[----:B------:R-:W-:Y:S01]  /*12f70*/  FFMA.FTZ R137, R21, R163, R13 ;  /* 0x000000a315897223 */ /* 0x000fe2000001000d */
[----:B------:R-:W-:-:S05]  /*12f80*/  FFMA.FTZ R136, R20, R162, R12 ;  /* 0x000000a214887223 */ /* 0x000fca000001000c */
[----:B------:R2:W-:Y:S02]  /*12f90*/  STG.E.128 desc[UR4][R158.64], R136 ;  /* 0x000000889e007986 */ /* 0x0005e4000c101d04 */
.L_x_19395:
[----:B------:R-:W-:Y:S05]  /*12fa0*/  BSYNC B1 ;  /* 0x0000000000017941 */ /* 0x000fea0003800000 */
.L_x_19394:
[----:B------:R-:W-:Y:S01]  /*12fb0*/  ISETP.NE.AND P0, PT, R153, RZ, PT ;  /* 0x000000ff9900720c */ /* 0x000fe20003f05270 */
[----:B------:R-:W-:-:S12]  /*12fc0*/  BSSY B1, `(.L_x_19396) ;  /* 0x0000019000017945 */ /* 0x000fd80003800000 */
[----:B------:R-:W-:Y:S05]  /*12fd0*/  @!P0 BRA `(.L_x_19397) ;  /* 0x00000000005c8947 */ /* 0x000fea0003800000 */
[----:B0-----:R-:W0:Y:S01]  /*12fe0*/  LDC.64 R160, c[0x0][0x2b8] ;  /* 0x0000ae00ffa07b82 */ /* 0x001e220000000a00 */
[--C-:B------:R-:W-:Y:S01]  /*12ff0*/  FADD.FTZ R162, R116, -R156.reuse ;  /* 0x8000009c74a27221 */ /* 0x100fe20000010000 */
[--C-:B-12---:R-:W-:Y:S01]  /*13000*/  FADD.FTZ R138, R119, -R156.reuse ;  /* 0x8000009c778a7221 */ /* 0x106fe20000010000 */
        /* <DEDUP_REMOVED lines=13> */
[C---:B-1----:R-:W-:Y:S01]  /*130e0*/  IMAD.WIDE.U32 R158, R155.reuse, 0x10, R158 ;  /* 0x000000109b9e7825 */ /* 0x042fe200078e009e */
[----:B------:R-:W-:-:S03]  /*130f0*/  IADD3 R155, R155, 0x20, RZ ;  /* 0x000000209b9b7810 */ /* 0x000fc60007ffe0ff */
[----:B0-----:R-:W-:Y:S01]  /*13100*/  FFMA.FTZ R139, R39, R165, R31 ;  /* 0x000000a5278b7223 */ /* 0x001fe2000001001f */
[----:B------:R-:W-:Y:S01]  /*13110*/  FFMA.FTZ R138, R38, R164, R30 ;  /* 0x000000a4268a7223 */ /* 0x000fe2000001001e */
[----:B------:R-:W-:Y:S01]  /*13120*/  FFMA.FTZ R137, R37, R163, R29 ;  /* 0x000000a325897223 */ /* 0x000fe2000001001d */
[----:B------:R-:W-:-:S05]  /*13130*/  FFMA.FTZ R136, R36, R162, R28 ;  /* 0x000000a224887223 */ /* 0x000fca000001001c */
[----:B------:R3:W-:Y:S02]  /*13140*/  STG.E.128 desc[UR4][R158.64], R136 ;  /* 0x000000889e007986 */ /* 0x0007e4000c101d04 */
.L_x_19397:
[----:B------:R-:W-:Y:S05]  /*13150*/  BSYNC B1 ;  /* 0x0000000000017941 */ /* 0x000fea0003800000 */
.L_x_19396:
[----:B------:R-:W-:Y:S01]  /*13160*/  ISETP.NE.AND P0, PT, R152, RZ, PT ;  /* 0x000000ff9800720c */ /* 0x000fe20003f05270 */
[----:B------:R-:W-:-:S12]  /*13170*/  BSSY B1, `(.L_x_19398) ;  /* 0x0000019000017945 */ /* 0x000fd80003800000 */
[----:B------:R-:W-:Y:S05]  /*13180*/  @!P0 BRA `(.L_x_19399) ;  /* 0x00000000005c8947 */ /* 0x000fea0003800000 */
[----:B0-----:R-:W0:Y:S01]  /*13190*/  LDC.64 R160, c[0x0][0x2b8] ;  /* 0x0000ae00ffa07b82 */ /* 0x001e220000000a00 */
[--C-:B------:R-:W-:Y:S01]  /*131a0*/  FADD.FTZ R162, R120, -R156.reuse ;  /* 0x8000009c78a27221 */ /* 0x100fe20000010000 */
[--C-:B-123--:R-:W-:Y:S01]  /*131b0*/  FADD.FTZ R138, R123, -R156.reuse ;  /* 0x8000009c7b8a7221 */ /* 0x10efe20000010000 */
        /* <DEDUP_REMOVED lines=20> */
.L_x_19399:
[----:B------:R-:W-:Y:S05]  /*13300*/  BSYNC B1 ;  /* 0x0000000000017941 */ /* 0x000fea0003800000 */
.L_x_19398:
        /* <DEDUP_REMOVED lines=26> */
.L_x_19401:
[----:B------:R-:W-:Y:S05]  /*134b0*/  BSYNC B1 ;  /* 0x0000000000017941 */ /* 0x000fea0003800000 */
.L_x_19400:
        /* <DEDUP_REMOVED lines=26> */
.L_x_19403:
[----:B------:R-:W-:Y:S05]  /*13660*/  BSYNC B1 ;  /* 0x0000000000017941 */ /* 0x000fea0003800000 */
.L_x_19402:
        /* <DEDUP_REMOVED lines=15> */
[----:B0-----:R-:W-:-:S04]  /*13760*/  IMAD.WIDE.U32 R162, R155, 0x10, R136 ;  /* 0x000000109ba27825 */ /* 0x001fc800078e0088 */
[----:B------:R-:W-:Y:S01]  /*13770*/  FFMA.FTZ R137, R97, R157, R89 ;  /* 0x0000009d61897223 */ /* 0x000fe20000010059 */
[----:B------:R-:W-:-:S05]  /*13780*/  FFMA.FTZ R136, R96, R156, R88 ;  /* 0x0000009c60887223 */ /* 0x000fca0000010058 */
[----:B------:R0:W-:Y:S01]  /*13790*/  STG.E.128 desc[UR4][R162.64], R136 ;  /* 0x00000088a2007986 */ /* 0x0001e2000c101d04 */
[----:B-1----:R-:W-:-:S04]  /*137a0*/  IMAD.WIDE.U32 R158, R155, 0x10, R158 ;  /* 0x000000109b9e7825 */ /* 0x002fc800078e009e */
[----:B0-----:R-:W-:Y:S01]  /*137b0*/  FFMA.FTZ R139, R103, R161, R95 ;  /* 0x000000a1678b7223 */ /* 0x001fe2000001005f */
[----:B------:R-:W-:Y:S01]  /*137c0*/  FFMA.FTZ R138, R102, R160, R94 ;  /* 0x000000a0668a7223 */ /* 0x000fe2000001005e */
[----:B------:R-:W-:Y:S01]  /*137d0*/  FFMA.FTZ R137, R101, R157, R93 ;  /* 0x0000009d65897223 */ /* 0x000fe2000001005d */
[----:B------:R-:W-:-:S05]  /*137e0*/  FFMA.FTZ R136, R100, R156, R92 ;  /* 0x0000009c64887223 */ /* 0x000fca000001005c */
[----:B------:R0:W-:Y:S02]  /*137f0*/  STG.E.128 desc[UR4][R158.64], R136 ;  /* 0x000000889e007986 */ /* 0x0001e4000c101d04 */
.L_x_19405:
[----:B------:R-:W-:Y:S05]  /*13800*/  BSYNC B1 ;  /* 0x0000000000017941 */ /* 0x000fea0003800000 */
.L_x_19404:
[----:B0123--:R-:W0:Y:S02]  /*13810*/  LDC.64 R136, c[0x0][0x210] ;  /* 0x00008400ff887b82 */ /* 0x00fe240000000a00 */
[----:B0-----:R-:W-:-:S05]  /*13820*/  IMAD R147, R136, 0x4, R147 ;  /* 0x0000000488937824 */ /* 0x001fca00078e0293 */
[----:B------:R-:W-:-:S13]  /*13830*/  ISETP.GE.AND P0, PT, R147, R137, PT ;  /* 0x000000899300720c */ /* 0x000fda0003f06270 */
[----:B------:R-:W-:Y:S05]  /*13840*/  @!P0 BRA `(.L_x_19406) ;  /* 0xfffffed8007c8947 */ /* 0x000fea000383ffff */
[----:B------:R-:W-:Y:S05]  /*13850*/  BSYNC B0 ;  /* 0x0000000000007941 */ /* 0x000fea0003800000 */
.L_x_18991:
[----:B------:R-:W-:Y:S05]  /*13860*/  EXIT ;  /* 0x000000000000794d */ /* 0x000fea0003800000 */
.L_x_19393:
[----:B------:R-:W-:Y:S01]  /*13870*/  HFMA2.MMA R157, -RZ, RZ, 0, 5.9604644775390625e-08 ;  /* 0x00000001ff9d7435 */ /* 0x000fe200000001ff */
[----:B------:R-:W-:Y:S01]  /*13880*/  BSSY B1, `(.L_x_19407) ;  /* 0x0000007000017945 */ /* 0x000fe20003800000 */
[----:B------:R-:W-:Y:S02]  /*13890*/  IMAD.MOV.U32 R164, RZ, RZ, R137 ;  /* 0x000000ffffa47224 */ /* 0x000fe400078e0089 */
[----:B------:R-:W-:Y:S02]  /*138a0*/  IMAD.MOV.U32 R156, RZ, RZ, 0x1f ;  /* 0x0000001fff9c7424 */ /* 0x000fe400078e00ff */
[----:B------:R-:W-:-:S07]  /*138b0*/  IMAD.MOV.U32 R139, RZ, RZ, -0x1 ;  /* 0xffffffffff8b7424 */ /* 0x000fce00078e00ff */
[----:B--2345:R-:W-:Y:S05]  /*138c0*/  WARPSYNC.COLLECTIVE R139, `(.L_x_19408) ;  /* 0x000000008b087348 */ /* 0x03cfea0003c00000 */
[----:B------:R0:W1:Y:S02]  /*138d0*/  SHFL.BFLY P6, R163, R164, R157, R156 ;  /* 0x0c00009da4a37389 */ /* 0x00006400000c009c */
[----:B012345:R-:W-:Y:S01]  /*138e0*/  ENDCOLLECTIVE ;  /* 0x000000000000791b */ /* 0x03ffe20003800000 */
.L_x_19408:
[----:B------:R-:W-:Y:S05]  /*138f0*/  BSYNC B1 ;  /* 0x0000000000017941 */ /* 0x000fea0003800000 */
.L_x_19407:
[----:B------:R-:W-:Y:S01]  /*13900*/  MOV R136, R163 ;  /* 0x000000a300887202 */ /* 0x000fe20000000f00 */
[----:B------:R-:W-:Y:S01]  /*13910*/  HFMA2.MMA R156, -RZ, RZ, 0, 1.847743988037109375e-06 ;  /* 0x0000001fff9c7435 */ /* 0x000fe200000001ff */
[----:B------:R-:W-:Y:S01]  /*13920*/  IMAD.MOV.U32 R157, RZ, RZ, 0x2 ;  /* 0x00000002ff9d7424 */ /* 0x000fe200078e00ff */
[----:B------:R-:W0:Y:S01]  /*13930*/  LDC R138, c[0x0][0x290] ;  /* 0x0000a400ff8a7b82 */ /* 0x000e220000000800 */
[----:B------:R-:W-:Y:S02]  /*13940*/  IMAD.MOV.U32 R139, RZ, RZ, -0x1 ;  /* 0xffffffffff8b7424 */ /* 0x000fe400078e00ff */
[----:B------:R-:W-:-:S04]  /*13950*/  FADD.FTZ R158, R137, R136 ;  /* 0x00000088899e7221 */ /* 0x000fc80000010000 */
[----:B------:R-:W-:-:S07]  /*13960*/  IMAD.MOV.U32 R164, RZ, RZ, R158 ;  /* 0x000000ffffa47224 */ /* 0x000fce00078e009e */
[----:B0-----:R-:W-:Y:S05]  /*13970*/  WARPSYNC.COLLECTIVE R139, `(.L_x_19409) ;  /* 0x000000008b087348 */ /* 0x001fea0003c00000 */
[----:B------:R1:W2:Y:S02]  /*13980*/  SHFL.BFLY P6, R163, R164, R157, R156 ;  /* 0x0c00009da4a37389 */ /* 0x0002a400000c009c */
[----:B012---:R-:W-:Y:S01]  /*13990*/  ENDCOLLECTIVE ;  /* 0x000000000000791b */ /* 0x007fe20003800000 */
.L_x_19409:
[----:B------:R-:W-:Y:S01]  /*139a0*/  HFMA2.MMA R157, -RZ, RZ, 0, 2.384185791015625e-07 ;  /* 0x00000004ff9d7435 */ /* 0x000fe200000001ff */
[----:B------:R-:W-:-:S05]  /*139b0*/  MOV R159, R163 ;  /* 0x000000a3009f7202 */ /* 0x000fca0000000f00 */
[----:B------:R-:W-:-:S04]  /*139c0*/  FADD.FTZ R160, R158, R159 ;  /* 0x0000009f9ea07221 */ /* 0x000fc80000010000 */
[----:B------:R-:W-:-:S07]  /*139d0*/  IMAD.MOV.U32 R164, RZ, RZ, R160 ;  /* 0x000000ffffa47224 */ /* 0x000fce00078e00a0 */
[----:B------:R-:W-:Y:S05]  /*139e0*/  WARPSYNC.COLLECTIVE R139, `(.L_x_19410) ;  /* 0x000000008b087348 */ /* 0x000fea0003c00000 */
[----:B------:R0:W1:Y:S02]  /*139f0*/  SHFL.BFLY P6, R163, R164, R157, R156 ;  /* 0x0c00009da4a37389 */ /* 0x00006400000c009c */
[----:B01----:R-:W-:Y:S01]  /*13a00*/  ENDCOLLECTIVE ;  /* 0x000000000000791b */ /* 0x003fe20003800000 */
.L_x_19410:
[----:B------:R-:W-:Y:S02]  /*13a10*/  IMAD.MOV.U32 R157, RZ, RZ, 0x8 ;  /* 0x00000008ff9d7424 */ /* 0x000fe400078e00ff */
[----:B------:R-:W-:-:S04]  /*13a20*/  IMAD.MOV.U32 R159, RZ, RZ, R163 ;  /* 0x000000ffff9f7224 */ /* 0x000fc800078e00a3 */
[----:B------:R-:W-:-:S05]  /*13a30*/  FADD.FTZ R161, R160, R159 ;  /* 0x0000009fa0a17221 */ /* 0x000fca0000010000 */
[----:B------:R-:W-:-:S07]  /*13a40*/  MOV R164, R161 ;  /* 0x000000a100a47202 */ /* 0x000fce0000000f00 */
[----:B------:R-:W-:Y:S05]  /*13a50*/  WARPSYNC.COLLECTIVE R139, `(.L_x_19411) ;  /* 0x000000008b087348 */ /* 0x000fea0003c00000 */
[----:B------:R0:W1:Y:S02]  /*13a60*/  SHFL.BFLY P6, R163, R164, R157, R156 ;  /* 0x0c00009da4a37389 */ /* 0x00006400000c009c */
[----:B01----:R-:W-:Y:S01]  /*13a70*/  ENDCOLLECTIVE ;  /* 0x000000000000791b */ /* 0x003fe20003800000 */
.L_x_19411:
[----:B------:R-:W-:Y:S01]  /*13a80*/  HFMA2.MMA R157, -RZ, RZ, 0, 9.5367431640625e-07 ;  /* 0x00000010ff9d7435 */ /* 0x000fe200000001ff */
[----:B------:R-:W-:-:S05]  /*13a90*/  MOV R136, R163 ;  /* 0x000000a300887202 */ /* 0x000fca0000000f00 */
[----:B------:R-:W-:-:S04]  /*13aa0*/  FADD.FTZ R162, R161, R136 ;  /* 0x00000088a1a27221 */ /* 0x000fc80000010000 */
[----:B------:R-:W-:-:S07]  /*13ab0*/  IMAD.MOV.U32 R164, RZ, RZ, R162 ;  /* 0x000000ffffa47224 */ /* 0x000fce00078e00a2 */
[----:B------:R-:W-:Y:S05]  /*13ac0*/  WARPSYNC.COLLECTIVE R139, `(.L_x_19412) ;  /* 0x000000008b087348 */ /* 0x000fea0003c00000 */
[----:B------:R0:W1:Y:S02]  /*13ad0*/  SHFL.BFLY P6, R163, R164, R157, R156 ;  /* 0x0c00009da4a37389 */ /* 0x00006400000c009c */
[----:B01----:R-:W-:Y:S01]  /*13ae0*/  ENDCOLLECTIVE ;  /* 0x000000000000791b */ /* 0x003fe20003800000 */
.L_x_19412:
[----:B------:R-:W-:Y:S02]  /*13af0*/  IMAD.MOV.U32 R157, RZ, RZ, 0x1 ;  /* 0x00000001ff9d7424 */ /* 0x000fe400078e00ff */
[----:B------:R-:W-:Y:S01]  /*13b00*/  IMAD.MOV.U32 R159, RZ, RZ, R163 ;  /* 0x000000ffff9f7224 */ /* 0x000fe200078e00a3 */
        /* <DEDUP_REMOVED lines=52> */
[----:B------:R-:W-:-:S04]  /*13e50*/  HFMA2.MMA R156, -RZ, RZ, 0, 1.847743988037109375e-06 ;  /* 0x0000001fff9c7435 */ /* 0x000fc800000001ff */
[----:B------:R-:W-:-:S07]  /*13e60*/  MOV R164, R136 ;  /* 0x0000008800a47202 */ /* 0x000fce0000000f00 */
[----:B------:R-:W-:Y:S05]  /*13e70*/  WARPSYNC.COLLECTIVE R139, `(.L_x_19413) ;  /* 0x000000008b087348 */ /* 0x000fea0003c00000 */
[----:B------:R0:W1:Y:S02]  /*13e80*/  SHFL.BFLY P6, R163, R164, R157, R156 ;  /* 0x0c00009da4a37389 */ /* 0x00006400000c009c */
[----:B01----:R-:W-:Y:S01]  /*13e90*/  ENDCOLLECTIVE ;  /* 0x000000000000791b */ /* 0x003fe20003800000 */
.L_x_19413:
[----:B------:R-:W-:Y:S02]  /*13ea0*/  IMAD.MOV.U32 R157, RZ, RZ, 0x2 ;  /* 0x00000002ff9d7424 */ /* 0x000fe400078e00ff */
[----:B------:R-:W-:-:S04]  /*13eb0*/  IMAD.MOV.U32 R137, RZ, RZ, R163 ;  /* 0x000000ffff897224 */ /* 0x000fc800078e00a3 */
[----:B------:R-:W-:-:S05]  /*13ec0*/  FADD.FTZ R137, R136, R137 ;  /* 0x0000008988897221 */ /* 0x000fca0000010000 */
[----:B------:R-:W-:-:S07]  /*13ed0*/  MOV R164, R137 ;  /* 0x0000008900a47202 */ /* 0x000fce0000000f00 */
[----:B------:R-:W-:Y:S05]  /*13ee0*/  WARPSYNC.COLLECTIVE R139, `(.L_x_19414) ;  /* 0x000000008b087348 */ /* 0x000fea0003c00000 */
[----:B------:R0:W1:Y:S02]  /*13ef0*/  SHFL.BFLY P6, R163, R164, R157, R156 ;  /* 0x0c00009da4a37389 */ /* 0x00006400000c009c */
[----:B01----:R-:W-:Y:S01]  /*13f00*/  ENDCOLLECTIVE ;  /* 0x000000000000791b */ /* 0x003fe20003800000 */
.L_x_19414:
[----:B------:R-:W-:Y:S01]  /*13f10*/  HFMA2.MMA R157, -RZ, RZ, 0, 2.384185791015625e-07 ;  /* 0x00000004ff9d7435 */ /* 0x000fe200000001ff */
[----:B------:R-:W-:-:S05]  /*13f20*/  MOV R158, R163 ;  /* 0x000000a3009e7202 */ /* 0x000fca0000000f00 */
[----:B------:R-:W-:-:S04]  /*13f30*/  FADD.FTZ R158, R137, R158 ;  /* 0x0000009e899e7221 */ /* 0x000fc80000010000 */
[----:B------:R-:W-:-:S07]  /*13f40*/  IMAD.MOV.U32 R164, RZ, RZ, R158 ;  /* 0x000000ffffa47224 */ /* 0x000fce00078e009e */
[----:B------:R-:W-:Y:S05]  /*13f50*/  WARPSYNC.COLLECTIVE R139, `(.L_x_19415) ;  /* 0x000000008b087348 */ /* 0x000fea0003c00000 */
[----:B------:R0:W1:Y:S02]  /*13f60*/  SHFL.BFLY P6, R163, R164, R157, R156 ;  /* 0x0c00009da4a37389 */ /* 0x00006400000c009c */
[----:B01----:R-:W-:Y:S01]  /*13f70*/  ENDCOLLECTIVE ;  /* 0x000000000000791b */ /* 0x003fe20003800000 */
.L_x_19415:
[----:B------:R-:W-:Y:S02]  /*13f80*/  IMAD.MOV.U32 R157, RZ, RZ, 0x8 ;  /* 0x00000008ff9d7424 */ /* 0x000fe400078e00ff */
[----:B------:R-:W-:-:S04]  /*13f90*/  IMAD.MOV.U32 R161, RZ, RZ, R163 ;  /* 0x000000ffffa17224 */ /* 0x000fc800078e00a3 */
[----:B------:R-:W-:-:S05]  /*13fa0*/  FADD.FTZ R161, R158, R161 ;  /* 0x000000a19ea17221 */ /* 0x000fca0000010000 */
[----:B------:R-:W-:-:S07]  /*13fb0*/  MOV R164, R161 ;  /* 0x000000a100a47202 */ /* 0x000fce0000000f00 */
[----:B------:R-:W-:Y:S05]  /*13fc0*/  WARPSYNC.COLLECTIVE R139, `(.L_x_19416) ;  /* 0x000000008b087348 */ /* 0x000fea0003c00000 */
[----:B------:R0:W1:Y:S02]  /*13fd0*/  SHFL.BFLY P6, R163, R164, R157, R156 ;  /* 0x0c00009da4a37389 */ /* 0x00006400000c009c */
[----:B01----:R-:W-:Y:S01]  /*13fe0*/  ENDCOLLECTIVE ;  /* 0x000000000000791b */ /* 0x003fe20003800000 */
.L_x_19416:
[----:B------:R-:W-:Y:S01]  /*13ff0*/  HFMA2.MMA R157, -RZ, RZ, 0, 9.5367431640625e-07 ;  /* 0x00000010ff9d7435 */ /* 0x000fe200000001ff */
[----:B------:R-:W-:-:S05]  /*14000*/  MOV R160, R163 ;  /* 0x000000a300a07202 */ /* 0x000fca0000000f00 */
[----:B------:R-:W-:-:S04]  /*14010*/  FADD.FTZ R160, R161, R160 ;  /* 0x000000a0a1a07221 */ /* 0x000fc80000010000 */
[----:B------:R-:W-:-:S07]  /*14020*/  IMAD.MOV.U32 R164, RZ, RZ, R160 ;  /* 0x000000ffffa47224 */ /* 0x000fce00078e00a0 */
[----:B------:R-:W-:Y:S05]  /*14030*/  WARPSYNC.COLLECTIVE R139, `(.L_x_19417) ;  /* 0x000000008b087348 */ /* 0x000fea0003c00000 */
[----:B------:R0:W1:Y:S02]  /*14040*/  SHFL.BFLY P6, R163, R164, R157, R156 ;  /* 0x0c00009da4a37389 */ /* 0x00006400000c009c */
[----:B01----:R-:W-:Y:S01]  /*14050*/  ENDCOLLECTIVE ;  /* 0x000000000000791b */ /* 0x003fe20003800000 */
.L_x_19417:
[----:B------:R-:W-:Y:S05]  /*14060*/  BRA `(.L_x_19418) ;  /* 0xffffffec00287947 */ /* 0x000fea000383ffff */
.L_x_19419:
        /* <DEDUP_REMOVED lines=9> */
.L_x_20749:


//--------------------- .text._ZN10layer_norm31ln_parallel_residual_fwd_kernelINS_13Kernel_traitsIfffffjLj768ELj1ELj4ELj1ELj16ENS_18Kernel_traits_baseILj768EfffffjLj128EEEEELb1ELb0ELb1EEEvNS_9FwdParamsE --------------------------
	.section	.text._ZN10layer_norm31ln_parallel_residual_fwd_kernelINS_13Kernel_traitsIfffffjLj768ELj1ELj4ELj1ELj16ENS_18Kernel_traits_baseILj768EfffffjLj128EEEEELb1ELb0ELb1EEEvNS_9FwdParamsE,"ax",@progbits
	.align	128
        .global         _ZN10layer_norm31ln_parallel_residual_fwd_kernelINS_13Kernel_traitsIfffffjLj768ELj1ELj4ELj1ELj16ENS_18Kernel_traits_baseILj768EfffffjLj128EEEEELb1ELb0ELb1EEEvNS_9FwdParamsE
        .type           _ZN10layer_norm31ln_parallel_residual_fwd_kernelINS_13Kernel_traitsIfffffjLj768ELj1ELj4ELj1ELj16ENS_18Kernel_traits_baseILj768EfffffjLj128EEEEELb1ELb0ELb1EEEvNS_9FwdParamsE,@function
        .size           _ZN10layer_norm31ln_parallel_residual_fwd_kernelINS_13Kernel_traitsIfffffjLj768ELj1ELj4ELj1ELj16ENS_18Kernel_traits_baseILj768EfffffjLj128EEEEELb1ELb0ELb1EEEvNS_9FwdParamsE,(.L_x_20750 - _ZN10layer_norm31ln_parallel_residual_fwd_kernelINS_13Kernel_traitsIfffffjLj768ELj1ELj4ELj1ELj16ENS_18Kernel_traits_baseILj768EfffffjLj128EEEEELb1ELb0ELb1EEEvNS_9FwdParamsE)
        .other          _ZN10layer_norm31ln_parallel_residual_fwd_kernelINS_13Kernel_traitsIfffffjLj768ELj1ELj4ELj1ELj16ENS_18Kernel_traits_baseILj768EfffffjLj128EEEEELb1ELb0ELb1EEEvNS_9FwdParamsE,@"STO_CUDA_ENTRY STV_DEFAULT"
_ZN10layer_norm31ln_parallel_residual_fwd_kernelINS_13Kernel_traitsIfffffjLj768ELj1ELj4ELj1ELj16ENS_18Kernel_traits_baseILj768EfffffjLj128EEEEELb1ELb0ELb1EEEvNS_9FwdParamsE:
.text._ZN10layer_norm31ln_parallel_residual_fwd_kernelINS_13Kernel_traitsIfffffjLj768ELj1ELj4ELj1ELj16ENS_18Kernel_traits_baseILj768EfffffjLj128EEEEELb1ELb0ELb1EEEvNS_9FwdParamsE:
        /* <DEDUP_REMOVED lines=13> */
[----:B------:R-:W-:Y:S01]  /*00d0*/  ULDC.64 UR12, c[0x0][0x2d0] ;  /* 0x0000b400000c7ab9 */ /* 0x000fe20000000a00 */
[----:B------:R-:W4:Y:S01]  /*00e0*/  @P0 LDG.E.64 R2, desc[UR4][R2.64] ;  /* 0x0000000402020981 */ /* 0x000f22000c1e1b00 */
[----:B------:R-:W-:Y:S01]  /*00f0*/  ULDC.64 UR10, c[0x0][0x268] ;  /* 0x00009a00000a7ab9 */ /* 0x000fe20000000a00 */
[----:B0-----:R-:W-:Y:S01]  /*0100*/  @P0 MOV R4, R0 ;  /* 0x0000000000040202 */ /* 0x001fe20000000f00 */
[----:B-1----:R-:W-:-:S06]  /*0110*/  @P0 IMAD.MOV.U32 R5, RZ, RZ, R7 ;  /* 0x000000ffff050224 */ /* 0x002fcc00078e0007 */
[----:B------:R-:W3:Y:S01]  /*0120*/  @P0 LDG.E.64 R4, desc[UR4][R4.64] ;  /* 0x0000000404040981 */ /* 0x000ee2000c1e1b00 */
[C-C-:B--2---:R-:W-:Y:S01]  /*0130*/  IMAD R144, R6.reuse, UR8, R145.reuse ;  /* 0x0000000806907c24 */ /* 0x144fe2000f8e0291 */
[----:B------:R-:W-:Y:S02]  /*0140*/  SHF.R.U32.HI R146, RZ, 0x5, R145 ;  /* 0x00000005ff927819 */ /* 0x000fe40000011691 */
[----:B------:R-:W-:Y:S02]  /*0150*/  CS2R R110, SRZ ;  /* 0x00000000006e7805 */ /* 0x000fe4000001ff00 */
[----:B------:R-:W-:Y:S02]  /*0160*/  CS2R R108, SRZ ;  /* 0x00000000006c7805 */ /* 0x000fe4000001ff00 */
[----:B------:R-:W-:Y:S02]  /*0170*/  CS2R R106, SRZ ;  /* 0x00000000006a7805 */ /* 0x000fe4000001ff00 */
[----:B------:R-:W-:Y:S01]  /*0180*/  CS2R R104, SRZ ;  /* 0x0000000000687805 */ /* 0x000fe2000001ff00 */
[----:B------:R-:W-:Y:S01]  /*0190*/  IMAD R146, R6, 0x4, R146 ;  /* 0x0000000406927824 */ /* 0x000fe200078e0292 */
[----:B------:R-:W-:-:S02]  /*01a0*/  CS2R R102, SRZ ;  /* 0x0000000000667805 */ /* 0x000fc4000001ff00 */
[----:B------:R-:W-:Y:S02]  /*01b0*/  CS2R R100, SRZ ;  /* 0x0000000000647805 */ /* 0x000fe4000001ff00 */
[----:B------:R-:W-:Y:S02]  /*01c0*/  CS2R R98, SRZ ;  /* 0x0000000000627805 */ /* 0x000fe4000001ff00 */
[----:B------:R-:W-:Y:S02]  /*01d0*/  CS2R R96, SRZ ;  /* 0x0000000000607805 */ /* 0x000fe4000001ff00 */
[----:B------:R-:W-:Y:S02]  /*01e0*/  CS2R R92, SRZ ;  /* 0x00000000005c7805 */ /* 0x000fe4000001ff00 */
[----:B------:R-:W-:Y:S02]  /*01f0*/  CS2R R94, SRZ ;  /* 0x00000000005e7805 */ /* 0x000fe4000001ff00 */
[----:B------:R-:W-:-:S02]  /*0200*/  CS2R R88, SRZ ;  /* 0x0000000000587805 */ /* 0x000fc4000001ff00 */
[----:B------:R-:W-:Y:S01]  /*0210*/  CS2R R90, SRZ ;  /* 0x00000000005a7805 */ /* 0x000fe2000001ff00 */
[----:B------:R-:W-:Y:S01]  /*0220*/  ULDC.64 UR8, c[0x0][0x260] ;  /* 0x0000980000087ab9 */ /* 0x000fe20000000a00 */
        /* <DEDUP_REMOVED lines=48> */
[----:B------:R-:W-:-:S03]  /*0530*/  UIADD3 UR38, UR7, 0x1fd5c5a3, URZ ;  /* 0x1fd5c5a307267890 */ /* 0x000fc6000fffe03f */
[----:B------:R-:W-:Y:S01]  /*0540*/  IMAD.WIDE.U32 R8, R9, -0x2daee0ad, RZ ;  /* 0xd2511f5309087825 */ /* 0x000fe200078e00ff */
[----:B------:R-:W-:Y:S01]  /*0550*/  LOP3.LUT R10, R13, UR37, R4, 0x96, !PT ;  /* 0x000000250d0a7c12 */ /* 0x000fe2000f8e9604 */
[----:B------:R-:W-:-:S03]  /*0560*/  UIADD3 UR40, UR7, -0x24c28bd8, URZ ;  /* 0xdb3d742807287890 */ /* 0x000fc6000fffe03f */
[----:B------:R-:W-:Y:S01]  /*0570*/  LOP3.LUT R14, R9, UR38, R2, 0x96, !PT ;  /* 0x00000026090e7c12 */ /* 0x000fe2000f8e9602 */
[----:B------:R-:W-:Y:S01]  /*0580*/  IMAD.HI.U32 R3, R10, -0x2daee0ad, RZ ;  /* 0xd2511f530a037827 */ /* 0x000fe200078e00ff */
[C---:B------:R-:W-:Y:S01]  /*0590*/  SHF.L.U32 R2, R145.reuse, 0x4, RZ ;  /* 0x0000000491027819 */ /* 0x040fe200000006ff */
[----:B------:R-:W-:Y:S01]  /*05a0*/  UIADD3 UR39, UR6, -0xe443238, URZ ;  /* 0xf1bbcdc806277890 */ /* 0x000fe2000fffe03f */
[----:B------:R-:W-:Y:S01]  /*05b0*/  LOP3.LUT R145, R145, 0x1f, RZ, 0xc0, !PT ;  /* 0x0000001f91917812 */ /* 0x000fe200078ec0ff */
[----:B------:R-:W-:Y:S01]  /*05c0*/  IMAD.HI.U32 R5, R14, -0x326172a9, RZ ;  /* 0xcd9e8d570e057827 */ /* 0x000fe200078e00ff */
[----:B------:R-:W-:Y:S02]  /*05d0*/  ISETP.NE.U32.AND P1, PT, RZ, UR12, PT ;  /* 0x0000000cff007c0c */ /* 0x000fe4000bf25070 */
[----:B------:R-:W-:Y:S02]  /*05e0*/  LOP3.LUT R15, R3, UR40, R8, 0x96, !PT ;  /* 0x00000028030f7c12 */ /* 0x000fe4000f8e9608 */
[----:B------:R-:W-:-:S02]  /*05f0*/  SHF.L.U32 R8, R145, 0x4, RZ ;  /* 0x0000000491087819 */ /* 0x000fc400000006ff */
        /* <DEDUP_REMOVED lines=52> */
[----:B------:R-:W-:-:S02]  /*0940*/  ULDC.64 UR8, c[0x0][0x228] ;  /* 0x00008a0000087ab9 */ /* 0x000fc40000000a00 */
        /* <DEDUP_REMOVED lines=9> */
[C---:B------:R-:W-:Y:S01]  /*09e0*/  IMAD R8, R15.reuse, -0x326172a9, RZ ;  /* 0xcd9e8d570f087824 */ /* 0x040fe200078e02ff */
[----:B------:R-:W-:Y:S01]  /*09f0*/  ULDC UR23, c[0x0][0x218] ;  /* 0x0000860000177ab9 */ /* 0x000fe20000000800 */
[----:B------:R-:W-:Y:S01]  /*0a00*/  IMAD.MOV.U32 R5, RZ, RZ, RZ ;  /* 0x000000ffff057224 */ /* 0x000fe200078e00ff */
[----:B------:R-:W-:Y:S01]  /*0a10*/  ULDC UR24, c[0x0][0x2d8] ;  /* 0x0000b60000187ab9 */ /* 0x000fe20000000800 */
[----:B------:R-:W-:Y:S01]  /*0a20*/  ULDC.64 UR12, c[0x0][0x238] ;  /* 0x00008e00000c7ab9 */ /* 0x000fe20000000a00 */
[----:B0-----:R-:W-:Y:S01]  /*0a30*/  IMAD.HI.U32 R3, R15, -0x326172a9, RZ ;  /* 0xcd9e8d570f037827 */ /* 0x001fe200078e00ff */
[----:B------:R-:W-:Y:S01]  /*0a40*/  ULDC.64 UR14, c[0x0][0x240] ;  /* 0x00009000000e7ab9 */ /* 0x000fe20000000a00 */
[----:B------:R-:W-:Y:S01]  /*0a50*/  ULDC.64 UR16, c[0x0][0x248] ;  /* 0x0000920000107ab9 */ /* 0x000fe20000000a00 */
[----:B------:R-:W-:Y:S01]  /*0a60*/  ULDC.64 UR18, c[0x0][0x2b8] ;  /* 0x0000ae0000127ab9 */ /* 0x000fe20000000a00 */
[----:B------:R-:W-:Y:S01]  /*0a70*/  IMAD.HI.U32 R2, R6, -0x2daee0ad, RZ ;  /* 0xd2511f5306027827 */ /* 0x000fe200078e00ff */
[----:B------:R-:W-:Y:S01]  /*0a80*/  LOP3.LUT R10, R3, UR41, R10, 0x96, !PT ;  /* 0x00000029030a7c12 */ /* 0x000fe2000f8e960a */
[----:B------:R-:W-:-:S02]  /*0a90*/  UISETP.NE.AND UP0, UPT, UR10, URZ, UPT ;  /* 0x0000003f0a00728c */ /* 0x000fc4000bf05270 */
[----:B------:R-:W-:Y:S01]  /*0aa0*/  IMAD R6, R6, -0x2daee0ad, RZ ;  /* 0xd2511f5306067824 */ /* 0x000fe200078e02ff */
[----:B------:R-:W-:Y:S01]  /*0ab0*/  LOP3.LUT R9, R2, UR42, R9, 0x96, !PT ;  /* 0x0000002a02097c12 */ /* 0x000fe2000f8e9609 */
[----:B------:R-:W-:Y:S01]  /*0ac0*/  ULDC.64 UR10, c[0x0][0x230] ;  /* 0x00008c00000a7ab9 */ /* 0x000fe20000000a00 */
[----:B------:R-:W-:Y:S01]  /*0ad0*/  ISETP.NE.AND.EX P0, PT, RZ, UR9, PT, P0 ;  /* 0x00000009ff007c0c */ /* 0x000fe2000bf05300 */
[----:B------:R-:W-:Y:S01]  /*0ae0*/  ULDC.64 UR8, c[0x0][0x228] ;  /* 0x00008a0000087ab9 */ /* 0x000fe20000000a00 */
[----:B------:R-:W-:-:S11]  /*0af0*/  ULDC.64 UR20, c[0x0][0x2c0] ;  /* 0x0000b00000147ab9 */ /* 0x000fd60000000a00 */
.L_x_19812:
[----:B---3--:R-:W0:Y:S01]  /*0b00*/  @P0 LDC.64 R16, c[0x0][0x228] ;  /* 0x00008a00ff100b82 */ /* 0x008e220000000a00 */
        /* <DEDUP_REMOVED lines=10> */
[----:B-----5:R0:W5:Y:S01]  /*0bb0*/  @P1 LDG.E.128 R36, desc[UR4][R18.64] ;  /* 0x0000000412241981 */ /* 0x020162000c1e1d00 */
        /* <DEDUP_REMOVED lines=16> */
.L_x_19422:
[----:B------:R-:W-:-:S07]  /*0cc0*/  MOV R16, R8 ;  /* 0x0000000800107202 */ /* 0x000fce0000000f00 */
.L_x_19423:
[----:B------:R-:W-:Y:S05]  /*0cd0*/  BSYNC B1 ;  /* 0x0000000000017941 */ /* 0x000fea0003800000 */
.L_x_19421:
        /* <DEDUP_REMOVED lines=16> */
.L_x_19427:
[----:B------:R-:W-:Y:S05]  /*0de0*/  BSYNC B2 ;  /* 0x0000000000027941 */ /* 0x000fea0003800000 */
.L_x_19426:
        /* <DEDUP_REMOVED lines=43> */
.L_x_19425:
[----:B------:R-:W-:Y:S05]  /*10a0*/  BSYNC B1 ;  /* 0x0000000000017941 */ /* 0x000fea0003800000 */
.L_x_19424:
        /* <DEDUP_REMOVED lines=17> */
.L_x_19428:
        /* <DEDUP_REMOVED lines=12> */
.L_x_19431:
[----:B------:R-:W-:-:S07]  /*1280*/  IMAD.MOV.U32 R4, RZ, RZ, R8 ;  /* 0x000000ffff047224 */ /* 0x000fce00078e0008 */
.L_x_19432:
[----:B------:R-:W-:Y:S05]  /*1290*/  BSYNC B1 ;  /* 0x0000000000017941 */ /* 0x000fea0003800000 */
.L_x_19430:
        /* <DEDUP_REMOVED lines=16> */
.L_x_19436:
[----:B------:R-:W-:Y:S05]  /*13a0*/  BSYNC B2 ;  /* 0x0000000000027941 */ /* 0x000fea0003800000 */
.L_x_19435:
        /* <DEDUP_REMOVED lines=43> */
.L_x_19434:
[----:B------:R-:W-:Y:S05]  /*1660*/  BSYNC B1 ;  /* 0x0000000000017941 */ /* 0x000fea0003800000 */
.L_x_19433:
        /* <DEDUP_REMOVED lines=8> */
.L_x_19429:
        /* <DEDUP_REMOVED lines=12> */
.L_x_19438:
[----:B------:R-:W-:-:S07]  /*17b0*/  IMAD.MOV.U32 R12, RZ, RZ, R8 ;  /* 0x000000ffff0c7224 */ /* 0x000fce00078e0008 */
.L_x_19439:
[----:B------:R-:W-:Y:S05]  /*17c0*/  BSYNC B1 ;  /* 0x0000000000017941 */ /* 0x000fea0003800000 */
.L_x_19437:
        /* <DEDUP_REMOVED lines=16> */
.L_x_19443:
[----:B------:R-:W-:Y:S05]  /*18d0*/  BSYNC B2 ;  /* 0x0000000000027941 */ /* 0x000fea0003800000 */
.L_x_19442:
        /* <DEDUP_REMOVED lines=41> */
[----:B------:R-:W-:Y:S02]  /*1b70*/  LOP3.LUT R9, R21, UR42, R16, 0x96, !PT ;  /* 0x0000002a15097c12 */ /* 0x000fe4000f8e9610 */
[----:B------:R-:W-:-:S07]  /*1b80*/  MOV R6, R20 ;  /* 0x0000001400067202 */ /* 0x000fce0000000f00 */
.L_x_19441:
[----:B------:R-:W-:Y:S05]  /*1b90*/  BSYNC B1 ;  /* 0x0000000000017941 */ /* 0x000fea0003800000 */
.L_x_19440:
        /* <DEDUP_REMOVED lines=11> */
.L_x_19444:
        /* <DEDUP_REMOVED lines=12> */
.L_x_19447:
[----:B------:R-:W-:-:S07]  /*1d10*/  IMAD.MOV.U32 R3, RZ, RZ, R8 ;  /* 0x000000ffff037224 */ /* 0x000fce00078e0008 */
.L_x_19448:
[----:B------:R-:W-:Y:S05]  /*1d20*/  BSYNC B1 ;  /* 0x0000000000017941 */ /* 0x000fea0003800000 */
.L_x_19446:
        /* <DEDUP_REMOVED lines=16> */
.L_x_19452:
[----:B------:R-:W-:Y:S05]  /*1e30*/  BSYNC B2 ;  /* 0x0000000000027941 */ /* 0x000fea0003800000 */
.L_x_19451:
        /* <DEDUP_REMOVED lines=43> */
.L_x_19450:
[----:B------:R-:W-:Y:S05]  /*20f0*/  BSYNC B1 ;  /* 0x0000000000017941 */ /* 0x000fea0003800000 */
.L_x_19449:
        /* <DEDUP_REMOVED lines=8> */
.L_x_19445:
        /* <DEDUP_REMOVED lines=12> */
.L_x_19454:
[----:B------:R-:W-:-:S07]  /*2240*/  IMAD.MOV.U32 R12, RZ, RZ, R8 ;  /* 0x000000ffff0c7224 */ /* 0x000fce00078e0008 */
.L_x_19455:
[----:B------:R-:W-:Y:S05]  /*2250*/  BSYNC B1 ;  /* 0x0000000000017941 */ /* 0x000fea0003800000 */
.L_x_19453:
        /* <DEDUP_REMOVED lines=16> */
.L_x_19459:
[----:B------:R-:W-:Y:S05]  /*2360*/  BSYNC B2 ;  /* 0x0000000000027941 */ /* 0x000fea0003800000 */
.L_x_19458:
        /* <DEDUP_REMOVED lines=43> */
.L_x_19457:
[----:B------:R-:W-:Y:S05]  /*2620*/  BSYNC B1 ;  /* 0x0000000000017941 */ /* 0x000fea0003800000 */
.L_x_19456:
        /* <DEDUP_REMOVED lines=11> */
.L_x_19460:
        /* <DEDUP_REMOVED lines=12> */
.L_x_19463:
[----:B------:R-:W-:-:S07]  /*27a0*/  IMAD.MOV.U32 R2, RZ, RZ, R8 ;  /* 0x000000ffff027224 */ /* 0x000fce00078e0008 */
.L_x_19464:
[----:B------:R-:W-:Y:S05]  /*27b0*/  BSYNC B1 ;  /* 0x0000000000017941 */ /* 0x000fea0003800000 */
.L_x_19462:
        /* <DEDUP_REMOVED lines=16> */
.L_x_19468:
[----:B------:R-:W-:Y:S05]  /*28c0*/  BSYNC B2 ;  /* 0x0000000000027941 */ /* 0x000fea0003800000 */
.L_x_19467:
        /* <DEDUP_REMOVED lines=43> */
.L_x_19466:
[----:B------:R-:W-:Y:S05]  /*2b80*/  BSYNC B1 ;  /* 0x0000000000017941 */ /* 0x000fea0003800000 */
.L_x_19465:
        /* <DEDUP_REMOVED lines=8> */
.L_x_19461:
        /* <DEDUP_REMOVED lines=12> */
.L_x_19470:
[----:B------:R-:W-:-:S07]  /*2cd0*/  IMAD.MOV.U32 R12, RZ, RZ, R8 ;  /* 0x000000ffff0c7224 */ /* 0x000fce00078e0008 */
.L_x_19471:
[----:B------:R-:W-:Y:S05]  /*2ce0*/  BSYNC B1 ;  /* 0x0000000000017941 */ /* 0x000fea0003800000 */
.L_x_19469:
        /* <DEDUP_REMOVED lines=16> */
.L_x_19475:
[----:B------:R-:W-:Y:S05]  /*2df0*/  BSYNC B2 ;  /* 0x0000000000027941 */ /* 0x000fea0003800000 */
.L_x_19474:
        /* <DEDUP_REMOVED lines=43> */
.L_x_19473:
[----:B------:R-:W-:Y:S05]  /*30b0*/  BSYNC B1 ;  /* 0x0000000000017941 */ /* 0x000fea0003800000 */
.L_x_19472:
        /* <DEDUP_REMOVED lines=11> */
.L_x_19476:
        /* <DEDUP_REMOVED lines=12> */
.L_x_19479:
[----:B------:R-:W-:-:S07]  /*3230*/  IMAD.MOV.U32 R0, RZ, RZ, R8 ;  /* 0x000000ffff007224 */ /* 0x000fce00078e0008 */
.L_x_19480:
[----:B------:R-:W-:Y:S05]  /*3240*/  BSYNC B1 ;  /* 0x0000000000017941 */ /* 0x000fea0003800000 */
.L_x_19478:
        /* <DEDUP_REMOVED lines=18> */
.L_x_19484:
[----:B------:R-:W-:Y:S05]  /*3370*/  BSYNC B2 ;  /* 0x0000000000027941 */ /* 0x000fea0003800000 */
.L_x_19483:
        /* <DEDUP_REMOVED lines=43> */
.L_x_19482:
[----:B------:R-:W-:Y:S05]  /*3630*/  BSYNC B1 ;  /* 0x0000000000017941 */ /* 0x000fea0003800000 */
.L_x_19481:
        /* <DEDUP_REMOVED lines=8> */
.L_x_19477:
[----:B------:R-:W-:Y:S01]  /*36c0*/  ISETP.NE.AND P6, PT, R23, RZ, PT ;  /* 0x000000ff1700720c */ /* 0x000fe20003fc5270 */
[----:B------:R-:W0:Y:S01]  /*36d0*/  @P0 LDC.64 R14, c[0x0][0x228] ;  /* 0x00008a00ff0e0b82 */ /* 0x000e220000000a00 */
[----:B------:R-:W-:Y:S01]  /*36e0*/  SEL R17, RZ, 0x1000000, P5 ;  /* 0x01000000ff117807 */ /* 0x000fe20002800000 */
[C---:B------:R-:W-:Y:S01]  /*36f0*/  VIADD R152, R140.reuse, 0x20 ;  /* 0x000000208c987836 */ /* 0x040fe20000000000 */
[----:B------:R-:W-:Y:S02]  /*3700*/  SEL R18, RZ, 0x10000, P4 ;  /* 0x00010000ff127807 */ /* 0x000fe40002000000 */
[----:B------:R-:W-:Y:S02]  /*3710*/  SEL R19, RZ, 0x100, P3 ;  /* 0x00000100ff137807 */ /* 0x000fe40001800000 */
[C---:B------:R-:W-:Y:S01]  /*3720*/  LEA R16, P3, R140.reuse, UR12, 0x4 ;  /* 0x0000000c8c107c11 */ /* 0x040fe2000f8620ff */
[----:B------:R-:W1:Y:S01]  /*3730*/  @P1 LDC.64 R12, c[0x0][0x230] ;  /* 0x00008c00ff0c1b82 */ /* 0x000e620000000a00 */
[----:B------:R-:W-:-:S02]  /*3740*/  SHF.L.U32 R138, R140, 0x2, RZ ;  /* 0x000000028c8a7819 */ /* 0x000fc400000006ff */
[----:B------:R-:W-:Y:S02]  /*3750*/  IADD3 R19, R19, R17, R18 ;  /* 0x0000001113137210 */ /* 0x000fe40007ffe012 */
[----:B------:R-:W-:Y:S02]  /*3760*/  SEL R20, RZ, 0x1, P6 ;  /* 0x00000001ff147807 */ /* 0x000fe40003000000 */
[----:B------:R-:W-:Y:S02]  /*3770*/  LEA.HI.X R17, R140, UR13, RZ, 0x4, P3 ;  /* 0x0000000d8c117c11 */ /* 0x000fe400098f24ff */
[----:B------:R-:W-:Y:S01]  /*3780*/  SHF.R.U32.HI R139, RZ, 0x1e, R140 ;  /* 0x0000001eff8b7819 */ /* 0x000fe2000001168c */
[----:B------:R-:W-:Y:S01]  /*3790*/  IMAD.IADD R23, R19, 0x1, R20 ;  /* 0x0000000113177824 */ /* 0x000fe200078e0214 */
[----:B------:R-:W-:Y:S01]  /*37a0*/  IADD3 R18, P3, R138, UR14, RZ ;  /* 0x0000000e8a127c10 */ /* 0x000fe2000ff7e0ff */
[----:B------:R2:W-:Y:S01]  /*37b0*/  STG.E.128 desc[UR4][R16.64], R28 ;  /* 0x0000001c10007986 */ /* 0x0005e2000c101d04 */
[----:B------:R-:W-:-:S02]  /*37c0*/  IMAD.WIDE.U32 R20, R152, 0x10, R136 ;  /* 0x0000001098147825 */ /* 0x000fc400078e0088 */
[----:B------:R-:W-:Y:S02]  /*37d0*/  IADD3.X R19, R139, UR15, RZ, P3, !PT ;  /* 0x0000000f8b137c10 */ /* 0x000fe40009ffe4ff */
[----:B0-----:R-:W-:-:S03]  /*37e0*/  @P0 IMAD.WIDE.U32 R24, R152, 0x10, R14 ;  /* 0x0000001098180825 */ /* 0x001fc600078e000e */
[----:B------:R2:W-:Y:S01]  /*37f0*/  STG.E desc[UR4][R18.64], R23 ;  /* 0x0000001712007986 */ /* 0x0005e2000c101904 */
[----:B-1----:R-:W-:Y:S01]  /*3800*/  @P1 IMAD.WIDE.U32 R26, R152, 0x10, R12 ;  /* 0x00000010981a1825 */ /* 0x002fe200078e000c */
[----:B------:R-:W-:Y:S06]  /*3810*/  @!P0 BRA `(.L_x_19485) ;  /* 0x00000000002c8947 */ /* 0x000fec0003800000 */
[----:B------:R-:W-:Y:S02]  /*3820*/  SHF.L.U32 R13, R2, 0x10, RZ ;  /* 0x00000010020d7819 */ /* 0x000fe400000006ff */
        /* <DEDUP_REMOVED lines=10> */
.L_x_19485:
[----:B------:R1:W5:Y:S04]  /*38d0*/  @P0 LDG.E.128 R32, desc[UR4][R24.64] ;  /* 0x0000000418200981 */ /* 0x000368000c1e1d00 */
[----:B------:R1:W5:Y:S04]  /*38e0*/  @P1 LDG.E.128 R36, desc[UR4][R26.64] ;  /* 0x000000041a241981 */ /* 0x000368000c1e1d00 */
[----:B0-----:R1:W5:Y:S01]  /*38f0*/  LDG.E.128 R12, desc[UR4][R20.64] ;  /* 0x00000004140c7981 */ /* 0x001362000c1e1d00 */
[C---:B------:R-:W-:Y:S01]  /*3900*/  ISETP.NE.AND P3, PT, R22.reuse, 0x1, PT ;  /* 0x000000011600780c */ /* 0x040fe20003f65270 */
[----:B------:R-:W-:Y:S01]  /*3910*/  BSSY B1, `(.L_x_19486) ;  /* 0x000000c000017945 */ /* 0x000fe20003800000 */
[----:B--2---:R-:W-:-:S11]  /*3920*/  VIADD R17, R22, 0x1 ;  /* 0x0000000116117836 */ /* 0x004fd60000000000 */
        /* <DEDUP_REMOVED lines=9> */
.L_x_19487:
[----:B------:R-:W-:-:S07]  /*39c0*/  IMAD.MOV.U32 R16, RZ, RZ, R8 ;  /* 0x000000ffff107224 */ /* 0x000fce00078e0008 */
.L_x_19488:
[----:B------:R-:W-:Y:S05]  /*39d0*/  BSYNC B1 ;  /* 0x0000000000017941 */ /* 0x000fea0003800000 */
.L_x_19486:
        /* <DEDUP_REMOVED lines=16> */
.L_x_19492:
[----:B------:R-:W-:Y:S05]  /*3ae0*/  BSYNC B2 ;  /* 0x0000000000027941 */ /* 0x000fea0003800000 */
.L_x_19491:
        /* <DEDUP_REMOVED lines=43> */
.L_x_19490:
[----:B------:R-:W-:Y:S05]  /*3da0*/  BSYNC B1 ;  /* 0x0000000000017941 */ /* 0x000fea0003800000 */
.L_x_19489:
        /* <DEDUP_REMOVED lines=12> */
.L_x_19493:
        /* <DEDUP_REMOVED lines=12> */
.L_x_19496:
[----:B------:R-:W-:-:S07]  /*3f30*/  MOV R4, R8 ;  /* 0x0000000800047202 */ /* 0x000fce0000000f00 */
.L_x_19497:
[----:B------:R-:W-:Y:S05]  /*3f40*/  BSYNC B1 ;  /* 0x0000000000017941 */ /* 0x000fea0003800000 */
.L_x_19495:
        /* <DEDUP_REMOVED lines=16> */
.L_x_19501:
[----:B------:R-:W-:Y:S05]  /*4050*/  BSYNC B2 ;  /* 0x0000000000027941 */ /* 0x000fea0003800000 */
.L_x_19500:
        /* <DEDUP_REMOVED lines=43> */
.L_x_19499:
[----:B------:R-:W-:Y:S05]  /*4310*/  BSYNC B1 ;  /* 0x0000000000017941 */ /* 0x000fea0003800000 */
.L_x_19498:
        /* <DEDUP_REMOVED lines=8> */
.L_x_19494:
        /* <DEDUP_REMOVED lines=12> */
.L_x_19503:
[----:B------:R-:W-:-:S07]  /*4460*/  IMAD.MOV.U32 R12, RZ, RZ, R8 ;  /* 0x000000ffff0c7224 */ /* 0x000fce00078e0008 */
.L_x_19504:
[----:B------:R-:W-:Y:S05]  /*4470*/  BSYNC B1 ;  /* 0x0000000000017941 */ /* 0x000fea0003800000 */
.L_x_19502:
        /* <DEDUP_REMOVED lines=16> */
.L_x_19508:
[----:B------:R-:W-:Y:S05]  /*4580*/  BSYNC B2 ;  /* 0x0000000000027941 */ /* 0x000fea0003800000 */
.L_x_19507:
        /* <DEDUP_REMOVED lines=43> */
.L_x_19506:
[----:B------:R-:W-:Y:S05]  /*4840*/  BSYNC B1 ;  /* 0x0000000000017941 */ /* 0x000fea0003800000 */
.L_x_19505:
        /* <DEDUP_REMOVED lines=11> */
.L_x_19509:
        /* <DEDUP_REMOVED lines=12> */
.L_x_19512:
[----:B------:R-:W-:-:S07]  /*49c0*/  MOV R3, R8 ;  /* 0x0000000800037202 */ /* 0x000fce0000000f00 */
.L_x_19513:
[----:B------:R-:W-:Y:S05]  /*49d0*/  BSYNC B1 ;  /* 0x0000000000017941 */ /* 0x000fea0003800000 */
.L_x_19511:
        /* <DEDUP_REMOVED lines=16> */
.L_x_19517:
[----:B------:R-:W-:Y:S05]  /*4ae0*/  BSYNC B2 ;  /* 0x0000000000027941 */ /* 0x000fea0003800000 */
.L_x_19516:
        /* <DEDUP_REMOVED lines=43> */
.L_x_19515:
[----:B------:R-:W-:Y:S05]  /*4da0*/  BSYNC B1 ;  /* 0x0000000000017941 */ /* 0x000fea0003800000 */
.L_x_19514:
        /* <DEDUP_REMOVED lines=8> */
.L_x_19510:
        /* <DEDUP_REMOVED lines=12> */
.L_x_19519:
[----:B------:R-:W-:-:S07]  /*4ef0*/  IMAD.MOV.U32 R12, RZ, RZ, R8 ;  /* 0x000000ffff0c7224 */ /* 0x000fce00078e0008 */
.L_x_19520:
[----:B------:R-:W-:Y:S05]  /*4f00*/  BSYNC B1 ;  /* 0x0000000000017941 */ /* 0x000fea0003800000 */
.L_x_19518:
        /* <DEDUP_REMOVED lines=16> */
.L_x_19524:
[----:B------:R-:W-:Y:S05]  /*5010*/  BSYNC B2 ;  /* 0x0000000000027941 */ /* 0x000fea0003800000 */
.L_x_19523:
        /* <DEDUP_REMOVED lines=43> */
.L_x_19522:
[----:B------:R-:W-:Y:S05]  /*52d0*/  BSYNC B1 ;  /* 0x0000000000017941 */ /* 0x000fea0003800000 */
.L_x_19521:
        /* <DEDUP_REMOVED lines=11> */
.L_x_19525:
        /* <DEDUP_REMOVED lines=12> */
.L_x_19528:
[----:B------:R-:W-:-:S07]  /*5450*/  MOV R2, R8 ;  /* 0x0000000800027202 */ /* 0x000fce0000000f00 */
.L_x_19529:
[----:B------:R-:W-:Y:S05]  /*5460*/  BSYNC B1 ;  /* 0x0000000000017941 */ /* 0x000fea0003800000 */
.L_x_19527:
        /* <DEDUP_REMOVED lines=16> */
.L_x_19533:
[----:B------:R-:W-:Y:S05]  /*5570*/  BSYNC B2 ;  /* 0x0000000000027941 */ /* 0x000fea0003800000 */
.L_x_19532:
        /* <DEDUP_REMOVED lines=43> */
.L_x_19531:
[----:B------:R-:W-:Y:S05]  /*5830*/  BSYNC B1 ;  /* 0x0000000000017941 */ /* 0x000fea0003800000 */
.L_x_19530:
        /* <DEDUP_REMOVED lines=8> */
.L_x_19526:
        /* <DEDUP_REMOVED lines=12> */
.L_x_19535:
[----:B------:R-:W-:-:S07]  /*5980*/  IMAD.MOV.U32 R12, RZ, RZ, R8 ;  /* 0x000000ffff0c7224 */ /* 0x000fce00078e0008 */
.L_x_19536:
[----:B------:R-:W-:Y:S05]  /*5990*/  BSYNC B1 ;  /* 0x0000000000017941 */ /* 0x000fea0003800000 */
.L_x_19534:
        /* <DEDUP_REMOVED lines=16> */
.L_x_19540:
[----:B------:R-:W-:Y:S05]  /*5aa0*/  BSYNC B2 ;  /* 0x0000000000027941 */ /* 0x000fea0003800000 */
.L_x_19539:
        /* <DEDUP_REMOVED lines=43> */
.L_x_19538:
[----:B------:R-:W-:Y:S05]  /*5d60*/  BSYNC B1 ;  /* 0x0000000000017941 */ /* 0x000fea0003800000 */
.L_x_19537:
        /* <DEDUP_REMOVED lines=11> */
.L_x_19541:
        /* <DEDUP_REMOVED lines=12> */
.L_x_19544:
[----:B------:R-:W-:-:S07]  /*5ee0*/  MOV R0, R8 ;  /* 0x0000000800007202 */ /* 0x000fce0000000f00 */
.L_x_19545:
[----:B------:R-:W-:Y:S05]  /*5ef0*/  BSYNC B1 ;  /* 0x0000000000017941 */ /* 0x000fea0003800000 */
.L_x_19543:
        /* <DEDUP_REMOVED lines=18> */
.L_x_19549:
[----:B------:R-:W-:Y:S05]  /*6020*/  BSYNC B2 ;  /* 0x0000000000027941 */ /* 0x000fea0003800000 */
.L_x_19548:
        /* <DEDUP_REMOVED lines=43> */
.L_x_19547:
[----:B------:R-:W-:Y:S05]  /*62e0*/  BSYNC B1 ;  /* 0x0000000000017941 */ /* 0x000fea0003800000 */
.L_x_19546:
        /* <DEDUP_REMOVED lines=8> */
.L_x_19542:
[----:B------:R-:W0:Y:S01]  /*6370*/  LDC.64 R156, c[0x0][0x238] ;  /* 0x00008e00ff9c7b82 */ /* 0x000e220000000a00 */
[----:B------:R-:W-:Y:S01]  /*6380*/  ISETP.NE.AND P6, PT, R18, RZ, PT ;  /* 0x000000ff1200720c */ /* 0x000fe20003fc5270 */
[----:B------:R-:W-:Y:S01]  /*6390*/  VIADD R151, R140, 0x40 ;  /* 0x000000408c977836 */ /* 0x000fe20000000000 */
[----:B------:R-:W-:Y:S02]  /*63a0*/  SEL R12, RZ, 0x1000000, P5 ;  /* 0x01000000ff0c7807 */ /* 0x000fe40002800000 */
[----:B------:R-:W-:Y:S02]  /*63b0*/  SEL R13, RZ, 0x10000, P4 ;  /* 0x00010000ff0d7807 */ /* 0x000fe40002000000 */
[----:B------:R-:W-:Y:S01]  /*63c0*/  SEL R18, RZ, 0x100, P3 ;  /* 0x00000100ff127807 */ /* 0x000fe20001800000 */
[----:B------:R-:W1:Y:S03]  /*63d0*/  LDC.64 R154, c[0x0][0x240] ;  /* 0x00009000ff9a7b82 */ /* 0x000e660000000a00 */
[----:B------:R-:W-:-:S02]  /*63e0*/  IADD3 R12, R18, R12, R13 ;  /* 0x0000000c120c7210 */ /* 0x000fc40007ffe00d */
[----:B------:R-:W-:-:S03]  /*63f0*/  SEL R13, RZ, 0x1, P6 ;  /* 0x00000001ff0d7807 */ /* 0x000fc60003000000 */
[----:B------:R-:W2:Y:S02]  /*6400*/  @P0 LDC.64 R14, c[0x0][0x228] ;  /* 0x00008a00ff0e0b82 */ /* 0x000ea40000000a00 */
[----:B------:R-:W-:Y:S02]  /*6410*/  IMAD.IADD R139, R12, 0x1, R13 ;  /* 0x000000010c8b7824 */ /* 0x000fe400078e020d */
[----:B------:R-:W-:-:S04]  /*6420*/  IMAD.WIDE.U32 R12, R151, 0x10, R136 ;  /* 0x00000010970c7825 */ /* 0x000fc800078e0088 */
[C---:B0-----:R-:W-:Y:S01]  /*6430*/  IMAD.WIDE.U32 R22, R152.reuse, 0x10, R156 ;  /* 0x0000001098167825 */ /* 0x041fe200078e009c */
[----:B------:R-:W0:Y:S04]  /*6440*/  @P1 LDC.64 R16, c[0x0][0x230] ;  /* 0x00008c00ff101b82 */ /* 0x000e280000000a00 */
[----:B------:R3:W-:Y:S01]  /*6450*/  STG.E.128 desc[UR4][R22.64], R24 ;  /* 0x0000001816007986 */ /* 0x0007e2000c101d04 */
[----:B-1----:R-:W-:-:S05]  /*6460*/  IMAD.WIDE.U32 R18, R152, 0x4, R154 ;  /* 0x0000000498127825 */ /* 0x002fca00078e009a */
[----:B------:R3:W-:Y:S01]  /*6470*/  STG.E desc[UR4][R18.64], R139 ;  /* 0x0000008b12007986 */ /* 0x0007e2000c101904 */
[----:B--2---:R-:W-:-:S04]  /*6480*/  @P0 IMAD.WIDE.U32 R20, R151, 0x10, R14 ;  /* 0x0000001097140825 */ /* 0x004fc800078e000e */
[----:B0-----:R-:W-:Y:S01]  /*6490*/  @P1 IMAD.WIDE.U32 R16, R151, 0x10, R16 ;  /* 0x0000001097101825 */ /* 0x001fe200078e0010 */
[----:B---3--:R-:W-:Y:S06]  /*64a0*/  @!P0 BRA `(.L_x_19550) ;  /* 0x00000000002c8947 */ /* 0x008fec0003800000 */
[----:B------:R-:W0:Y:S01]  /*64b0*/  LDC.64 R14, c[0x0][0x248] ;  /* 0x00009200ff0e7b82 */ /* 0x000e220000000a00 */
[----:B------:R-:W-:Y:S02]  /*64c0*/  SHF.L.U32 R19, R2, 0x10, RZ ;  /* 0x0000001002137819 */ /* 0x000fe400000006ff */
[----:B------:R-:W-:Y:S02]  /*64d0*/  LOP3.LUT R18, R0, 0xffff, RZ, 0xc0, !PT ;  /* 0x0000ffff00127812 */ /* 0x000fe400078ec0ff */
[----:B------:R-:W-:-:S05]  /*64e0*/  LOP3.LUT R19, R19, 0xff0000, RZ, 0xc0, !PT ;  /* 0x00ff000013137812 */ /* 0x000fca00078ec0ff */
[----:B------:R-:W-:Y:S01]  /*64f0*/  IMAD R18, R18, 0x1000000, R19 ;  /* 0x0100000012127824 */ /* 0x000fe200078e0213 */
[----:B------:R-:W-:-:S05]  /*6500*/  LOP3.LUT R19, R3, 0xff, RZ, 0xc0, !PT ;  /* 0x000000ff03137812 */ /* 0x000fca00078ec0ff */
[----:B------:R-:W-:Y:S01]  /*6510*/  IMAD R18, R19, 0x100, R18 ;  /* 0x0000010013127824 */ /* 0x000fe200078e0212 */
[----:B------:R-:W-:-:S04]  /*6520*/  LOP3.LUT R19, R4, 0xff, RZ, 0xc0, !PT ;  /* 0x000000ff04137812 */ /* 0x000fc800078ec0ff */
[----:B------:R-:W-:Y:S01]  /*6530*/  IADD3 R19, R18, R19, RZ ;  /* 0x0000001312137210 */ /* 0x000fe20007ffe0ff */
[----:B0-----:R-:W-:-:S05]  /*6540*/  IMAD.WIDE.U32 R14, R152, 0x4, R14 ;  /* 0x00000004980e7825 */ /* 0x001fca00078e000e */
[----:B------:R0:W-:Y:S02]  /*6550*/  STG.E desc[UR4][R14.64], R19 ;  /* 0x000000130e007986 */ /* 0x0001e4000c101904 */
.L_x_19550:
[----:B------:R1:W5:Y:S04]  /*6560*/  @P0 LDG.E.128 R32, desc[UR4][R20.64] ;  /* 0x0000000414200981 */ /* 0x000368000c1e1d00 */
[----:B------:R1:W5:Y:S04]  /*6570*/  @P1 LDG.E.128 R36, desc[UR4][R16.64] ;  /* 0x0000000410241981 */ /* 0x000368000c1e1d00 */
[----:B0-----:R-:W5:Y:S01]  /*6580*/  LDG.E.128 R12, desc[UR4][R12.64] ;  /* 0x000000040c0c7981 */ /* 0x001f62000c1e1d00 */
        /* <DEDUP_REMOVED lines=12> */
.L_x_19552:
[----:B------:R-:W-:-:S07]  /*6650*/  IMAD.MOV.U32 R22, RZ, RZ, R8 ;  /* 0x000000ffff167224 */ /* 0x000fce00078e0008 */
.L_x_19553:
[----:B------:R-:W-:Y:S05]  /*6660*/  BSYNC B1 ;  /* 0x0000000000017941 */ /* 0x000fea0003800000 */
.L_x_19551:
        /* <DEDUP_REMOVED lines=16> */
.L_x_19557:
[----:B------:R-:W-:Y:S05]  /*6770*/  BSYNC B2 ;  /* 0x0000000000027941 */ /* 0x000fea0003800000 */
.L_x_19556:
        /* <DEDUP_REMOVED lines=43> */
.L_x_19555:
[----:B------:R-:W-:Y:S05]  /*6a30*/  BSYNC B1 ;  /* 0x0000000000017941 */ /* 0x000fea0003800000 */
.L_x_19554:
        /* <DEDUP_REMOVED lines=12> */
.L_x_19558:
        /* <DEDUP_REMOVED lines=12> */
.L_x_19561:
[----:B------:R-:W-:-:S07]  /*6bc0*/  MOV R4, R8 ;  /* 0x0000000800047202 */ /* 0x000fce0000000f00 */
.L_x_19562:
[----:B------:R-:W-:Y:S05]  /*6bd0*/  BSYNC B1 ;  /* 0x0000000000017941 */ /* 0x000fea0003800000 */
.L_x_19560:
        /* <DEDUP_REMOVED lines=16> */
.L_x_19566:
[----:B------:R-:W-:Y:S05]  /*6ce0*/  BSYNC B2 ;  /* 0x0000000000027941 */ /* 0x000fea0003800000 */
.L_x_19565:
        /* <DEDUP_REMOVED lines=43> */
.L_x_19564:
[----:B------:R-:W-:Y:S05]  /*6fa0*/  BSYNC B1 ;  /* 0x0000000000017941 */ /* 0x000fea0003800000 */
.L_x_19563:
        /* <DEDUP_REMOVED lines=8> */
.L_x_19559:
        /* <DEDUP_REMOVED lines=12> */
.L_x_19568:
[----:B------:R-:W-:-:S07]  /*70f0*/  MOV R12, R8 ;  /* 0x00000008000c7202 */ /* 0x000fce0000000f00 */
.L_x_19569:
[----:B------:R-:W-:Y:S05]  /*7100*/  BSYNC B1 ;  /* 0x0000000000017941 */ /* 0x000fea0003800000 */
.L_x_19567:
        /* <DEDUP_REMOVED lines=16> */
.L_x_19573:
[----:B------:R-:W-:Y:S05]  /*7210*/  BSYNC B2 ;  /* 0x0000000000027941 */ /* 0x000fea0003800000 */
.L_x_19572:
        /* <DEDUP_REMOVED lines=43> */
.L_x_19571:
[----:B------:R-:W-:Y:S05]  /*74d0*/  BSYNC B1 ;  /* 0x0000000000017941 */ /* 0x000fea0003800000 */
.L_x_19570:
        /* <DEDUP_REMOVED lines=11> */
.L_x_19574:
        /* <DEDUP_REMOVED lines=12> */
.L_x_19577:
[----:B------:R-:W-:-:S07]  /*7650*/  MOV R3, R8 ;  /* 0x0000000800037202 */ /* 0x000fce0000000f00 */
.L_x_19578:
[----:B------:R-:W-:Y:S05]  /*7660*/  BSYNC B1 ;  /* 0x0000000000017941 */ /* 0x000fea0003800000 */
.L_x_19576:
        /* <DEDUP_REMOVED lines=16> */
.L_x_19582:
[----:B------:R-:W-:Y:S05]  /*7770*/  BSYNC B2 ;  /* 0x0000000000027941 */ /* 0x000fea0003800000 */
.L_x_19581:
        /* <DEDUP_REMOVED lines=43> */
.L_x_19580:
[----:B------:R-:W-:Y:S05]  /*7a30*/  BSYNC B1 ;  /* 0x0000000000017941 */ /* 0x000fea0003800000 */
.L_x_19579:
        /* <DEDUP_REMOVED lines=8> */
.L_x_19575:
        /* <DEDUP_REMOVED lines=12> */
.L_x_19584:
[----:B------:R-:W-:-:S07]  /*7b80*/  MOV R22, R8 ;  /* 0x0000000800167202 */ /* 0x000fce0000000f00 */
.L_x_19585:
[----:B------:R-:W-:Y:S05]  /*7b90*/  BSYNC B1 ;  /* 0x0000000000017941 */ /* 0x000fea0003800000 */
.L_x_19583:
        /* <DEDUP_REMOVED lines=16> */
.L_x_19589:
[----:B------:R-:W-:Y:S05]  /*7ca0*/  BSYNC B2 ;  /* 0x0000000000027941 */ /* 0x000fea0003800000 */
.L_x_19588:
        /* <DEDUP_REMOVED lines=43> */
.L_x_19587:
[----:B------:R-:W-:Y:S05]  /*7f60*/  BSYNC B1 ;  /* 0x0000000000017941 */ /* 0x000fea0003800000 */
.L_x_19586:
        /* <DEDUP_REMOVED lines=11> */
.L_x_19590:
        /* <DEDUP_REMOVED lines=12> */
.L_x_19593:
[----:B------:R-:W-:-:S07]  /*80e0*/  MOV R2, R8 ;  /* 0x0000000800027202 */ /* 0x000fce0000000f00 */
.L_x_19594:
[----:B------:R-:W-:Y:S05]  /*80f0*/  BSYNC B1 ;  /* 0x0000000000017941 */ /* 0x000fea0003800000 */
.L_x_19592:
        /* <DEDUP_REMOVED lines=16> */
.L_x_19598:
[----:B------:R-:W-:Y:S05]  /*8200*/  BSYNC B2 ;  /* 0x0000000000027941 */ /* 0x000fea0003800000 */
.L_x_19597:
        /* <DEDUP_REMOVED lines=43> */
.L_x_19596:
[----:B------:R-:W-:Y:S05]  /*84c0*/  BSYNC B1 ;  /* 0x0000000000017941 */ /* 0x000fea0003800000 */
.L_x_19595:
        /* <DEDUP_REMOVED lines=8> */
.L_x_19591:
        /* <DEDUP_REMOVED lines=12> */
.L_x_19600:
[----:B------:R-:W-:-:S07]  /*8610*/  MOV R14, R8 ;  /* 0x00000008000e7202 */ /* 0x000fce0000000f00 */
.L_x_19601:
[----:B------:R-:W-:Y:S05]  /*8620*/  BSYNC B1 ;  /* 0x0000000000017941 */ /* 0x000fea0003800000 */
.L_x_19599:
        /* <DEDUP_REMOVED lines=16> */
.L_x_19605:
[----:B------:R-:W-:Y:S05]  /*8730*/  BSYNC B2 ;  /* 0x0000000000027941 */ /* 0x000fea0003800000 */
.L_x_19604:
        /* <DEDUP_REMOVED lines=43> */
.L_x_19603:
[----:B------:R-:W-:Y:S05]  /*89f0*/  BSYNC B1 ;  /* 0x0000000000017941 */ /* 0x000fea0003800000 */
.L_x_19602:
        /* <DEDUP_REMOVED lines=11> */
.L_x_19606:
        /* <DEDUP_REMOVED lines=12> */
.L_x_19609:
[----:B------:R-:W-:-:S07]  /*8b70*/  MOV R0, R8 ;  /* 0x0000000800007202 */ /* 0x000fce0000000f00 */
.L_x_19610:
[----:B------:R-:W-:Y:S05]  /*8b80*/  BSYNC B1 ;  /* 0x0000000000017941 */ /* 0x000fea0003800000 */
.L_x_19608:
        /* <DEDUP_REMOVED lines=18> */
.L_x_19614:
[----:B------:R-:W-:Y:S05]  /*8cb0*/  BSYNC B2 ;  /* 0x0000000000027941 */ /* 0x000fea0003800000 */
.L_x_19613:
        /* <DEDUP_REMOVED lines=44> */
.L_x_19612:
[----:B------:R-:W-:Y:S05]  /*8f80*/  BSYNC B1 ;  /* 0x0000000000017941 */ /* 0x000fea0003800000 */
.L_x_19611:
        /* <DEDUP_REMOVED lines=8> */
.L_x_19607:
        /* <DEDUP_REMOVED lines=29> */
.L_x_19615:
        /* <DEDUP_REMOVED lines=15> */
.L_x_19617:
[----:B------:R-:W-:-:S07]  /*92d0*/  IMAD.MOV.U32 R139, RZ, RZ, R8 ;  /* 0x000000ffff8b7224 */ /* 0x000fce00078e0008 */
.L_x_19618:
[----:B------:R-:W-:Y:S05]  /*92e0*/  BSYNC B1 ;  /* 0x0000000000017941 */ /* 0x000fea0003800000 */
.L_x_19616:
        /* <DEDUP_REMOVED lines=16> */
.L_x_19622:
[----:B------:R-:W-:Y:S05]  /*93f0*/  BSYNC B2 ;  /* 0x0000000000027941 */ /* 0x000fea0003800000 */
.L_x_19621:
        /* <DEDUP_REMOVED lines=43> */
.L_x_19620:
[----:B------:R-:W-:Y:S05]  /*96b0*/  BSYNC B1 ;  /* 0x0000000000017941 */ /* 0x000fea0003800000 */
.L_x_19619:
        /* <DEDUP_REMOVED lines=12> */
.L_x_19623:
        /* <DEDUP_REMOVED lines=12> */
.L_x_19626:
[----:B------:R-:W-:-:S07]  /*9840*/  IMAD.MOV.U32 R4, RZ, RZ, R8 ;  /* 0x000000ffff047224 */ /* 0x000fce00078e0008 */
.L_x_19627:
[----:B------:R-:W-:Y:S05]  /*9850*/  BSYNC B1 ;  /* 0x0000000000017941 */ /* 0x000fea0003800000 */
.L_x_19625:
        /* <DEDUP_REMOVED lines=16> */
.L_x_19631:
[----:B------:R-:W-:Y:S05]  /*9960*/  BSYNC B2 ;  /* 0x0000000000027941 */ /* 0x000fea0003800000 */
.L_x_19630:
        /* <DEDUP_REMOVED lines=43> */
.L_x_19629:
[----:B------:R-:W-:Y:S05]  /*9c20*/  BSYNC B1 ;  /* 0x0000000000017941 */ /* 0x000fea0003800000 */
.L_x_19628:
        /* <DEDUP_REMOVED lines=8> */
.L_x_19624:
        /* <DEDUP_REMOVED lines=12> */
.L_x_19633:
[----:B------:R-:W-:-:S07]  /*9d70*/  IMAD.MOV.U32 R12, RZ, RZ, R8 ;  /* 0x000000ffff0c7224 */ /* 0x000fce00078e0008 */
.L_x_19634:
[----:B------:R-:W-:Y:S05]  /*9d80*/  BSYNC B1 ;  /* 0x0000000000017941 */ /* 0x000fea0003800000 */
.L_x_19632:
        /* <DEDUP_REMOVED lines=16> */
.L_x_19638:
[----:B------:R-:W-:Y:S05]  /*9e90*/  BSYNC B2 ;  /* 0x0000000000027941 */ /* 0x000fea0003800000 */
.L_x_19637:
        /* <DEDUP_REMOVED lines=43> */
.L_x_19636:
[----:B------:R-:W-:Y:S05]  /*a150*/  BSYNC B1 ;  /* 0x0000000000017941 */ /* 0x000fea0003800000 */
.L_x_19635:
        /* <DEDUP_REMOVED lines=11> */
.L_x_19639:
        /* <DEDUP_REMOVED lines=12> */
.L_x_19642:
[----:B------:R-:W-:-:S07]  /*a2d0*/  IMAD.MOV.U32 R3, RZ, RZ, R8 ;  /* 0x000000ffff037224 */ /* 0x000fce00078e0008 */
.L_x_19643:
[----:B------:R-:W-:Y:S05]  /*a2e0*/  BSYNC B1 ;  /* 0x0000000000017941 */ /* 0x000fea0003800000 */
.L_x_19641:
        /* <DEDUP_REMOVED lines=16> */
.L_x_19647:
[----:B------:R-:W-:Y:S05]  /*a3f0*/  BSYNC B2 ;  /* 0x0000000000027941 */ /* 0x000fea0003800000 */
.L_x_19646:
        /* <DEDUP_REMOVED lines=43> */
.L_x_19645:
[----:B------:R-:W-:Y:S05]  /*a6b0*/  BSYNC B1 ;  /* 0x0000000000017941 */ /* 0x000fea0003800000 */
.L_x_19644:
        /* <DEDUP_REMOVED lines=8> */
.L_x_19640:
        /* <DEDUP_REMOVED lines=12> */
.L_x_19649:
[----:B------:R-:W-:-:S07]  /*a800*/  IMAD.MOV.U32 R138, RZ, RZ, R8 ;  /* 0x000000ffff8a7224 */ /* 0x000fce00078e0008 */
.L_x_19650:
[----:B------:R-:W-:Y:S05]  /*a810*/  BSYNC B1 ;  /* 0x0000000000017941 */ /* 0x000fea0003800000 */
.L_x_19648:
        /* <DEDUP_REMOVED lines=16> */
.L_x_19654:
[----:B------:R-:W-:Y:S05]  /*a920*/  BSYNC B2 ;  /* 0x0000000000027941 */ /* 0x000fea0003800000 */
.L_x_19653:
        /* <DEDUP_REMOVED lines=43> */
.L_x_19652:
[----:B------:R-:W-:Y:S05]  /*abe0*/  BSYNC B1 ;  /* 0x0000000000017941 */ /* 0x000fea0003800000 */
.L_x_19651:
        /* <DEDUP_REMOVED lines=11> */
.L_x_19655:
        /* <DEDUP_REMOVED lines=12> */
.L_x_19658:
[----:B------:R-:W-:-:S07]  /*ad60*/  IMAD.MOV.U32 R2, RZ, RZ, R8 ;  /* 0x000000ffff027224 */ /* 0x000fce00078e0008 */
.L_x_19659:
[----:B------:R-:W-:Y:S05]  /*ad70*/  BSYNC B1 ;  /* 0x0000000000017941 */ /* 0x000fea0003800000 */
.L_x_19657:
        /* <DEDUP_REMOVED lines=16> */
.L_x_19663:
[----:B------:R-:W-:Y:S05]  /*ae80*/  BSYNC B2 ;  /* 0x0000000000027941 */ /* 0x000fea0003800000 */
.L_x_19662:
        /* <DEDUP_REMOVED lines=43> */
.L_x_19661:
[----:B------:R-:W-:Y:S05]  /*b140*/  BSYNC B1 ;  /* 0x0000000000017941 */ /* 0x000fea0003800000 */
.L_x_19660:
        /* <DEDUP_REMOVED lines=8> */
.L_x_19656:
        /* <DEDUP_REMOVED lines=12> */
.L_x_19665:
[----:B------:R-:W-:-:S07]  /*b290*/  IMAD.MOV.U32 R14, RZ, RZ, R8 ;  /* 0x000000ffff0e7224 */ /* 0x000fce00078e0008 */
.L_x_19666:
[----:B------:R-:W-:Y:S05]  /*b2a0*/  BSYNC B1 ;  /* 0x0000000000017941 */ /* 0x000fea0003800000 */
.L_x_19664:
        /* <DEDUP_REMOVED lines=16> */
.L_x_19670:
[----:B------:R-:W-:Y:S05]  /*b3b0*/  BSYNC B2 ;  /* 0x0000000000027941 */ /* 0x000fea0003800000 */
.L_x_19669:
        /* <DEDUP_REMOVED lines=43> */
.L_x_19668:
[----:B------:R-:W-:Y:S05]  /*b670*/  BSYNC B1 ;  /* 0x0000000000017941 */ /* 0x000fea0003800000 */
.L_x_19667:
        /* <DEDUP_REMOVED lines=11> */
.L_x_19671:
        /* <DEDUP_REMOVED lines=12> */
.L_x_19674:
[----:B------:R-:W-:-:S07]  /*b7f0*/  IMAD.MOV.U32 R0, RZ, RZ, R8 ;  /* 0x000000ffff007224 */ /* 0x000fce00078e0008 */
.L_x_19675:
[----:B------:R-:W-:Y:S05]  /*b800*/  BSYNC B1 ;  /* 0x0000000000017941 */ /* 0x000fea0003800000 */
.L_x_19673:
        /* <DEDUP_REMOVED lines=18> */
.L_x_19679:
[----:B------:R-:W-:Y:S05]  /*b930*/  BSYNC B2 ;  /* 0x0000000000027941 */ /* 0x000fea0003800000 */
.L_x_19678:
        /* <DEDUP_REMOVED lines=43> */
.L_x_19677:
[----:B------:R-:W-:Y:S05]  /*bbf0*/  BSYNC B1 ;  /* 0x0000000000017941 */ /* 0x000fea0003800000 */
.L_x_19676:
        /* <DEDUP_REMOVED lines=8> */
.L_x_19672:
[----:B------:R-:W-:Y:S01]  /*bc80*/  SEL R12, RZ, 0x1000000, P5 ;  /* 0x01000000ff0c7807 */ /* 0x000fe20002800000 */
[----:B------:R-:W0:Y:S01]  /*bc90*/  @P0 LDC.64 R138, c[0x0][0x228] ;  /* 0x00008a00ff8a0b82 */ /* 0x000e220000000a00 */
[----:B------:R-:W-:Y:S02]  /*bca0*/  SEL R13, RZ, 0x10000, P4 ;  /* 0x00010000ff0d7807 */ /* 0x000fe40002000000 */
[----:B------:R-:W-:Y:S02]  /*bcb0*/  SEL R14, RZ, 0x100, P3 ;  /* 0x00000100ff0e7807 */ /* 0x000fe40001800000 */
[----:B------:R-:W-:Y:S01]  /*bcc0*/  ISETP.NE.AND P6, PT, R148, RZ, PT ;  /* 0x000000ff9400720c */ /* 0x000fe20003fc5270 */
[----:B------:R-:W-:Y:S01]  /*bcd0*/  IMAD.WIDE.U32 R148, R150, 0x10, R156 ;  /* 0x0000001096947825 */ /* 0x000fe200078e009c */
[----:B------:R-:W-:Y:S02]  /*bce0*/  IADD3 R12, R14, R12, R13 ;  /* 0x0000000c0e0c7210 */ /* 0x000fe40007ffe00d */
[----:B------:R-:W-:Y:S01]  /*bcf0*/  SEL R13, RZ, 0x1, P6 ;  /* 0x00000001ff0d7807 */ /* 0x000fe20003000000 */
[----:B------:R-:W-:Y:S01]  /*bd00*/  IMAD.WIDE.U32 R14, R150, 0x4, R154 ;  /* 0x00000004960e7825 */ /* 0x000fe200078e009a */
[----:B------:R1:W-:Y:S03]  /*bd10*/  STG.E.128 desc[UR4][R148.64], R16 ;  /* 0x0000001094007986 */ /* 0x0003e6000c101d04 */
[----:B------:R-:W-:-:S02]  /*bd20*/  IMAD.IADD R153, R12, 0x1, R13 ;  /* 0x000000010c997824 */ /* 0x000fc400078e020d */
        /* <DEDUP_REMOVED lines=16> */
.L_x_19680:
        /* <DEDUP_REMOVED lines=17> */
.L_x_19682:
[----:B------:R-:W-:-:S07]  /*bf40*/  IMAD.MOV.U32 R149, RZ, RZ, R8 ;  /* 0x000000ffff957224 */ /* 0x000fce00078e0008 */
.L_x_19683:
[----:B------:R-:W-:Y:S05]  /*bf50*/  BSYNC B1 ;  /* 0x0000000000017941 */ /* 0x000fea0003800000 */
.L_x_19681:
        /* <DEDUP_REMOVED lines=16> */
.L_x_19687:
[----:B------:R-:W-:Y:S05]  /*c060*/  BSYNC B2 ;  /* 0x0000000000027941 */ /* 0x000fea0003800000 */
.L_x_19686:
        /* <DEDUP_REMOVED lines=43> */
.L_x_19685:
[----:B------:R-:W-:Y:S05]  /*c320*/  BSYNC B1 ;  /* 0x0000000000017941 */ /* 0x000fea0003800000 */
.L_x_19684:
        /* <DEDUP_REMOVED lines=12> */
.L_x_19688:
        /* <DEDUP_REMOVED lines=12> */
.L_x_19691:
[----:B------:R-:W-:-:S07]  /*c4b0*/  IMAD.MOV.U32 R4, RZ, RZ, R8 ;  /* 0x000000ffff047224 */ /* 0x000fce00078e0008 */
.L_x_19692:
[----:B------:R-:W-:Y:S05]  /*c4c0*/  BSYNC B1 ;  /* 0x0000000000017941 */ /* 0x000fea0003800000 */
.L_x_19690:
        /* <DEDUP_REMOVED lines=16> */
.L_x_19696:
[----:B------:R-:W-:Y:S05]  /*c5d0*/  BSYNC B2 ;  /* 0x0000000000027941 */ /* 0x000fea0003800000 */
.L_x_19695:
        /* <DEDUP_REMOVED lines=43> */
.L_x_19694:
[----:B------:R-:W-:Y:S05]  /*c890*/  BSYNC B1 ;  /* 0x0000000000017941 */ /* 0x000fea0003800000 */
.L_x_19693:
        /* <DEDUP_REMOVED lines=8> */
.L_x_19689:
        /* <DEDUP_REMOVED lines=12> */
.L_x_19698:
[----:B------:R-:W-:-:S07]  /*c9e0*/  IMAD.MOV.U32 R147, RZ, RZ, R8 ;  /* 0x000000ffff937224 */ /* 0x000fce00078e0008 */
.L_x_19699:
[----:B------:R-:W-:Y:S05]  /*c9f0*/  BSYNC B1 ;  /* 0x0000000000017941 */ /* 0x000fea0003800000 */
.L_x_19697:
        /* <DEDUP_REMOVED lines=16> */
.L_x_19703:
[----:B------:R-:W-:Y:S05]  /*cb00*/  BSYNC B2 ;  /* 0x0000000000027941 */ /* 0x000fea0003800000 */
.L_x_19702:
        /* <DEDUP_REMOVED lines=43> */
.L_x_19701:
[----:B------:R-:W-:Y:S05]  /*cdc0*/  BSYNC B1 ;  /* 0x0000000000017941 */ /* 0x000fea0003800000 */
.L_x_19700:
        /* <DEDUP_REMOVED lines=11> */
.L_x_19704:
        /* <DEDUP_REMOVED lines=12> */
.L_x_19707:
[----:B------:R-:W-:-:S07]  /*cf40*/  IMAD.MOV.U32 R3, RZ, RZ, R8 ;  /* 0x000000ffff037224 */ /* 0x000fce00078e0008 */
.L_x_19708:
[----:B------:R-:W-:Y:S05]  /*cf50*/  BSYNC B1 ;  /* 0x0000000000017941 */ /* 0x000fea0003800000 */
.L_x_19706:
        /* <DEDUP_REMOVED lines=16> */
.L_x_19712:
[----:B------:R-:W-:Y:S05]  /*d060*/  BSYNC B2 ;  /* 0x0000000000027941 */ /* 0x000fea0003800000 */
.L_x_19711:
        /* <DEDUP_REMOVED lines=43> */
.L_x_19710:
[----:B------:R-:W-:Y:S05]  /*d320*/  BSYNC B1 ;  /* 0x0000000000017941 */ /* 0x000fea0003800000 */
.L_x_19709:
        /* <DEDUP_REMOVED lines=8> */
.L_x_19705:
        /* <DEDUP_REMOVED lines=12> */
.L_x_19714:
[----:B------:R-:W-:-:S07]  /*d470*/  IMAD.MOV.U32 R147, RZ, RZ, R8 ;  /* 0x000000ffff937224 */ /* 0x000fce00078e0008 */
.L_x_19715:
[----:B------:R-:W-:Y:S05]  /*d480*/  BSYNC B1 ;  /* 0x0000000000017941 */ /* 0x000fea0003800000 */
.L_x_19713:
        /* <DEDUP_REMOVED lines=16> */
.L_x_19719:
[----:B------:R-:W-:Y:S05]  /*d590*/  BSYNC B2 ;  /* 0x0000000000027941 */ /* 0x000fea0003800000 */
.L_x_19718:
        /* <DEDUP_REMOVED lines=43> */
.L_x_19717:
[----:B------:R-:W-:Y:S05]  /*d850*/  BSYNC B1 ;  /* 0x0000000000017941 */ /* 0x000fea0003800000 */
.L_x_19716:
        /* <DEDUP_REMOVED lines=11> */
.L_x_19720:
        /* <DEDUP_REMOVED lines=12> */
.L_x_19723:
[----:B------:R-:W-:-:S07]  /*d9d0*/  IMAD.MOV.U32 R2, RZ, RZ, R8 ;  /* 0x000000ffff027224 */ /* 0x000fce00078e0008 */
.L_x_19724:
[----:B------:R-:W-:Y:S05]  /*d9e0*/  BSYNC B1 ;  /* 0x0000000000017941 */ /* 0x000fea0003800000 */
.L_x_19722:
        /* <DEDUP_REMOVED lines=16> */
.L_x_19728:
[----:B------:R-:W-:Y:S05]  /*daf0*/  BSYNC B2 ;  /* 0x0000000000027941 */ /* 0x000fea0003800000 */
.L_x_19727:
        /* <DEDUP_REMOVED lines=43> */
.L_x_19726:
[----:B------:R-:W-:Y:S05]  /*ddb0*/  BSYNC B1 ;  /* 0x0000000000017941 */ /* 0x000fea0003800000 */
.L_x_19725:
        /* <DEDUP_REMOVED lines=8> */
.L_x_19721:
        /* <DEDUP_REMOVED lines=12> */
.L_x_19730:
[----:B------:R-:W-:-:S07]  /*df00*/  IMAD.MOV.U32 R147, RZ, RZ, R8 ;  /* 0x000000ffff937224 */ /* 0x000fce00078e0008 */
.L_x_19731:
[----:B------:R-:W-:Y:S05]  /*df10*/  BSYNC B1 ;  /* 0x0000000000017941 */ /* 0x000fea0003800000 */
.L_x_19729:
        /* <DEDUP_REMOVED lines=16> */
.L_x_19735:
[----:B------:R-:W-:Y:S05]  /*e020*/  BSYNC B2 ;  /* 0x0000000000027941 */ /* 0x000fea0003800000 */
.L_x_19734:
        /* <DEDUP_REMOVED lines=43> */
.L_x_19733:
[----:B------:R-:W-:Y:S05]  /*e2e0*/  BSYNC B1 ;  /* 0x0000000000017941 */ /* 0x000fea0003800000 */
.L_x_19732:
        /* <DEDUP_REMOVED lines=11> */
.L_x_19736:
        /* <DEDUP_REMOVED lines=12> */
.L_x_19739:
[----:B------:R-:W-:-:S07]  /*e460*/  IMAD.MOV.U32 R0, RZ, RZ, R8 ;  /* 0x000000ffff007224 */ /* 0x000fce00078e0008 */
.L_x_19740:
[----:B------:R-:W-:Y:S05]  /*e470*/  BSYNC B1 ;  /* 0x0000000000017941 */ /* 0x000fea0003800000 */
.L_x_19738:
        /* <DEDUP_REMOVED lines=18> */
.L_x_19744:
[----:B------:R-:W-:Y:S05]  /*e5a0*/  BSYNC B2 ;  /* 0x0000000000027941 */ /* 0x000fea0003800000 */
.L_x_19743:
        /* <DEDUP_REMOVED lines=43> */
.L_x_19742:
[----:B------:R-:W-:Y:S05]  /*e860*/  BSYNC B1 ;  /* 0x0000000000017941 */ /* 0x000fea0003800000 */
.L_x_19741:
        /* <DEDUP_REMOVED lines=8> */
.L_x_19737:
        /* <DEDUP_REMOVED lines=24> */
.L_x_19745:
        /* <DEDUP_REMOVED lines=20> */
.L_x_19747:
[----:B------:R-:W-:-:S07]  /*ebb0*/  IMAD.MOV.U32 R153, RZ, RZ, R8 ;  /* 0x000000ffff997224 */ /* 0x000fce00078e0008 */
.L_x_19748:
[----:B------:R-:W-:Y:S05]  /*ebc0*/  BSYNC B1 ;  /* 0x0000000000017941 */ /* 0x000fea0003800000 */
.L_x_19746:
        /* <DEDUP_REMOVED lines=16> */
.L_x_19752:
[----:B------:R-:W-:Y:S05]  /*ecd0*/  BSYNC B2 ;  /* 0x0000000000027941 */ /* 0x000fea0003800000 */
.L_x_19751:
        /* <DEDUP_REMOVED lines=43> */
.L_x_19750:
[----:B------:R-:W-:Y:S05]  /*ef90*/  BSYNC B1 ;  /* 0x0000000000017941 */ /* 0x000fea0003800000 */
.L_x_19749:
        /* <DEDUP_REMOVED lines=12> */
.L_x_19753:
        /* <DEDUP_REMOVED lines=12> */
.L_x_19756:
[----:B------:R-:W-:-:S07]  /*f120*/  IMAD.MOV.U32 R4, RZ, RZ, R8 ;  /* 0x000000ffff047224 */ /* 0x000fce00078e0008 */
.L_x_19757:
[----:B------:R-:W-:Y:S05]  /*f130*/  BSYNC B1 ;  /* 0x0000000000017941 */ /* 0x000fea0003800000 */
.L_x_19755:
        /* <DEDUP_REMOVED lines=16> */
.L_x_19761:
[----:B------:R-:W-:Y:S05]  /*f240*/  BSYNC B2 ;  /* 0x0000000000027941 */ /* 0x000fea0003800000 */
.L_x_19760:
        /* <DEDUP_REMOVED lines=43> */
.L_x_19759:
[----:B------:R-:W-:Y:S05]  /*f500*/  BSYNC B1 ;  /* 0x0000000000017941 */ /* 0x000fea0003800000 */
.L_x_19758:
        /* <DEDUP_REMOVED lines=8> */
.L_x_19754:
        /* <DEDUP_REMOVED lines=12> */
.L_x_19763:
[----:B------:R-:W-:-:S07]  /*f650*/  IMAD.MOV.U32 R147, RZ, RZ, R8 ;  /* 0x000000ffff937224 */ /* 0x000fce00078e0008 */
.L_x_19764:
[----:B------:R-:W-:Y:S05]  /*f660*/  BSYNC B1 ;  /* 0x0000000000017941 */ /* 0x000fea0003800000 */
.L_x_19762:
        /* <DEDUP_REMOVED lines=16> */
.L_x_19768:
[----:B------:R-:W-:Y:S05]  /*f770*/  BSYNC B2 ;  /* 0x0000000000027941 */ /* 0x000fea0003800000 */
.L_x_19767:
        /* <DEDUP_REMOVED lines=43> */
.L_x_19766:
[----:B------:R-:W-:Y:S05]  /*fa30*/  BSYNC B1 ;  /* 0x0000000000017941 */ /* 0x000fea0003800000 */
.L_x_19765:
        /* <DEDUP_REMOVED lines=11> */
.L_x_19769:
        /* <DEDUP_REMOVED lines=12> */
.L_x_19772:
[----:B------:R-:W-:-:S07]  /*fbb0*/  IMAD.MOV.U32 R3, RZ, RZ, R8 ;  /* 0x000000ffff037224 */ /* 0x000fce00078e0008 */
.L_x_19773:
[----:B------:R-:W-:Y:S05]  /*fbc0*/  BSYNC B1 ;  /* 0x0000000000017941 */ /* 0x000fea0003800000 */
.L_x_19771:
        /* <DEDUP_REMOVED lines=16> */
.L_x_19777:
[----:B------:R-:W-:Y:S05]  /*fcd0*/  BSYNC B2 ;  /* 0x0000000000027941 */ /* 0x000fea0003800000 */
.L_x_19776:
        /* <DEDUP_REMOVED lines=43> */
.L_x_19775:
[----:B------:R-:W-:Y:S05]  /*ff90*/  BSYNC B1 ;  /* 0x0000000000017941 */ /* 0x000fea0003800000 */
.L_x_19774:
        /* <DEDUP_REMOVED lines=8> */
.L_x_19770:
        /* <DEDUP_REMOVED lines=12> */
.L_x_19779:
[----:B------:R-:W-:-:S07]  /*100e0*/  IMAD.MOV.U32 R147, RZ, RZ, R8 ;  /* 0x000000ffff937224 */ /* 0x000fce00078e0008 */
.L_x_19780:
[----:B------:R-:W-:Y:S05]  /*100f0*/  BSYNC B1 ;  /* 0x0000000000017941 */ /* 0x000fea0003800000 */
.L_x_19778:
        /* <DEDUP_REMOVED lines=16> */
.L_x_19784:
[----:B------:R-:W-:Y:S05]  /*10200*/  BSYNC B2 ;  /* 0x0000000000027941 */ /* 0x000fea0003800000 */
.L_x_19783:
        /* <DEDUP_REMOVED lines=43> */
.L_x_19782:
[----:B------:R-:W-:Y:S05]  /*104c0*/  BSYNC B1 ;  /* 0x0000000000017941 */ /* 0x000fea0003800000 */
.L_x_19781:
        /* <DEDUP_REMOVED lines=11> */
.L_x_19785:
        /* <DEDUP_REMOVED lines=12> */
.L_x_19788:
[----:B------:R-:W-:-:S07]  /*10640*/  IMAD.MOV.U32 R2, RZ, RZ, R8 ;  /* 0x000000ffff027224 */ /* 0x000fce00078e0008 */
.L_x_19789:
[----:B------:R-:W-:Y:S05]  /*10650*/  BSYNC B1 ;  /* 0x0000000000017941 */ /* 0x000fea0003800000 */
.L_x_19787:
        /* <DEDUP_REMOVED lines=16> */
.L_x_19793:
[----:B------:R-:W-:Y:S05]  /*10760*/  BSYNC B2 ;  /* 0x0000000000027941 */ /* 0x000fea0003800000 */
.L_x_19792:
        /* <DEDUP_REMOVED lines=43> */
.L_x_19791:
[----:B------:R-:W-:Y:S05]  /*10a20*/  BSYNC B1 ;  /* 0x0000000000017941 */ /* 0x000fea0003800000 */
.L_x_19790:
        /* <DEDUP_REMOVED lines=8> */
.L_x_19786:
        /* <DEDUP_REMOVED lines=12> */
.L_x_19795:
[----:B------:R-:W-:-:S07]  /*10b70*/  IMAD.MOV.U32 R147, RZ, RZ, R8 ;  /* 0x000000ffff937224 */ /* 0x000fce00078e0008 */
.L_x_19796:
[----:B------:R-:W-:Y:S05]  /*10b80*/  BSYNC B1 ;  /* 0x0000000000017941 */ /* 0x000fea0003800000 */
.L_x_19794:
        /* <DEDUP_REMOVED lines=16> */
.L_x_19800:
[----:B------:R-:W-:Y:S05]  /*10c90*/  BSYNC B2 ;  /* 0x0000000000027941 */ /* 0x000fea0003800000 */
.L_x_19799:
        /* <DEDUP_REMOVED lines=43> */
.L_x_19798:
[----:B------:R-:W-:Y:S05]  /*10f50*/  BSYNC B1 ;  /* 0x0000000000017941 */ /* 0x000fea0003800000 */
.L_x_19797:
        /* <DEDUP_REMOVED lines=11> */
.L_x_19801:
        /* <DEDUP_REMOVED lines=12> */
.L_x_19804:
[----:B------:R-:W-:-:S07]  /*110d0*/  IMAD.MOV.U32 R0, RZ, RZ, R8 ;  /* 0x000000ffff007224 */ /* 0x000fce00078e0008 */
.L_x_19805:
[----:B------:R-:W-:Y:S05]  /*110e0*/  BSYNC B1 ;  /* 0x0000000000017941 */ /* 0x000fea0003800000 */
.L_x_19803:
        /* <DEDUP_REMOVED lines=16> */
.L_x_19809:
[----:B------:R-:W-:Y:S05]  /*111f0*/  BSYNC B2 ;  /* 0x0000000000027941 */ /* 0x000fea0003800000 */
.L_x_19808:
        /* <DEDUP_REMOVED lines=43> */
.L_x_19807:
[----:B------:R-:W-:Y:S05]  /*114b0*/  BSYNC B1 ;  /* 0x0000000000017941 */ /* 0x000fea0003800000 */
.L_x_19806:
[----:B------:R-:W-:-:S05]  /*114c0*/  I2FP.F32.U32 R0, R0 ;  /* 0x0000000000007245 */ /* 0x000fca0000201000 */
[----:B------:R-:W-:Y:S01]  /*114d0*/  FFMA.FTZ R143, R0, R143, 1.1641532182693481445e-10 ;  /* 0x2f000000008f7423 */ /* 0x000fe2000001008f */
[----:B------:R-:W-:-:S04]  /*114e0*/  FMUL.FTZ R0, R35, R141 ;  /* 0x0000008d23007220 */ /* 0x000fc80000410000 */
[----:B------:R-:W-:-:S04]  /*114f0*/  FSETP.GTU.FTZ.AND P2, PT, R143, R142, PT ;  /* 0x0000008e8f00720b */ /* 0x000fc80003f5c000 */
[----:B------:R-:W-:-:S05]  /*11500*/  FSEL R0, R0, RZ, !P2 ;  /* 0x000000ff00007208 */ /* 0x000fca0005000000 */
[----:B------:R-:W-:Y:S01]  /*11510*/  FADD.FTZ R139, R139, R0 ;  /* 0x000000008b8b7221 */ /* 0x000fe20000010000 */
[----:B------:R-:W-:-:S03]  /*11520*/  SEL R0, RZ, 0x1, P2 ;  /* 0x00000001ff007807 */ /* 0x000fc60001000000 */
[----:B------:R-:W-:-:S07]  /*11530*/  @P1 FADD.FTZ R139, R39, R139 ;  /* 0x0000008b278b1221 */ /* 0x000fce0000010000 */
.L_x_19802:
        /* <DEDUP_REMOVED lines=47> */
.L_x_19810:
        /* <DEDUP_REMOVED lines=72> */
.L_x_19824:
[----:B-1----:R-:W-:Y:S01]  /*11cb0*/  FADD.FTZ R141, R153, R158 ;  /* 0x0000009e998d7221 */ /* 0x002fe20000010000 */
[----:B------:R-:W-:Y:S01]  /*11cc0*/  PLOP3.LUT P2, PT, PT, PT, UP0, 0x40, 0x0 ;  /* 0x000000000000781c */ /* 0x000fe20003f4e808 */
[----:B------:R-:W1:Y:S01]  /*11cd0*/  @!P1 LDC.64 R154, c[0x0][0x250] ;  /* 0x00009400ff9a9b82 */ /* 0x000e620000000a00 */
[----:B------:R-:W-:Y:S01]  /*11ce0*/  SHF.L.U32 R161, R140, 0x4, RZ ;  /* 0x000000048ca17819 */ /* 0x000fe200000006ff */
[----:B------:R-:W-:Y:S01]  /*11cf0*/  FFMA.FTZ R141, R141, R142, UR24 ;  /* 0x000000188d8d7e23 */ /* 0x000fe2000801008e */
[----:B------:R-:W-:Y:S01]  /*11d00*/  FMUL.FTZ R142, R159, R159 ;  /* 0x0000009f9f8e7220 */ /* 0x000fe20000410000 */
[----:B------:R-:W-:-:S04]  /*11d10*/  SHF.R.U32.HI R164, RZ, 0x1c, R140 ;  /* 0x0000001cffa47819 */ /* 0x000fc8000001168c */
[----:B------:R-:W-:Y:S02]  /*11d20*/  FSEL R156, R142, RZ, !P2 ;  /* 0x000000ff8e9c7208 */ /* 0x000fe40005000000 */
[----:B------:R-:W2:Y:S03]  /*11d30*/  @!P1 LDC.64 R142, c[0x0][0x258] ;  /* 0x00009600ff8e9b82 */ /* 0x000ea60000000a00 */
[----:B------:R-:W-:-:S04]  /*11d40*/  FADD.FTZ R141, R141, R156 ;  /* 0x0000009c8d8d7221 */ /* 0x000fc80000010000 */
[----:B0-----:R-:W0:Y:S01]  /*11d50*/  MUFU.RSQ R153, R141 ;  /* 0x0000008d00997308 */ /* 0x001e220000001400 */
[----:B-1----:R-:W-:-:S05]  /*11d60*/  @!P1 IMAD.WIDE R156, R146, 0x4, R154 ;  /* 0x00000004929c9825 */ /* 0x002fca00078e029a */
        /* <DEDUP_REMOVED lines=15> */
[-C--:B------:R-:W-:Y:S01]  /*11e60*/  FFMA.FTZ R29, R85, R158.reuse, R133 ;  /* 0x0000009e551d7223 */ /* 0x080fe20000010085 */
[-C--:B------:R-:W-:Y:S01]  /*11e70*/  FFMA.FTZ R30, R86, R141.reuse, R134 ;  /* 0x0000008d561e7223 */ /* 0x080fe20000010086 */
[----:B0-----:R-:W-:Y:S01]  /*11e80*/  FFMA.FTZ R142, R62, R141, R110 ;  /* 0x0000008d3e8e7223 */ /* 0x001fe2000001006e */
[----:B------:R-:W-:Y:S01]  /*11e90*/  FFMA.FTZ R141, R61, R158, R109 ;  /* 0x0000009e3d8d7223 */ /* 0x000fe2000001006d */
[----:B------:R-:W-:Y:S01]  /*11ea0*/  IADD3.X R163, R164, UR19, RZ, P1, !PT ;  /* 0x00000013a4a37c10 */ /* 0x000fe20008ffe4ff */
[----:B------:R-:W0:Y:S01]  /*11eb0*/  LDC.64 R158, c[0x0][0x2b8] ;  /* 0x0000ae00ff9e7b82 */ /* 0x000e220000000a00 */
[-C--:B------:R-:W-:Y:S01]  /*11ec0*/  FFMA.FTZ R31, R87, R140.reuse, R135 ;  /* 0x0000008c571f7223 */ /* 0x080fe20000010087 */
[-C--:B------:R-:W-:Y:S01]  /*11ed0*/  FFMA.FTZ R28, R84, R155.reuse, R132 ;  /* 0x0000009b541c7223 */ /* 0x080fe20000010084 */
[----:B------:R-:W-:Y:S01]  /*11ee0*/  IADD3 R160, P1, R161, UR20, RZ ;  /* 0x00000014a1a07c10 */ /* 0x000fe2000ff3e0ff */
[----:B------:R-:W-:Y:S01]  /*11ef0*/  FADD.FTZ R24, -R154, R24 ;  /* 0x000000189a187221 */ /* 0x000fe20000010100 */
[----:B------:R-:W-:Y:S01]  /*11f00*/  FFMA.FTZ R143, R63, R140, R111 ;  /* 0x0000008c3f8f7223 */ /* 0x000fe2000001006f */
[----:B------:R-:W-:Y:S01]  /*11f10*/  FFMA.FTZ R140, R60, R155, R108 ;  /* 0x0000009b3c8c7223 */ /* 0x000fe2000001006c */
[----:B------:R2:W-:Y:S01]  /*11f20*/  STG.E.128 desc[UR4][R162.64], R28 ;  /* 0x0000001ca2007986 */ /* 0x0005e2000c101d04 */
[----:B------:R-:W-:Y:S01]  /*11f30*/  IADD3.X R161, R164, UR21, RZ, P1, !PT ;  /* 0x00000015a4a17c10 */ /* 0x000fe20008ffe4ff */
[C---:B------:R-:W-:Y:S01]  /*11f40*/  FADD.FTZ R164, -R154.reuse, R27 ;  /* 0x0000001b9aa47221 */ /* 0x040fe20000010100 */
[C---:B------:R-:W-:Y:S01]  /*11f50*/  FMUL.FTZ R155, R153.reuse, R24 ;  /* 0x00000018999b7220 */ /* 0x040fe20000410000 */
[C---:B------:R-:W-:Y:S01]  /*11f60*/  FADD.FTZ R20, -R154.reuse, R20 ;  /* 0x000000149a147221 */ /* 0x040fe20000010100 */
[----:B------:R-:W-:Y:S01]  /*11f70*/  FADD.FTZ R14, -R154, R14 ;  /* 0x0000000e9a0e7221 */ /* 0x000fe20000010100 */
[----:B------:R-:W-:Y:S01]  /*11f80*/  FMUL.FTZ R164, R153, R164 ;  /* 0x000000a499a47220 */ /* 0x000fe20000410000 */
[----:B------:R0:W-:Y:S01]  /*11f90*/  STG.E.128 desc[UR4][R160.64], R140 ;  /* 0x0000008ca0007986 */ /* 0x0001e2000c101d04 */
[----:B------:R-:W-:Y:S01]  /*11fa0*/  FFMA.FTZ R24, R80, R155, R128 ;  /* 0x0000009b50187223 */ /* 0x000fe20000010080 */
[C---:B------:R-:W-:Y:S01]  /*11fb0*/  FADD.FTZ R12, -R154.reuse, R12 ;  /* 0x0000000c9a0c7221 */ /* 0x040fe20000010100 */
[-C--:B------:R-:W-:Y:S01]  /*11fc0*/  FFMA.FTZ R27, R83, R164.reuse, R131 ;  /* 0x000000a4531b7223 */ /* 0x080fe20000010083 */
[C---:B------:R-:W-:Y:S01]  /*11fd0*/  FADD.FTZ R16, -R154.reuse, R16 ;  /* 0x000000109a107221 */ /* 0x040fe20000010100 */
        /* <DEDUP_REMOVED lines=10> */
[-C--:B------:R-:W-:Y:S01]  /*12080*/  FFMA.FTZ R26, R82, R29.reuse, R130 ;  /* 0x0000001d521a7223 */ /* 0x080fe20000010082 */
[----:B------:R-:W-:Y:S01]  /*12090*/  FFMA.FTZ R25, R81, R28, R129 ;  /* 0x0000001c51197223 */ /* 0x000fe20000010081 */
[----:B------:R-:W-:Y:S01]  /*120a0*/  FFMA.FTZ R30, R58, R29, R106 ;  /* 0x0000001d3a1e7223 */ /* 0x000fe2000001006a */
[----:B-1----:R-:W-:-:S04]  /*120b0*/  IMAD.WIDE.U32 R142, R152, 0x10, R156 ;  /* 0x00000010988e7825 */ /* 0x002fc800078e009c */
[C---:B------:R-:W-:Y:S01]  /*120c0*/  FADD.FTZ R152, -R154.reuse, R22 ;  /* 0x000000169a987221 */ /* 0x040fe20000010100 */
[----:B------:R-:W-:Y:S01]  /*120d0*/  FFMA.FTZ R29, R57, R28, R105 ;  /* 0x0000001c391d7223 */ /* 0x000fe20000010069 */
[----:B------:R-:W-:Y:S01]  /*120e0*/  FADD.FTZ R22, -R154, R21 ;  /* 0x000000159a167221 */ /* 0x000fe20000010100 */
[----:B------:R-:W-:Y:S01]  /*120f0*/  FFMA.FTZ R28, R56, R155, R104 ;  /* 0x0000009b381c7223 */ /* 0x000fe20000010068 */
[C---:B------:R-:W-:Y:S01]  /*12100*/  FADD.FTZ R160, -R154.reuse, R23 ;  /* 0x000000179aa07221 */ /* 0x040fe20000010100 */
[----:B------:R0:W-:Y:S01]  /*12110*/  STG.E.128 desc[UR4][R140.64], R24 ;  /* 0x000000188c007986 */ /* 0x0001e2000c101d04 */
[C---:B------:R-:W-:Y:S01]  /*12120*/  FMUL.FTZ R155, R153.reuse, R12 ;  /* 0x0000000c999b7220 */ /* 0x040fe20000410000 */
[C---:B------:R-:W-:Y:S02]  /*12130*/  FMUL.FTZ R136, R153.reuse, R162 ;  /* 0x000000a299887220 */ /* 0x040fe40000410000 */
[----:B------:R1:W-:Y:S01]  /*12140*/  STG.E.128 desc[UR4][R142.64], R28 ;  /* 0x0000001c8e007986 */ /* 0x0003e2000c101d04 */
[C---:B0-----:R-:W-:Y:S01]  /*12150*/  FMUL.FTZ R141, R153.reuse, R152 ;  /* 0x00000098998d7220 */ /* 0x041fe20000410000 */
[C---:B------:R-:W-:Y:S01]  /*12160*/  FMUL.FTZ R140, R153.reuse, R22 ;  /* 0x00000016998c7220 */ /* 0x040fe20000410000 */
[C---:B------:R-:W-:Y:S01]  /*12170*/  FMUL.FTZ R26, R153.reuse, R160 ;  /* 0x000000a0991a7220 */ /* 0x040fe20000410000 */
[C---:B------:R-:W-:Y:S01]  /*12180*/  FMUL.FTZ R27, R153.reuse, R20 ;  /* 0x00000014991b7220 */ /* 0x040fe20000410000 */
[C---:B-1----:R-:W-:Y:S01]  /*12190*/  FADD.FTZ R28, -R154.reuse, R17 ;  /* 0x000000119a1c7221 */ /* 0x042fe20000010100 */
[----:B------:R-:W-:Y:S01]  /*121a0*/  FADD.FTZ R152, -R154, R13 ;  /* 0x0000000d9a987221 */ /* 0x000fe20000010100 */
[----:B------:R-:W-:Y:S01]  /*121b0*/  FMUL.FTZ R17, R153, R14 ;  /* 0x0000000e99117220 */ /* 0x000fe20000410000 */
[----:B------:R-:W-:Y:S01]  /*121c0*/  FFMA.FTZ R23, R79, R26, R127 ;  /* 0x0000001a4f177223 */ /* 0x000fe2000001007f */
[----:B------:R-:W-:Y:S01]  /*121d0*/  FFMA.FTZ R22, R78, R141, R126 ;  /* 0x0000008d4e167223 */ /* 0x000fe2000001007e */
[----:B------:R-:W-:Y:S01]  /*121e0*/  FFMA.FTZ R21, R77, R140, R125 ;  /* 0x0000008c4d157223 */ /* 0x000fe2000001007d */
[----:B------:R-:W-:Y:S01]  /*121f0*/  FFMA.FTZ R20, R76, R27, R124 ;  /* 0x0000001b4c147223 */ /* 0x000fe2000001007c */
[----:B------:R-:W-:-:S04]  /*12200*/  IMAD.WIDE.U32 R24, R151, 0x10, R158 ;  /* 0x0000001097187825 */ /* 0x000fc800078e009e */
[----:B------:R-:W-:Y:S01]  /*12210*/  FFMA.FTZ R14, R54, R141, R102 ;  /* 0x0000008d360e7223 */ /* 0x000fe20000010066 */
[----:B------:R-:W-:Y:S01]  /*12220*/  FFMA.FTZ R13, R53, R140, R101 ;  /* 0x0000008c350d7223 */ /* 0x000fe20000010065 */
[C---:B------:R-:W-:Y:S01]  /*12230*/  FADD.FTZ R142, -R154.reuse, R19 ;  /* 0x000000139a8e7221 */ /* 0x040fe20000010100 */
[----:B------:R-:W0:Y:S01]  /*12240*/  LDC.64 R140, c[0x0][0x210] ;  /* 0x00008400ff8c7b82 */ /* 0x000e220000000a00 */
[C---:B------:R-:W-:Y:S01]  /*12250*/  FADD.FTZ R30, -R154.reuse, R18 ;  /* 0x000000129a1e7221 */ /* 0x040fe20000010100 */
[----:B------:R1:W-:Y:S01]  /*12260*/  STG.E.128 desc[UR4][R24.64], R20 ;  /* 0x0000001418007986 */ /* 0x0003e2000c101d04 */
[----:B------:R-:W-:Y:S01]  /*12270*/  FADD.FTZ R160, -R154, R15 ;  /* 0x0000000f9aa07221 */ /* 0x000fe20000010100 */
[----:B------:R-:W-:Y:S01]  /*12280*/  FMUL.FTZ R31, R153, R16 ;  /* 0x00000010991f7220 */ /* 0x000fe20000410000 */
[----:B------:R-:W-:Y:S01]  /*12290*/  FFMA.FTZ R12, R52, R27, R100 ;  /* 0x0000001b340c7223 */ /* 0x000fe20000010064 */
[----:B------:R-:W-:-:S04]  /*122a0*/  IMAD.WIDE.U32 R18, R151, 0x10, R156 ;  /* 0x0000001097127825 */ /* 0x000fc800078e009c */
[----:B------:R-:W-:Y:S01]  /*122b0*/  FFMA.FTZ R15, R55, R26, R103 ;  /* 0x0000001a370f7223 */ /* 0x000fe20000010067 */
[----:B------:R-:W-:Y:S01]  /*122c0*/  FADD.FTZ R154, -R154, R139 ;  /* 0x0000008b9a9a7221 */ /* 0x000fe20000010100 */
[C---:B------:R-:W-:Y:S01]  /*122d0*/  FMUL.FTZ R16, R153.reuse, R152 ;  /* 0x0000009899107220 */ /* 0x040fe20000410000 */
[C---:B------:R-:W-:Y:S01]  /*122e0*/  FMUL.FTZ R143, R153.reuse, R138 ;  /* 0x0000008a998f7220 */ /* 0x040fe20000410000 */
[----:B------:R-:W-:Y:S01]  /*122f0*/  FMUL.FTZ R152, R153, R160 ;  /* 0x000000a099987220 */ /* 0x000fe20000410000 */
[C---:B------:R-:W-:Y:S01]  /*12300*/  IMAD.WIDE.U32 R138, R150.reuse, 0x10, R158 ;  /* 0x00000010968a7825 */ /* 0x040fe200078e009e */
[----:B------:R2:W-:Y:S03]  /*12310*/  STG.E.128 desc[UR4][R18.64], R12 ;  /* 0x0000000c12007986 */ /* 0x0005e6000c101d04 */
[----:B------:R-:W-:-:S04]  /*12320*/  IMAD.WIDE.U32 R150, R150, 0x10, R156 ;  /* 0x0000001096967825 */ /* 0x000fc800078e009c */
[C---:B-1----:R-:W-:Y:S01]  /*12330*/  FMUL.FTZ R22, R153.reuse, R142 ;  /* 0x0000008e99167220 */ /* 0x042fe20000410000 */
[C---:B------:R-:W-:Y:S01]  /*12340*/  FMUL.FTZ R21, R153.reuse, R30 ;  /* 0x0000001e99157220 */ /* 0x040fe20000410000 */
[----:B------:R-:W-:Y:S01]  /*12350*/  FMUL.FTZ R20, R153, R28 ;  /* 0x0000001c99147220 */ /* 0x000fe20000410000 */
[----:B------:R-:W-:Y:S01]  /*12360*/  FFMA.FTZ R24, R48, R31, R96 ;  /* 0x0000001f30187223 */ /* 0x000fe20000010060 */
[-C--:B------:R-:W-:Y:S01]  /*12370*/  FFMA.FTZ R23, R75, R22.reuse, R123 ;  /* 0x000000164b177223 */ /* 0x080fe2000001007b */
[----:B------:R-:W-:Y:S01]  /*12380*/  FFMA.FTZ R27, R51, R22, R99 ;  /* 0x00000016331b7223 */ /* 0x000fe20000010063 */
[-C--:B------:R-:W-:Y:S01]  /*12390*/  FFMA.FTZ R22, R74, R21.reuse, R122 ;  /* 0x000000154a167223 */ /* 0x080fe2000001007a */
[----:B------:R-:W-:Y:S01]  /*123a0*/  FFMA.FTZ R26, R50, R21, R98 ;  /* 0x00000015321a7223 */ /* 0x000fe20000010062 */
[-C--:B------:R-:W-:Y:S01]  /*123b0*/  FFMA.FTZ R21, R73, R20.reuse, R121 ;  /* 0x0000001449157223 */ /* 0x080fe20000010079 */
[----:B------:R-:W-:Y:S01]  /*123c0*/  FFMA.FTZ R25, R49, R20, R97 ;  /* 0x0000001431197223 */ /* 0x000fe20000010061 */
[----:B------:R-:W-:Y:S01]  /*123d0*/  FFMA.FTZ R20, R72, R31, R120 ;  /* 0x0000001f48147223 */ /* 0x000fe20000010078 */
[----:B------:R-:W-:Y:S01]  /*123e0*/  FMUL.FTZ R142, R153, R154 ;  /* 0x0000009a998e7220 */ /* 0x000fe20000410000 */
[-C--:B--2---:R-:W-:Y:S01]  /*123f0*/  FFMA.FTZ R14, R70, R17.reuse, R118 ;  /* 0x00000011460e7223 */ /* 0x084fe20000010076 */
[----:B------:R-:W-:Y:S01]  /*12400*/  FFMA.FTZ R18, R46, R17, R94 ;  /* 0x000000112e127223 */ /* 0x000fe2000001005e */
[----:B------:R-:W-:-:S04]  /*12410*/  IMAD.WIDE.U32 R28, R148, 0x10, R158 ;  /* 0x00000010941c7825 */ /* 0x000fc800078e009e */
[----:B------:R-:W-:Y:S01]  /*12420*/  FFMA.FTZ R15, R71, R152, R119 ;  /* 0x00000098470f7223 */ /* 0x000fe20000010077 */
[-C--:B------:R-:W-:Y:S01]  /*12430*/  FFMA.FTZ R13, R69, R16.reuse, R117 ;  /* 0x00000010450d7223 */ /* 0x080fe20000010075 */
[----:B------:R-:W-:Y:S01]  /*12440*/  FFMA.FTZ R17, R45, R16, R93 ;  /* 0x000000102d117223 */ /* 0x000fe2000001005d */
[-C--:B------:R-:W-:Y:S01]  /*12450*/  FFMA.FTZ R12, R68, R155.reuse, R116 ;  /* 0x0000009b440c7223 */ /* 0x080fe20000010074 */
[----:B------:R-:W-:Y:S01]  /*12460*/  IMAD.WIDE.U32 R30, R148, 0x10, R156 ;  /* 0x00000010941e7825 */ /* 0x000fe200078e009c */
[----:B------:R1:W-:Y:S03]  /*12470*/  STG.E.128 desc[UR4][R138.64], R20 ;  /* 0x000000148a007986 */ /* 0x0003e6000c101d04 */
[----:B------:R-:W-:Y:S01]  /*12480*/  FFMA.FTZ R19, R47, R152, R95 ;  /* 0x000000982f137223 */ /* 0x000fe2000001005f */
[----:B------:R-:W-:Y:S01]  /*12490*/  FFMA.FTZ R16, R44, R155, R92 ;  /* 0x0000009b2c107223 */ /* 0x000fe2000001005c */
[C---:B------:R-:W-:Y:S01]  /*124a0*/  IMAD.WIDE.U32 R158, R149.reuse, 0x10, R158 ;  /* 0x00000010959e7825 */ /* 0x040fe200078e009e */
[----:B------:R2:W-:Y:S03]  /*124b0*/  STG.E.128 desc[UR4][R150.64], R24 ;  /* 0x0000001896007986 */ /* 0x0005e6000c101d04 */
[----:B------:R-:W-:Y:S01]  /*124c0*/  IMAD.WIDE.U32 R156, R149, 0x10, R156 ;  /* 0x00000010959c7825 */ /* 0x000fe200078e009c */
[----:B------:R3:W-:Y:S03]  /*124d0*/  STG.E.128 desc[UR4][R28.64], R12 ;  /* 0x0000000c1c007986 */ /* 0x0007e6000c101d04 */
[----:B0-----:R-:W-:Y:S01]  /*124e0*/  IMAD R146, R140, 0x4, R146 ;  /* 0x000000048c927824 */ /* 0x001fe200078e0292 */
[----:B------:R3:W-:Y:S04]  /*124f0*/  STG.E.128 desc[UR4][R30.64], R16 ;  /* 0x000000101e007986 */ /* 0x0007e8000c101d04 */
[----:B------:R-:W-:Y:S01]  /*12500*/  ISETP.GE.AND P1, PT, R146, R141, PT ;  /* 0x0000008d9200720c */ /* 0x000fe20003f26270 */
[----:B-1----:R-:W-:Y:S01]  /*12510*/  FFMA.FTZ R23, R67, R142, R115 ;  /* 0x0000008e43177223 */ /* 0x002fe20000010073 */
[----:B------:R-:W-:Y:S01]  /*12520*/  FFMA.FTZ R22, R66, R143, R114 ;  /* 0x0000008f42167223 */ /* 0x000fe20000010072 */
[----:B------:R-:W-:Y:S01]  /*12530*/  FFMA.FTZ R21, R65, R136, R113 ;  /* 0x0000008841157223 */ /* 0x000fe20000010071 */
[----:B------:R-:W-:Y:S01]  /*12540*/  FFMA.FTZ R20, R64, R137, R112 ;  /* 0x0000008940147223 */ /* 0x000fe20000010070 */
[----:B--2---:R-:W-:Y:S01]  /*12550*/  FFMA.FTZ R27, R43, R142, R91 ;  /* 0x0000008e2b1b7223 */ /* 0x004fe2000001005b */
[----:B------:R-:W-:Y:S01]  /*12560*/  FFMA.FTZ R26, R42, R143, R90 ;  /* 0x0000008f2a1a7223 */ /* 0x000fe2000001005a */
[----:B------:R-:W-:Y:S01]  /*12570*/  FFMA.FTZ R25, R41, R136, R89 ;  /* 0x0000008829197223 */ /* 0x000fe20000010059 */
[----:B------:R-:W-:Y:S01]  /*12580*/  FFMA.FTZ R24, R40, R137, R88 ;  /* 0x0000008928187223 */ /* 0x000fe20000010058 */
[----:B------:R3:W-:Y:S04]  /*12590*/  STG.E.128 desc[UR4][R158.64], R20 ;  /* 0x000000149e007986 */ /* 0x0007e8000c101d04 */
[----:B------:R3:W-:Y:S01]  /*125a0*/  STG.E.128 desc[UR4][R156.64], R24 ;  /* 0x000000189c007986 */ /* 0x0007e2000c101d04 */
[----:B------:R-:W-:Y:S05]  /*125b0*/  @!P1 BRA `(.L_x_19812) ;  /* 0xfffffee400509947 */ /* 0x000fea000383ffff */
[----:B------:R-:W-:Y:S05]  /*125c0*/  BSYNC B0 ;  /* 0x0000000000007941 */ /* 0x000fea0003800000 */
.L_x_19420:
[----:B------:R-:W-:Y:S05]  /*125d0*/  EXIT ;  /* 0x000000000000794d */ /* 0x000fea0003800000 */
.L_x_19811:
        /* <DEDUP_REMOVED lines=8> */
.L_x_19814:
[----:B------:R-:W-:Y:S05]  /*12660*/  BSYNC B1 ;  /* 0x0000000000017941 */ /* 0x000fea0003800000 */
.L_x_19813:
        /* <DEDUP_REMOVED lines=9> */
.L_x_19815:
[----:B------:R-:W-:Y:S02]  /*12700*/  IMAD.MOV.U32 R161, RZ, RZ, 0x4 ;  /* 0x00000004ffa17424 */ /* 0x000fe400078e00ff */
[----:B------:R-:W-:-:S04]  /*12710*/  IMAD.MOV.U32 R142, RZ, RZ, R158 ;  /* 0x000000ffff8e7224 */ /* 0x000fc800078e009e */
[----:B------:R-:W-:-:S05]  /*12720*/  FADD.FTZ R153, R143, R142 ;  /* 0x0000008e8f997221 */ /* 0x000fca0000010000 */
[----:B------:R-:W-:-:S07]  /*12730*/  MOV R160, R153 ;  /* 0x0000009900a07202 */ /* 0x000fce0000000f00 */
[----:B------:R-:W-:Y:S05]  /*12740*/  WARPSYNC.COLLECTIVE R157, `(.L_x_19816) ;  /* 0x000000009d087348 */ /* 0x000fea0003c00000 */
[----:B------:R0:W1:Y:S02]  /*12750*/  SHFL.BFLY P2, R158, R160, R161, R162 ;  /* 0x0c0000a1a09e7389 */ /* 0x00006400000400a2 */
[----:B01----:R-:W-:Y:S01]  /*12760*/  ENDCOLLECTIVE ;  /* 0x000000000000791b */ /* 0x003fe20003800000 */
.L_x_19816:
[----:B------:R-:W-:Y:S01]  /*12770*/  HFMA2.MMA R161, -RZ, RZ, 0, 4.76837158203125e-07 ;  /* 0x00000008ffa17435 */ /* 0x000fe200000001ff */
[----:B------:R-:W-:-:S05]  /*12780*/  MOV R142, R158 ;  /* 0x0000009e008e7202 */ /* 0x000fca0000000f00 */
[----:B------:R-:W-:-:S04]  /*12790*/  FADD.FTZ R155, R153, R142 ;  /* 0x0000008e999b7221 */ /* 0x000fc80000010000 */
[----:B------:R-:W-:-:S07]  /*127a0*/  IMAD.MOV.U32 R160, RZ, RZ, R155 ;  /* 0x000000ffffa07224 */ /* 0x000fce00078e009b */
[----:B------:R-:W-:Y:S05]  /*127b0*/  WARPSYNC.COLLECTIVE R157, `(.L_x_19817) ;  /* 0x000000009d087348 */ /* 0x000fea0003c00000 */
[----:B------:R0:W1:Y:S02]  /*127c0*/  SHFL.BFLY P2, R158, R160, R161, R162 ;  /* 0x0c0000a1a09e7389 */ /* 0x00006400000400a2 */
[----:B01----:R-:W-:Y:S01]  /*127d0*/  ENDCOLLECTIVE ;  /* 0x000000000000791b */ /* 0x003fe20003800000 */
.L_x_19817:
        /* <DEDUP_REMOVED lines=8> */
.L_x_19818:
        /* <DEDUP_REMOVED lines=56> */
.L_x_19819:
[----:B------:R-:W-:Y:S02]  /*12be0*/  IMAD.MOV.U32 R161, RZ, RZ, 0x2 ;  /* 0x00000002ffa17424 */ /* 0x000fe400078e00ff */
[----:B------:R-:W-:-:S04]  /*12bf0*/  IMAD.MOV.U32 R154, RZ, RZ, R158 ;  /* 0x000000ffff9a7224 */ /* 0x000fc800078e009e */
[----:B------:R-:W-:-:S05]  /*12c00*/  FADD.FTZ R154, R141, R154 ;  /* 0x0000009a8d9a7221 */ /* 0x000fca0000010000 */
[----:B------:R-:W-:-:S07]  /*12c10*/  MOV R160, R154 ;  /* 0x0000009a00a07202 */ /* 0x000fce0000000f00 */
[----:B------:R-:W-:Y:S05]  /*12c20*/  WARPSYNC.COLLECTIVE R157, `(.L_x_19820) ;  /* 0x000000009d087348 */ /* 0x000fea0003c00000 */
[----:B------:R0:W1:Y:S02]  /*12c30*/  SHFL.BFLY P2, R158, R160, R161, R162 ;  /* 0x0c0000a1a09e7389 */ /* 0x00006400000400a2 */
[----:B01----:R-:W-:Y:S01]  /*12c40*/  ENDCOLLECTIVE ;  /* 0x000000000000791b */ /* 0x003fe20003800000 */
.L_x_19820:
[----:B------:R-:W-:Y:S01]  /*12c50*/  HFMA2.MMA R161, -RZ, RZ, 0, 2.384185791015625e-07 ;  /* 0x00000004ffa17435 */ /* 0x000fe200000001ff */
[----:B------:R-:W-:-:S05]  /*12c60*/  MOV R143, R158 ;  /* 0x0000009e008f7202 */ /* 0x000fca0000000f00 */
[----:B------:R-:W-:-:S04]  /*12c70*/  FADD.FTZ R143, R154, R143 ;  /* 0x0000008f9a8f7221 */ /* 0x000fc80000010000 */
[----:B------:R-:W-:-:S07]  /*12c80*/  IMAD.MOV.U32 R160, RZ, RZ, R143 ;  /* 0x000000ffffa07224 */ /* 0x000fce00078e008f */
[----:B------:R-:W-:Y:S05]  /*12c90*/  WARPSYNC.COLLECTIVE R157, `(.L_x_19821) ;  /* 0x000000009d087348 */ /* 0x000fea0003c00000 */
[----:B------:R0:W1:Y:S02]  /*12ca0*/  SHFL.BFLY P2, R158, R160, R161, R162 ;  /* 0x0c0000a1a09e7389 */ /* 0x00006400000400a2 */
[----:B01----:R-:W-:Y:S01]  /*12cb0*/  ENDCOLLECTIVE ;  /* 0x000000000000791b */ /* 0x003fe20003800000 */
.L_x_19821:
[----:B------:R-:W-:Y:S02]  /*12cc0*/  IMAD.MOV.U32 R161, RZ, RZ, 0x8 ;  /* 0x00000008ffa17424 */ /* 0x000fe400078e00ff */
[----:B------:R-:W-:-:S04]  /*12cd0*/  IMAD.MOV.U32 R156, RZ, RZ, R158 ;  /* 0x000000ffff9c7224 */ /* 0x000fc800078e009e */
[----:B------:R-:W-:-:S05]  /*12ce0*/  FADD.FTZ R156, R143, R156 ;  /* 0x0000009c8f9c7221 */ /* 0x000fca0000010000 */
[----:B------:R-:W-:-:S07]  /*12cf0*/  MOV R160, R156 ;  /* 0x0000009c00a07202 */ /* 0x000fce0000000f00 */
[----:B------:R-:W-:Y:S05]  /*12d00*/  WARPSYNC.COLLECTIVE R157, `(.L_x_19822) ;  /* 0x000000009d087348 */ /* 0x000fea0003c00000 */
[----:B------:R0:W1:Y:S02]  /*12d10*/  SHFL.BFLY P2, R158, R160, R161, R162 ;  /* 0x0c0000a1a09e7389 */ /* 0x00006400000400a2 */
[----:B01----:R-:W-:Y:S01]  /*12d20*/  ENDCOLLECTIVE ;  /* 0x000000000000791b */ /* 0x003fe20003800000 */
.L_x_19822:
[----:B------:R-:W-:Y:S01]  /*12d30*/  HFMA2.MMA R161, -RZ, RZ, 0, 9.5367431640625e-07 ;  /* 0x00000010ffa17435 */ /* 0x000fe200000001ff */
[----:B------:R-:W-:-:S05]  /*12d40*/  MOV R153, R158 ;  /* 0x0000009e00997202 */ /* 0x000fca0000000f00 */
[----:B------:R-:W-:-:S04]  /*12d50*/  FADD.FTZ R153, R156, R153 ;  /* 0x000000999c997221 */ /* 0x000fc80000010000 */
[----:B------:R-:W-:-:S07]  /*12d60*/  IMAD.MOV.U32 R160, RZ, RZ, R153 ;  /* 0x000000ffffa07224 */ /* 0x000fce00078e0099 */
[----:B------:R-:W-:Y:S05]  /*12d70*/  WARPSYNC.COLLECTIVE R157, `(.L_x_19823) ;  /* 0x000000009d087348 */ /* 0x000fea0003c00000 */
[----:B------:R0:W1:Y:S02]  /*12d80*/  SHFL.BFLY P2, R158, R160, R161, R162 ;  /* 0x0c0000a1a09e7389 */ /* 0x00006400000400a2 */
[----:B01----:R-:W-:Y:S01]  /*12d90*/  ENDCOLLECTIVE ;  /* 0x000000000000791b */ /* 0x003fe20003800000 */
.L_x_19823:
[----:B------:R-:W-:Y:S05]  /*12da0*/  BRA `(.L_x_19824) ;  /* 0xffffffec00c07947 */ /* 0x000fea000383ffff */
.L_x_19825:
        /* <DEDUP_REMOVED lines=13> */
.L_x_20750:


//--------------------- .text._ZN10layer_norm31ln_parallel_residual_fwd_kernelINS_13Kernel_traitsIfffffjLj768ELj1ELj4ELj1ELj16ENS_18Kernel_traits_baseILj768EfffffjLj128EEEEELb1ELb1ELb0EEEvNS_9FwdParamsE --------------------------
	.section	.text._ZN10layer_norm31ln_parallel_residual_fwd_kernelINS_13Kernel_traitsIfffffjLj768ELj1ELj4ELj1ELj16ENS_18Kernel_traits_baseILj768EfffffjLj128EEEEELb1ELb1ELb0EEEvNS_9FwdParamsE,"ax",@progbits
	.align	128
        .global         _ZN10layer_norm31ln_parallel_residual_fwd_kernelINS_13Kernel_traitsIfffffjLj768ELj1ELj4ELj1ELj16ENS_18Kernel_traits_baseILj768EfffffjLj128EEEEELb1ELb1ELb0EEEvNS_9FwdParamsE
        .type           _ZN10layer_norm31ln_parallel_residual_fwd_kernelINS_13Kernel_traitsIfffffjLj768ELj1ELj4ELj1ELj16ENS_18Kernel_traits_baseILj768EfffffjLj128EEEEELb1ELb1ELb0EEEvNS_9FwdParamsE,@function
        .size           _ZN10layer_norm31ln_parallel_residual_fwd_kernelINS_13Kernel_traitsIfffffjLj768ELj1ELj4ELj1ELj16ENS_18Kernel_traits_baseILj768EfffffjLj128EEEEELb1ELb1ELb0EEEvNS_9FwdParamsE,(.L_x_20751 - _ZN10layer_norm31ln_parallel_residual_fwd_kernelINS_13Kernel_traitsIfffffjLj768ELj1ELj4ELj1ELj16ENS_18Kernel_traits_baseILj768EfffffjLj128EEEEELb1ELb1ELb0EEEvNS_9FwdParamsE)
        .other          _ZN10layer_norm31ln_parallel_residual_fwd_kernelINS_13Kernel_traitsIfffffjLj768ELj1ELj4ELj1ELj16ENS_18Kernel_traits_baseILj768EfffffjLj128EEEEELb1ELb1ELb0EEEvNS_9FwdParamsE,@"STO_CUDA_ENTRY STV_DEFAULT"
_ZN10layer_norm31ln_parallel_residual_fwd_kernelINS_13Kernel_traitsIfffffjLj768ELj1ELj4ELj1ELj16ENS_18Kernel_traits_baseILj768EfffffjLj128EEEEELb1ELb1ELb0EEEvNS_9FwdParamsE:
.text._ZN10layer_norm31ln_parallel_residual_fwd_kernelINS_13Kernel_traitsIfffffjLj768ELj1ELj4ELj1ELj16ENS_18Kernel_traits_baseILj768EfffffjLj128EEEEELb1ELb1ELb0EEEvNS_9FwdParamsE:
        /* <DEDUP_REMOVED lines=12> */
[----:B-1----:R-:W-:-:S06]  /*00c0*/  @P0 IMAD.MOV.U32 R5, RZ, RZ, R9 ;  /* 0x000000ffff050224 */ /* 0x002fcc00078e0009 */
[----:B------:R-:W3:Y:S01]  /*00d0*/  @P0 LDG.E.64 R4, desc[UR4][R4.64] ;  /* 0x0000000404040981 */ /* 0x000ee2000c1e1b00 */
[----:B------:R-:W0:Y:S01]  /*00e0*/  S2R R16, SR_TID.X ;  /* 0x0000000000107919 */ /* 0x000e220000002100 */
[----:B------:R-:W0:Y:S01]  /*00f0*/  S2R R99, SR_CTAID.X ;  /* 0x0000000000637919 */ /* 0x000e220000002500 */
[----:B------:R-:W-:Y:S02]  /*0100*/  ULDC UR8, c[0x0][0x0] ;  /* 0x0000000000087ab9 */ /* 0x000fe40000000800 */
[----:B0-----:R-:W-:Y:S01]  /*0110*/  IMAD R98, R99, UR8, R16 ;  /* 0x0000000863627c24 */ /* 0x001fe2000f8e0210 */
[----:B------:R-:W-:Y:S01]  /*0120*/  LOP3.LUT R100, R16, 0x1f, RZ, 0xc0, !PT ;  /* 0x0000001f10647812 */ /* 0x000fe200078ec0ff */
[----:B------:R-:W-:Y:S01]  /*0130*/  BSSY B0, `(.L_x_19826) ;  /* 0x0000056000007945 */ /* 0x000fe20003800000 */
[----:B--2---:R-:W-:Y:S02]  /*0140*/  @P0 R2UR UR6, R2 ;  /* 0x00000000020602ca */ /* 0x004fe400000e0000 */
[----:B------:R-:W-:-:S02]  /*0150*/  @P0 R2UR UR7, R3 ;  /* 0x00000000030702ca */ /* 0x000fc400000e0000 */
[----:B---3--:R-:W-:-:S05]  /*0160*/  @P0 IADD3 R8, P1, R4, R7, RZ ;  /* 0x0000000704080210 */ /* 0x008fca0007f3e0ff */
[----:B------:R-:W-:-:S05]  /*0170*/  @P0 IMAD.X R9, RZ, RZ, R5, P1 ;  /* 0x000000ffff090224 */ /* 0x000fca00008e0605 */
        /* <DEDUP_REMOVED lines=8> */
[----:B------:R-:W-:Y:S01]  /*0200*/  UIADD3 UR18, UR6, -0x61c88647, URZ ;  /* 0x9e3779b906127890 */ /* 0x000fe2000fffe03f */
[----:B------:R-:W-:-:S04]  /*0210*/  IMAD.WIDE.U32 R6, R6, -0x2daee0ad, RZ ;  /* 0xd2511f5306067825 */ /* 0x000fc800078e00ff */
[----:B------:R-:W-:Y:S01]  /*0220*/  IMAD.WIDE.U32 R12, R12, -0x326172a9, RZ ;  /* 0xcd9e8d570c0c7825 */ /* 0x000fe200078e00ff */
[----:B------:R-:W-:Y:S01]  /*0230*/  LOP3.LUT R5, R7, UR19, R2, 0x96, !PT ;  /* 0x0000001307057c12 */ /* 0x000fe2000f8e9602 */
[----:B------:R-:W-:-:S03]  /*0240*/  UIADD3 UR20, UR6, 0x3c6ef372, URZ ;  /* 0x3c6ef37206147890 */ /* 0x000fc6000fffe03f */
[----:B------:R-:W-:Y:S01]  /*0250*/  LOP3.LUT R2, R13, UR18, R4, 0x96, !PT ;  /* 0x000000120d027c12 */ /* 0x000fe2000f8e9604 */
[----:B------:R-:W-:Y:S01]  /*0260*/  UIADD3 UR21, UR7, 0x76cf5d0a, URZ ;  /* 0x76cf5d0a07157890 */ /* 0x000fe2000fffe03f */
        /* <DEDUP_REMOVED lines=12> */
[----:B------:R-:W-:Y:S01]  /*0330*/  IMAD.WIDE.U32 R4, R5, -0x326172a9, RZ ;  /* 0xcd9e8d5705047825 */ /* 0x000fe200078e00ff */
[----:B0-----:R-:W-:-:S03]  /*0340*/  SHF.R.S32.HI R0, RZ, 0x1f, R9 ;  /* 0x0000001fff007819 */ /* 0x001fc60000011409 */
[----:B------:R-:W-:Y:S01]  /*0350*/  IMAD.WIDE.U32 R2, R2, -0x2daee0ad, RZ ;  /* 0xd2511f5302027825 */ /* 0x000fe200078e00ff */
[----:B------:R-:W-:Y:S02]  /*0360*/  LOP3.LUT R7, R5, UR24, R12, 0x96, !PT ;  /* 0x0000001805077c12 */ /* 0x000fe4000f8e960c */
[----:B------:R-:W-:Y:S02]  /*0370*/  LEA.HI R0, R0, R9, RZ, 0x2 ;  /* 0x0000000900007211 */ /* 0x000fe400078f10ff */
[----:B------:R-:W-:Y:S01]  /*0380*/  LOP3.LUT R12, R3, UR25, R6, 0x96, !PT ;  /* 0x00000019030c7c12 */ /* 0x000fe2000f8e9606 */
[----:B------:R-:W-:Y:S01]  /*0390*/  UIADD3 UR26, UR6, 0x1715609d, URZ ;  /* 0x1715609d061a7890 */ /* 0x000fe2000fffe03f */
[----:B------:R-:W-:Y:S01]  /*03a0*/  MOV R9, R100 ;  /* 0x0000006400097202 */ /* 0x000fe20000000f00 */
[----:B------:R-:W-:Y:S01]  /*03b0*/  UIADD3 UR27, UR7, -0x56f99767, URZ ;  /* 0xa9066899071b7890 */ /* 0x000fe2000fffe03f */
[----:B------:R-:W-:Y:S02]  /*03c0*/  IMAD.WIDE.U32 R6, R7, -0x2daee0ad, RZ ;  /* 0xd2511f5307067825 */ /* 0x000fe400078e00ff */
[----:B------:R-:W-:-:S02]  /*03d0*/  LOP3.LUT R3, R9, 0x1f, RZ, 0x3c, !PT ;  /* 0x0000001f09037812 */ /* 0x000fc400078e3cff */
[----:B------:R-:W-:Y:S01]  /*03e0*/  IMAD.WIDE.U32 R12, R12, -0x326172a9, RZ ;  /* 0xcd9e8d570c0c7825 */ /* 0x000fe200078e00ff */
[----:B------:R-:W-:Y:S02]  /*03f0*/  LOP3.LUT R14, R7, UR27, R2, 0x96, !PT ;  /* 0x0000001b070e7c12 */ /* 0x000fe4000f8e9602 */
[----:B------:R-:W-:Y:S02]  /*0400*/  LEA.HI.SX32 R10, R0, R3, 0x1e ;  /* 0x00000003000a7211 */ /* 0x000fe400078ff2ff */
[----:B------:R-:W-:Y:S01]  /*0410*/  LOP3.LUT R4, R13, UR26, R4, 0x96, !PT ;  /* 0x0000001a0d047c12 */ /* 0x000fe2000f8e9604 */
        /* <DEDUP_REMOVED lines=24> */
[----:B------:R-:W-:-:S02]  /*05a0*/  LOP3.LUT R60, R7, UR30, R14, 0x96, !PT ;  /* 0x0000001e073c7c12 */ /* 0x000fc4000f8e960e */
[----:B------:R-:W-:Y:S01]  /*05b0*/  SHF.R.U32.HI R0, RZ, 0x5, R16 ;  /* 0x00000005ff007819 */ /* 0x000fe20000011610 */
[----:B------:R-:W-:Y:S06]  /*05c0*/  @!P6 BRA `(.L_x_19827) ;  /* 0x000000000030e947 */ /* 0x000fec0003800000 */
        /* <DEDUP_REMOVED lines=12> */
.L_x_19827:
[----:B------:R-:W-:Y:S05]  /*0690*/  BSYNC B0 ;  /* 0x0000000000007941 */ /* 0x000fea0003800000 */
.L_x_19826:
[----:B------:R-:W-:Y:S04]  /*06a0*/  BSSY B0, `(.L_x_19828) ;  /* 0x000000e000007945 */ /* 0x000fe80003800000 */
[----:B------:R-:W-:Y:S05]  /*06b0*/  @!P5 BRA `(.L_x_19829) ;  /* 0x000000000030d947 */ /* 0x000fea0003800000 */
[----:B------:R-:W1:Y:S01]  /*06c0*/  LDC.64 R20, c[0x0][0x260] ;  /* 0x00009800ff147b82 */ /* 0x000e620000000a00 */
[----:B------:R-:W-:Y:S01]  /*06d0*/  ULDC.64 UR8, c[0x0][0x2c8] ;  /* 0x0000b20000087ab9 */ /* 0x000fe20000000a00 */
[----:B------:R-:W-:Y:S02]  /*06e0*/  CS2R R22, SRZ ;  /* 0x0000000000167805 */ /* 0x000fe4000001ff00 */
[----:B------:R-:W-:-:S04]  /*06f0*/  ISETP.NE.U32.AND P0, PT, RZ, UR8, PT ;  /* 0x00000008ff007c0c */ /* 0x000fc8000bf05070 */
[----:B------:R-:W-:-:S13]  /*0700*/  ISETP.NE.AND.EX P0, PT, RZ, UR9, PT, P0 ;  /* 0x00000009ff007c0c */ /* 0x000fda000bf05300 */
[C---:B0-----:R-:W-:Y:S01]  /*0710*/  @P0 LEA R4, P1, R9.reuse, UR8, 0x4 ;  /* 0x0000000809040c11 */ /* 0x041fe2000f8220ff */
[C---:B-1----:R-:W-:Y:S01]  /*0720*/  IMAD.WIDE.U32 R24, R9.reuse, 0x10, R20 ;  /* 0x0000001009187825 */ /* 0x042fe200078e0014 */
[----:B------:R-:W-:Y:S02]  /*0730*/  CS2R R20, SRZ ;  /* 0x0000000000147805 */ /* 0x000fe4000001ff00 */
[----:B------:R-:W-:-:S03]  /*0740*/  @P0 LEA.HI.X R5, R9, UR9, RZ, 0x4, P1 ;  /* 0x0000000909050c11 */ /* 0x000fc600088f24ff */
[----:B------:R-:W5:Y:S04]  /*0750*/  LDG.E.128 R24, desc[UR4][R24.64] ;  /* 0x0000000418187981 */ /* 0x000f68000c1e1d00 */
[----:B------:R1:W5:Y:S01]  /*0760*/  @P0 LDG.E.128 R20, desc[UR4][R4.64] ;  /* 0x0000000404140981 */ /* 0x000362000c1e1d00 */
[----:B------:R-:W-:-:S07]  /*0770*/  VIADD R9, R9, 0x20 ;  /* 0x0000002009097836 */ /* 0x000fce0000000000 */
.L_x_19829:
[----:B------:R-:W-:Y:S05]  /*0780*/  BSYNC B0 ;  /* 0x0000000000007941 */ /* 0x000fea0003800000 */
.L_x_19828:
[----:B------:R-:W-:Y:S04]  /*0790*/  BSSY B0, `(.L_x_19830) ;  /* 0x000000e000007945 */ /* 0x000fe80003800000 */
[----:B------:R-:W-:Y:S05]  /*07a0*/  @!P4 BRA `(.L_x_19831) ;  /* 0x000000000030c947 */ /* 0x000fea0003800000 */
[----:B------:R-:W2:Y:S01]  /*07b0*/  LDC.64 R28, c[0x0][0x260] ;  /* 0x00009800ff1c7b82 */ /* 0x000ea20000000a00 */
[----:B------:R-:W-:Y:S01]  /*07c0*/  ULDC.64 UR8, c[0x0][0x2c8] ;  /* 0x0000b20000087ab9 */ /* 0x000fe20000000a00 */
[----:B------:R-:W-:Y:S02]  /*07d0*/  CS2R R30, SRZ ;  /* 0x00000000001e7805 */ /* 0x000fe4000001ff00 */
[----:B------:R-:W-:-:S04]  /*07e0*/  ISETP.NE.U32.AND P0, PT, RZ, UR8, PT ;  /* 0x00000008ff007c0c */ /* 0x000fc8000bf05070 */
[----:B------:R-:W-:-:S13]  /*07f0*/  ISETP.NE.AND.EX P0, PT, RZ, UR9, PT, P0 ;  /* 0x00000009ff007c0c */ /* 0x000fda000bf05300 */
[C---:B01----:R-:W-:Y:S01]  /*0800*/  @P0 LEA R4, P1, R9.reuse, UR8, 0x4 ;  /* 0x0000000809040c11 */ /* 0x043fe2000f8220ff */
[C---:B--2---:R-:W-:Y:S01]  /*0810*/  IMAD.WIDE.U32 R32, R9.reuse, 0x10, R28 ;  /* 0x0000001009207825 */ /* 0x044fe200078e001c */
[----:B------:R-:W-:Y:S02]  /*0820*/  CS2R R28, SRZ ;  /* 0x00000000001c7805 */ /* 0x000fe4000001ff00 */
[----:B------:R-:W-:-:S03]  /*0830*/  @P0 LEA.HI.X R5, R9, UR9, RZ, 0x4, P1 ;  /* 0x0000000909050c11 */ /* 0x000fc600088f24ff */
[----:B------:R-:W5:Y:S04]  /*0840*/  LDG.E.128 R32, desc[UR4][R32.64] ;  /* 0x0000000420207981 */ /* 0x000f68000c1e1d00 */
[----:B------:R2:W5:Y:S01]  /*0850*/  @P0 LDG.E.128 R28, desc[UR4][R4.64] ;  /* 0x00000004041c0981 */ /* 0x000562000c1e1d00 */
[----:B------:R-:W-:-:S07]  /*0860*/  VIADD R9, R9, 0x20 ;  /* 0x0000002009097836 */ /* 0x000fce0000000000 */
.L_x_19831:
[----:B------:R-:W-:Y:S05]  /*0870*/  BSYNC B0 ;  /* 0x0000000000007941 */ /* 0x000fea0003800000 */
.L_x_19830:
[----:B------:R-:W-:Y:S04]  /*0880*/  BSSY B0, `(.L_x_19832) ;  /* 0x000000e000007945 */ /* 0x000fe80003800000 */
[----:B------:R-:W-:Y:S05]  /*0890*/  @!P3 BRA `(.L_x_19833) ;  /* 0x000000000030b947 */ /* 0x000fea0003800000 */
[----:B------:R-:W3:Y:S01]  /*08a0*/  LDC.64 R36, c[0x0][0x260] ;  /* 0x00009800ff247b82 */ /* 0x000ee20000000a00 */
[----:B------:R-:W-:Y:S01]  /*08b0*/  ULDC.64 UR8, c[0x0][0x2c8] ;  /* 0x0000b20000087ab9 */ /* 0x000fe20000000a00 */
[----:B------:R-:W-:Y:S02]  /*08c0*/  CS2R R38, SRZ ;  /* 0x0000000000267805 */ /* 0x000fe4000001ff00 */
[----:B------:R-:W-:-:S04]  /*08d0*/  ISETP.NE.U32.AND P0, PT, RZ, UR8, PT ;  /* 0x00000008ff007c0c */ /* 0x000fc8000bf05070 */
[----:B------:R-:W-:-:S13]  /*08e0*/  ISETP.NE.AND.EX P0, PT, RZ, UR9, PT, P0 ;  /* 0x00000009ff007c0c */ /* 0x000fda000bf05300 */
[C---:B012---:R-:W-:Y:S01]  /*08f0*/  @P0 LEA R4, P1, R9.reuse, UR8, 0x4 ;  /* 0x0000000809040c11 */ /* 0x047fe2000f8220ff */
[C---:B---3--:R-:W-:Y:S01]  /*0900*/  IMAD.WIDE.U32 R40, R9.reuse, 0x10, R36 ;  /* 0x0000001009287825 */ /* 0x048fe200078e0024 */
[----:B------:R-:W-:Y:S02]  /*0910*/  CS2R R36, SRZ ;  /* 0x0000000000247805 */ /* 0x000fe4000001ff00 */
[----:B------:R-:W-:-:S03]  /*0920*/  @P0 LEA.HI.X R5, R9, UR9, RZ, 0x4, P1 ;  /* 0x0000000909050c11 */ /* 0x000fc600088f24ff */
[----:B------:R-:W5:Y:S04]  /*0930*/  LDG.E.128 R40, desc[UR4][R40.64] ;  /* 0x0000000428287981 */ /* 0x000f68000c1e1d00 */
[----:B------:R3:W5:Y:S01]  /*0940*/  @P0 LDG.E.128 R36, desc[UR4][R4.64] ;  /* 0x0000000404240981 */ /* 0x000762000c1e1d00 */
[----:B------:R-:W-:-:S07]  /*0950*/  IADD3 R9, R9, 0x20, RZ ;  /* 0x0000002009097810 */ /* 0x000fce0007ffe0ff */
.L_x_19833:
[----:B------:R-:W-:Y:S05]  /*0960*/  BSYNC B0 ;  /* 0x0000000000007941 */ /* 0x000fea0003800000 */
.L_x_19832:
[----:B------:R-:W-:Y:S04]  /*0970*/  BSSY B0, `(.L_x_19834) ;  /* 0x000000e000007945 */ /* 0x000fe80003800000 */
[----:B------:R-:W-:Y:S05]  /*0980*/  @!P2 BRA `(.L_x_19835) ;  /* 0x000000000030a947 */ /* 0x000fea0003800000 */
[----:B------:R-:W4:Y:S01]  /*0990*/  LDC.64 R44, c[0x0][0x260] ;  /* 0x00009800ff2c7b82 */ /* 0x000f220000000a00 */
[----:B------:R-:W-:Y:S01]  /*09a0*/  ULDC.64 UR8, c[0x0][0x2c8] ;  /* 0x0000b20000087ab9 */ /* 0x000fe20000000a00 */
[----:B------:R-:W-:Y:S02]  /*09b0*/  CS2R R46, SRZ ;  /* 0x00000000002e7805 */ /* 0x000fe4000001ff00 */
[----:B------:R-:W-:-:S04]  /*09c0*/  ISETP.NE.U32.AND P0, PT, RZ, UR8, PT ;  /* 0x00000008ff007c0c */ /* 0x000fc8000bf05070 */
[----:B------:R-:W-:-:S13]  /*09d0*/  ISETP.NE.AND.EX P0, PT, RZ, UR9, PT, P0 ;  /* 0x00000009ff007c0c */ /* 0x000fda000bf05300 */
[C---:B0123--:R-:W-:Y:S01]  /*09e0*/  @P0 LEA R4, P1, R9.reuse, UR8, 0x4 ;  /* 0x0000000809040c11 */ /* 0x04ffe2000f8220ff */
[C---:B----4-:R-:W-:Y:S01]  /*09f0*/  IMAD.WIDE.U32 R48, R9.reuse, 0x10, R44 ;  /* 0x0000001009307825 */ /* 0x050fe200078e002c */
[----:B------:R-:W-:Y:S02]  /*0a00*/  CS2R R44, SRZ ;  /* 0x00000000002c7805 */ /* 0x000fe4000001ff00 */
[----:B------:R-:W-:-:S03]  /*0a10*/  @P0 LEA.HI.X R5, R9, UR9, RZ, 0x4, P1 ;  /* 0x0000000909050c11 */ /* 0x000fc600088f24ff */
[----:B------:R-:W5:Y:S04]  /*0a20*/  LDG.E.128 R48, desc[UR4][R48.64] ;  /* 0x0000000430307981 */ /* 0x000f68000c1e1d00 */
[----:B------:R4:W5:Y:S01]  /*0a30*/  @P0 LDG.E.128 R44, desc[UR4][R4.64] ;  /* 0x00000004042c0981 */ /* 0x000962000c1e1d00 */
[----:B------:R-:W-:-:S07]  /*0a40*/  VIADD R9, R9, 0x20 ;  /* 0x0000002009097836 */ /* 0x000fce0000000000 */
.L_x_19835:
[----:B------:R-:W-:Y:S05]  /*0a50*/  BSYNC B0 ;  /* 0x0000000000007941 */ /* 0x000fea0003800000 */
.L_x_19834:
[----:B------:R-:W-:Y:S01]  /*0a60*/  ISETP.GE.U32.AND P0, PT, R10, 0xc0, PT ;  /* 0x000000c00a00780c */ /* 0x000fe20003f06070 */
[----:B01234-:R-:W-:Y:S01]  /*0a70*/  IMAD.HI.U32 R5, R61, -0x326172a9, RZ ;  /* 0xcd9e8d573d057827 */ /* 0x01ffe200078e00ff */
[----:B------:R-:W-:Y:S01]  /*0a80*/  UIADD3 UR35, UR7, -0x695add53, URZ ;  /* 0x96a522ad07237890 */ /* 0x000fe2000fffe03f */
[----:B------:R-:W-:Y:S01]  /*0a90*/  BSSY B0, `(.L_x_19836) ;  /* 0x0000011000007945 */ /* 0x000fe20003800000 */
[----:B------:R-:W-:Y:S01]  /*0aa0*/  P2R R101, PR, RZ, 0x1 ;  /* 0x00000001ff657803 */ /* 0x000fe20000000000 */
[----:B------:R-:W-:Y:S01]  /*0ab0*/  IMAD R99, R99, 0x4, R0 ;  /* 0x0000000463637824 */ /* 0x000fe200078e0200 */
[----:B------:R-:W-:Y:S01]  /*0ac0*/  LOP3.LUT R6, R5, UR32, R6, 0x96, !PT ;  /* 0x0000002005067c12 */ /* 0x000fe2000f8e9606 */
[----:B------:R-:W-:-:S06]  /*0ad0*/  IMAD.HI.U32 R5, R60, -0x2daee0ad, RZ ;  /* 0xd2511f533c057827 */ /* 0x000fcc00078e00ff */
[----:B------:R-:W-:Y:S05]  /*0ae0*/  @!P0 BRA `(.L_x_19837) ;  /* 0x00000000002c8947 */ /* 0x000fea0003800000 */
        /* <DEDUP_REMOVED lines=10> */
[----:B------:R0:W5:Y:S02]  /*0b90*/  @P0 LDG.E.128 R52, desc[UR4][R62.64] ;  /* 0x000000043e340981 */ /* 0x000164000c1e1d00 */
.L_x_19837:
[----:B------:R-:W-:Y:S05]  /*0ba0*/  BSYNC B0 ;  /* 0x0000000000007941 */ /* 0x000fea0003800000 */
.L_x_19836:
        /* <DEDUP_REMOVED lines=12> */
[----:B------:R-:W-:Y:S01]  /*0c70*/  IMAD.HI.U32 R0, R6, -0x2daee0ad, RZ ;  /* 0xd2511f5306007827 */ /* 0x000fe200078e00ff */
[----:B------:R-:W-:Y:S01]  /*0c80*/  ULDC UR9, c[0x0][0x2d8] ;  /* 0x0000b60000097ab9 */ /* 0x000fe20000000800 */
[----:B------:R-:W-:-:S02]  /*0c90*/  UISETP.NE.AND UP0, UPT, UR8, URZ, UPT ;  /* 0x0000003f0800728c */ /* 0x000fc4000bf05270 */
[----:B------:R-:W-:Y:S01]  /*0ca0*/  IMAD R96, R5, -0x326172a9, RZ ;  /* 0xcd9e8d5705607824 */ /* 0x000fe200078e02ff */
[----:B------:R-:W-:Y:S01]  /*0cb0*/  HFMA2.MMA R5, -RZ, RZ, 0, 0 ;  /* 0x00000000ff057435 */ /* 0x000fe200000001ff */
[----:B------:R-:W-:Y:S01]  /*0cc0*/  LOP3.LUT R7, R0, UR35, R7, 0x96, !PT ;  /* 0x0000002300077c12 */ /* 0x000fe2000f8e9607 */
[----:B------:R-:W-:Y:S01]  /*0cd0*/  IMAD R6, R6, -0x2daee0ad, RZ ;  /* 0xd2511f5306067824 */ /* 0x000fe200078e02ff */
[----:B------:R-:W-:Y:S01]  /*0ce0*/  ULDC.64 UR10, c[0x0][0x230] ;  /* 0x00008c00000a7ab9 */ /* 0x000fe20000000a00 */
[----:B------:R-:W-:Y:S01]  /*0cf0*/  ULDC.64 UR12, c[0x0][0x238] ;  /* 0x00008e00000c7ab9 */ /* 0x000fe20000000a00 */
[----:B------:R-:W-:Y:S01]  /*0d00*/  ULDC.64 UR14, c[0x0][0x240] ;  /* 0x00009000000e7ab9 */ /* 0x000fe20000000a00 */
[----:B------:R-:W-:-:S05]  /*0d10*/  ULDC.64 UR16, c[0x0][0x248] ;  /* 0x0000920000107ab9 */ /* 0x000fca0000000a00 */
.L_x_20253:
        /* <DEDUP_REMOVED lines=8> */
[----:B------:R-:W1:Y:S01]  /*0da0*/  LDC.64 R92, c[0x0][0x228] ;  /* 0x00008a00ff5c7b82 */ /* 0x000e620000000a00 */
[----:B------:R-:W-:-:S04]  /*0db0*/  ISETP.NE.U32.AND P0, PT, RZ, UR10, PT ;  /* 0x0000000aff007c0c */ /* 0x000fc8000bf05070 */
[----:B------:R-:W-:-:S03]  /*0dc0*/  ISETP.NE.AND.EX P0, PT, RZ, UR11, PT, P0 ;  /* 0x0000000bff007c0c */ /* 0x000fc6000bf05300 */
[----:B------:R-:W2:Y:S10]  /*0dd0*/  LDC.64 R68, c[0x0][0x220] ;  /* 0x00008800ff447b82 */ /* 0x000eb40000000a00 */
[----:B------:R-:W-:-:S04]  /*0de0*/  @P0 LEA R94, P1, R107, UR10, 0x4 ;  /* 0x0000000a6b5e0c11 */ /* 0x000fc8000f8220ff */
[----:B------:R-:W-:Y:S02]  /*0df0*/  @P0 LEA.HI.X R95, R107, UR11, RZ, 0x4, P1 ;  /* 0x0000000b6b5f0c11 */ /* 0x000fe400088f24ff */
[----:B-1----:R-:W-:-:S03]  /*0e00*/  ISETP.NE.U32.AND P1, PT, R92, RZ, PT ;  /* 0x000000ff5c00720c */ /* 0x002fc60003f25070 */
[----:B0-----:R0:W5:Y:S01]  /*0e10*/  @P0 LDG.E.128 R60, desc[UR4][R94.64] ;  /* 0x000000045e3c0981 */ /* 0x001162000c1e1d00 */
[----:B------:R-:W-:Y:S01]  /*0e20*/  ISETP.NE.AND.EX P1, PT, R93, RZ, PT, P1 ;  /* 0x000000ff5d00720c */ /* 0x000fe20003f25310 */
[----:B--2---:R-:W-:-:S06]  /*0e30*/  IMAD.WIDE.U32 R68, R107, 0x10, R68 ;  /* 0x000000106b447825 */ /* 0x004fcc00078e0044 */
        /* <DEDUP_REMOVED lines=16> */
.L_x_19842:
[----:B------:R-:W-:-:S07]  /*0f40*/  MOV R110, R96 ;  /* 0x00000060006e7202 */ /* 0x000fce0000000f00 */
.L_x_19843:
[----:B------:R-:W-:Y:S05]  /*0f50*/  BSYNC B2 ;  /* 0x0000000000027941 */ /* 0x000fea0003800000 */
.L_x_19841:
        /* <DEDUP_REMOVED lines=16> */
.L_x_19847:
[----:B------:R-:W-:Y:S05]  /*1060*/  BSYNC B3 ;  /* 0x0000000000037941 */ /* 0x000fea0003800000 */
.L_x_19846:
        /* <DEDUP_REMOVED lines=43> */
.L_x_19845:
[----:B------:R-:W-:Y:S05]  /*1320*/  BSYNC B2 ;  /* 0x0000000000027941 */ /* 0x000fea0003800000 */
.L_x_19844:
        /* <DEDUP_REMOVED lines=17> */
.L_x_19848:
        /* <DEDUP_REMOVED lines=12> */
.L_x_19851:
[----:B------:R-:W-:-:S07]  /*1500*/  IMAD.MOV.U32 R4, RZ, RZ, R96 ;  /* 0x000000ffff047224 */ /* 0x000fce00078e0060 */
.L_x_19852:
[----:B------:R-:W-:Y:S05]  /*1510*/  BSYNC B2 ;  /* 0x0000000000027941 */ /* 0x000fea0003800000 */
.L_x_19850:
        /* <DEDUP_REMOVED lines=16> */
.L_x_19856:
[----:B------:R-:W-:Y:S05]  /*1620*/  BSYNC B3 ;  /* 0x0000000000037941 */ /* 0x000fea0003800000 */
.L_x_19855:
        /* <DEDUP_REMOVED lines=43> */
.L_x_19854:
[----:B------:R-:W-:Y:S05]  /*18e0*/  BSYNC B2 ;  /* 0x0000000000027941 */ /* 0x000fea0003800000 */
.L_x_19853:
        /* <DEDUP_REMOVED lines=8> */
.L_x_19849:
        /* <DEDUP_REMOVED lines=12> */
.L_x_19858:
[----:B------:R-:W-:-:S07]  /*1a30*/  IMAD.MOV.U32 R112, RZ, RZ, R96 ;  /* 0x000000ffff707224 */ /* 0x000fce00078e0060 */
.L_x_19859:
[----:B------:R-:W-:Y:S05]  /*1a40*/  BSYNC B2 ;  /* 0x0000000000027941 */ /* 0x000fea0003800000 */
.L_x_19857:
        /* <DEDUP_REMOVED lines=16> */
.L_x_19863:
[----:B------:R-:W-:Y:S05]  /*1b50*/  BSYNC B3 ;  /* 0x0000000000037941 */ /* 0x000fea0003800000 */
.L_x_19862:
        /* <DEDUP_REMOVED lines=43> */
.L_x_19861:
[----:B------:R-:W-:Y:S05]  /*1e10*/  BSYNC B2 ;  /* 0x0000000000027941 */ /* 0x000fea0003800000 */
.L_x_19860:
        /* <DEDUP_REMOVED lines=11> */
.L_x_19864:
        /* <DEDUP_REMOVED lines=12> */
.L_x_19867:
[----:B------:R-:W-:-:S07]  /*1f90*/  IMAD.MOV.U32 R3, RZ, RZ, R96 ;  /* 0x000000ffff037224 */ /* 0x000fce00078e0060 */
.L_x_19868:
[----:B------:R-:W-:Y:S05]  /*1fa0*/  BSYNC B2 ;  /* 0x0000000000027941 */ /* 0x000fea0003800000 */
.L_x_19866:
        /* <DEDUP_REMOVED lines=16> */
.L_x_19872:
[----:B------:R-:W-:Y:S05]  /*20b0*/  BSYNC B3 ;  /* 0x0000000000037941 */ /* 0x000fea0003800000 */
.L_x_19871:
        /* <DEDUP_REMOVED lines=43> */
.L_x_19870:
[----:B------:R-:W-:Y:S05]  /*2370*/  BSYNC B2 ;  /* 0x0000000000027941 */ /* 0x000fea0003800000 */
.L_x_19869:
        /* <DEDUP_REMOVED lines=8> */
.L_x_19865:
        /* <DEDUP_REMOVED lines=12> */
.L_x_19874:
[----:B------:R-:W-:-:S07]  /*24c0*/  IMAD.MOV.U32 R112, RZ, RZ, R96 ;  /* 0x000000ffff707224 */ /* 0x000fce00078e0060 */
.L_x_19875:
[----:B------:R-:W-:Y:S05]  /*24d0*/  BSYNC B2 ;  /* 0x0000000000027941 */ /* 0x000fea0003800000 */
.L_x_19873:
        /* <DEDUP_REMOVED lines=16> */
.L_x_19879:
[----:B------:R-:W-:Y:S05]  /*25e0*/  BSYNC B3 ;  /* 0x0000000000037941 */ /* 0x000fea0003800000 */
.L_x_19878:
        /* <DEDUP_REMOVED lines=43> */
.L_x_19877:
[----:B------:R-:W-:Y:S05]  /*28a0*/  BSYNC B2 ;  /* 0x0000000000027941 */ /* 0x000fea0003800000 */
.L_x_19876:
        /* <DEDUP_REMOVED lines=11> */
.L_x_19880:
        /* <DEDUP_REMOVED lines=12> */
.L_x_19883:
[----:B------:R-:W-:-:S07]  /*2a20*/  IMAD.MOV.U32 R2, RZ, RZ, R96 ;  /* 0x000000ffff027224 */ /* 0x000fce00078e0060 */
.L_x_19884:
[----:B------:R-:W-:Y:S05]  /*2a30*/  BSYNC B2 ;  /* 0x0000000000027941 */ /* 0x000fea0003800000 */
.L_x_19882:
        /* <DEDUP_REMOVED lines=16> */
.L_x_19888:
[----:B------:R-:W-:Y:S05]  /*2b40*/  BSYNC B3 ;  /* 0x0000000000037941 */ /* 0x000fea0003800000 */
.L_x_19887:
        /* <DEDUP_REMOVED lines=43> */
.L_x_19886:
[----:B------:R-:W-:Y:S05]  /*2e00*/  BSYNC B2 ;  /* 0x0000000000027941 */ /* 0x000fea0003800000 */
.L_x_19885:
        /* <DEDUP_REMOVED lines=8> */
.L_x_19881:
        /* <DEDUP_REMOVED lines=12> */
.L_x_19890:
[----:B------:R-:W-:-:S07]  /*2f50*/  IMAD.MOV.U32 R112, RZ, RZ, R96 ;  /* 0x000000ffff707224 */ /* 0x000fce00078e0060 */
.L_x_19891:
[----:B------:R-:W-:Y:S05]  /*2f60*/  BSYNC B2 ;  /* 0x0000000000027941 */ /* 0x000fea0003800000 */
.L_x_19889:
        /* <DEDUP_REMOVED lines=16> */
.L_x_19895:
[----:B------:R-:W-:Y:S05]  /*3070*/  BSYNC B3 ;  /* 0x0000000000037941 */ /* 0x000fea0003800000 */
.L_x_19894:
        /* <DEDUP_REMOVED lines=43> */
.L_x_19893:
[----:B------:R-:W-:Y:S05]  /*3330*/  BSYNC B2 ;  /* 0x0000000000027941 */ /* 0x000fea0003800000 */
.L_x_19892:
        /* <DEDUP_REMOVED lines=11> */
.L_x_19896:
        /* <DEDUP_REMOVED lines=12> */
.L_x_19899:
[----:B------:R-:W-:-:S07]  /*34b0*/  IMAD.MOV.U32 R0, RZ, RZ, R96 ;  /* 0x000000ffff007224 */ /* 0x000fce00078e0060 */
.L_x_19900:
[----:B------:R-:W-:Y:S05]  /*34c0*/  BSYNC B2 ;  /* 0x0000000000027941 */ /* 0x000fea0003800000 */
.L_x_19898:
        /* <DEDUP_REMOVED lines=16> */
.L_x_19904:
[----:B------:R-:W-:Y:S05]  /*35d0*/  BSYNC B3 ;  /* 0x0000000000037941 */ /* 0x000fea0003800000 */
.L_x_19903:
        /* <DEDUP_REMOVED lines=43> */
.L_x_19902:
[----:B------:R-:W-:Y:S05]  /*3890*/  BSYNC B2 ;  /* 0x0000000000027941 */ /* 0x000fea0003800000 */
.L_x_19901:
        /* <DEDUP_REMOVED lines=8> */
.L_x_19897:
        /* <DEDUP_REMOVED lines=27> */
.L_x_19905:
[----:B0-----:R-:W-:-:S07]  /*3ad0*/  IADD3 R94, R107, 0x20, RZ ;  /* 0x000000206b5e7810 */ /* 0x001fce0007ffe0ff */
.L_x_19840:
[----:B------:R-:W-:Y:S05]  /*3ae0*/  BSYNC B1 ;  /* 0x0000000000017941 */ /* 0x000fea0003800000 */
.L_x_19839:
[----:B------:R-:W-:Y:S01]  /*3af0*/  ISETP.NE.AND P0, PT, R105, RZ, PT ;  /* 0x000000ff6900720c */ /* 0x000fe20003f05270 */
[----:B------:R-:W-:-:S12]  /*3b00*/  BSSY B1, `(.L_x_19906) ;  /* 0x00002d6000017945 */ /* 0x000fd80003800000 */
[----:B------:R-:W-:Y:S05]  /*3b10*/  @!P0 BRA `(.L_x_19907) ;  /* 0x0000002c00508947 */ /* 0x000fea0003800000 */
[----:B-1----:R-:W1:Y:S01]  /*3b20*/  LDC.64 R92, c[0x0][0x228] ;  /* 0x00008a00ff5c7b82 */ /* 0x002e620000000a00 */
        /* <DEDUP_REMOVED lines=25> */
.L_x_19909:
[----:B------:R-:W-:-:S07]  /*3cc0*/  IMAD.MOV.U32 R112, RZ, RZ, R96 ;  /* 0x000000ffff707224 */ /* 0x000fce00078e0060 */
.L_x_19910:
[----:B------:R-:W-:Y:S05]  /*3cd0*/  BSYNC B2 ;  /* 0x0000000000027941 */ /* 0x000fea0003800000 */
.L_x_19908:
        /* <DEDUP_REMOVED lines=16> */
.L_x_19914:
[----:B------:R-:W-:Y:S05]  /*3de0*/  BSYNC B3 ;  /* 0x0000000000037941 */ /* 0x000fea0003800000 */
.L_x_19913:
        /* <DEDUP_REMOVED lines=43> */
.L_x_19912:
[----:B------:R-:W-:Y:S05]  /*40a0*/  BSYNC B2 ;  /* 0x0000000000027941 */ /* 0x000fea0003800000 */
.L_x_19911:
        /* <DEDUP_REMOVED lines=17> */
.L_x_19915:
        /* <DEDUP_REMOVED lines=12> */
.L_x_19918:
[----:B------:R-:W-:-:S07]  /*4280*/  IMAD.MOV.U32 R4, RZ, RZ, R96 ;  /* 0x000000ffff047224 */ /* 0x000fce00078e0060 */
.L_x_19919:
[----:B------:R-:W-:Y:S05]  /*4290*/  BSYNC B2 ;  /* 0x0000000000027941 */ /* 0x000fea0003800000 */
.L_x_19917:
        /* <DEDUP_REMOVED lines=16> */
.L_x_19923:
[----:B------:R-:W-:Y:S05]  /*43a0*/  BSYNC B3 ;  /* 0x0000000000037941 */ /* 0x000fea0003800000 */
.L_x_19922:
        /* <DEDUP_REMOVED lines=43> */
.L_x_19921:
[----:B------:R-:W-:Y:S05]  /*4660*/  BSYNC B2 ;  /* 0x0000000000027941 */ /* 0x000fea0003800000 */
.L_x_19920:
        /* <DEDUP_REMOVED lines=8> */
.L_x_19916:
        /* <DEDUP_REMOVED lines=12> */
.L_x_19925:
[----:B------:R-:W-:-:S07]  /*47b0*/  MOV R113, R96 ;  /* 0x0000006000717202 */ /* 0x000fce0000000f00 */
.L_x_19926:
[----:B------:R-:W-:Y:S05]  /*47c0*/  BSYNC B2 ;  /* 0x0000000000027941 */ /* 0x000fea0003800000 */
.L_x_19924:
        /* <DEDUP_REMOVED lines=16> */
.L_x_19930:
[----:B------:R-:W-:Y:S05]  /*48d0*/  BSYNC B3 ;  /* 0x0000000000037941 */ /* 0x000fea0003800000 */
.L_x_19929:
        /* <DEDUP_REMOVED lines=43> */
.L_x_19928:
[----:B------:R-:W-:Y:S05]  /*4b90*/  BSYNC B2 ;  /* 0x0000000000027941 */ /* 0x000fea0003800000 */
.L_x_19927:
        /* <DEDUP_REMOVED lines=11> */
.L_x_19931:
        /* <DEDUP_REMOVED lines=12> */
.L_x_19934:
[----:B------:R-:W-:-:S07]  /*4d10*/  IMAD.MOV.U32 R3, RZ, RZ, R96 ;  /* 0x000000ffff037224 */ /* 0x000fce00078e0060 */
.L_x_19935:
[----:B------:R-:W-:Y:S05]  /*4d20*/  BSYNC B2 ;  /* 0x0000000000027941 */ /* 0x000fea0003800000 */
.L_x_19933:
        /* <DEDUP_REMOVED lines=16> */
.L_x_19939:
[----:B------:R-:W-:Y:S05]  /*4e30*/  BSYNC B3 ;  /* 0x0000000000037941 */ /* 0x000fea0003800000 */
.L_x_19938:
        /* <DEDUP_REMOVED lines=43> */
.L_x_19937:
[----:B------:R-:W-:Y:S05]  /*50f0*/  BSYNC B2 ;  /* 0x0000000000027941 */ /* 0x000fea0003800000 */
.L_x_19936:
        /* <DEDUP_REMOVED lines=8> */
.L_x_19932:
        /* <DEDUP_REMOVED lines=12> */
.L_x_19941:
[----:B------:R-:W-:-:S07]  /*5240*/  MOV R113, R96 ;  /* 0x0000006000717202 */ /* 0x000fce0000000f00 */
.L_x_19942:
[----:B------:R-:W-:Y:S05]  /*5250*/  BSYNC B2 ;  /* 0x0000000000027941 */ /* 0x000fea0003800000 */
.L_x_19940:
        /* <DEDUP_REMOVED lines=16> */
.L_x_19946:
[----:B------:R-:W-:Y:S05]  /*5360*/  BSYNC B3 ;  /* 0x0000000000037941 */ /* 0x000fea0003800000 */
.L_x_19945:
        /* <DEDUP_REMOVED lines=43> */
.L_x_19944:
[----:B------:R-:W-:Y:S05]  /*5620*/  BSYNC B2 ;  /* 0x0000000000027941 */ /* 0x000fea0003800000 */
.L_x_19943:
        /* <DEDUP_REMOVED lines=11> */
.L_x_19947:
        /* <DEDUP_REMOVED lines=12> */
.L_x_19950:
[----:B------:R-:W-:-:S07]  /*57a0*/  IMAD.MOV.U32 R2, RZ, RZ, R96 ;  /* 0x000000ffff027224 */ /* 0x000fce00078e0060 */
.L_x_19951:
[----:B------:R-:W-:Y:S05]  /*57b0*/  BSYNC B2 ;  /* 0x0000000000027941 */ /* 0x000fea0003800000 */
.L_x_19949:
        /* <DEDUP_REMOVED lines=16> */
.L_x_19955:
[----:B------:R-:W-:Y:S05]  /*58c0*/  BSYNC B3 ;  /* 0x0000000000037941 */ /* 0x000fea0003800000 */
.L_x_19954:
        /* <DEDUP_REMOVED lines=43> */
.L_x_19953:
[----:B------:R-:W-:Y:S05]  /*5b80*/  BSYNC B2 ;  /* 0x0000000000027941 */ /* 0x000fea0003800000 */
.L_x_19952:
        /* <DEDUP_REMOVED lines=8> */
.L_x_19948:
        /* <DEDUP_REMOVED lines=12> */
.L_x_19957:
[----:B------:R-:W-:-:S07]  /*5cd0*/  MOV R113, R96 ;  /* 0x0000006000717202 */ /* 0x000fce0000000f00 */
.L_x_19958:
[----:B------:R-:W-:Y:S05]  /*5ce0*/  BSYNC B2 ;  /* 0x0000000000027941 */ /* 0x000fea0003800000 */
.L_x_19956:
        /* <DEDUP_REMOVED lines=16> */
.L_x_19962:
[----:B------:R-:W-:Y:S05]  /*5df0*/  BSYNC B3 ;  /* 0x0000000000037941 */ /* 0x000fea0003800000 */
.L_x_19961:
        /* <DEDUP_REMOVED lines=43> */
.L_x_19960:
[----:B------:R-:W-:Y:S05]  /*60b0*/  BSYNC B2 ;  /* 0x0000000000027941 */ /* 0x000fea0003800000 */
.L_x_19959:
        /* <DEDUP_REMOVED lines=11> */
.L_x_19963:
        /* <DEDUP_REMOVED lines=12> */
.L_x_19966:
[----:B------:R-:W-:-:S07]  /*6230*/  IMAD.MOV.U32 R0, RZ, RZ, R96 ;  /* 0x000000ffff007224 */ /* 0x000fce00078e0060 */
.L_x_19967:
[----:B------:R-:W-:Y:S05]  /*6240*/  BSYNC B2 ;  /* 0x0000000000027941 */ /* 0x000fea0003800000 */
.L_x_19965:
        /* <DEDUP_REMOVED lines=16> */
.L_x_19971:
[----:B------:R-:W-:Y:S05]  /*6350*/  BSYNC B3 ;  /* 0x0000000000037941 */ /* 0x000fea0003800000 */
.L_x_19970:
        /* <DEDUP_REMOVED lines=43> */
.L_x_19969:
[----:B------:R-:W-:Y:S05]  /*6610*/  BSYNC B2 ;  /* 0x0000000000027941 */ /* 0x000fea0003800000 */
.L_x_19968:
        /* <DEDUP_REMOVED lines=8> */
.L_x_19964:
        /* <DEDUP_REMOVED lines=27> */
.L_x_19972:
[----:B------:R-:W-:-:S07]  /*6850*/  VIADD R94, R94, 0x20 ;  /* 0x000000205e5e7836 */ /* 0x000fce0000000000 */
.L_x_19907:
[----:B------:R-:W-:Y:S05]  /*6860*/  BSYNC B1 ;  /* 0x0000000000017941 */ /* 0x000fea0003800000 */
.L_x_19906:
        /* <DEDUP_REMOVED lines=29> */
.L_x_19976:
[----:B------:R-:W-:-:S07]  /*6a40*/  IMAD.MOV.U32 R112, RZ, RZ, R96 ;  /* 0x000000ffff707224 */ /* 0x000fce00078e0060 */
.L_x_19977:
[----:B------:R-:W-:Y:S05]  /*6a50*/  BSYNC B2 ;  /* 0x0000000000027941 */ /* 0x000fea0003800000 */
.L_x_19975:
        /* <DEDUP_REMOVED lines=16> */
.L_x_19981:
[----:B------:R-:W-:Y:S05]  /*6b60*/  BSYNC B3 ;  /* 0x0000000000037941 */ /* 0x000fea0003800000 */
.L_x_19980:
        /* <DEDUP_REMOVED lines=43> */
.L_x_19979:
[----:B------:R-:W-:Y:S05]  /*6e20*/  BSYNC B2 ;  /* 0x0000000000027941 */ /* 0x000fea0003800000 */
.L_x_19978:
        /* <DEDUP_REMOVED lines=17> */
.L_x_19982:
        /* <DEDUP_REMOVED lines=12> */
.L_x_19985:
[----:B------:R-:W-:-:S07]  /*7000*/  MOV R4, R96 ;  /* 0x0000006000047202 */ /* 0x000fce0000000f00 */
.L_x_19986:
[----:B------:R-:W-:Y:S05]  /*7010*/  BSYNC B2 ;  /* 0x0000000000027941 */ /* 0x000fea0003800000 */
.L_x_19984:
        /* <DEDUP_REMOVED lines=16> */
.L_x_19990:
[----:B------:R-:W-:Y:S05]  /*7120*/  BSYNC B3 ;  /* 0x0000000000037941 */ /* 0x000fea0003800000 */
.L_x_19989:
        /* <DEDUP_REMOVED lines=43> */
.L_x_19988:
[----:B------:R-:W-:Y:S05]  /*73e0*/  BSYNC B2 ;  /* 0x0000000000027941 */ /* 0x000fea0003800000 */
.L_x_19987:
        /* <DEDUP_REMOVED lines=8> */
.L_x_19983:
        /* <DEDUP_REMOVED lines=12> */
.L_x_19992:
[----:B------:R-:W-:-:S07]  /*7530*/  IMAD.MOV.U32 R113, RZ, RZ, R96 ;  /* 0x000000ffff717224 */ /* 0x000fce00078e0060 */
.L_x_19993:
[----:B------:R-:W-:Y:S05]  /*7540*/  BSYNC B2 ;  /* 0x0000000000027941 */ /* 0x000fea0003800000 */
.L_x_19991:
        /* <DEDUP_REMOVED lines=16> */
.L_x_19997:
[----:B------:R-:W-:Y:S05]  /*7650*/  BSYNC B3 ;  /* 0x0000000000037941 */ /* 0x000fea0003800000 */
.L_x_19996:
        /* <DEDUP_REMOVED lines=43> */
.L_x_19995:
[----:B------:R-:W-:Y:S05]  /*7910*/  BSYNC B2 ;  /* 0x0000000000027941 */ /* 0x000fea0003800000 */
.L_x_19994:
        /* <DEDUP_REMOVED lines=11> */
.L_x_19998:
        /* <DEDUP_REMOVED lines=12> */
.L_x_20001:
[----:B------:R-:W-:-:S07]  /*7a90*/  MOV R3, R96 ;  /* 0x0000006000037202 */ /* 0x000fce0000000f00 */
.L_x_20002:
[----:B------:R-:W-:Y:S05]  /*7aa0*/  BSYNC B2 ;  /* 0x0000000000027941 */ /* 0x000fea0003800000 */
.L_x_20000:
        /* <DEDUP_REMOVED lines=16> */
.L_x_20006:
[----:B------:R-:W-:Y:S05]  /*7bb0*/  BSYNC B3 ;  /* 0x0000000000037941 */ /* 0x000fea0003800000 */
.L_x_20005:
        /* <DEDUP_REMOVED lines=43> */
.L_x_20004:
[----:B------:R-:W-:Y:S05]  /*7e70*/  BSYNC B2 ;  /* 0x0000000000027941 */ /* 0x000fea0003800000 */
.L_x_20003:
        /* <DEDUP_REMOVED lines=8> */
.L_x_19999:
        /* <DEDUP_REMOVED lines=12> */
.L_x_20008:
[----:B------:R-:W-:-:S07]  /*7fc0*/  IMAD.MOV.U32 R113, RZ, RZ, R96 ;  /* 0x000000ffff717224 */ /* 0x000fce00078e0060 */
.L_x_20009:
[----:B------:R-:W-:Y:S05]  /*7fd0*/  BSYNC B2 ;  /* 0x0000000000027941 */ /* 0x000fea0003800000 */
.L_x_20007:
        /* <DEDUP_REMOVED lines=16> */
.L_x_20013:
[----:B------:R-:W-:Y:S05]  /*80e0*/  BSYNC B3 ;  /* 0x0000000000037941 */ /* 0x000fea0003800000 */
.L_x_20012:
        /* <DEDUP_REMOVED lines=43> */
.L_x_20011:
[----:B------:R-:W-:Y:S05]  /*83a0*/  BSYNC B2 ;  /* 0x0000000000027941 */ /* 0x000fea0003800000 */
.L_x_20010:
        /* <DEDUP_REMOVED lines=11> */
.L_x_20014:
        /* <DEDUP_REMOVED lines=12> */
.L_x_20017:
[----:B------:R-:W-:-:S07]  /*8520*/  MOV R2, R96 ;  /* 0x0000006000027202 */ /* 0x000fce0000000f00 */
.L_x_20018:
[----:B------:R-:W-:Y:S05]  /*8530*/  BSYNC B2 ;  /* 0x0000000000027941 */ /* 0x000fea0003800000 */
.L_x_20016:
        /* <DEDUP_REMOVED lines=16> */
.L_x_20022:
[----:B------:R-:W-:Y:S05]  /*8640*/  BSYNC B3 ;  /* 0x0000000000037941 */ /* 0x000fea0003800000 */
.L_x_20021:
        /* <DEDUP_REMOVED lines=43> */
.L_x_20020:
[----:B------:R-:W-:Y:S05]  /*8900*/  BSYNC B2 ;  /* 0x0000000000027941 */ /* 0x000fea0003800000 */
.L_x_20019:
        /* <DEDUP_REMOVED lines=8> */
.L_x_20015:
        /* <DEDUP_REMOVED lines=12> */
.L_x_20024:
[----:B------:R-:W-:-:S07]  /*8a50*/  IMAD.MOV.U32 R113, RZ, RZ, R96 ;  /* 0x000000ffff717224 */ /* 0x000fce00078e0060 */
.L_x_20025:
[----:B------:R-:W-:Y:S05]  /*8a60*/  BSYNC B2 ;  /* 0x0000000000027941 */ /* 0x000fea0003800000 */
.L_x_20023:
        /* <DEDUP_REMOVED lines=16> */
.L_x_20029:
[----:B------:R-:W-:Y:S05]  /*8b70*/  BSYNC B3 ;  /* 0x0000000000037941 */ /* 0x000fea0003800000 */
.L_x_20028:
        /* <DEDUP_REMOVED lines=43> */
.L_x_20027:
[----:B------:R-:W-:Y:S05]  /*8e30*/  BSYNC B2 ;  /* 0x0000000000027941 */ /* 0x000fea0003800000 */
.L_x_20026:
        /* <DEDUP_REMOVED lines=11> */
.L_x_20030:
        /* <DEDUP_REMOVED lines=12> */
.L_x_20033:
[----:B------:R-:W-:-:S07]  /*8fb0*/  MOV R0, R96 ;  /* 0x0000006000007202 */ /* 0x000fce0000000f00 */
.L_x_20034:
[----:B------:R-:W-:Y:S05]  /*8fc0*/  BSYNC B2 ;  /* 0x0000000000027941 */ /* 0x000fea0003800000 */
.L_x_20032:
        /* <DEDUP_REMOVED lines=16> */
.L_x_20038:
[----:B------:R-:W-:Y:S05]  /*90d0*/  BSYNC B3 ;  /* 0x0000000000037941 */ /* 0x000fea0003800000 */
.L_x_20037:
        /* <DEDUP_REMOVED lines=43> */
.L_x_20036:
[----:B------:R-:W-:Y:S05]  /*9390*/  BSYNC B2 ;  /* 0x0000000000027941 */ /* 0x000fea0003800000 */
.L_x_20035:
        /* <DEDUP_REMOVED lines=8> */
.L_x_20031:
        /* <DEDUP_REMOVED lines=27> */
.L_x_20039:
[----:B------:R-:W-:-:S07]  /*95d0*/  VIADD R94, R94, 0x20 ;  /* 0x000000205e5e7836 */ /* 0x000fce0000000000 */
.L_x_19974:
[----:B------:R-:W-:Y:S05]  /*95e0*/  BSYNC B1 ;  /* 0x0000000000017941 */ /* 0x000fea0003800000 */
.L_x_19973:
        /* <DEDUP_REMOVED lines=29> */
.L_x_20043:
[----:B------:R-:W-:-:S07]  /*97c0*/  MOV R112, R96 ;  /* 0x0000006000707202 */ /* 0x000fce0000000f00 */
.L_x_20044:
[----:B------:R-:W-:Y:S05]  /*97d0*/  BSYNC B2 ;  /* 0x0000000000027941 */ /* 0x000fea0003800000 */
.L_x_20042:
        /* <DEDUP_REMOVED lines=16> */
.L_x_20048:
[----:B------:R-:W-:Y:S05]  /*98e0*/  BSYNC B3 ;  /* 0x0000000000037941 */ /* 0x000fea0003800000 */
.L_x_20047:
        /* <DEDUP_REMOVED lines=43> */
.L_x_20046:
[----:B------:R-:W-:Y:S05]  /*9ba0*/  BSYNC B2 ;  /* 0x0000000000027941 */ /* 0x000fea0003800000 */
.L_x_20045:
        /* <DEDUP_REMOVED lines=17> */
.L_x_20049:
        /* <DEDUP_REMOVED lines=12> */
.L_x_20052:
[----:B------:R-:W-:-:S07]  /*9d80*/  IMAD.MOV.U32 R4, RZ, RZ, R96 ;  /* 0x000000ffff047224 */ /* 0x000fce00078e0060 */
.L_x_20053:
[----:B------:R-:W-:Y:S05]  /*9d90*/  BSYNC B2 ;  /* 0x0000000000027941 */ /* 0x000fea0003800000 */
.L_x_20051:
        /* <DEDUP_REMOVED lines=16> */
.L_x_20057:
[----:B------:R-:W-:Y:S05]  /*9ea0*/  BSYNC B3 ;  /* 0x0000000000037941 */ /* 0x000fea0003800000 */
.L_x_20056:
        /* <DEDUP_REMOVED lines=43> */
.L_x_20055:
[----:B------:R-:W-:Y:S05]  /*a160*/  BSYNC B2 ;  /* 0x0000000000027941 */ /* 0x000fea0003800000 */
.L_x_20054:
        /* <DEDUP_REMOVED lines=8> */
.L_x_20050:
        /* <DEDUP_REMOVED lines=12> */
.L_x_20059:
[----:B------:R-:W-:-:S07]  /*a2b0*/  IMAD.MOV.U32 R113, RZ, RZ, R96 ;  /* 0x000000ffff717224 */ /* 0x000fce00078e0060 */
.L_x_20060:
[----:B------:R-:W-:Y:S05]  /*a2c0*/  BSYNC B2 ;  /* 0x0000000000027941 */ /* 0x000fea0003800000 */
.L_x_20058:
        /* <DEDUP_REMOVED lines=16> */
.L_x_20064:
[----:B------:R-:W-:Y:S05]  /*a3d0*/  BSYNC B3 ;  /* 0x0000000000037941 */ /* 0x000fea0003800000 */
.L_x_20063:
        /* <DEDUP_REMOVED lines=43> */
.L_x_20062:
[----:B------:R-:W-:Y:S05]  /*a690*/  BSYNC B2 ;  /* 0x0000000000027941 */ /* 0x000fea0003800000 */
.L_x_20061:
        /* <DEDUP_REMOVED lines=11> */
.L_x_20065:
        /* <DEDUP_REMOVED lines=12> */
.L_x_20068:
[----:B------:R-:W-:-:S07]  /*a810*/  IMAD.MOV.U32 R3, RZ, RZ, R96 ;  /* 0x000000ffff037224 */ /* 0x000fce00078e0060 */
.L_x_20069:
[----:B------:R-:W-:Y:S05]  /*a820*/  BSYNC B2 ;  /* 0x0000000000027941 */ /* 0x000fea0003800000 */
.L_x_20067:
        /* <DEDUP_REMOVED lines=16> */
.L_x_20073:
[----:B------:R-:W-:Y:S05]  /*a930*/  BSYNC B3 ;  /* 0x0000000000037941 */ /* 0x000fea0003800000 */
.L_x_20072:
        /* <DEDUP_REMOVED lines=43> */
.L_x_20071:
[----:B------:R-:W-:Y:S05]  /*abf0*/  BSYNC B2 ;  /* 0x0000000000027941 */ /* 0x000fea0003800000 */
.L_x_20070:
        /* <DEDUP_REMOVED lines=8> */
.L_x_20066:
        /* <DEDUP_REMOVED lines=12> */
.L_x_20075:
[----:B------:R-:W-:-:S07]  /*ad40*/  IMAD.MOV.U32 R113, RZ, RZ, R96 ;  /* 0x000000ffff717224 */ /* 0x000fce00078e0060 */
.L_x_20076:
[----:B------:R-:W-:Y:S05]  /*ad50*/  BSYNC B2 ;  /* 0x0000000000027941 */ /* 0x000fea0003800000 */
.L_x_20074:
        /* <DEDUP_REMOVED lines=16> */
.L_x_20080:
[----:B------:R-:W-:Y:S05]  /*ae60*/  BSYNC B3 ;  /* 0x0000000000037941 */ /* 0x000fea0003800000 */
.L_x_20079:
        /* <DEDUP_REMOVED lines=43> */
.L_x_20078:
[----:B------:R-:W-:Y:S05]  /*b120*/  BSYNC B2 ;  /* 0x0000000000027941 */ /* 0x000fea0003800000 */
.L_x_20077:
        /* <DEDUP_REMOVED lines=11> */
.L_x_20081:
        /* <DEDUP_REMOVED lines=12> */
.L_x_20084:
[----:B------:R-:W-:-:S07]  /*b2a0*/  IMAD.MOV.U32 R2, RZ, RZ, R96 ;  /* 0x000000ffff027224 */ /* 0x000fce00078e0060 */
.L_x_20085:
[----:B------:R-:W-:Y:S05]  /*b2b0*/  BSYNC B2 ;  /* 0x0000000000027941 */ /* 0x000fea0003800000 */
.L_x_20083:
        /* <DEDUP_REMOVED lines=16> */
.L_x_20089:
[----:B------:R-:W-:Y:S05]  /*b3c0*/  BSYNC B3 ;  /* 0x0000000000037941 */ /* 0x000fea0003800000 */
.L_x_20088:
        /* <DEDUP_REMOVED lines=43> */
.L_x_20087:
[----:B------:R-:W-:Y:S05]  /*b680*/  BSYNC B2 ;  /* 0x0000000000027941 */ /* 0x000fea0003800000 */
.L_x_20086:
        /* <DEDUP_REMOVED lines=8> */
.L_x_20082:
        /* <DEDUP_REMOVED lines=12> */
.L_x_20091:
[----:B------:R-:W-:-:S07]  /*b7d0*/  IMAD.MOV.U32 R113, RZ, RZ, R96 ;  /* 0x000000ffff717224 */ /* 0x000fce00078e0060 */
.L_x_20092:
[----:B------:R-:W-:Y:S05]  /*b7e0*/  BSYNC B2 ;  /* 0x0000000000027941 */ /* 0x000fea0003800000 */
.L_x_20090:
        /* <DEDUP_REMOVED lines=16> */
.L_x_20096:
[----:B------:R-:W-:Y:S05]  /*b8f0*/  BSYNC B3 ;  /* 0x0000000000037941 */ /* 0x000fea0003800000 */
.L_x_20095:
        /* <DEDUP_REMOVED lines=43> */
.L_x_20094:
[----:B------:R-:W-:Y:S05]  /*bbb0*/  BSYNC B2 ;  /* 0x0000000000027941 */ /* 0x000fea0003800000 */
.L_x_20093:
        /* <DEDUP_REMOVED lines=11> */
.L_x_20097:
        /* <DEDUP_REMOVED lines=12> */
.L_x_20100:
[----:B------:R-:W-:-:S07]  /*bd30*/  IMAD.MOV.U32 R0, RZ, RZ, R96 ;  /* 0x000000ffff007224 */ /* 0x000fce00078e0060 */
.L_x_20101:
[----:B------:R-:W-:Y:S05]  /*bd40*/  BSYNC B2 ;  /* 0x0000000000027941 */ /* 0x000fea0003800000 */
.L_x_20099:
        /* <DEDUP_REMOVED lines=16> */
.L_x_20105:
[----:B------:R-:W-:Y:S05]  /*be50*/  BSYNC B3 ;  /* 0x0000000000037941 */ /* 0x000fea0003800000 */
.L_x_20104:
        /* <DEDUP_REMOVED lines=43> */
.L_x_20103:
[----:B------:R-:W-:Y:S05]  /*c110*/  BSYNC B2 ;  /* 0x0000000000027941 */ /* 0x000fea0003800000 */
.L_x_20102:
        /* <DEDUP_REMOVED lines=8> */
.L_x_20098:
        /* <DEDUP_REMOVED lines=27> */
.L_x_20106:
[----:B------:R-:W-:-:S07]  /*c350*/  IADD3 R94, R94, 0x20, RZ ;  /* 0x000000205e5e7810 */ /* 0x000fce0007ffe0ff */
.L_x_20041:
[----:B------:R-:W-:Y:S05]  /*c360*/  BSYNC B1 ;  /* 0x0000000000017941 */ /* 0x000fea0003800000 */
.L_x_20040:
        /* <DEDUP_REMOVED lines=29> */
.L_x_20110:
[----:B------:R-:W-:-:S07]  /*c540*/  IMAD.MOV.U32 R112, RZ, RZ, R96 ;  /* 0x000000ffff707224 */ /* 0x000fce00078e0060 */
.L_x_20111:
[----:B------:R-:W-:Y:S05]  /*c550*/  BSYNC B2 ;  /* 0x0000000000027941 */ /* 0x000fea0003800000 */
.L_x_20109:
        /* <DEDUP_REMOVED lines=16> */
.L_x_20115:
[----:B------:R-:W-:Y:S05]  /*c660*/  BSYNC B3 ;  /* 0x0000000000037941 */ /* 0x000fea0003800000 */
.L_x_20114:
        /* <DEDUP_REMOVED lines=43> */
.L_x_20113:
[----:B------:R-:W-:Y:S05]  /*c920*/  BSYNC B2 ;  /* 0x0000000000027941 */ /* 0x000fea0003800000 */
.L_x_20112:
        /* <DEDUP_REMOVED lines=17> */
.L_x_20116:
        /* <DEDUP_REMOVED lines=12> */
.L_x_20119:
[----:B------:R-:W-:-:S07]  /*cb00*/  IMAD.MOV.U32 R4, RZ, RZ, R96 ;  /* 0x000000ffff047224 */ /* 0x000fce00078e0060 */
.L_x_20120:
[----:B------:R-:W-:Y:S05]  /*cb10*/  BSYNC B2 ;  /* 0x0000000000027941 */ /* 0x000fea0003800000 */
.L_x_20118:
        /* <DEDUP_REMOVED lines=16> */
.L_x_20124:
[----:B------:R-:W-:Y:S05]  /*cc20*/  BSYNC B3 ;  /* 0x0000000000037941 */ /* 0x000fea0003800000 */
.L_x_20123:
        /* <DEDUP_REMOVED lines=43> */
.L_x_20122:
[----:B------:R-:W-:Y:S05]  /*cee0*/  BSYNC B2 ;  /* 0x0000000000027941 */ /* 0x000fea0003800000 */
.L_x_20121:
        /* <DEDUP_REMOVED lines=8> */
.L_x_20117:
        /* <DEDUP_REMOVED lines=12> */
.L_x_20126:
[----:B------:R-:W-:-:S07]  /*d030*/  MOV R113, R96 ;  /* 0x0000006000717202 */ /* 0x000fce0000000f00 */
.L_x_20127:
[----:B------:R-:W-:Y:S05]  /*d040*/  BSYNC B2 ;  /* 0x0000000000027941 */ /* 0x000fea0003800000 */
.L_x_20125:
        /* <DEDUP_REMOVED lines=16> */
.L_x_20131:
[----:B------:R-:W-:Y:S05]  /*d150*/  BSYNC B3 ;  /* 0x0000000000037941 */ /* 0x000fea0003800000 */
.L_x_20130:
        /* <DEDUP_REMOVED lines=43> */
.L_x_20129:
[----:B------:R-:W-:Y:S05]  /*d410*/  BSYNC B2 ;  /* 0x0000000000027941 */ /* 0x000fea0003800000 */
.L_x_20128:
        /* <DEDUP_REMOVED lines=11> */
.L_x_20132:
        /* <DEDUP_REMOVED lines=12> */
.L_x_20135:
[----:B------:R-:W-:-:S07]  /*d590*/  IMAD.MOV.U32 R3, RZ, RZ, R96 ;  /* 0x000000ffff037224 */ /* 0x000fce00078e0060 */
.L_x_20136:
[----:B------:R-:W-:Y:S05]  /*d5a0*/  BSYNC B2 ;  /* 0x0000000000027941 */ /* 0x000fea0003800000 */
.L_x_20134:
        /* <DEDUP_REMOVED lines=16> */
.L_x_20140:
[----:B------:R-:W-:Y:S05]  /*d6b0*/  BSYNC B3 ;  /* 0x0000000000037941 */ /* 0x000fea0003800000 */
.L_x_20139:
        /* <DEDUP_REMOVED lines=43> */
.L_x_20138:
[----:B------:R-:W-:Y:S05]  /*d970*/  BSYNC B2 ;  /* 0x0000000000027941 */ /* 0x000fea0003800000 */
.L_x_20137:
        /* <DEDUP_REMOVED lines=8> */
.L_x_20133:
        /* <DEDUP_REMOVED lines=12> */
.L_x_20142:
[----:B------:R-:W-:-:S07]  /*dac0*/  MOV R113, R96 ;  /* 0x0000006000717202 */ /* 0x000fce0000000f00 */
.L_x_20143:
[----:B------:R-:W-:Y:S05]  /*dad0*/  BSYNC B2 ;  /* 0x0000000000027941 */ /* 0x000fea0003800000 */
.L_x_20141:
        /* <DEDUP_REMOVED lines=16> */
.L_x_20147:
[----:B------:R-:W-:Y:S05]  /*dbe0*/  BSYNC B3 ;  /* 0x0000000000037941 */ /* 0x000fea0003800000 */
.L_x_20146:
        /* <DEDUP_REMOVED lines=43> */
.L_x_20145:
[----:B------:R-:W-:Y:S05]  /*dea0*/  BSYNC B2 ;  /* 0x0000000000027941 */ /* 0x000fea0003800000 */
.L_x_20144:
        /* <DEDUP_REMOVED lines=11> */
.L_x_20148:
        /* <DEDUP_REMOVED lines=12> */
.L_x_20151:
[----:B------:R-:W-:-:S07]  /*e020*/  IMAD.MOV.U32 R2, RZ, RZ, R96 ;  /* 0x000000ffff027224 */ /* 0x000fce00078e0060 */
.L_x_20152:
[----:B------:R-:W-:Y:S05]  /*e030*/  BSYNC B2 ;  /* 0x0000000000027941 */ /* 0x000fea0003800000 */
.L_x_20150:
        /* <DEDUP_REMOVED lines=16> */
.L_x_20156:
[----:B------:R-:W-:Y:S05]  /*e140*/  BSYNC B3 ;  /* 0x0000000000037941 */ /* 0x000fea0003800000 */
.L_x_20155:
        /* <DEDUP_REMOVED lines=43> */
.L_x_20154:
[----:B------:R-:W-:Y:S05]  /*e400*/  BSYNC B2 ;  /* 0x0000000000027941 */ /* 0x000fea0003800000 */
.L_x_20153:
        /* <DEDUP_REMOVED lines=8> */
.L_x_20149:
        /* <DEDUP_REMOVED lines=12> */
.L_x_20158:
[----:B------:R-:W-:-:S07]  /*e550*/  MOV R113, R96 ;  /* 0x0000006000717202 */ /* 0x000fce0000000f00 */
.L_x_20159:
[----:B------:R-:W-:Y:S05]  /*e560*/  BSYNC B2 ;  /* 0x0000000000027941 */ /* 0x000fea0003800000 */
.L_x_20157:
        /* <DEDUP_REMOVED lines=16> */
.L_x_20163:
[----:B------:R-:W-:Y:S05]  /*e670*/  BSYNC B3 ;  /* 0x0000000000037941 */ /* 0x000fea0003800000 */
.L_x_20162:
        /* <DEDUP_REMOVED lines=43> */
.L_x_20161:
[----:B------:R-:W-:Y:S05]  /*e930*/  BSYNC B2 ;  /* 0x0000000000027941 */ /* 0x000fea0003800000 */
.L_x_20160:
        /* <DEDUP_REMOVED lines=11> */
.L_x_20164:
        /* <DEDUP_REMOVED lines=12> */
.L_x_20167:
[----:B------:R-:W-:-:S07]  /*eab0*/  IMAD.MOV.U32 R0, RZ, RZ, R96 ;  /* 0x000000ffff007224 */ /* 0x000fce00078e0060 */
.L_x_20168:
[----:B------:R-:W-:Y:S05]  /*eac0*/  BSYNC B2 ;  /* 0x0000000000027941 */ /* 0x000fea0003800000 */
.L_x_20166:
        /* <DEDUP_REMOVED lines=16> */
.L_x_20172:
[----:B------:R-:W-:Y:S05]  /*ebd0*/  BSYNC B3 ;  /* 0x0000000000037941 */ /* 0x000fea0003800000 */
.L_x_20171:
        /* <DEDUP_REMOVED lines=43> */
.L_x_20170:
[----:B------:R-:W-:Y:S05]  /*ee90*/  BSYNC B2 ;  /* 0x0000000000027941 */ /* 0x000fea0003800000 */
.L_x_20169:
        /* <DEDUP_REMOVED lines=8> */
.L_x_20165:
        /* <DEDUP_REMOVED lines=27> */
.L_x_20173:
[----:B------:R-:W-:-:S07]  /*f0d0*/  VIADD R94, R94, 0x20 ;  /* 0x000000205e5e7836 */ /* 0x000fce0000000000 */
.L_x_20108:
[----:B------:R-:W-:Y:S05]  /*f0e0*/  BSYNC B1 ;  /* 0x0000000000017941 */ /* 0x000fea0003800000 */
.L_x_20107:
        /* <DEDUP_REMOVED lines=29> */
.L_x_20177:
[----:B------:R-:W-:-:S07]  /*f2c0*/  IMAD.MOV.U32 R112, RZ, RZ, R96 ;  /* 0x000000ffff707224 */ /* 0x000fce00078e0060 */
.L_x_20178:
[----:B------:R-:W-:Y:S05]  /*f2d0*/  BSYNC B2 ;  /* 0x0000000000027941 */ /* 0x000fea0003800000 */
.L_x_20176:
        /* <DEDUP_REMOVED lines=16> */
.L_x_20182:
[----:B------:R-:W-:Y:S05]  /*f3e0*/  BSYNC B3 ;  /* 0x0000000000037941 */ /* 0x000fea0003800000 */
.L_x_20181:
        /* <DEDUP_REMOVED lines=43> */
.L_x_20180:
[----:B------:R-:W-:Y:S05]  /*f6a0*/  BSYNC B2 ;  /* 0x0000000000027941 */ /* 0x000fea0003800000 */
.L_x_20179:
        /* <DEDUP_REMOVED lines=17> */
.L_x_20183:
        /* <DEDUP_REMOVED lines=12> */
.L_x_20186:
[----:B------:R-:W-:-:S07]  /*f880*/  MOV R4, R96 ;  /* 0x0000006000047202 */ /* 0x000fce0000000f00 */
.L_x_20187:
[----:B------:R-:W-:Y:S05]  /*f890*/  BSYNC B2 ;  /* 0x0000000000027941 */ /* 0x000fea0003800000 */
.L_x_20185:
        /* <DEDUP_REMOVED lines=16> */
.L_x_20191:
[----:B------:R-:W-:Y:S05]  /*f9a0*/  BSYNC B3 ;  /* 0x0000000000037941 */ /* 0x000fea0003800000 */
.L_x_20190:
        /* <DEDUP_REMOVED lines=43> */
.L_x_20189:
[----:B------:R-:W-:Y:S05]  /*fc60*/  BSYNC B2 ;  /* 0x0000000000027941 */ /* 0x000fea0003800000 */
.L_x_20188:
        /* <DEDUP_REMOVED lines=8> */
.L_x_20184:
        /* <DEDUP_REMOVED lines=12> */
.L_x_20193:
[----:B------:R-:W-:-:S07]  /*fdb0*/  IMAD.MOV.U32 R113, RZ, RZ, R96 ;  /* 0x000000ffff717224 */ /* 0x000fce00078e0060 */
.L_x_20194:
[----:B------:R-:W-:Y:S05]  /*fdc0*/  BSYNC B2 ;  /* 0x0000000000027941 */ /* 0x000fea0003800000 */
.L_x_20192:
        /* <DEDUP_REMOVED lines=16> */
.L_x_20198:
[----:B------:R-:W-:Y:S05]  /*fed0*/  BSYNC B3 ;  /* 0x0000000000037941 */ /* 0x000fea0003800000 */
.L_x_20197:
        /* <DEDUP_REMOVED lines=43> */
.L_x_20196:
[----:B------:R-:W-:Y:S05]  /*10190*/  BSYNC B2 ;  /* 0x0000000000027941 */ /* 0x000fea0003800000 */
.L_x_20195:
        /* <DEDUP_REMOVED lines=11> */
.L_x_20199:
        /* <DEDUP_REMOVED lines=12> */
.L_x_20202:
[----:B------:R-:W-:-:S07]  /*10310*/  MOV R3, R96 ;  /* 0x0000006000037202 */ /* 0x000fce0000000f00 */
.L_x_20203:
[----:B------:R-:W-:Y:S05]  /*10320*/  BSYNC B2 ;  /* 0x0000000000027941 */ /* 0x000fea0003800000 */
.L_x_20201:
        /* <DEDUP_REMOVED lines=16> */
.L_x_20207:
[----:B------:R-:W-:Y:S05]  /*10430*/  BSYNC B3 ;  /* 0x0000000000037941 */ /* 0x000fea0003800000 */
.L_x_20206:
        /* <DEDUP_REMOVED lines=43> */
.L_x_20205:
[----:B------:R-:W-:Y:S05]  /*106f0*/  BSYNC B2 ;  /* 0x0000000000027941 */ /* 0x000fea0003800000 */
.L_x_20204:
        /* <DEDUP_REMOVED lines=8> */
.L_x_20200:
        /* <DEDUP_REMOVED lines=12> */
.L_x_20209:
[----:B------:R-:W-:-:S07]  /*10840*/  IMAD.MOV.U32 R113, RZ, RZ, R96 ;  /* 0x000000ffff717224 */ /* 0x000fce00078e0060 */
.L_x_20210:
[----:B------:R-:W-:Y:S05]  /*10850*/  BSYNC B2 ;  /* 0x0000000000027941 */ /* 0x000fea0003800000 */
.L_x_20208:
        /* <DEDUP_REMOVED lines=16> */
.L_x_20214:
[----:B------:R-:W-:Y:S05]  /*10960*/  BSYNC B3 ;  /* 0x0000000000037941 */ /* 0x000fea0003800000 */
.L_x_20213:
        /* <DEDUP_REMOVED lines=43> */
.L_x_20212:
[----:B------:R-:W-:Y:S05]  /*10c20*/  BSYNC B2 ;  /* 0x0000000000027941 */ /* 0x000fea0003800000 */
.L_x_20211:
        /* <DEDUP_REMOVED lines=11> */
.L_x_20215:
        /* <DEDUP_REMOVED lines=12> */
.L_x_20218:
[----:B------:R-:W-:-:S07]  /*10da0*/  MOV R2, R96 ;  /* 0x0000006000027202 */ /* 0x000fce0000000f00 */
.L_x_20219:
[----:B------:R-:W-:Y:S05]  /*10db0*/  BSYNC B2 ;  /* 0x0000000000027941 */ /* 0x000fea0003800000 */
.L_x_20217:
        /* <DEDUP_REMOVED lines=16> */
.L_x_20223:
[----:B------:R-:W-:Y:S05]  /*10ec0*/  BSYNC B3 ;  /* 0x0000000000037941 */ /* 0x000fea0003800000 */
.L_x_20222:
        /* <DEDUP_REMOVED lines=43> */
.L_x_20221:
[----:B------:R-:W-:Y:S05]  /*11180*/  BSYNC B2 ;  /* 0x0000000000027941 */ /* 0x000fea0003800000 */
.L_x_20220:
        /* <DEDUP_REMOVED lines=8> */
.L_x_20216:
        /* <DEDUP_REMOVED lines=12> */
.L_x_20225:
[----:B------:R-:W-:-:S07]  /*112d0*/  IMAD.MOV.U32 R113, RZ, RZ, R96 ;  /* 0x000000ffff717224 */ /* 0x000fce00078e0060 */
.L_x_20226:
[----:B------:R-:W-:Y:S05]  /*112e0*/  BSYNC B2 ;  /* 0x0000000000027941 */ /* 0x000fea0003800000 */
.L_x_20224:
        /* <DEDUP_REMOVED lines=16> */
.L_x_20230:
[----:B------:R-:W-:Y:S05]  /*113f0*/  BSYNC B3 ;  /* 0x0000000000037941 */ /* 0x000fea0003800000 */
.L_x_20229:
        /* <DEDUP_REMOVED lines=43> */
.L_x_20228:
[----:B------:R-:W-:Y:S05]  /*116b0*/  BSYNC B2 ;  /* 0x0000000000027941 */ /* 0x000fea0003800000 */
.L_x_20227:
        /* <DEDUP_REMOVED lines=11> */
.L_x_20231:
        /* <DEDUP_REMOVED lines=12> */
.L_x_20234:
[----:B------:R-:W-:-:S07]  /*11830*/  MOV R0, R96 ;  /* 0x0000006000007202 */ /* 0x000fce0000000f00 */
.L_x_20235:
[----:B------:R-:W-:Y:S05]  /*11840*/  BSYNC B2 ;  /* 0x0000000000027941 */ /* 0x000fea0003800000 */
.L_x_20233:
        /* <DEDUP_REMOVED lines=16> */
.L_x_20239:
[----:B------:R-:W-:Y:S05]  /*11950*/  BSYNC B3 ;  /* 0x0000000000037941 */ /* 0x000fea0003800000 */
.L_x_20238:
        /* <DEDUP_REMOVED lines=43> */
.L_x_20237:
[----:B------:R-:W-:Y:S05]  /*11c10*/  BSYNC B2 ;  /* 0x0000000000027941 */ /* 0x000fea0003800000 */
.L_x_20236:
        /* <DEDUP_REMOVED lines=8> */
.L_x_20232:
[----:B------:R-:W-:Y:S01]  /*11ca0*/  ISETP.NE.AND P0, PT, R112, RZ, PT ;  /* 0x000000ff7000720c */ /* 0x000fe20003f05270 */
[C---:B------:R-:W-:Y:S01]  /*11cb0*/  IMAD.SHL.U32 R112, R94.reuse, 0x4, RZ ;  /* 0x000000045e707824 */ /* 0x040fe200078e00ff */
[----:B------:R-:W-:Y:S02]  /*11cc0*/  SEL R108, RZ, 0x1000000, P5 ;  /* 0x01000000ff6c7807 */ /* 0x000fe40002800000 */
[----:B------:R-:W-:Y:S02]  /*11cd0*/  SEL R111, RZ, 0x1, P0 ;  /* 0x00000001ff6f7807 */ /* 0x000fe40000000000 */
[----:B------:R-:W-:Y:S02]  /*11ce0*/  SEL R109, RZ, 0x10000, P4 ;  /* 0x00010000ff6d7807 */ /* 0x000fe40002000000 */
[----:B------:R-:W-:Y:S02]  /*11cf0*/  SEL R110, RZ, 0x100, P3 ;  /* 0x00000100ff6e7807 */ /* 0x000fe40001800000 */
[----:B------:R-:W-:-:S02]  /*11d00*/  LEA R92, P0, R94, UR12, 0x4 ;  /* 0x0000000c5e5c7c11 */ /* 0x000fc4000f8020ff */
[----:B------:R-:W-:Y:S02]  /*11d10*/  SHF.R.U32.HI R113, RZ, 0x1e, R94 ;  /* 0x0000001eff717819 */ /* 0x000fe4000001165e */
[----:B------:R-:W-:Y:S02]  /*11d20*/  LEA.HI.X R93, R94, UR13, RZ, 0x4, P0 ;  /* 0x0000000d5e5d7c11 */ /* 0x000fe400080f24ff */
[----:B------:R-:W-:Y:S02]  /*11d30*/  IADD3 R108, R110, R108, R109 ;  /* 0x0000006c6e6c7210 */ /* 0x000fe40007ffe06d */
[----:B------:R-:W-:Y:S01]  /*11d40*/  IADD3 R94, P0, R112, UR14, RZ ;  /* 0x0000000e705e7c10 */ /* 0x000fe2000ff1e0ff */
[----:B------:R2:W-:Y:S02]  /*11d50*/  STG.E.128 desc[UR4][R92.64], R88 ;  /* 0x000000585c007986 */ /* 0x0005e4000c101d04 */
        /* <DEDUP_REMOVED lines=15> */
.L_x_20175:
[----:B------:R-:W-:Y:S05]  /*11e50*/  BSYNC B1 ;  /* 0x0000000000017941 */ /* 0x000fea0003800000 */
.L_x_20174:
        /* <DEDUP_REMOVED lines=105> */
.L_x_20265:
        /* <DEDUP_REMOVED lines=31> */
[C---:B0-----:R-:W-:Y:S01]  /*126e0*/  IMAD.WIDE.U32 R110, R107.reuse, 0x10, R110 ;  /* 0x000000106b6e7825 */ /* 0x041fe200078e006e */
[----:B------:R-:W-:-:S04]  /*126f0*/  IADD3 R107, R107, 0x20, RZ ;  /* 0x000000206b6b7810 */ /* 0x000fc80007ffe0ff */
[----:B------:R2:W-:Y:S03]  /*12700*/  STG.E.128 desc[UR4][R110.64], R92 ;  /* 0x0000005c6e007986 */ /* 0x0005e6000c101d04 */
.L_x_20242:
[----:B------:R-:W-:Y:S05]  /*12710*/  BSYNC B1 ;  /* 0x0000000000017941 */ /* 0x000fea0003800000 */
.L_x_20241:
        /* <DEDUP_REMOVED lines=16> */
[----:B0-----:R-:W-:-:S04]  /*12820*/  IMAD.WIDE.U32 R110, R107, 0x10, R110 ;  /* 0x000000106b6e7825 */ /* 0x001fc800078e006e */
[----:B------:R-:W-:Y:S01]  /*12830*/  VIADD R107, R107, 0x20 ;  /* 0x000000206b6b7836 */ /* 0x000fe20000000000 */
[----:B------:R3:W-:Y:S06]  /*12840*/  STG.E.128 desc[UR4][R110.64], R92 ;  /* 0x0000005c6e007986 */ /* 0x0007ec000c101d04 */
.L_x_20244:
[----:B------:R-:W-:Y:S05]  /*12850*/  BSYNC B1 ;  /* 0x0000000000017941 */ /* 0x000fea0003800000 */
.L_x_20243:
        /* <DEDUP_REMOVED lines=19> */
.L_x_20246:
[----:B------:R-:W-:Y:S05]  /*12990*/  BSYNC B1 ;  /* 0x0000000000017941 */ /* 0x000fea0003800000 */
.L_x_20245:
        /* <DEDUP_REMOVED lines=19> */
.L_x_20248:
[----:B------:R-:W-:Y:S05]  /*12ad0*/  BSYNC B1 ;  /* 0x0000000000017941 */ /* 0x000fea0003800000 */
.L_x_20247:
        /* <DEDUP_REMOVED lines=19> */
.L_x_20250:
[----:B------:R-:W-:Y:S05]  /*12c10*/  BSYNC B1 ;  /* 0x0000000000017941 */ /* 0x000fea0003800000 */
.L_x_20249:
        /* <DEDUP_REMOVED lines=13> */
[----:B-----5:R-:W-:Y:S01]  /*12cf0*/  FFMA.FTZ R92, R56, R95, R52 ;  /* 0x0000005f385c7223 */ /* 0x020fe20000010034 */
[----:B------:R-:W-:Y:S01]  /*12d00*/  FFMA.FTZ R93, R57, R94, R53 ;  /* 0x0000005e395d7223 */ /* 0x000fe20000010035 */
[----:B------:R-:W-:Y:S01]  /*12d10*/  FFMA.FTZ R95, R59, R110, R55 ;  /* 0x0000006e3b5f7223 */ /* 0x000fe20000010037 */
[----:B------:R-:W-:-:S05]  /*12d20*/  FFMA.FTZ R94, R58, R113, R54 ;  /* 0x000000713a5e7223 */ /* 0x000fca0000010036 */
[----:B------:R0:W-:Y:S02]  /*12d30*/  STG.E.128 desc[UR4][R108.64], R92 ;  /* 0x0000005c6c007986 */ /* 0x0001e4000c101d04 */
.L_x_20252:
[----:B------:R-:W-:Y:S05]  /*12d40*/  BSYNC B1 ;  /* 0x0000000000017941 */ /* 0x000fea0003800000 */
.L_x_20251:
[----:B01234-:R-:W0:Y:S02]  /*12d50*/  LDC.64 R92, c[0x0][0x210] ;  /* 0x00008400ff5c7b82 */ /* 0x01fe240000000a00 */
[----:B0-----:R-:W-:-:S05]  /*12d60*/  IMAD R99, R92, 0x4, R99 ;  /* 0x000000045c637824 */ /* 0x001fca00078e0263 */
[----:B------:R-:W-:-:S13]  /*12d70*/  ISETP.GE.AND P0, PT, R99, R93, PT ;  /* 0x0000005d6300720c */ /* 0x000fda0003f06270 */
[----:B------:R-:W-:Y:S05]  /*12d80*/  @!P0 BRA `(.L_x_20253) ;  /* 0xfffffedc00e48947 */ /* 0x000fea000383ffff */
[----:B------:R-:W-:Y:S05]  /*12d90*/  BSYNC B0 ;  /* 0x0000000000007941 */ /* 0x000fea0003800000 */
.L_x_19838:
[----:B------:R-:W-:Y:S05]  /*12da0*/  EXIT ;  /* 0x000000000000794d */ /* 0x000fea0003800000 */
.L_x_20240:
        /* <DEDUP_REMOVED lines=8> */
.L_x_20255:
[----:B------:R-:W-:Y:S05]  /*12e30*/  BSYNC B1 ;  /* 0x0000000000017941 */ /* 0x000fea0003800000 */
.L_x_20254:
        /* <DEDUP_REMOVED lines=10> */
.L_x_20256:
[----:B------:R-:W-:Y:S02]  /*12ee0*/  IMAD.MOV.U32 R114, RZ, RZ, 0x4 ;  /* 0x00000004ff727424 */ /* 0x000fe400078e00ff */
[----:B------:R-:W-:-:S04]  /*12ef0*/  IMAD.MOV.U32 R95, RZ, RZ, R113 ;  /* 0x000000ffff5f7224 */ /* 0x000fc800078e0071 */
[----:B------:R-:W-:-:S05]  /*12f00*/  FADD.FTZ R95, R94, R95 ;  /* 0x0000005f5e5f7221 */ /* 0x000fca0000010000 */
[----:B------:R-:W-:-:S07]  /*12f10*/  MOV R115, R95 ;  /* 0x0000005f00737202 */ /* 0x000fce0000000f00 */
[----:B------:R-:W-:Y:S05]  /*12f20*/  WARPSYNC.COLLECTIVE R112, `(.L_x_20257) ;  /* 0x0000000070087348 */ /* 0x000fea0003c00000 */
[----:B------:R0:W1:Y:S02]  /*12f30*/  SHFL.BFLY P6, R113, R115, R114, R117 ;  /* 0x0c00007273717389 */ /* 0x00006400000c0075 */
[----:B01----:R-:W-:Y:S01]  /*12f40*/  ENDCOLLECTIVE ;  /* 0x000000000000791b */ /* 0x003fe20003800000 */
.L_x_20257:
[----:B------:R-:W-:Y:S01]  /*12f50*/  HFMA2.MMA R114, -RZ, RZ, 0, 4.76837158203125e-07 ;  /* 0x00000008ff727435 */ /* 0x000fe200000001ff */
[----:B------:R-:W-:-:S05]  /*12f60*/  MOV R92, R113 ;  /* 0x00000071005c7202 */ /* 0x000fca0000000f00 */
[----:B------:R-:W-:-:S04]  /*12f70*/  FADD.FTZ R109, R95, R92 ;  /* 0x0000005c5f6d7221 */ /* 0x000fc80000010000 */
[----:B------:R-:W-:-:S07]  /*12f80*/  IMAD.MOV.U32 R115, RZ, RZ, R109 ;  /* 0x000000ffff737224 */ /* 0x000fce00078e006d */
[----:B------:R-:W-:Y:S05]  /*12f90*/  WARPSYNC.COLLECTIVE R112, `(.L_x_20258) ;  /* 0x0000000070087348 */ /* 0x000fea0003c00000 */
[----:B------:R0:W1:Y:S02]  /*12fa0*/  SHFL.BFLY P6, R113, R115, R114, R117 ;  /* 0x0c00007273717389 */ /* 0x00006400000c0075 */
[----:B01----:R-:W-:Y:S01]  /*12fb0*/  ENDCOLLECTIVE ;  /* 0x000000000000791b */ /* 0x003fe20003800000 */
.L_x_20258:
[----:B------:R-:W-:Y:S02]  /*12fc0*/  IMAD.MOV.U32 R114, RZ, RZ, 0x10 ;  /* 0x00000010ff727424 */ /* 0x000fe400078e00ff */
[----:B------:R-:W-:-:S04]  /*12fd0*/  IMAD.MOV.U32 R92, RZ, RZ, R113 ;  /* 0x000000ffff5c7224 */ /* 0x000fc800078e0071 */
[----:B------:R-:W-:-:S05]  /*12fe0*/  FADD.FTZ R110, R109, R92 ;  /* 0x0000005c6d6e7221 */ /* 0x000fca0000010000 */
[----:B------:R-:W-:-:S07]  /*12ff0*/  MOV R115, R110 ;  /* 0x0000006e00737202 */ /* 0x000fce0000000f00 */
[----:B------:R-:W-:Y:S05]  /*13000*/  WARPSYNC.COLLECTIVE R112, `(.L_x_20259) ;  /* 0x0000000070087348 */ /* 0x000fea0003c00000 */
[----:B------:R0:W1:Y:S02]  /*13010*/  SHFL.BFLY P6, R113, R115, R114, R117 ;  /* 0x0c00007273717389 */ /* 0x00006400000c0075 */
[----:B01----:R-:W-:Y:S01]  /*13020*/  ENDCOLLECTIVE ;  /* 0x000000000000791b */ /* 0x003fe20003800000 */
.L_x_20259:
        /* <DEDUP_REMOVED lines=58> */
.L_x_20260:
[----:B------:R-:W-:Y:S02]  /*133d0*/  IMAD.MOV.U32 R114, RZ, RZ, 0x2 ;  /* 0x00000002ff727424 */ /* 0x000fe400078e00ff */
[----:B------:R-:W-:-:S04]  /*133e0*/  IMAD.MOV.U32 R93, RZ, RZ, R113 ;  /* 0x000000ffff5d7224 */ /* 0x000fc800078e0071 */
[----:B------:R-:W-:-:S05]  /*133f0*/  FADD.FTZ R93, R92, R93 ;  /* 0x0000005d5c5d7221 */ /* 0x000fca0000010000 */
[----:B------:R-:W-:-:S07]  /*13400*/  MOV R115, R93 ;  /* 0x0000005d00737202 */ /* 0x000fce0000000f00 */
[----:B------:R-:W-:Y:S05]  /*13410*/  WARPSYNC.COLLECTIVE R112, `(.L_x_20261) ;  /* 0x0000000070087348 */ /* 0x000fea0003c00000 */
[----:B------:R0:W1:Y:S02]  /*13420*/  SHFL.BFLY P6, R113, R115, R114, R117 ;  /* 0x0c00007273717389 */ /* 0x00006400000c0075 */
[----:B01----:R-:W-:Y:S01]  /*13430*/  ENDCOLLECTIVE ;  /* 0x000000000000791b */ /* 0x003fe20003800000 */
.L_x_20261:
[----:B------:R-:W-:Y:S01]  /*13440*/  HFMA2.MMA R114, -RZ, RZ, 0, 2.384185791015625e-07 ;  /* 0x00000004ff727435 */ /* 0x000fe200000001ff */
[----:B------:R-:W-:-:S05]  /*13450*/  MOV R94, R113 ;  /* 0x00000071005e7202 */ /* 0x000fca0000000f00 */
[----:B------:R-:W-:-:S04]  /*13460*/  FADD.FTZ R94, R93, R94 ;  /* 0x0000005e5d5e7221 */ /* 0x000fc80000010000 */
[----:B------:R-:W-:-:S07]  /*13470*/  IMAD.MOV.U32 R115, RZ, RZ, R94 ;  /* 0x000000ffff737224 */ /* 0x000fce00078e005e */
[----:B------:R-:W-:Y:S05]  /*13480*/  WARPSYNC.COLLECTIVE R112, `(.L_x_20262) ;  /* 0x0000000070087348 */ /* 0x000fea0003c00000 */
[----:B------:R0:W1:Y:S02]  /*13490*/  SHFL.BFLY P6, R113, R115, R114, R117 ;  /* 0x0c00007273717389 */ /* 0x00006400000c0075 */
[----:B01----:R-:W-:Y:S01]  /*134a0*/  ENDCOLLECTIVE ;  /* 0x000000000000791b */ /* 0x003fe20003800000 */
.L_x_20262:
[----:B------:R-:W-:Y:S02]  /*134b0*/  IMAD.MOV.U32 R114, RZ, RZ, 0x8 ;  /* 0x00000008ff727424 */ /* 0x000fe400078e00ff */
[----:B------:R-:W-:-:S04]  /*134c0*/  IMAD.MOV.U32 R95, RZ, RZ, R113 ;  /* 0x000000ffff5f7224 */ /* 0x000fc800078e0071 */
[----:B------:R-:W-:-:S05]  /*134d0*/  FADD.FTZ R95, R94, R95 ;  /* 0x0000005f5e5f7221 */ /* 0x000fca0000010000 */
[----:B------:R-:W-:-:S07]  /*134e0*/  MOV R115, R95 ;  /* 0x0000005f00737202 */ /* 0x000fce0000000f00 */
[----:B------:R-:W-:Y:S05]  /*134f0*/  WARPSYNC.COLLECTIVE R112, `(.L_x_20263) ;  /* 0x0000000070087348 */ /* 0x000fea0003c00000 */
[----:B------:R0:W1:Y:S02]  /*13500*/  SHFL.BFLY P6, R113, R115, R114, R117 ;  /* 0x0c00007273717389 */ /* 0x00006400000c0075 */
[----:B01----:R-:W-:Y:S01]  /*13510*/  ENDCOLLECTIVE ;  /* 0x000000000000791b */ /* 0x003fe20003800000 */
.L_x_20263:
[----:B------:R-:W-:Y:S01]  /*13520*/  HFMA2.MMA R114, -RZ, RZ, 0, 9.5367431640625e-07 ;  /* 0x00000010ff727435 */ /* 0x000fe200000001ff */
[----:B------:R-:W-:-:S05]  /*13530*/  MOV R110, R113 ;  /* 0x00000071006e7202 */ /* 0x000fca0000000f00 */
[----:B------:R-:W-:-:S04]  /*13540*/  FADD.FTZ R110, R95, R110 ;  /* 0x0000006e5f6e7221 */ /* 0x000fc80000010000 */
[----:B------:R-:W-:-:S07]  /*13550*/  IMAD.MOV.U32 R115, RZ, RZ, R110 ;  /* 0x000000ffff737224 */ /* 0x000fce00078e006e */
[----:B------:R-:W-:Y:S05]  /*13560*/  WARPSYNC.COLLECTIVE R112, `(.L_x_20264) ;  /* 0x0000000070087348 */ /* 0x000fea0003c00000 */
[----:B------:R0:W1:Y:S02]  /*13570*/  SHFL.BFLY P6, R113, R115, R114, R117 ;  /* 0x0c00007273717389 */ /* 0x00006400000c0075 */
[----:B01----:R-:W-:Y:S01]  /*13580*/  ENDCOLLECTIVE ;  /* 0x000000000000791b */ /* 0x003fe20003800000 */
.L_x_20264:
[----:B------:R-:W-:Y:S05]  /*13590*/  BRA `(.L_x_20265) ;  /* 0xffffffec00d47947 */ /* 0x000fea000383ffff */
.L_x_20266:
        /* <DEDUP_REMOVED lines=14> */
.L_x_20751:


//--------------------- .text._ZN10layer_norm31ln_parallel_residual_fwd_kernelINS_13Kernel_traitsIfffffjLj768ELj1ELj4ELj1ELj16ENS_18Kernel_traits_baseILj768EfffffjLj128EEEEELb1ELb1ELb1EEEvNS_9FwdParamsE --------------------------
	.section	.text._ZN10layer_norm31ln_parallel_residual_fwd_kernelINS_13Kernel_traitsIfffffjLj768ELj1ELj4ELj1ELj16ENS_18Kernel_traits_baseILj768EfffffjLj128EEEEELb1ELb1ELb1EEEvNS_9FwdParamsE,"ax",@progbits
	.align	128
        .global         _ZN10layer_norm31ln_parallel_residual_fwd_kernelINS_13Kernel_traitsIfffffjLj768ELj1ELj4ELj1ELj16ENS_18Kernel_traits_baseILj768EfffffjLj128EEEEELb1ELb1ELb1EEEvNS_9FwdParamsE
        .type           _ZN10layer_norm31ln_parallel_residual_fwd_kernelINS_13Kernel_traitsIfffffjLj768ELj1ELj4ELj1ELj16ENS_18Kernel_traits_baseILj768EfffffjLj128EEEEELb1ELb1ELb1EEEvNS_9FwdParamsE,@function
        .size           _ZN10layer_norm31ln_parallel_residual_fwd_kernelINS_13Kernel_traitsIfffffjLj768ELj1ELj4ELj1ELj16ENS_18Kernel_traits_baseILj768EfffffjLj128EEEEELb1ELb1ELb1EEEvNS_9FwdParamsE,(.L_x_20752 - _ZN10layer_norm31ln_parallel_residual_fwd_kernelINS_13Kernel_traitsIfffffjLj768ELj1ELj4ELj1ELj16ENS_18Kernel_traits_baseILj768EfffffjLj128EEEEELb1ELb1ELb1EEEvNS_9FwdParamsE)
        .other          _ZN10layer_norm31ln_parallel_residual_fwd_kernelINS_13Kernel_traitsIfffffjLj768ELj1ELj4ELj1ELj16ENS_18Kernel_traits_baseILj768EfffffjLj128EEEEELb1ELb1ELb1EEEvNS_9FwdParamsE,@"STO_CUDA_ENTRY STV_DEFAULT"
_ZN10layer_norm31ln_parallel_residual_fwd_kernelINS_13Kernel_traitsIfffffjLj768ELj1ELj4ELj1ELj16ENS_18Kernel_traits_baseILj768EfffffjLj128EEEEELb1ELb1ELb1EEEvNS_9FwdParamsE:
.text._ZN10layer_norm31ln_parallel_residual_fwd_kernelINS_13Kernel_traitsIfffffjLj768ELj1ELj4ELj1ELj16ENS_18Kernel_traits_baseILj768EfffffjLj128EEEEELb1ELb1ELb1EEEvNS_9FwdParamsE:
        /* <DEDUP_REMOVED lines=93> */
[C---:B------:R-:W-:Y:S01]  /*05d0*/  IADD3 R4, P2, R0.reuse, UR8, RZ ;  /* 0x0000000800047c10 */ /* 0x040fe2000ff5e0ff */
[----:B------:R-:W-:Y:S01]  /*05e0*/  ULDC UR8, c[0x0][0x214] ;  /* 0x0000850000087ab9 */ /* 0x000fe20000000800 */
[----:B------:R-:W-:Y:S01]  /*05f0*/  LOP3.LUT R8, R5, UR37, R2, 0x96, !PT ;  /* 0x0000002505087c12 */ /* 0x000fe2000f8e9602 */
[----:B------:R-:W-:Y:S01]  /*0600*/  IMAD.HI.U32 R3, R11, -0x2daee0ad, RZ ;  /* 0xd2511f530b037827 */ /* 0x000fe200078e00ff */
[----:B------:R-:W-:-:S03]  /*0610*/  IADD3 R2, P1, R0, UR10, RZ ;  /* 0x0000000a00027c10 */ /* 0x000fc6000ff3e0ff */
[----:B------:R-:W-:Y:S01]  /*0620*/  IMAD.X R5, RZ, RZ, UR9, P2 ;  /* 0x00000009ff057e24 */ /* 0x000fe200090e06ff */
[----:B------:R-:W-:Y:S02]  /*0630*/  LOP3.LUT R6, R3, UR38, R6, 0x96, !PT ;  /* 0x0000002603067c12 */ /* 0x000fe4000f8e9606 */
[----:B------:R-:W-:Y:S02]  /*0640*/  IADD3.X R3, RZ, UR11, RZ, P1, !PT ;  /* 0x0000000bff037c10 */ /* 0x000fe40008ffe4ff */
[----:B------:R0:W5:Y:S01]  /*0650*/  @P0 LDG.E.128 R84, desc[UR4][R4.64] ;  /* 0x0000000404540981 */ /* 0x000162000c1e1d00 */
[----:B------:R-:W-:-:S03]  /*0660*/  ISETP.GE.AND P1, PT, R95, UR8, PT ;  /* 0x000000085f007c0c */ /* 0x000fc6000bf26270 */
[----:B------:R0:W5:Y:S04]  /*0670*/  @P0 LDG.E.128 R80, desc[UR4][R4.64+0x200] ;  /* 0x0002000404500981 */ /* 0x000168000c1e1d00 */
        /* <DEDUP_REMOVED lines=11> */
[----:B------:R-:W-:Y:S01]  /*0730*/  UIADD3 UR39, UR6, -0x700cb87f, URZ ;  /* 0x8ff3478106277890 */ /* 0x000fe2000fffe03f */
[----:B------:R-:W-:Y:S01]  /*0740*/  IMAD R92, R92, -0x326172a9, RZ ;  /* 0xcd9e8d575c5c7824 */ /* 0x000fe200078e02ff */
[----:B------:R-:W-:Y:S01]  /*0750*/  UIADD3 UR40, UR7, -0x695add53, URZ ;  /* 0x96a522ad07287890 */ /* 0x000fe2000fffe03f */
[----:B0-----:R-:W-:Y:S01]  /*0760*/  IMAD.HI.U32 R5, R6, -0x326172a9, RZ ;  /* 0xcd9e8d5706057827 */ /* 0x001fe200078e00ff */
[----:B------:R-:W-:Y:S01]  /*0770*/  ULDC.64 UR8, c[0x0][0x228] ;  /* 0x00008a0000087ab9 */ /* 0x000fe20000000a00 */
[----:B------:R-:W-:Y:S01]  /*0780*/  BSSY B0, `(.L_x_20267) ;  /* 0x000119e000007945 */ /* 0x000fe20003800000 */
[----:B------:R-:W-:Y:S01]  /*0790*/  ISETP.NE.U32.AND P0, PT, RZ, UR8, PT ;  /* 0x00000008ff007c0c */ /* 0x000fe2000bf05070 */
[----:B------:R-:W-:Y:S01]  /*07a0*/  IMAD R11, R11, -0x2daee0ad, RZ ;  /* 0xd2511f530b0b7824 */ /* 0x000fe200078e02ff */
[----:B------:R-:W-:Y:S01]  /*07b0*/  LOP3.LUT R92, R5, UR39, R92, 0x96, !PT ;  /* 0x00000027055c7c12 */ /* 0x000fe2000f8e965c */
[----:B------:R-:W-:Y:S01]  /*07c0*/  IMAD.HI.U32 R0, R8, -0x2daee0ad, RZ ;  /* 0xd2511f5308007827 */ /* 0x000fe200078e00ff */
[----:B------:R-:W-:Y:S01]  /*07d0*/  LOP3.LUT R96, R96, 0x3, RZ, 0xc0, !PT ;  /* 0x0000000360607812 */ /* 0x000fe200078ec0ff */
[----:B------:R-:W-:Y:S01]  /*07e0*/  ULDC.U8 UR8, c[0x0][0x2a0] ;  /* 0x0000a80000087ab9 */ /* 0x000fe20000000000 */
[----:B------:R-:W-:Y:S01]  /*07f0*/  LOP3.LUT R5, R93, 0x1f, RZ, 0xc0, !PT ;  /* 0x0000001f5d057812 */ /* 0x000fe200078ec0ff */
[----:B------:R-:W-:Y:S01]  /*0800*/  IMAD.MOV.U32 R9, RZ, RZ, R10 ;  /* 0x000000ffff097224 */ /* 0x000fe200078e000a */
[----:B------:R-:W-:Y:S01]  /*0810*/  LOP3.LUT R11, R0, UR40, R11, 0x96, !PT ;  /* 0x00000028000b7c12 */ /* 0x000fe2000f8e960b */
[----:B------:R-:W-:Y:S01]  /*0820*/  IMAD R10, R6, -0x326172a9, RZ ;  /* 0xcd9e8d57060a7824 */ /* 0x000fe200078e02ff */
[----:B------:R-:W-:Y:S01]  /*0830*/  HFMA2.MMA R6, -RZ, RZ, 0, 0 ;  /* 0x00000000ff067435 */ /* 0x000fe200000001ff */
[----:B------:R-:W-:Y:S01]  /*0840*/  IMAD.MOV.U32 R7, RZ, RZ, R13 ;  /* 0x000000ffff077224 */ /* 0x000fe200078e000d */
[----:B------:R-:W-:Y:S01]  /*0850*/  ISETP.NE.AND.EX P0, PT, RZ, UR9, PT, P0 ;  /* 0x00000009ff007c0c */ /* 0x000fe2000bf05300 */
[----:B------:R-:W-:Y:S01]  /*0860*/  IMAD R8, R8, -0x2daee0ad, RZ ;  /* 0xd2511f5308087824 */ /* 0x000fe200078e02ff */
[----:B------:R-:W-:Y:S01]  /*0870*/  UISETP.NE.AND UP0, UPT, UR8, URZ, UPT ;  /* 0x0000003f0800728c */ /* 0x000fe2000bf05270 */
[----:B------:R-:W-:Y:S01]  /*0880*/  ULDC UR21, c[0x0][0x218] ;  /* 0x0000860000157ab9 */ /* 0x000fe20000000800 */
[----:B------:R-:W-:Y:S01]  /*0890*/  ULDC UR22, c[0x0][0x2d8] ;  /* 0x0000b60000167ab9 */ /* 0x000fe20000000800 */
[----:B------:R-:W-:Y:S01]  /*08a0*/  ULDC.64 UR8, c[0x0][0x228] ;  /* 0x00008a0000087ab9 */ /* 0x000fe20000000a00 */
[----:B------:R-:W-:Y:S01]  /*08b0*/  ULDC.64 UR10, c[0x0][0x230] ;  /* 0x00008c00000a7ab9 */ /* 0x000fe20000000a00 */
[----:B------:R-:W-:Y:S01]  /*08c0*/  ULDC.64 UR12, c[0x0][0x238] ;  /* 0x00008e00000c7ab9 */ /* 0x000fe20000000a00 */
[----:B------:R-:W-:Y:S01]  /*08d0*/  ULDC.64 UR14, c[0x0][0x240] ;  /* 0x00009000000e7ab9 */ /* 0x000fe20000000a00 */
[----:B------:R-:W-:Y:S01]  /*08e0*/  ULDC.64 UR16, c[0x0][0x248] ;  /* 0x0000920000107ab9 */ /* 0x000fe20000000a00 */
[----:B-1----:R-:W-:-:S05]  /*08f0*/  ULDC.64 UR18, c[0x0][0x2b8] ;  /* 0x0000ae0000127ab9 */ /* 0x002fca0000000a00 */
.L_x_20659:
[----:B--2---:R-:W0:Y:S01]  /*0900*/  @P0 LDC.64 R16, c[0x0][0x228] ;  /* 0x00008a00ff100b82 */ /* 0x004e220000000a00 */
        /* <DEDUP_REMOVED lines=27> */
.L_x_20269:
[----:B------:R-:W-:-:S07]  /*0ac0*/  IMAD.MOV.U32 R5, RZ, RZ, R10 ;  /* 0x000000ffff057224 */ /* 0x000fce00078e000a */
.L_x_20270:
[----:B------:R-:W-:Y:S05]  /*0ad0*/  BSYNC B1 ;  /* 0x0000000000017941 */ /* 0x000fea0003800000 */
.L_x_20268:
        /* <DEDUP_REMOVED lines=16> */
.L_x_20274:
[----:B------:R-:W-:Y:S05]  /*0be0*/  BSYNC B2 ;  /* 0x0000000000027941 */ /* 0x000fea0003800000 */
.L_x_20273:
        /* <DEDUP_REMOVED lines=43> */
.L_x_20272:
[----:B------:R-:W-:Y:S05]  /*0ea0*/  BSYNC B1 ;  /* 0x0000000000017941 */ /* 0x000fea0003800000 */
.L_x_20271:
[----:B------:R-:W0:Y:S01]  /*0eb0*/  LDC R99, c[0x0][0x298] ;  /* 0x0000a600ff637b82 */ /* 0x000e220000000800 */
[----:B------:R-:W-:Y:S01]  /*0ec0*/  HFMA2.MMA R98, -RZ, RZ, 0.1171875, 0 ;  /* 0x2f800000ff627435 */ /* 0x000fe200000001ff */
[----:B------:R-:W-:Y:S02]  /*0ed0*/  ISETP.NE.U32.AND P2, PT, RZ, UR8, PT ;  /* 0x00000008ff007c0c */ /* 0x000fe4000bf45070 */
[----:B------:R-:W-:Y:S02]  /*0ee0*/  I2FP.F32.U32 R5, R5 ;  /* 0x0000000500057245 */ /* 0x000fe40000201000 */
[----:B------:R-:W-:Y:S02]  /*0ef0*/  ISETP.NE.AND.EX P2, PT, RZ, UR9, PT, P2 ;  /* 0x00000009ff007c0c */ /* 0x000fe4000bf45320 */
        /* <DEDUP_REMOVED lines=12> */
.L_x_20275:
        /* <DEDUP_REMOVED lines=12> */
.L_x_20278:
[----:B------:R-:W-:-:S07]  /*1080*/  IMAD.MOV.U32 R4, RZ, RZ, R10 ;  /* 0x000000ffff047224 */ /* 0x000fce00078e000a */
.L_x_20279:
[----:B------:R-:W-:Y:S05]  /*1090*/  BSYNC B1 ;  /* 0x0000000000017941 */ /* 0x000fea0003800000 */
.L_x_20277:
        /* <DEDUP_REMOVED lines=16> */
.L_x_20283:
[----:B------:R-:W-:Y:S05]  /*11a0*/  BSYNC B2 ;  /* 0x0000000000027941 */ /* 0x000fea0003800000 */
.L_x_20282:
        /* <DEDUP_REMOVED lines=43> */
.L_x_20281:
[----:B------:R-:W-:Y:S05]  /*1460*/  BSYNC B1 ;  /* 0x0000000000017941 */ /* 0x000fea0003800000 */
.L_x_20280:
        /* <DEDUP_REMOVED lines=8> */
.L_x_20276:
        /* <DEDUP_REMOVED lines=12> */
.L_x_20285:
[----:B------:R-:W-:-:S07]  /*15b0*/  MOV R5, R10 ;  /* 0x0000000a00057202 */ /* 0x000fce0000000f00 */
.L_x_20286:
[----:B------:R-:W-:Y:S05]  /*15c0*/  BSYNC B1 ;  /* 0x0000000000017941 */ /* 0x000fea0003800000 */
.L_x_20284:
        /* <DEDUP_REMOVED lines=16> */
.L_x_20290:
[----:B------:R-:W-:Y:S05]  /*16d0*/  BSYNC B2 ;  /* 0x0000000000027941 */ /* 0x000fea0003800000 */
.L_x_20289:
        /* <DEDUP_REMOVED lines=43> */
.L_x_20288:
[----:B------:R-:W-:Y:S05]  /*1990*/  BSYNC B1 ;  /* 0x0000000000017941 */ /* 0x000fea0003800000 */
.L_x_20287:
        /* <DEDUP_REMOVED lines=11> */
.L_x_20291:
        /* <DEDUP_REMOVED lines=12> */
.L_x_20294:
[----:B------:R-:W-:-:S07]  /*1b10*/  IMAD.MOV.U32 R3, RZ, RZ, R10 ;  /* 0x000000ffff037224 */ /* 0x000fce00078e000a */
.L_x_20295:
[----:B------:R-:W-:Y:S05]  /*1b20*/  BSYNC B1 ;  /* 0x0000000000017941 */ /* 0x000fea0003800000 */
.L_x_20293:
        /* <DEDUP_REMOVED lines=16> */
.L_x_20299:
[----:B------:R-:W-:Y:S05]  /*1c30*/  BSYNC B2 ;  /* 0x0000000000027941 */ /* 0x000fea0003800000 */
.L_x_20298:
        /* <DEDUP_REMOVED lines=43> */
.L_x_20297:
[----:B------:R-:W-:Y:S05]  /*1ef0*/  BSYNC B1 ;  /* 0x0000000000017941 */ /* 0x000fea0003800000 */
.L_x_20296:
        /* <DEDUP_REMOVED lines=8> */
.L_x_20292:
        /* <DEDUP_REMOVED lines=12> */
.L_x_20301:
[----:B------:R-:W-:-:S07]  /*2040*/  MOV R5, R10 ;  /* 0x0000000a00057202 */ /* 0x000fce0000000f00 */
.L_x_20302:
[----:B------:R-:W-:Y:S05]  /*2050*/  BSYNC B1 ;  /* 0x0000000000017941 */ /* 0x000fea0003800000 */
.L_x_20300:
        /* <DEDUP_REMOVED lines=16> */
.L_x_20306:
[----:B------:R-:W-:Y:S05]  /*2160*/  BSYNC B2 ;  /* 0x0000000000027941 */ /* 0x000fea0003800000 */
.L_x_20305:
        /* <DEDUP_REMOVED lines=43> */
.L_x_20304:
[----:B------:R-:W-:Y:S05]  /*2420*/  BSYNC B1 ;  /* 0x0000000000017941 */ /* 0x000fea0003800000 */
.L_x_20303:
        /* <DEDUP_REMOVED lines=11> */
.L_x_20307:
        /* <DEDUP_REMOVED lines=12> */
.L_x_20310:
[----:B------:R-:W-:-:S07]  /*25a0*/  IMAD.MOV.U32 R2, RZ, RZ, R10 ;  /* 0x000000ffff027224 */ /* 0x000fce00078e000a */
.L_x_20311:
[----:B------:R-:W-:Y:S05]  /*25b0*/  BSYNC B1 ;  /* 0x0000000000017941 */ /* 0x000fea0003800000 */
.L_x_20309:
        /* <DEDUP_REMOVED lines=16> */
.L_x_20315:
[----:B------:R-:W-:Y:S05]  /*26c0*/  BSYNC B2 ;  /* 0x0000000000027941 */ /* 0x000fea0003800000 */
.L_x_20314:
        /* <DEDUP_REMOVED lines=43> */
.L_x_20313:
[----:B------:R-:W-:Y:S05]  /*2980*/  BSYNC B1 ;  /* 0x0000000000017941 */ /* 0x000fea0003800000 */
.L_x_20312:
        /* <DEDUP_REMOVED lines=8> */
.L_x_20308:
        /* <DEDUP_REMOVED lines=12> */
.L_x_20317:
[----:B------:R-:W-:-:S07]  /*2ad0*/  MOV R5, R10 ;  /* 0x0000000a00057202 */ /* 0x000fce0000000f00 */
.L_x_20318:
[----:B------:R-:W-:Y:S05]  /*2ae0*/  BSYNC B1 ;  /* 0x0000000000017941 */ /* 0x000fea0003800000 */
.L_x_20316:
        /* <DEDUP_REMOVED lines=16> */
.L_x_20322:
[----:B------:R-:W-:Y:S05]  /*2bf0*/  BSYNC B2 ;  /* 0x0000000000027941 */ /* 0x000fea0003800000 */
.L_x_20321:
        /* <DEDUP_REMOVED lines=43> */
.L_x_20320:
[----:B------:R-:W-:Y:S05]  /*2eb0*/  BSYNC B1 ;  /* 0x0000000000017941 */ /* 0x000fea0003800000 */
.L_x_20319:
        /* <DEDUP_REMOVED lines=11> */
.L_x_20323:
        /* <DEDUP_REMOVED lines=12> */
.L_x_20326:
[----:B------:R-:W-:-:S07]  /*3030*/  IMAD.MOV.U32 R0, RZ, RZ, R10 ;  /* 0x000000ffff007224 */ /* 0x000fce00078e000a */
.L_x_20327:
[----:B------:R-:W-:Y:S05]  /*3040*/  BSYNC B1 ;  /* 0x0000000000017941 */ /* 0x000fea0003800000 */
.L_x_20325:
        /* <DEDUP_REMOVED lines=18> */
.L_x_20331:
[----:B------:R-:W-:Y:S05]  /*3170*/  BSYNC B2 ;  /* 0x0000000000027941 */ /* 0x000fea0003800000 */
.L_x_20330:
        /* <DEDUP_REMOVED lines=43> */
.L_x_20329:
[----:B------:R-:W-:Y:S05]  /*3430*/  BSYNC B1 ;  /* 0x0000000000017941 */ /* 0x000fea0003800000 */
.L_x_20328:
        /* <DEDUP_REMOVED lines=8> */
.L_x_20324:
[----:B------:R-:W-:Y:S01]  /*34c0*/  SEL R5, RZ, 0x1000000, P5 ;  /* 0x01000000ff057807 */ /* 0x000fe20002800000 */
[C---:B------:R-:W-:Y:S01]  /*34d0*/  IMAD.SHL.U32 R21, R101.reuse, 0x4, RZ ;  /* 0x0000000465157824 */ /* 0x040fe200078e00ff */
[----:B------:R-:W-:Y:S01]  /*34e0*/  SEL R14, RZ, 0x10000, P4 ;  /* 0x00010000ff0e7807 */ /* 0x000fe20002000000 */
[----:B------:R-:W0:Y:S01]  /*34f0*/  @P0 LDC.64 R16, c[0x0][0x228] ;  /* 0x00008a00ff100b82 */ /* 0x000e220000000a00 */
[----:B------:R-:W-:Y:S02]  /*3500*/  SEL R15, RZ, 0x100, P3 ;  /* 0x00000100ff0f7807 */ /* 0x000fe40001800000 */
[----:B------:R-:W-:Y:S02]  /*3510*/  ISETP.NE.AND P6, PT, R12, RZ, PT ;  /* 0x000000ff0c00720c */ /* 0x000fe40003fc5270 */
        /* <DEDUP_REMOVED lines=10> */
[----:B------:R-:W-:-:S03]  /*35c0*/  IADD3.X R25, R26, UR15, RZ, P3, !PT ;  /* 0x0000000f1a197c10 */ /* 0x000fc60009ffe4ff */
[C---:B------:R-:W-:Y:S02]  /*35d0*/  IMAD.WIDE.U32 R14, R97.reuse, 0x10, R88 ;  /* 0x00000010610e7825 */ /* 0x040fe400078e0058 */
[----:B------:R2:W-:Y:S02]  /*35e0*/  STG.E desc[UR4][R24.64], R5 ;  /* 0x0000000518007986 */ /* 0x0005e4000c101904 */
[----:B0-----:R-:W-:-:S04]  /*35f0*/  @P0 IMAD.WIDE.U32 R16, R97, 0x10, R16 ;  /* 0x0000001061100825 */ /* 0x001fc800078e0010 */
[----:B-1----:R-:W-:Y:S01]  /*3600*/  @P1 IMAD.WIDE.U32 R18, R97, 0x10, R12 ;  /* 0x0000001061121825 */ /* 0x002fe200078e000c */
[----:B--2---:R-:W-:Y:S06]  /*3610*/  @!P0 BRA `(.L_x_20332) ;  /* 0x00000000002c8947 */ /* 0x004fec0003800000 */
        /* <DEDUP_REMOVED lines=11> */
.L_x_20332:
[----:B------:R1:W5:Y:S04]  /*36d0*/  @P0 LDG.E.128 R32, desc[UR4][R16.64] ;  /* 0x0000000410200981 */ /* 0x000368000c1e1d00 */
[----:B------:R1:W5:Y:S04]  /*36e0*/  @P1 LDG.E.128 R36, desc[UR4][R18.64] ;  /* 0x0000000412241981 */ /* 0x000368000c1e1d00 */
[----:B0-----:R-:W5:Y:S01]  /*36f0*/  LDG.E.128 R12, desc[UR4][R14.64] ;  /* 0x000000040e0c7981 */ /* 0x001f62000c1e1d00 */
[----:B------:R-:W-:Y:S01]  /*3700*/  ISETP.NE.AND P3, PT, R20, 0x1, PT ;  /* 0x000000011400780c */ /* 0x000fe20003f65270 */
[----:B------:R-:W-:Y:S01]  /*3710*/  BSSY B1, `(.L_x_20333) ;  /* 0x000000d000017945 */ /* 0x000fe20003800000 */
[----:B------:R-:W-:-:S02]  /*3720*/  LOP3.LUT R5, R93, 0x1f, RZ, 0xc0, !PT ;  /* 0x0000001f5d057812 */ /* 0x000fc400078ec0ff */
[----:B------:R-:W-:-:S09]  /*3730*/  IADD3 R21, R20, 0x1, RZ ;  /* 0x0000000114157810 */ /* 0x000fd20007ffe0ff */
        /* <DEDUP_REMOVED lines=9> */
.L_x_20334:
[----:B------:R-:W-:-:S07]  /*37d0*/  IMAD.MOV.U32 R16, RZ, RZ, R10 ;  /* 0x000000ffff107224 */ /* 0x000fce00078e000a */
.L_x_20335:
[----:B------:R-:W-:Y:S05]  /*37e0*/  BSYNC B1 ;  /* 0x0000000000017941 */ /* 0x000fea0003800000 */
.L_x_20333:
        /* <DEDUP_REMOVED lines=16> */
.L_x_20339:
[----:B------:R-:W-:Y:S05]  /*38f0*/  BSYNC B2 ;  /* 0x0000000000027941 */ /* 0x000fea0003800000 */
.L_x_20338:
        /* <DEDUP_REMOVED lines=43> */
.L_x_20337:
[----:B------:R-:W-:Y:S05]  /*3bb0*/  BSYNC B1 ;  /* 0x0000000000017941 */ /* 0x000fea0003800000 */
.L_x_20336:
        /* <DEDUP_REMOVED lines=12> */
.L_x_20340:
        /* <DEDUP_REMOVED lines=12> */
.L_x_20343:
[----:B------:R-:W-:-:S07]  /*3d40*/  IMAD.MOV.U32 R4, RZ, RZ, R10 ;  /* 0x000000ffff047224 */ /* 0x000fce00078e000a */
.L_x_20344:
[----:B------:R-:W-:Y:S05]  /*3d50*/  BSYNC B1 ;  /* 0x0000000000017941 */ /* 0x000fea0003800000 */
.L_x_20342:
        /* <DEDUP_REMOVED lines=16> */
.L_x_20348:
[----:B------:R-:W-:Y:S05]  /*3e60*/  BSYNC B2 ;  /* 0x0000000000027941 */ /* 0x000fea0003800000 */
.L_x_20347:
        /* <DEDUP_REMOVED lines=43> */
.L_x_20346:
[----:B------:R-:W-:Y:S05]  /*4120*/  BSYNC B1 ;  /* 0x0000000000017941 */ /* 0x000fea0003800000 */
.L_x_20345:
        /* <DEDUP_REMOVED lines=8> */
.L_x_20341:
        /* <DEDUP_REMOVED lines=12> */
.L_x_20350:
[----:B------:R-:W-:-:S07]  /*4270*/  IMAD.MOV.U32 R12, RZ, RZ, R10 ;  /* 0x000000ffff0c7224 */ /* 0x000fce00078e000a */
.L_x_20351:
[----:B------:R-:W-:Y:S05]  /*4280*/  BSYNC B1 ;  /* 0x0000000000017941 */ /* 0x000fea0003800000 */
.L_x_20349:
        /* <DEDUP_REMOVED lines=16> */
.L_x_20355:
[----:B------:R-:W-:Y:S05]  /*4390*/  BSYNC B2 ;  /* 0x0000000000027941 */ /* 0x000fea0003800000 */
.L_x_20354:
        /* <DEDUP_REMOVED lines=43> */
.L_x_20353:
[----:B------:R-:W-:Y:S05]  /*4650*/  BSYNC B1 ;  /* 0x0000000000017941 */ /* 0x000fea0003800000 */
.L_x_20352:
        /* <DEDUP_REMOVED lines=11> */
.L_x_20356:
        /* <DEDUP_REMOVED lines=12> */
.L_x_20359:
[----:B------:R-:W-:-:S07]  /*47d0*/  IMAD.MOV.U32 R3, RZ, RZ, R10 ;  /* 0x000000ffff037224 */ /* 0x000fce00078e000a */
.L_x_20360:
[----:B------:R-:W-:Y:S05]  /*47e0*/  BSYNC B1 ;  /* 0x0000000000017941 */ /* 0x000fea0003800000 */
.L_x_20358:
        /* <DEDUP_REMOVED lines=16> */
.L_x_20364:
[----:B------:R-:W-:Y:S05]  /*48f0*/  BSYNC B2 ;  /* 0x0000000000027941 */ /* 0x000fea0003800000 */
.L_x_20363:
        /* <DEDUP_REMOVED lines=43> */
.L_x_20362:
[----:B------:R-:W-:Y:S05]  /*4bb0*/  BSYNC B1 ;  /* 0x0000000000017941 */ /* 0x000fea0003800000 */
.L_x_20361:
        /* <DEDUP_REMOVED lines=8> */
.L_x_20357:
        /* <DEDUP_REMOVED lines=12> */
.L_x_20366:
[----:B------:R-:W-:-:S07]  /*4d00*/  IMAD.MOV.U32 R12, RZ, RZ, R10 ;  /* 0x000000ffff0c7224 */ /* 0x000fce00078e000a */
.L_x_20367:
[----:B------:R-:W-:Y:S05]  /*4d10*/  BSYNC B1 ;  /* 0x0000000000017941 */ /* 0x000fea0003800000 */
.L_x_20365:
        /* <DEDUP_REMOVED lines=16> */
.L_x_20371:
[----:B------:R-:W-:Y:S05]  /*4e20*/  BSYNC B2 ;  /* 0x0000000000027941 */ /* 0x000fea0003800000 */
.L_x_20370:
        /* <DEDUP_REMOVED lines=43> */
.L_x_20369:
[----:B------:R-:W-:Y:S05]  /*50e0*/  BSYNC B1 ;  /* 0x0000000000017941 */ /* 0x000fea0003800000 */
.L_x_20368:
        /* <DEDUP_REMOVED lines=11> */
.L_x_20372:
        /* <DEDUP_REMOVED lines=12> */
.L_x_20375:
[----:B------:R-:W-:-:S07]  /*5260*/  IMAD.MOV.U32 R2, RZ, RZ, R10 ;  /* 0x000000ffff027224 */ /* 0x000fce00078e000a */
.L_x_20376:
[----:B------:R-:W-:Y:S05]  /*5270*/  BSYNC B1 ;  /* 0x0000000000017941 */ /* 0x000fea0003800000 */
.L_x_20374:
        /* <DEDUP_REMOVED lines=16> */
.L_x_20380:
[----:B------:R-:W-:Y:S05]  /*5380*/  BSYNC B2 ;  /* 0x0000000000027941 */ /* 0x000fea0003800000 */
.L_x_20379:
        /* <DEDUP_REMOVED lines=43> */
.L_x_20378:
[----:B------:R-:W-:Y:S05]  /*5640*/  BSYNC B1 ;  /* 0x0000000000017941 */ /* 0x000fea0003800000 */
.L_x_20377:
        /* <DEDUP_REMOVED lines=8> */
.L_x_20373:
        /* <DEDUP_REMOVED lines=12> */
.L_x_20382:
[----:B------:R-:W-:-:S07]  /*5790*/  IMAD.MOV.U32 R12, RZ, RZ, R10 ;  /* 0x000000ffff0c7224 */ /* 0x000fce00078e000a */
.L_x_20383:
[----:B------:R-:W-:Y:S05]  /*57a0*/  BSYNC B1 ;  /* 0x0000000000017941 */ /* 0x000fea0003800000 */
.L_x_20381:
        /* <DEDUP_REMOVED lines=16> */
.L_x_20387:
[----:B------:R-:W-:Y:S05]  /*58b0*/  BSYNC B2 ;  /* 0x0000000000027941 */ /* 0x000fea0003800000 */
.L_x_20386:
        /* <DEDUP_REMOVED lines=43> */
.L_x_20385:
[----:B------:R-:W-:Y:S05]  /*5b70*/  BSYNC B1 ;  /* 0x0000000000017941 */ /* 0x000fea0003800000 */
.L_x_20384:
        /* <DEDUP_REMOVED lines=11> */
.L_x_20388:
        /* <DEDUP_REMOVED lines=12> */
.L_x_20391:
[----:B------:R-:W-:-:S07]  /*5cf0*/  IMAD.MOV.U32 R0, RZ, RZ, R10 ;  /* 0x000000ffff007224 */ /* 0x000fce00078e000a */
.L_x_20392:
[----:B------:R-:W-:Y:S05]  /*5d00*/  BSYNC B1 ;  /* 0x0000000000017941 */ /* 0x000fea0003800000 */
.L_x_20390:
        /* <DEDUP_REMOVED lines=18> */
.L_x_20396:
[----:B------:R-:W-:Y:S05]  /*5e30*/  BSYNC B2 ;  /* 0x0000000000027941 */ /* 0x000fea0003800000 */
.L_x_20395:
        /* <DEDUP_REMOVED lines=43> */
.L_x_20394:
[----:B------:R-:W-:Y:S05]  /*60f0*/  BSYNC B1 ;  /* 0x0000000000017941 */ /* 0x000fea0003800000 */
.L_x_20393:
        /* <DEDUP_REMOVED lines=8> */
.L_x_20389:
[----:B------:R-:W0:Y:S01]  /*6180*/  LDC.64 R108, c[0x0][0x238] ;  /* 0x00008e00ff6c7b82 */ /* 0x000e220000000a00 */
[----:B------:R-:W-:Y:S02]  /*6190*/  SEL R12, RZ, 0x1000000, P5 ;  /* 0x01000000ff0c7807 */ /* 0x000fe40002800000 */
[----:B------:R-:W-:Y:S02]  /*61a0*/  SEL R13, RZ, 0x10000, P4 ;  /* 0x00010000ff0d7807 */ /* 0x000fe40002000000 */
[----:B------:R-:W-:Y:S02]  /*61b0*/  SEL R14, RZ, 0x100, P3 ;  /* 0x00000100ff0e7807 */ /* 0x000fe40001800000 */
[----:B------:R-:W-:Y:S01]  /*61c0*/  ISETP.NE.AND P6, PT, R22, RZ, PT ;  /* 0x000000ff1600720c */ /* 0x000fe20003fc5270 */
[----:B------:R-:W1:Y:S01]  /*61d0*/  LDC.64 R106, c[0x0][0x240] ;  /* 0x00009000ff6a7b82 */ /* 0x000e620000000a00 */
[----:B------:R-:W-:Y:S02]  /*61e0*/  IADD3 R12, R14, R12, R13 ;  /* 0x0000000c0e0c7210 */ /* 0x000fe40007ffe00d */
[----:B------:R-:W-:-:S02]  /*61f0*/  SEL R13, RZ, 0x1, P6 ;  /* 0x00000001ff0d7807 */ /* 0x000fc40003000000 */
[----:B------:R-:W-:-:S03]  /*6200*/  IADD3 R102, R101, 0x40, RZ ;  /* 0x0000004065667810 */ /* 0x000fc60007ffe0ff */
[----:B------:R-:W-:Y:S01]  /*6210*/  IMAD.IADD R21, R12, 0x1, R13 ;  /* 0x000000010c157824 */ /* 0x000fe200078e020d */
        /* <DEDUP_REMOVED lines=12> */
[----:B------:R-:W-:Y:S02]  /*62e0*/  LOP3.LUT R21, R0, 0xffff, RZ, 0xc0, !PT ;  /* 0x0000ffff00157812 */ /* 0x000fe400078ec0ff */
[----:B------:R-:W-:Y:S02]  /*62f0*/  LOP3.LUT R90, R3, 0xff, RZ, 0xc0, !PT ;  /* 0x000000ff035a7812 */ /* 0x000fe400078ec0ff */
[----:B------:R-:W-:-:S04]  /*6300*/  LOP3.LUT R22, R22, 0xff0000, RZ, 0xc0, !PT ;  /* 0x00ff000016167812 */ /* 0x000fc800078ec0ff */
[----:B------:R-:W-:Y:S02]  /*6310*/  LEA R21, R21, R22, 0x18 ;  /* 0x0000001615157211 */ /* 0x000fe400078ec0ff */
[----:B------:R-:W-:-:S03]  /*6320*/  LOP3.LUT R22, R4, 0xff, RZ, 0xc0, !PT ;  /* 0x000000ff04167812 */ /* 0x000fc600078ec0ff */
[----:B------:R-:W-:-:S04]  /*6330*/  IMAD R21, R90, 0x100, R21 ;  /* 0x000001005a157824 */ /* 0x000fc800078e0215 */
[----:B------:R-:W-:Y:S02]  /*6340*/  IMAD.IADD R21, R21, 0x1, R22 ;  /* 0x0000000115157824 */ /* 0x000fe400078e0216 */
[----:B0-----:R-:W-:-:S05]  /*6350*/  IMAD.WIDE.U32 R14, R97, 0x4, R14 ;  /* 0x00000004610e7825 */ /* 0x001fca00078e000e */
[----:B------:R0:W-:Y:S02]  /*6360*/  STG.E desc[UR4][R14.64], R21 ;  /* 0x000000150e007986 */ /* 0x0001e4000c101904 */
.L_x_20397:
        /* <DEDUP_REMOVED lines=15> */
.L_x_20399:
[----:B------:R-:W-:-:S07]  /*6460*/  IMAD.MOV.U32 R16, RZ, RZ, R10 ;  /* 0x000000ffff107224 */ /* 0x000fce00078e000a */
.L_x_20400:
[----:B------:R-:W-:Y:S05]  /*6470*/  BSYNC B1 ;  /* 0x0000000000017941 */ /* 0x000fea0003800000 */
.L_x_20398:
        /* <DEDUP_REMOVED lines=16> */
.L_x_20404:
[----:B------:R-:W-:Y:S05]  /*6580*/  BSYNC B2 ;  /* 0x0000000000027941 */ /* 0x000fea0003800000 */
.L_x_20403:
        /* <DEDUP_REMOVED lines=43> */
.L_x_20402:
[----:B------:R-:W-:Y:S05]  /*6840*/  BSYNC B1 ;  /* 0x0000000000017941 */ /* 0x000fea0003800000 */
.L_x_20401:
        /* <DEDUP_REMOVED lines=12> */
.L_x_20405:
        /* <DEDUP_REMOVED lines=12> */
.L_x_20408:
[----:B------:R-:W-:-:S07]  /*69d0*/  IMAD.MOV.U32 R4, RZ, RZ, R10 ;  /* 0x000000ffff047224 */ /* 0x000fce00078e000a */
.L_x_20409:
[----:B------:R-:W-:Y:S05]  /*69e0*/  BSYNC B1 ;  /* 0x0000000000017941 */ /* 0x000fea0003800000 */
.L_x_20407:
        /* <DEDUP_REMOVED lines=16> */
.L_x_20413:
[----:B------:R-:W-:Y:S05]  /*6af0*/  BSYNC B2 ;  /* 0x0000000000027941 */ /* 0x000fea0003800000 */
.L_x_20412:
        /* <DEDUP_REMOVED lines=43> */
.L_x_20411:
[----:B------:R-:W-:Y:S05]  /*6db0*/  BSYNC B1 ;  /* 0x0000000000017941 */ /* 0x000fea0003800000 */
.L_x_20410:
        /* <DEDUP_REMOVED lines=8> */
.L_x_20406:
        /* <DEDUP_REMOVED lines=12> */
.L_x_20415:
[----:B------:R-:W-:-:S07]  /*6f00*/  IMAD.MOV.U32 R12, RZ, RZ, R10 ;  /* 0x000000ffff0c7224 */ /* 0x000fce00078e000a */
.L_x_20416:
[----:B------:R-:W-:Y:S05]  /*6f10*/  BSYNC B1 ;  /* 0x0000000000017941 */ /* 0x000fea0003800000 */
.L_x_20414:
        /* <DEDUP_REMOVED lines=16> */
.L_x_20420:
[----:B------:R-:W-:Y:S05]  /*7020*/  BSYNC B2 ;  /* 0x0000000000027941 */ /* 0x000fea0003800000 */
.L_x_20419:
        /* <DEDUP_REMOVED lines=44> */
.L_x_20418:
[----:B------:R-:W-:Y:S05]  /*72f0*/  BSYNC B1 ;  /* 0x0000000000017941 */ /* 0x000fea0003800000 */
.L_x_20417:
        /* <DEDUP_REMOVED lines=11> */
.L_x_20421:
        /* <DEDUP_REMOVED lines=12> */
.L_x_20424:
[----:B------:R-:W-:-:S07]  /*7470*/  MOV R3, R10 ;  /* 0x0000000a00037202 */ /* 0x000fce0000000f00 */
.L_x_20425:
[----:B------:R-:W-:Y:S05]  /*7480*/  BSYNC B1 ;  /* 0x0000000000017941 */ /* 0x000fea0003800000 */
.L_x_20423:
        /* <DEDUP_REMOVED lines=16> */
.L_x_20429:
[----:B------:R-:W-:Y:S05]  /*7590*/  BSYNC B2 ;  /* 0x0000000000027941 */ /* 0x000fea0003800000 */
.L_x_20428:
        /* <DEDUP_REMOVED lines=43> */
.L_x_20427:
[----:B------:R-:W-:Y:S05]  /*7850*/  BSYNC B1 ;  /* 0x0000000000017941 */ /* 0x000fea0003800000 */
.L_x_20426:
        /* <DEDUP_REMOVED lines=8> */
.L_x_20422:
        /* <DEDUP_REMOVED lines=12> */
.L_x_20431:
[----:B------:R-:W-:-:S07]  /*79a0*/  MOV R12, R10 ;  /* 0x0000000a000c7202 */ /* 0x000fce0000000f00 */
.L_x_20432:
[----:B------:R-:W-:Y:S05]  /*79b0*/  BSYNC B1 ;  /* 0x0000000000017941 */ /* 0x000fea0003800000 */
.L_x_20430:
        /* <DEDUP_REMOVED lines=16> */
.L_x_20436:
[----:B------:R-:W-:Y:S05]  /*7ac0*/  BSYNC B2 ;  /* 0x0000000000027941 */ /* 0x000fea0003800000 */
.L_x_20435:
        /* <DEDUP_REMOVED lines=43> */
.L_x_20434:
[----:B------:R-:W-:Y:S05]  /*7d80*/  BSYNC B1 ;  /* 0x0000000000017941 */ /* 0x000fea0003800000 */
.L_x_20433:
        /* <DEDUP_REMOVED lines=11> */
.L_x_20437:
        /* <DEDUP_REMOVED lines=12> */
.L_x_20440:
[----:B------:R-:W-:-:S07]  /*7f00*/  MOV R2, R10 ;  /* 0x0000000a00027202 */ /* 0x000fce0000000f00 */
.L_x_20441:
[----:B------:R-:W-:Y:S05]  /*7f10*/  BSYNC B1 ;  /* 0x0000000000017941 */ /* 0x000fea0003800000 */
.L_x_20439:
        /* <DEDUP_REMOVED lines=16> */
.L_x_20445:
[----:B------:R-:W-:Y:S05]  /*8020*/  BSYNC B2 ;  /* 0x0000000000027941 */ /* 0x000fea0003800000 */
.L_x_20444:
        /* <DEDUP_REMOVED lines=43> */
.L_x_20443:
[----:B------:R-:W-:Y:S05]  /*82e0*/  BSYNC B1 ;  /* 0x0000000000017941 */ /* 0x000fea0003800000 */
.L_x_20442:
        /* <DEDUP_REMOVED lines=8> */
.L_x_20438:
        /* <DEDUP_REMOVED lines=12> */
.L_x_20447:
[----:B------:R-:W-:-:S07]  /*8430*/  MOV R14, R10 ;  /* 0x0000000a000e7202 */ /* 0x000fce0000000f00 */
.L_x_20448:
[----:B------:R-:W-:Y:S05]  /*8440*/  BSYNC B1 ;  /* 0x0000000000017941 */ /* 0x000fea0003800000 */
.L_x_20446:
        /* <DEDUP_REMOVED lines=16> */
.L_x_20452:
[----:B------:R-:W-:Y:S05]  /*8550*/  BSYNC B2 ;  /* 0x0000000000027941 */ /* 0x000fea0003800000 */
.L_x_20451:
        /* <DEDUP_REMOVED lines=44> */
.L_x_20450:
[----:B------:R-:W-:Y:S05]  /*8820*/  BSYNC B1 ;  /* 0x0000000000017941 */ /* 0x000fea0003800000 */
.L_x_20449:
        /* <DEDUP_REMOVED lines=11> */
.L_x_20453:
        /* <DEDUP_REMOVED lines=12> */
.L_x_20456:
[----:B------:R-:W-:-:S07]  /*89a0*/  IMAD.MOV.U32 R0, RZ, RZ, R10 ;  /* 0x000000ffff007224 */ /* 0x000fce00078e000a */
.L_x_20457:
[----:B------:R-:W-:Y:S05]  /*89b0*/  BSYNC B1 ;  /* 0x0000000000017941 */ /* 0x000fea0003800000 */
.L_x_20455:
        /* <DEDUP_REMOVED lines=18> */
.L_x_20461:
[----:B------:R-:W-:Y:S05]  /*8ae0*/  BSYNC B2 ;  /* 0x0000000000027941 */ /* 0x000fea0003800000 */
.L_x_20460:
        /* <DEDUP_REMOVED lines=43> */
.L_x_20459:
[----:B------:R-:W-:Y:S05]  /*8da0*/  BSYNC B1 ;  /* 0x0000000000017941 */ /* 0x000fea0003800000 */
.L_x_20458:
        /* <DEDUP_REMOVED lines=8> */
.L_x_20454:
[----:B------:R-:W-:Y:S01]  /*8e30*/  SEL R12, RZ, 0x1000000, P5 ;  /* 0x01000000ff0c7807 */ /* 0x000fe20002800000 */
[----:B------:R-:W-:Y:S01]  /*8e40*/  IMAD.WIDE.U32 R104, R102, 0x10, R108 ;  /* 0x0000001066687825 */ /* 0x000fe200078e006c */
[----:B------:R-:W-:Y:S01]  /*8e50*/  SEL R13, RZ, 0x10000, P4 ;  /* 0x00010000ff0d7807 */ /* 0x000fe20002000000 */
[----:B------:R-:W0:Y:S01]  /*8e60*/  @P0 LDC.64 R14, c[0x0][0x228] ;  /* 0x00008a00ff0e0b82 */ /* 0x000e220000000a00 */
[----:B------:R-:W-:Y:S01]  /*8e70*/  SEL R18, RZ, 0x100, P3 ;  /* 0x00000100ff127807 */ /* 0x000fe20001800000 */
[----:B------:R-:W-:Y:S01]  /*8e80*/  VIADD R103, R101, 0x60 ;  /* 0x0000006065677836 */ /* 0x000fe20000000000 */
[----:B------:R-:W-:Y:S01]  /*8e90*/  ISETP.NE.AND P6, PT, R90, RZ, PT ;  /* 0x000000ff5a00720c */ /* 0x000fe20003fc5270 */
[----:B------:R1:W-:Y:S01]  /*8ea0*/  STG.E.128 desc[UR4][R104.64], R20 ;  /* 0x0000001468007986 */ /* 0x0003e2000c101d04 */
[----:B------:R-:W-:Y:S01]  /*8eb0*/  IADD3 R12, R18, R12, R13 ;  /* 0x0000000c120c7210 */ /* 0x000fe20007ffe00d */
[----:B------:R-:W-:Y:S01]  /*8ec0*/  IMAD.WIDE.U32 R18, R102, 0x4, R106 ;  /* 0x0000000466127825 */ /* 0x000fe200078e006a */
[----:B------:R-:W-:Y:S01]  /*8ed0*/  SEL R13, RZ, 0x1, P6 ;  /* 0x00000001ff0d7807 */ /* 0x000fe20003000000 */
[----:B------:R-:W2:Y:S03]  /*8ee0*/  @P1 LDC.64 R16, c[0x0][0x230] ;  /* 0x00008c00ff101b82 */ /* 0x000ea60000000a00 */
[----:B------:R-:W-:Y:S01]  /*8ef0*/  IADD3 R111, R12, R13, RZ ;  /* 0x0000000d0c6f7210 */ /* 0x000fe20007ffe0ff */
[----:B------:R-:W-:-:S04]  /*8f00*/  IMAD.WIDE.U32 R12, R103, 0x10, R88 ;  /* 0x00000010670c7825 */ /* 0x000fc800078e0058 */
[----:B------:R1:W-:Y:S01]  /*8f10*/  STG.E desc[UR4][R18.64], R111 ;  /* 0x0000006f12007986 */ /* 0x0003e2000c101904 */
[----:B0-----:R-:W-:-:S04]  /*8f20*/  @P0 IMAD.WIDE.U32 R90, R103, 0x10, R14 ;  /* 0x00000010675a0825 */ /* 0x001fc800078e000e */
[----:B--2---:R-:W-:Y:S01]  /*8f30*/  @P1 IMAD.WIDE.U32 R16, R103, 0x10, R16 ;  /* 0x0000001067101825 */ /* 0x004fe200078e0010 */
[----:B-1----:R-:W-:Y:S06]  /*8f40*/  @!P0 BRA `(.L_x_20462) ;  /* 0x00000000002c8947 */ /* 0x002fec0003800000 */
[----:B------:R-:W0:Y:S01]  /*8f50*/  LDC.64 R14, c[0x0][0x248] ;  /* 0x00009200ff0e7b82 */ /* 0x000e220000000a00 */
[----:B------:R-:W-:Y:S01]  /*8f60*/  IMAD.U32 R19, R2, 0x10000, RZ ;  /* 0x0001000002137824 */ /* 0x000fe200078e00ff */
[----:B------:R-:W-:Y:S02]  /*8f70*/  LOP3.LUT R18, R0, 0xffff, RZ, 0xc0, !PT ;  /* 0x0000ffff00127812 */ /* 0x000fe400078ec0ff */
[----:B------:R-:W-:Y:S02]  /*8f80*/  LOP3.LUT R105, R3, 0xff, RZ, 0xc0, !PT ;  /* 0x000000ff03697812 */ /* 0x000fe400078ec0ff */
[----:B------:R-:W-:-:S04]  /*8f90*/  LOP3.LUT R19, R19, 0xff0000, RZ, 0xc0, !PT ;  /* 0x00ff000013137812 */ /* 0x000fc800078ec0ff */
[----:B------:R-:W-:Y:S02]  /*8fa0*/  LEA R18, R18, R19, 0x18 ;  /* 0x0000001312127211 */ /* 0x000fe400078ec0ff */
[----:B------:R-:W-:-:S03]  /*8fb0*/  LOP3.LUT R19, R4, 0xff, RZ, 0xc0, !PT ;  /* 0x000000ff04137812 */ /* 0x000fc600078ec0ff */
[----:B------:R-:W-:-:S05]  /*8fc0*/  IMAD R18, R105, 0x100, R18 ;  /* 0x0000010069127824 */ /* 0x000fca00078e0212 */
[----:B------:R-:W-:Y:S01]  /*8fd0*/  IADD3 R19, R18, R19, RZ ;  /* 0x0000001312137210 */ /* 0x000fe20007ffe0ff */
[----:B0-----:R-:W-:-:S05]  /*8fe0*/  IMAD.WIDE.U32 R14, R102, 0x4, R14 ;  /* 0x00000004660e7825 */ /* 0x001fca00078e000e */
[----:B------:R0:W-:Y:S02]  /*8ff0*/  STG.E desc[UR4][R14.64], R19 ;  /* 0x000000130e007986 */ /* 0x0001e4000c101904 */
.L_x_20462:
        /* <DEDUP_REMOVED lines=15> */
.L_x_20464:
[----:B------:R-:W-:-:S07]  /*90f0*/  IMAD.MOV.U32 R96, RZ, RZ, R10 ;  /* 0x000000ffff607224 */ /* 0x000fce00078e000a */
.L_x_20465:
[----:B------:R-:W-:Y:S05]  /*9100*/  BSYNC B1 ;  /* 0x0000000000017941 */ /* 0x000fea0003800000 */
.L_x_20463:
        /* <DEDUP_REMOVED lines=16> */
.L_x_20469:
[----:B------:R-:W-:Y:S05]  /*9210*/  BSYNC B2 ;  /* 0x0000000000027941 */ /* 0x000fea0003800000 */
.L_x_20468:
        /* <DEDUP_REMOVED lines=43> */
.L_x_20467:
[----:B------:R-:W-:Y:S05]  /*94d0*/  BSYNC B1 ;  /* 0x0000000000017941 */ /* 0x000fea0003800000 */
.L_x_20466:
        /* <DEDUP_REMOVED lines=12> */
.L_x_20470:
        /* <DEDUP_REMOVED lines=12> */
.L_x_20473:
[----:B------:R-:W-:-:S07]  /*9660*/  IMAD.MOV.U32 R4, RZ, RZ, R10 ;  /* 0x000000ffff047224 */ /* 0x000fce00078e000a */
.L_x_20474:
[----:B------:R-:W-:Y:S05]  /*9670*/  BSYNC B1 ;  /* 0x0000000000017941 */ /* 0x000fea0003800000 */
.L_x_20472:
        /* <DEDUP_REMOVED lines=16> */
.L_x_20478:
[----:B------:R-:W-:Y:S05]  /*9780*/  BSYNC B2 ;  /* 0x0000000000027941 */ /* 0x000fea0003800000 */
.L_x_20477:
        /* <DEDUP_REMOVED lines=43> */
.L_x_20476:
[----:B------:R-:W-:Y:S05]  /*9a40*/  BSYNC B1 ;  /* 0x0000000000017941 */ /* 0x000fea0003800000 */
.L_x_20475:
        /* <DEDUP_REMOVED lines=8> */
.L_x_20471:
        /* <DEDUP_REMOVED lines=12> */
.L_x_20480:
[----:B------:R-:W-:-:S07]  /*9b90*/  IMAD.MOV.U32 R12, RZ, RZ, R10 ;  /* 0x000000ffff0c7224 */ /* 0x000fce00078e000a */
.L_x_20481:
[----:B------:R-:W-:Y:S05]  /*9ba0*/  BSYNC B1 ;  /* 0x0000000000017941 */ /* 0x000fea0003800000 */
.L_x_20479:
        /* <DEDUP_REMOVED lines=16> */
.L_x_20485:
[----:B------:R-:W-:Y:S05]  /*9cb0*/  BSYNC B2 ;  /* 0x0000000000027941 */ /* 0x000fea0003800000 */
.L_x_20484:
        /* <DEDUP_REMOVED lines=43> */
.L_x_20483:
[----:B------:R-:W-:Y:S05]  /*9f70*/  BSYNC B1 ;  /* 0x0000000000017941 */ /* 0x000fea0003800000 */
.L_x_20482:
        /* <DEDUP_REMOVED lines=11> */
.L_x_20486:
        /* <DEDUP_REMOVED lines=12> */
.L_x_20489:
[----:B------:R-:W-:-:S07]  /*a0f0*/  IMAD.MOV.U32 R3, RZ, RZ, R10 ;  /* 0x000000ffff037224 */ /* 0x000fce00078e000a */
.L_x_20490:
[----:B------:R-:W-:Y:S05]  /*a100*/  BSYNC B1 ;  /* 0x0000000000017941 */ /* 0x000fea0003800000 */
.L_x_20488:
        /* <DEDUP_REMOVED lines=16> */
.L_x_20494:
[----:B------:R-:W-:Y:S05]  /*a210*/  BSYNC B2 ;  /* 0x0000000000027941 */ /* 0x000fea0003800000 */
.L_x_20493:
        /* <DEDUP_REMOVED lines=43> */
.L_x_20492:
[----:B------:R-:W-:Y:S05]  /*a4d0*/  BSYNC B1 ;  /* 0x0000000000017941 */ /* 0x000fea0003800000 */
.L_x_20491:
        /* <DEDUP_REMOVED lines=8> */
.L_x_20487:
        /* <DEDUP_REMOVED lines=12> */
.L_x_20496:
[----:B------:R-:W-:-:S07]  /*a620*/  IMAD.MOV.U32 R104, RZ, RZ, R10 ;  /* 0x000000ffff687224 */ /* 0x000fce00078e000a */
.L_x_20497:
[----:B------:R-:W-:Y:S05]  /*a630*/  BSYNC B1 ;  /* 0x0000000000017941 */ /* 0x000fea0003800000 */
.L_x_20495:
        /* <DEDUP_REMOVED lines=16> */
.L_x_20501:
[----:B------:R-:W-:Y:S05]  /*a740*/  BSYNC B2 ;  /* 0x0000000000027941 */ /* 0x000fea0003800000 */
.L_x_20500:
        /* <DEDUP_REMOVED lines=43> */
.L_x_20499:
[----:B------:R-:W-:Y:S05]  /*aa00*/  BSYNC B1 ;  /* 0x0000000000017941 */ /* 0x000fea0003800000 */
.L_x_20498:
        /* <DEDUP_REMOVED lines=11> */
.L_x_20502:
        /* <DEDUP_REMOVED lines=12> */
.L_x_20505:
[----:B------:R-:W-:-:S07]  /*ab80*/  IMAD.MOV.U32 R2, RZ, RZ, R10 ;  /* 0x000000ffff027224 */ /* 0x000fce00078e000a */
.L_x_20506:
[----:B------:R-:W-:Y:S05]  /*ab90*/  BSYNC B1 ;  /* 0x0000000000017941 */ /* 0x000fea0003800000 */
.L_x_20504:
        /* <DEDUP_REMOVED lines=16> */
.L_x_20510:
[----:B------:R-:W-:Y:S05]  /*aca0*/  BSYNC B2 ;  /* 0x0000000000027941 */ /* 0x000fea0003800000 */
.L_x_20509:
        /* <DEDUP_REMOVED lines=43> */
.L_x_20508:
[----:B------:R-:W-:Y:S05]  /*af60*/  BSYNC B1 ;  /* 0x0000000000017941 */ /* 0x000fea0003800000 */
.L_x_20507:
        /* <DEDUP_REMOVED lines=8> */
.L_x_20503:
        /* <DEDUP_REMOVED lines=12> */
.L_x_20512:
[----:B------:R-:W-:-:S07]  /*b0b0*/  IMAD.MOV.U32 R14, RZ, RZ, R10 ;  /* 0x000000ffff0e7224 */ /* 0x000fce00078e000a */
.L_x_20513:
[----:B------:R-:W-:Y:S05]  /*b0c0*/  BSYNC B1 ;  /* 0x0000000000017941 */ /* 0x000fea0003800000 */
.L_x_20511:
        /* <DEDUP_REMOVED lines=16> */
.L_x_20517:
[----:B------:R-:W-:Y:S05]  /*b1d0*/  BSYNC B2 ;  /* 0x0000000000027941 */ /* 0x000fea0003800000 */
.L_x_20516:
        /* <DEDUP_REMOVED lines=43> */
.L_x_20515:
[----:B------:R-:W-:Y:S05]  /*b490*/  BSYNC B1 ;  /* 0x0000000000017941 */ /* 0x000fea0003800000 */
.L_x_20514:
        /* <DEDUP_REMOVED lines=11> */
.L_x_20518:
        /* <DEDUP_REMOVED lines=12> */
.L_x_20521:
[----:B------:R-:W-:-:S07]  /*b610*/  IMAD.MOV.U32 R0, RZ, RZ, R10 ;  /* 0x000000ffff007224 */ /* 0x000fce00078e000a */
.L_x_20522:
[----:B------:R-:W-:Y:S05]  /*b620*/  BSYNC B1 ;  /* 0x0000000000017941 */ /* 0x000fea0003800000 */
.L_x_20520:
        /* <DEDUP_REMOVED lines=18> */
.L_x_20526:
[----:B------:R-:W-:Y:S05]  /*b750*/  BSYNC B2 ;  /* 0x0000000000027941 */ /* 0x000fea0003800000 */
.L_x_20525:
        /* <DEDUP_REMOVED lines=43> */
.L_x_20524:
[----:B------:R-:W-:Y:S05]  /*ba10*/  BSYNC B1 ;  /* 0x0000000000017941 */ /* 0x000fea0003800000 */
.L_x_20523:
        /* <DEDUP_REMOVED lines=8> */
.L_x_20519:
[----:B------:R-:W-:Y:S01]  /*baa0*/  ISETP.NE.AND P6, PT, R96, RZ, PT ;  /* 0x000000ff6000720c */ /* 0x000fe20003fc5270 */
[C---:B------:R-:W-:Y:S01]  /*bab0*/  IMAD.WIDE.U32 R116, R103.reuse, 0x10, R108 ;  /* 0x0000001067747825 */ /* 0x040fe200078e006c */
[----:B------:R-:W-:Y:S01]  /*bac0*/  SEL R90, RZ, 0x1000000, P5 ;  /* 0x01000000ff5a7807 */ /* 0x000fe20002800000 */
[----:B------:R-:W0:Y:S01]  /*bad0*/  @P0 LDC.64 R14, c[0x0][0x228] ;  /* 0x00008a00ff0e0b82 */ /* 0x000e220000000a00 */
[----:B------:R-:W-:Y:S01]  /*bae0*/  SEL R91, RZ, 0x10000, P4 ;  /* 0x00010000ff5b7807 */ /* 0x000fe20002000000 */
[----:B------:R-:W-:Y:S01]  /*baf0*/  IMAD.WIDE.U32 R110, R103, 0x4, R106 ;  /* 0x00000004676e7825 */ /* 0x000fe200078e006a */
[----:B------:R-:W-:Y:S01]  /*bb00*/  SEL R96, RZ, 0x100, P3 ;  /* 0x00000100ff607807 */ /* 0x000fe20001800000 */
[----:B------:R1:W-:Y:S02]  /*bb10*/  STG.E.128 desc[UR4][R116.64], R16 ;  /* 0x0000001074007986 */ /* 0x0003e4000c101d04 */
[----:B------:R-:W-:Y:S01]  /*bb20*/  VIADD R104, R101, 0x80 ;  /* 0x0000008065687836 */ /* 0x000fe20000000000 */
[----:B------:R-:W-:Y:S01]  /*bb30*/  IADD3 R90, R96, R90, R91 ;  /* 0x0000005a605a7210 */ /* 0x000fe20007ffe05b */
[----:B------:R-:W2:Y:S01]  /*bb40*/  @P1 LDC.64 R12, c[0x0][0x230] ;  /* 0x00008c00ff0c1b82 */ /* 0x000ea20000000a00 */
[----:B------:R-:W-:-:S04]  /*bb50*/  SEL R91, RZ, 0x1, P6 ;  /* 0x00000001ff5b7807 */ /* 0x000fc80003000000 */
        /* <DEDUP_REMOVED lines=17> */
.L_x_20527:
        /* <DEDUP_REMOVED lines=15> */
.L_x_20529:
[----:B------:R-:W-:-:S07]  /*bd60*/  IMAD.MOV.U32 R96, RZ, RZ, R10 ;  /* 0x000000ffff607224 */ /* 0x000fce00078e000a */
.L_x_20530:
[----:B------:R-:W-:Y:S05]  /*bd70*/  BSYNC B1 ;  /* 0x0000000000017941 */ /* 0x000fea0003800000 */
.L_x_20528:
        /* <DEDUP_REMOVED lines=16> */
.L_x_20534:
[----:B------:R-:W-:Y:S05]  /*be80*/  BSYNC B2 ;  /* 0x0000000000027941 */ /* 0x000fea0003800000 */
.L_x_20533:
        /* <DEDUP_REMOVED lines=43> */
.L_x_20532:
[----:B------:R-:W-:Y:S05]  /*c140*/  BSYNC B1 ;  /* 0x0000000000017941 */ /* 0x000fea0003800000 */
.L_x_20531:
        /* <DEDUP_REMOVED lines=12> */
.L_x_20535:
        /* <DEDUP_REMOVED lines=12> */
.L_x_20538:
[----:B------:R-:W-:-:S07]  /*c2d0*/  IMAD.MOV.U32 R4, RZ, RZ, R10 ;  /* 0x000000ffff047224 */ /* 0x000fce00078e000a */
.L_x_20539:
[----:B------:R-:W-:Y:S05]  /*c2e0*/  BSYNC B1 ;  /* 0x0000000000017941 */ /* 0x000fea0003800000 */
.L_x_20537:
        /* <DEDUP_REMOVED lines=16> */
.L_x_20543:
[----:B------:R-:W-:Y:S05]  /*c3f0*/  BSYNC B2 ;  /* 0x0000000000027941 */ /* 0x000fea0003800000 */
.L_x_20542:
        /* <DEDUP_REMOVED lines=43> */
.L_x_20541:
[----:B------:R-:W-:Y:S05]  /*c6b0*/  BSYNC B1 ;  /* 0x0000000000017941 */ /* 0x000fea0003800000 */
.L_x_20540:
        /* <DEDUP_REMOVED lines=8> */
.L_x_20536:
        /* <DEDUP_REMOVED lines=12> */
.L_x_20545:
[----:B------:R-:W-:-:S07]  /*c800*/  IMAD.MOV.U32 R96, RZ, RZ, R10 ;  /* 0x000000ffff607224 */ /* 0x000fce00078e000a */
.L_x_20546:
[----:B------:R-:W-:Y:S05]  /*c810*/  BSYNC B1 ;  /* 0x0000000000017941 */ /* 0x000fea0003800000 */
.L_x_20544:
        /* <DEDUP_REMOVED lines=16> */
.L_x_20550:
[----:B------:R-:W-:Y:S05]  /*c920*/  BSYNC B2 ;  /* 0x0000000000027941 */ /* 0x000fea0003800000 */
.L_x_20549:
        /* <DEDUP_REMOVED lines=43> */
.L_x_20548:
[----:B------:R-:W-:Y:S05]  /*cbe0*/  BSYNC B1 ;  /* 0x0000000000017941 */ /* 0x000fea0003800000 */
.L_x_20547:
        /* <DEDUP_REMOVED lines=11> */
.L_x_20551:
        /* <DEDUP_REMOVED lines=12> */
.L_x_20554:
[----:B------:R-:W-:-:S07]  /*cd60*/  IMAD.MOV.U32 R3, RZ, RZ, R10 ;  /* 0x000000ffff037224 */ /* 0x000fce00078e000a */
.L_x_20555:
[----:B------:R-:W-:Y:S05]  /*cd70*/  BSYNC B1 ;  /* 0x0000000000017941 */ /* 0x000fea0003800000 */
.L_x_20553:
        /* <DEDUP_REMOVED lines=16> */
.L_x_20559:
[----:B------:R-:W-:Y:S05]  /*ce80*/  BSYNC B2 ;  /* 0x0000000000027941 */ /* 0x000fea0003800000 */
.L_x_20558:
        /* <DEDUP_REMOVED lines=43> */
.L_x_20557:
[----:B------:R-:W-:Y:S05]  /*d140*/  BSYNC B1 ;  /* 0x0000000000017941 */ /* 0x000fea0003800000 */
.L_x_20556:
        /* <DEDUP_REMOVED lines=8> */
.L_x_20552:
        /* <DEDUP_REMOVED lines=12> */
.L_x_20561:
[----:B------:R-:W-:-:S07]  /*d290*/  IMAD.MOV.U32 R96, RZ, RZ, R10 ;  /* 0x000000ffff607224 */ /* 0x000fce00078e000a */
.L_x_20562:
[----:B------:R-:W-:Y:S05]  /*d2a0*/  BSYNC B1 ;  /* 0x0000000000017941 */ /* 0x000fea0003800000 */
.L_x_20560:
        /* <DEDUP_REMOVED lines=16> */
.L_x_20566:
[----:B------:R-:W-:Y:S05]  /*d3b0*/  BSYNC B2 ;  /* 0x0000000000027941 */ /* 0x000fea0003800000 */
.L_x_20565:
        /* <DEDUP_REMOVED lines=43> */
.L_x_20564:
[----:B------:R-:W-:Y:S05]  /*d670*/  BSYNC B1 ;  /* 0x0000000000017941 */ /* 0x000fea0003800000 */
.L_x_20563:
        /* <DEDUP_REMOVED lines=11> */
.L_x_20567:
        /* <DEDUP_REMOVED lines=12> */
.L_x_20570:
[----:B------:R-:W-:-:S07]  /*d7f0*/  IMAD.MOV.U32 R2, RZ, RZ, R10 ;  /* 0x000000ffff027224 */ /* 0x000fce00078e000a */
.L_x_20571:
[----:B------:R-:W-:Y:S05]  /*d800*/  BSYNC B1 ;  /* 0x0000000000017941 */ /* 0x000fea0003800000 */
.L_x_20569:
        /* <DEDUP_REMOVED lines=16> */
.L_x_20575:
[----:B------:R-:W-:Y:S05]  /*d910*/  BSYNC B2 ;  /* 0x0000000000027941 */ /* 0x000fea0003800000 */
.L_x_20574:
        /* <DEDUP_REMOVED lines=43> */
.L_x_20573:
[----:B------:R-:W-:Y:S05]  /*dbd0*/  BSYNC B1 ;  /* 0x0000000000017941 */ /* 0x000fea0003800000 */
.L_x_20572:
        /* <DEDUP_REMOVED lines=8> */
.L_x_20568:
        /* <DEDUP_REMOVED lines=12> */
.L_x_20577:
[----:B------:R-:W-:-:S07]  /*dd20*/  IMAD.MOV.U32 R96, RZ, RZ, R10 ;  /* 0x000000ffff607224 */ /* 0x000fce00078e000a */
.L_x_20578:
[----:B------:R-:W-:Y:S05]  /*dd30*/  BSYNC B1 ;  /* 0x0000000000017941 */ /* 0x000fea0003800000 */
.L_x_20576:
        /* <DEDUP_REMOVED lines=16> */
.L_x_20582:
[----:B------:R-:W-:Y:S05]  /*de40*/  BSYNC B2 ;  /* 0x0000000000027941 */ /* 0x000fea0003800000 */
.L_x_20581:
        /* <DEDUP_REMOVED lines=43> */
.L_x_20580:
[----:B------:R-:W-:Y:S05]  /*e100*/  BSYNC B1 ;  /* 0x0000000000017941 */ /* 0x000fea0003800000 */
.L_x_20579:
        /* <DEDUP_REMOVED lines=11> */
.L_x_20583:
        /* <DEDUP_REMOVED lines=12> */
.L_x_20586:
[----:B------:R-:W-:-:S07]  /*e280*/  IMAD.MOV.U32 R0, RZ, RZ, R10 ;  /* 0x000000ffff007224 */ /* 0x000fce00078e000a */
.L_x_20587:
[----:B------:R-:W-:Y:S05]  /*e290*/  BSYNC B1 ;  /* 0x0000000000017941 */ /* 0x000fea0003800000 */
.L_x_20585:
        /* <DEDUP_REMOVED lines=18> */
.L_x_20591:
[----:B------:R-:W-:Y:S05]  /*e3c0*/  BSYNC B2 ;  /* 0x0000000000027941 */ /* 0x000fea0003800000 */
.L_x_20590:
        /* <DEDUP_REMOVED lines=43> */
.L_x_20589:
[----:B------:R-:W-:Y:S05]  /*e680*/  BSYNC B1 ;  /* 0x0000000000017941 */ /* 0x000fea0003800000 */
.L_x_20588:
        /* <DEDUP_REMOVED lines=8> */
.L_x_20584:
[----:B------:R-:W-:Y:S01]  /*e710*/  ISETP.NE.AND P6, PT, R105, RZ, PT ;  /* 0x000000ff6900720c */ /* 0x000fe20003fc5270 */
[C---:B------:R-:W-:Y:S01]  /*e720*/  IMAD.WIDE.U32 R116, R104.reuse, 0x10, R108 ;  /* 0x0000001068747825 */ /* 0x040fe200078e006c */
[----:B------:R-:W-:Y:S01]  /*e730*/  SEL R105, RZ, 0x1000000, P5 ;  /* 0x01000000ff697807 */ /* 0x000fe20002800000 */
[----:B------:R-:W0:Y:S01]  /*e740*/  @P0 LDC.64 R110, c[0x0][0x228] ;  /* 0x00008a00ff6e0b82 */ /* 0x000e220000000a00 */
[----:B------:R-:W-:Y:S01]  /*e750*/  SEL R112, RZ, 0x10000, P4 ;  /* 0x00010000ff707807 */ /* 0x000fe20002000000 */
[----:B------:R-:W-:Y:S01]  /*e760*/  IMAD.WIDE.U32 R114, R104, 0x4, R106 ;  /* 0x0000000468727825 */ /* 0x000fe200078e006a */
[----:B------:R-:W-:Y:S01]  /*e770*/  SEL R113, RZ, 0x100, P3 ;  /* 0x00000100ff717807 */ /* 0x000fe20001800000 */
[----:B------:R1:W-:Y:S03]  /*e780*/  STG.E.128 desc[UR4][R116.64], R12 ;  /* 0x0000000c74007986 */ /* 0x0003e6000c101d04 */
[----:B------:R-:W-:Y:S01]  /*e790*/  IADD3 R105, R113, R105, R112 ;  /* 0x0000006971697210 */ /* 0x000fe20007ffe070 */
[----:B------:R-:W2:Y:S01]  /*e7a0*/  @P1 LDC.64 R90, c[0x0][0x230] ;  /* 0x00008c00ff5a1b82 */ /* 0x000ea20000000a00 */
[----:B------:R-:W-:-:S05]  /*e7b0*/  SEL R112, RZ, 0x1, P6 ;  /* 0x00000001ff707807 */ /* 0x000fca0003000000 */
[----:B------:R-:W-:Y:S01]  /*e7c0*/  IMAD.IADD R119, R105, 0x1, R112 ;  /* 0x0000000169777824 */ /* 0x000fe200078e0270 */
[----:B------:R-:W-:-:S04]  /*e7d0*/  IADD3 R105, R101, 0xa0, RZ ;  /* 0x000000a065697810 */ /* 0x000fc80007ffe0ff */
[----:B------:R1:W-:Y:S01]  /*e7e0*/  STG.E desc[UR4][R114.64], R119 ;  /* 0x0000007772007986 */ /* 0x0003e2000c101904 */
[----:B------:R-:W-:-:S04]  /*e7f0*/  IMAD.WIDE.U32 R88, R105, 0x10, R88 ;  /* 0x0000001069587825 */ /* 0x000fc800078e0058 */
        /* <DEDUP_REMOVED lines=14> */
.L_x_20592:
        /* <DEDUP_REMOVED lines=15> */
.L_x_20594:
[----:B------:R-:W-:-:S07]  /*e9d0*/  IMAD.MOV.U32 R116, RZ, RZ, R10 ;  /* 0x000000ffff747224 */ /* 0x000fce00078e000a */
.L_x_20595:
[----:B------:R-:W-:Y:S05]  /*e9e0*/  BSYNC B1 ;  /* 0x0000000000017941 */ /* 0x000fea0003800000 */
.L_x_20593:
        /* <DEDUP_REMOVED lines=16> */
.L_x_20599:
[----:B------:R-:W-:Y:S05]  /*eaf0*/  BSYNC B2 ;  /* 0x0000000000027941 */ /* 0x000fea0003800000 */
.L_x_20598:
        /* <DEDUP_REMOVED lines=43> */
.L_x_20597:
[----:B------:R-:W-:Y:S05]  /*edb0*/  BSYNC B1 ;  /* 0x0000000000017941 */ /* 0x000fea0003800000 */
.L_x_20596:
        /* <DEDUP_REMOVED lines=12> */
.L_x_20600:
        /* <DEDUP_REMOVED lines=12> */
.L_x_20603:
[----:B------:R-:W-:-:S07]  /*ef40*/  IMAD.MOV.U32 R4, RZ, RZ, R10 ;  /* 0x000000ffff047224 */ /* 0x000fce00078e000a */
.L_x_20604:
[----:B------:R-:W-:Y:S05]  /*ef50*/  BSYNC B1 ;  /* 0x0000000000017941 */ /* 0x000fea0003800000 */
.L_x_20602:
        /* <DEDUP_REMOVED lines=16> */
.L_x_20608:
[----:B------:R-:W-:Y:S05]  /*f060*/  BSYNC B2 ;  /* 0x0000000000027941 */ /* 0x000fea0003800000 */
.L_x_20607:
        /* <DEDUP_REMOVED lines=43> */
.L_x_20606:
[----:B------:R-:W-:Y:S05]  /*f320*/  BSYNC B1 ;  /* 0x0000000000017941 */ /* 0x000fea0003800000 */
.L_x_20605:
        /* <DEDUP_REMOVED lines=8> */
.L_x_20601:
        /* <DEDUP_REMOVED lines=12> */
.L_x_20610:
[----:B------:R-:W-:-:S07]  /*f470*/  IMAD.MOV.U32 R96, RZ, RZ, R10 ;  /* 0x000000ffff607224 */ /* 0x000fce00078e000a */
.L_x_20611:
[----:B------:R-:W-:Y:S05]  /*f480*/  BSYNC B1 ;  /* 0x0000000000017941 */ /* 0x000fea0003800000 */
.L_x_20609:
        /* <DEDUP_REMOVED lines=16> */
.L_x_20615:
[----:B------:R-:W-:Y:S05]  /*f590*/  BSYNC B2 ;  /* 0x0000000000027941 */ /* 0x000fea0003800000 */
.L_x_20614:
        /* <DEDUP_REMOVED lines=43> */
.L_x_20613:
[----:B------:R-:W-:Y:S05]  /*f850*/  BSYNC B1 ;  /* 0x0000000000017941 */ /* 0x000fea0003800000 */
.L_x_20612:
        /* <DEDUP_REMOVED lines=11> */
.L_x_20616:
        /* <DEDUP_REMOVED lines=12> */
.L_x_20619:
[----:B------:R-:W-:-:S07]  /*f9d0*/  IMAD.MOV.U32 R3, RZ, RZ, R10 ;  /* 0x000000ffff037224 */ /* 0x000fce00078e000a */
.L_x_20620:
[----:B------:R-:W-:Y:S05]  /*f9e0*/  BSYNC B1 ;  /* 0x0000000000017941 */ /* 0x000fea0003800000 */
.L_x_20618:
        /* <DEDUP_REMOVED lines=16> */
.L_x_20624:
[----:B------:R-:W-:Y:S05]  /*faf0*/  BSYNC B2 ;  /* 0x0000000000027941 */ /* 0x000fea0003800000 */
.L_x_20623:
        /* <DEDUP_REMOVED lines=43> */
.L_x_20622:
[----:B------:R-:W-:Y:S05]  /*fdb0*/  BSYNC B1 ;  /* 0x0000000000017941 */ /* 0x000fea0003800000 */
.L_x_20621:
        /* <DEDUP_REMOVED lines=8> */
.L_x_20617:
        /* <DEDUP_REMOVED lines=12> */
.L_x_20626:
[----:B------:R-:W-:-:S07]  /*ff00*/  IMAD.MOV.U32 R96, RZ, RZ, R10 ;  /* 0x000000ffff607224 */ /* 0x000fce00078e000a */
.L_x_20627:
[----:B------:R-:W-:Y:S05]  /*ff10*/  BSYNC B1 ;  /* 0x0000000000017941 */ /* 0x000fea0003800000 */
.L_x_20625:
        /* <DEDUP_REMOVED lines=16> */
.L_x_20631:
[----:B------:R-:W-:Y:S05]  /*10020*/  BSYNC B2 ;  /* 0x0000000000027941 */ /* 0x000fea0003800000 */
.L_x_20630:
        /* <DEDUP_REMOVED lines=43> */
.L_x_20629:
[----:B------:R-:W-:Y:S05]  /*102e0*/  BSYNC B1 ;  /* 0x0000000000017941 */ /* 0x000fea0003800000 */
.L_x_20628:
        /* <DEDUP_REMOVED lines=11> */
.L_x_20632:
        /* <DEDUP_REMOVED lines=12> */
.L_x_20635:
[----:B------:R-:W-:-:S07]  /*10460*/  IMAD.MOV.U32 R2, RZ, RZ, R10 ;  /* 0x000000ffff027224 */ /* 0x000fce00078e000a */
.L_x_20636:
[----:B------:R-:W-:Y:S05]  /*10470*/  BSYNC B1 ;  /* 0x0000000000017941 */ /* 0x000fea0003800000 */
.L_x_20634:
        /* <DEDUP_REMOVED lines=16> */
.L_x_20640:
[----:B------:R-:W-:Y:S05]  /*10580*/  BSYNC B2 ;  /* 0x0000000000027941 */ /* 0x000fea0003800000 */
.L_x_20639:
        /* <DEDUP_REMOVED lines=43> */
.L_x_20638:
[----:B------:R-:W-:Y:S05]  /*10840*/  BSYNC B1 ;  /* 0x0000000000017941 */ /* 0x000fea0003800000 */
.L_x_20637:
        /* <DEDUP_REMOVED lines=8> */
.L_x_20633:
        /* <DEDUP_REMOVED lines=12> */
.L_x_20642:
[----:B------:R-:W-:-:S07]  /*10990*/  IMAD.MOV.U32 R96, RZ, RZ, R10 ;  /* 0x000000ffff607224 */ /* 0x000fce00078e000a */
.L_x_20643:
[----:B------:R-:W-:Y:S05]  /*109a0*/  BSYNC B1 ;  /* 0x0000000000017941 */ /* 0x000fea0003800000 */
.L_x_20641:
        /* <DEDUP_REMOVED lines=16> */
.L_x_20647:
[----:B------:R-:W-:Y:S05]  /*10ab0*/  BSYNC B2 ;  /* 0x0000000000027941 */ /* 0x000fea0003800000 */
.L_x_20646:
        /* <DEDUP_REMOVED lines=43> */
.L_x_20645:
[----:B------:R-:W-:Y:S05]  /*10d70*/  BSYNC B1 ;  /* 0x0000000000017941 */ /* 0x000fea0003800000 */
.L_x_20644:
        /* <DEDUP_REMOVED lines=11> */
.L_x_20648:
        /* <DEDUP_REMOVED lines=12> */
.L_x_20651:
[----:B------:R-:W-:-:S07]  /*10ef0*/  IMAD.MOV.U32 R0, RZ, RZ, R10 ;  /* 0x000000ffff007224 */ /* 0x000fce00078e000a */
.L_x_20652:
[----:B------:R-:W-:Y:S05]  /*10f00*/  BSYNC B1 ;  /* 0x0000000000017941 */ /* 0x000fea0003800000 */
.L_x_20650:
        /* <DEDUP_REMOVED lines=16> */
.L_x_20656:
[----:B------:R-:W-:Y:S05]  /*11010*/  BSYNC B2 ;  /* 0x0000000000027941 */ /* 0x000fea0003800000 */
.L_x_20655:
        /* <DEDUP_REMOVED lines=43> */
.L_x_20654:
[----:B------:R-:W-:Y:S05]  /*112d0*/  BSYNC B1 ;  /* 0x0000000000017941 */ /* 0x000fea0003800000 */
.L_x_20653:
        /* <DEDUP_REMOVED lines=8> */
.L_x_20649:
[----:B------:R-:W-:Y:S01]  /*11360*/  FADD.FTZ R98, RZ, R28 ;  /* 0x0000001cff627221 */ /* 0x000fe20000010000 */
[----:B------:R-:W-:Y:S01]  /*11370*/  ISETP.NE.AND P1, PT, R116, RZ, PT ;  /* 0x000000ff7400720c */ /* 0x000fe20003f25270 */
[----:B------:R-:W-:Y:S01]  /*11380*/  IMAD.WIDE.U32 R108, R105, 0x10, R108 ;  /* 0x00000010696c7825 */ /* 0x000fe200078e006c */
[----:B------:R-:W-:-:S03]  /*11390*/  SEL R100, RZ, 0x100, P3 ;  /* 0x00000100ff647807 */ /* 0x000fc60001800000 */
[----:B------:R-:W-:Y:S01]  /*113a0*/  FADD.FTZ R99, R98, R29 ;  /* 0x0000001d62637221 */ /* 0x000fe20000010000 */
[----:B------:R-:W-:Y:S01]  /*113b0*/  IMAD.WIDE.U32 R106, R105, 0x4, R106 ;  /* 0x00000004696a7825 */ /* 0x000fe200078e006a */
[----:B------:R0:W-:Y:S03]  /*113c0*/  STG.E.128 desc[UR4][R108.64], R88 ;  /* 0x000000586c007986 */ /* 0x0001e6000c101d04 */
        /* <DEDUP_REMOVED lines=17> */
[----:B------:R-:W-:Y:S02]  /*114e0*/  SEL R111, RZ, 0x1, P1 ;  /* 0x00000001ff6f7807 */ /* 0x000fe40000800000 */
[----:B------:R-:W-:Y:S01]  /*114f0*/  IADD3 R98, R100, R98, R99 ;  /* 0x0000006264627210 */ /* 0x000fe20007ffe063 */
[----:B------:R-:W-:Y:S01]  /*11500*/  FADD.FTZ R113, R110, R13 ;  /* 0x0000000d6e717221 */ /* 0x000fe20000010000 */
[----:B------:R-:W-:-:S03]  /*11510*/  ISETP.NE.AND P1, PT, R5, RZ, PT ;  /* 0x000000ff0500720c */ /* 0x000fc60003f25270 */
[----:B------:R-:W-:Y:S02]  /*11520*/  IMAD.IADD R111, R98, 0x1, R111 ;  /* 0x00000001626f7824 */ /* 0x000fe400078e026f */
[----:B------:R-:W-:-:S03]  /*11530*/  FADD.FTZ R100, R113, R14 ;  /* 0x0000000e71647221 */ /* 0x000fc60000010000 */
[----:B------:R0:W-:Y:S01]  /*11540*/  STG.E desc[UR4][R106.64], R111 ;  /* 0x0000006f6a007986 */ /* 0x0001e2000c101904 */
[----:B------:R-:W-:-:S04]  /*11550*/  FADD.FTZ R99, R100, R15 ;  /* 0x0000000f64637221 */ /* 0x000fc80000010000 */
[----:B------:R-:W-:-:S04]  /*11560*/  FADD.FTZ R98, R99, R88 ;  /* 0x0000005863627221 */ /* 0x000fc80000010000 */
[----:B------:R-:W-:-:S04]  /*11570*/  FADD.FTZ R99, R98, R89 ;  /* 0x0000005962637221 */ /* 0x000fc80000010000 */
[----:B------:R-:W-:Y:S01]  /*11580*/  FADD.FTZ R100, R99, R90 ;  /* 0x0000005a63647221 */ /* 0x000fe20000010000 */
[----:B0-----:R-:W-:Y:S06]  /*11590*/  @!P0 BRA `(.L_x_20657) ;  /* 0x00000000002c8947 */ /* 0x001fec0003800000 */
        /* <DEDUP_REMOVED lines=11> */
.L_x_20657:
[----:B------:R-:W-:Y:S01]  /*11650*/  UMOV UR20, 0xffffffff ;  /* 0xffffffff00147882 */ /* 0x000fe20000000000 */
[----:B0-----:R-:W-:Y:S02]  /*11660*/  FADD.FTZ R98, R100, R91 ;  /* 0x0000005b64627221 */ /* 0x001fe40000010000 */
[----:B------:R-:W-:Y:S05]  /*11670*/  BRA.DIV UR20, `(.L_x_20658) ;  /* 0x0000000a14c07947 */ /* 0x000fea000b800000 */
        /* <DEDUP_REMOVED lines=69> */
.L_x_20671:
[----:B------:R-:W2:Y:S01]  /*11ad0*/  @!P1 LDC.64 R120, c[0x0][0x250] ;  /* 0x00009400ff789b82 */ /* 0x000ea20000000a00 */
[C---:B------:R-:W-:Y:S01]  /*11ae0*/  FMUL.FTZ R99, R98.reuse, R98 ;  /* 0x0000006262637220 */ /* 0x040fe20000410000 */
[----:B------:R-:W-:Y:S01]  /*11af0*/  PLOP3.LUT P2, PT, PT, PT, UP0, 0x40, 0x0 ;  /* 0x000000000000781c */ /* 0x000fe20003f4e808 */
[----:B01----:R-:W-:Y:S01]  /*11b00*/  FADD.FTZ R109, R109, R110 ;  /* 0x0000006e6d6d7221 */ /* 0x003fe20000010000 */
[----:B------:R-:W-:Y:S02]  /*11b10*/  PLOP3.LUT P3, PT, PT, PT, UP0, 0x40, 0x0 ;  /* 0x000000000000781c */ /* 0x000fe40003f6e808 */
[----:B------:R-:W-:Y:S01]  /*11b20*/  FSEL R107, R99, RZ, !P2 ;  /* 0x000000ff636b7208 */ /* 0x000fe20005000000 */
[----:B------:R-:W-:Y:S01]  /*11b30*/  FFMA.FTZ R100, R109, R100, UR22 ;  /* 0x000000166d647e23 */ /* 0x000fe20008010064 */
[----:B------:R-:W-:Y:S01]  /*11b40*/  FSEL R99, R98, RZ, P3 ;  /* 0x000000ff62637208 */ /* 0x000fe20001800000 */
[----:B------:R-:W0:Y:S02]  /*11b50*/  @!P1 LDC.64 R124, c[0x0][0x258] ;  /* 0x00009600ff7c9b82 */ /* 0x000e240000000a00 */
[----:B------:R-:W-:-:S02]  /*11b60*/  FADD.FTZ R107, R100, R107 ;  /* 0x0000006b646b7221 */ /* 0x000fc40000010000 */
[C---:B------:R-:W-:Y:S01]  /*11b70*/  FADD.FTZ R108, -R99.reuse, R23 ;  /* 0x00000017636c7221 */ /* 0x040fe20000010100 */
[C---:B------:R-:W-:Y:S01]  /*11b80*/  FADD.FTZ R114, -R99.reuse, R12 ;  /* 0x0000000c63727221 */ /* 0x040fe20000010100 */
[C---:B------:R-:W-:Y:S01]  /*11b90*/  FADD.FTZ R116, -R99.reuse, R13 ;  /* 0x0000000d63747221 */ /* 0x040fe20000010100 */
[----:B------:R-:W1:Y:S01]  /*11ba0*/  MUFU.RSQ R23, R107 ;  /* 0x0000006b00177308 */ /* 0x000e620000001400 */
[C---:B------:R-:W-:Y:S01]  /*11bb0*/  FADD.FTZ R90, -R99.reuse, R90 ;  /* 0x0000005a635a7221 */ /* 0x040fe20000010100 */
[C---:B------:R-:W-:Y:S01]  /*11bc0*/  FADD.FTZ R28, -R99.reuse, R28 ;  /* 0x0000001c631c7221 */ /* 0x040fe20000010100 */
[C---:B------:R-:W-:Y:S01]  /*11bd0*/  FADD.FTZ R30, -R99.reuse, R30 ;  /* 0x0000001e631e7221 */ /* 0x040fe20000010100 */
[C---:B------:R-:W-:Y:S01]  /*11be0*/  FADD.FTZ R29, -R99.reuse, R29 ;  /* 0x0000001d631d7221 */ /* 0x040fe20000010100 */
[C---:B------:R-:W-:Y:S01]  /*11bf0*/  FADD.FTZ R31, -R99.reuse, R31 ;  /* 0x0000001f631f7221 */ /* 0x040fe20000010100 */
[C---:B------:R-:W-:Y:S01]  /*11c00*/  FADD.FTZ R24, -R99.reuse, R24 ;  /* 0x0000001863187221 */ /* 0x040fe20000010100 */
[----:B------:R-:W-:Y:S01]  /*11c10*/  FADD.FTZ R25, -R99, R25 ;  /* 0x0000001963197221 */ /* 0x000fe20000010100 */
[----:B--2---:R-:W-:-:S04]  /*11c20*/  @!P1 IMAD.WIDE R12, R95, 0x4, R120 ;  /* 0x000000045f0c9825 */ /* 0x004fc800078e0278 */
        /* <DEDUP_REMOVED lines=8> */
[C---:B-1----:R-:W-:Y:S01]  /*11cb0*/  FMUL.FTZ R111, R23.reuse, R90 ;  /* 0x0000005a176f7220 */ /* 0x042fe20000410000 */
[C---:B------:R-:W-:Y:S01]  /*11cc0*/  FMUL.FTZ R15, R23.reuse, R28 ;  /* 0x0000001c170f7220 */ /* 0x040fe20000410000 */
[----:B------:R-:W1:Y:S01]  /*11cd0*/  LDC.64 R90, c[0x0][0x210] ;  /* 0x00008400ff5a7b82 */ /* 0x000e620000000a00 */
[----:B------:R-:W-:Y:S01]  /*11ce0*/  FMUL.FTZ R17, R23, R30 ;  /* 0x0000001e17117220 */ /* 0x000fe20000410000 */
[----:B------:R-:W-:Y:S01]  /*11cf0*/  FADD.FTZ R26, -R99, R26 ;  /* 0x0000001a631a7221 */ /* 0x000fe20000010100 */
[----:B------:R-:W-:Y:S01]  /*11d00*/  LEA R20, P2, R101, UR18, 0x4 ;  /* 0x0000001265147c11 */ /* 0x000fe2000f8420ff */
[C---:B------:R-:W-:Y:S01]  /*11d10*/  FMUL.FTZ R28, R23.reuse, R29 ;  /* 0x0000001d171c7220 */ /* 0x040fe20000410000 */
[----:B------:R-:W-:Y:S01]  /*11d20*/  FMUL.FTZ R30, R23, R31 ;  /* 0x0000001f171e7220 */ /* 0x000fe20000410000 */
[----:B------:R-:W-:Y:S01]  /*11d30*/  FADD.FTZ R27, -R99, R27 ;  /* 0x0000001b631b7221 */ /* 0x000fe20000010100 */
[----:B0-----:R-:W-:Y:S01]  /*11d40*/  @!P1 IMAD.WIDE R124, R95, 0x4, R124 ;  /* 0x000000045f7c9825 */ /* 0x001fe200078e027c */
[----:B--2---:R-:W0:Y:S03]  /*11d50*/  LDC.64 R12, c[0x0][0x2b8] ;  /* 0x0000ae00ff0c7b82 */ /* 0x004e260000000a00 */
[----:B------:R-:W-:Y:S01]  /*11d60*/  FMUL.FTZ R31, R23, R24 ;  /* 0x00000018171f7220 */ /* 0x000fe20000410000 */
[C---:B------:R-:W-:Y:S01]  /*11d70*/  FADD.FTZ R106, -R99.reuse, R21 ;  /* 0x00000015636a7221 */ /* 0x040fe20000010100 */
[----:B------:R-:W-:Y:S01]  /*11d80*/  FADD.FTZ R22, -R99, R22 ;  /* 0x0000001663167221 */ /* 0x000fe20000010100 */
[C---:B------:R-:W-:Y:S01]  /*11d90*/  FMUL.FTZ R24, R23.reuse, R25 ;  /* 0x0000001917187220 */ /* 0x040fe20000410000 */
[----:B------:R-:W-:Y:S01]  /*11da0*/  FMUL.FTZ R107, R23, R18 ;  /* 0x00000012176b7220 */ /* 0x000fe20000410000 */
[C---:B------:R-:W-:Y:S01]  /*11db0*/  FADD.FTZ R112, -R99.reuse, R19 ;  /* 0x0000001363707221 */ /* 0x040fe20000010100 */
[C---:B------:R-:W-:Y:S01]  /*11dc0*/  FADD.FTZ R14, -R99.reuse, R14 ;  /* 0x0000000e630e7221 */ /* 0x040fe20000010100 */
[----:B------:R-:W-:Y:S01]  /*11dd0*/  FADD.FTZ R122, -R99, R89 ;  /* 0x00000059637a7221 */ /* 0x000fe20000010100 */
[----:B------:R-:W-:Y:S01]  /*11de0*/  FMUL.FTZ R25, R23, R16 ;  /* 0x0000001017197220 */ /* 0x000fe20000410000 */
[----:B------:R-:W-:Y:S01]  /*11df0*/  FFMA.FTZ R18, R62, R17, R86 ;  /* 0x000000113e127223 */ /* 0x000fe20000010056 */
[----:B------:R-:W-:Y:S01]  /*11e00*/  LEA.HI.X R21, R101, UR19, RZ, 0x4, P2 ;  /* 0x0000001365157c11 */ /* 0x000fe200090f24ff */
        /* <DEDUP_REMOVED lines=13> */
[----:B------:R-:W-:Y:S01]  /*11ee0*/  FMUL.FTZ R29, R23, R114 ;  /* 0x00000072171d7220 */ /* 0x000fe20000410000 */
[----:B0-----:R-:W-:-:S04]  /*11ef0*/  IMAD.WIDE.U32 R120, R102, 0x10, R12 ;  /* 0x0000001066787825 */ /* 0x001fc800078e000c */
[C---:B------:R-:W-:Y:S01]  /*11f00*/  FMUL.FTZ R116, R23.reuse, R116 ;  /* 0x0000007417747220 */ /* 0x040fe20000410000 */
[C---:B------:R-:W-:Y:S01]  /*11f10*/  FMUL.FTZ R109, R23.reuse, R14 ;  /* 0x0000000e176d7220 */ /* 0x040fe20000410000 */
[----:B------:R-:W-:Y:S01]  /*11f20*/  FMUL.FTZ R118, R23, R118 ;  /* 0x0000007617767220 */ /* 0x000fe20000410000 */
[----:B------:R-:W-:-:S04]  /*11f30*/  IMAD.WIDE.U32 R114, R97, 0x10, R12 ;  /* 0x0000001061727825 */ /* 0x000fc800078e000c */
[C---:B------:R-:W-:Y:S01]  /*11f40*/  FMUL.FTZ R122, R23.reuse, R122 ;  /* 0x0000007a177a7220 */ /* 0x040fe20000410000 */
[----:B------:R-:W-:Y:S01]  /*11f50*/  FMUL.FTZ R88, R23, R88 ;  /* 0x0000005817587220 */ /* 0x000fe20000410000 */
[----:B------:R0:W-:Y:S01]  /*11f60*/  STG.E.128 desc[UR4][R20.64], R16 ;  /* 0x0000001014007986 */ /* 0x0001e2000c101d04 */
[----:B--2---:R-:W-:-:S04]  /*11f70*/  IMAD.WIDE.U32 R124, R104, 0x10, R12 ;  /* 0x00000010687c7825 */ /* 0x004fc800078e000c */
[----:B------:R-:W-:Y:S01]  /*11f80*/  FFMA.FTZ R15, R59, R26, R83 ;  /* 0x0000001a3b0f7223 */ /* 0x000fe20000010053 */
[----:B------:R-:W-:Y:S01]  /*11f90*/  FFMA.FTZ R14, R58, R99, R82 ;  /* 0x000000633a0e7223 */ /* 0x000fe20000010052 */
[----:B------:R-:W-:Y:S01]  /*11fa0*/  FFMA.FTZ R23, R51, R112, R75 ;  /* 0x0000007033177223 */ /* 0x000fe2000001004b */
[----:B------:R-:W-:-:S04]  /*11fb0*/  IMAD.WIDE.U32 R102, R103, 0x10, R12 ;  /* 0x0000001067667825 */ /* 0x000fc800078e000c */
[----:B------:R-:W-:Y:S01]  /*11fc0*/  FFMA.FTZ R22, R50, R107, R74 ;  /* 0x0000006b32167223 */ /* 0x000fe2000001004a */
[----:B------:R-:W-:Y:S01]  /*11fd0*/  FFMA.FTZ R26, R46, R109, R70 ;  /* 0x0000006d2e1a7223 */ /* 0x000fe20000010046 */
[----:B------:R-:W-:Y:S01]  /*11fe0*/  FFMA.FTZ R30, R42, R111, R66 ;  /* 0x0000006f2a1e7223 */ /* 0x000fe20000010042 */
[----:B------:R-:W-:-:S04]  /*11ff0*/  IMAD.WIDE.U32 R104, R105, 0x10, R12 ;  /* 0x0000001069687825 */ /* 0x000fc800078e000c */
[----:B------:R-:W-:Y:S01]  /*12000*/  FFMA.FTZ R13, R57, R24, R81 ;  /* 0x00000018390d7223 */ /* 0x000fe20000010051 */
[----:B------:R-:W-:Y:S01]  /*12010*/  FFMA.FTZ R12, R56, R31, R80 ;  /* 0x0000001f380c7223 */ /* 0x000fe20000010050 */
[----:B------:R-:W-:Y:S01]  /*12020*/  FFMA.FTZ R24, R44, R29, R68 ;  /* 0x0000001d2c187223 */ /* 0x000fe20000010044 */
[----:B------:R-:W-:Y:S01]  /*12030*/  FFMA.FTZ R31, R43, R88, R67 ;  /* 0x000000582b1f7223 */ /* 0x000fe20000010043 */
[----:B------:R-:W-:Y:S01]  /*12040*/  FFMA.FTZ R29, R41, R122, R65 ;  /* 0x0000007a291d7223 */ /* 0x000fe20000010041 */
[----:B------:R-:W-:Y:S01]  /*12050*/  FFMA.FTZ R28, R40, R89, R64 ;  /* 0x00000059281c7223 */ /* 0x000fe20000010040 */
[----:B------:R2:W-:Y:S01]  /*12060*/  STG.E.128 desc[UR4][R114.64], R12 ;  /* 0x0000000c72007986 */ /* 0x0005e2000c101d04 */
[----:B-1----:R-:W-:Y:S01]  /*12070*/  LEA R95, R90, R95, 0x2 ;  /* 0x0000005f5a5f7211 */ /* 0x002fe200078e10ff */
        /* <DEDUP_REMOVED lines=15> */
.L_x_20267:
[----:B------:R-:W-:Y:S05]  /*12170*/  EXIT ;  /* 0x000000000000794d */ /* 0x000fea0003800000 */
.L_x_20658:
        /* <DEDUP_REMOVED lines=8> */
.L_x_20661:
[----:B------:R-:W-:Y:S05]  /*12200*/  BSYNC B1 ;  /* 0x0000000000017941 */ /* 0x000fea0003800000 */
.L_x_20660:
        /* <DEDUP_REMOVED lines=9> */
.L_x_20662:
[----:B------:R-:W-:Y:S01]  /*122a0*/  HFMA2.MMA R113, -RZ, RZ, 0, 2.384185791015625e-07 ;  /* 0x00000004ff717435 */ /* 0x000fe200000001ff */
[----:B------:R-:W-:-:S05]  /*122b0*/  MOV R99, R110 ;  /* 0x0000006e00637202 */ /* 0x000fca0000000f00 */
[----:B------:R-:W-:-:S04]  /*122c0*/  FADD.FTZ R107, R106, R99 ;  /* 0x000000636a6b7221 */ /* 0x000fc80000010000 */
[----:B------:R-:W-:-:S07]  /*122d0*/  IMAD.MOV.U32 R112, RZ, RZ, R107 ;  /* 0x000000ffff707224 */ /* 0x000fce00078e006b */
[----:B------:R-:W-:Y:S05]  /*122e0*/  WARPSYNC.COLLECTIVE R111, `(.L_x_20663) ;  /* 0x000000006f087348 */ /* 0x000fea0003c00000 */
[----:B------:R0:W1:Y:S02]  /*122f0*/  SHFL.BFLY P2, R110, R112, R113, R114 ;  /* 0x0c000071706e7389 */ /* 0x0000640000040072 */
[----:B01----:R-:W-:Y:S01]  /*12300*/  ENDCOLLECTIVE ;  /* 0x000000000000791b */ /* 0x003fe20003800000 */
.L_x_20663:
        /* <DEDUP_REMOVED lines=8> */
.L_x_20664:
[----:B------:R-:W-:Y:S01]  /*12390*/  HFMA2.MMA R113, -RZ, RZ, 0, 9.5367431640625e-07 ;  /* 0x00000010ff717435 */ /* 0x000fe200000001ff */
[----:B------:R-:W-:-:S05]  /*123a0*/  MOV R99, R110 ;  /* 0x0000006e00637202 */ /* 0x000fca0000000f00 */
[----:B------:R-:W-:-:S04]  /*123b0*/  FADD.FTZ R109, R108, R99 ;  /* 0x000000636c6d7221 */ /* 0x000fc80000010000 */
[----:B------:R-:W-:-:S07]  /*123c0*/  IMAD.MOV.U32 R112, RZ, RZ, R109 ;  /* 0x000000ffff707224 */ /* 0x000fce00078e006d */
[----:B------:R-:W-:Y:S05]  /*123d0*/  WARPSYNC.COLLECTIVE R111, `(.L_x_20665) ;  /* 0x000000006f087348 */ /* 0x000fea0003c00000 */
[----:B------:R0:W1:Y:S02]  /*123e0*/  SHFL.BFLY P2, R110, R112, R113, R114 ;  /* 0x0c000071706e7389 */ /* 0x0000640000040072 */
[----:B01----:R-:W-:Y:S01]  /*123f0*/  ENDCOLLECTIVE ;  /* 0x000000000000791b */ /* 0x003fe20003800000 */
.L_x_20665:
[----:B------:R-:W-:Y:S01]  /*12400*/  MOV R113, 0x1 ;  /* 0x0000000100717802 */ /* 0x000fe20000000f00 */
        /* <DEDUP_REMOVED lines=54> */
.L_x_20666:
[----:B------:R-:W-:Y:S02]  /*12770*/  IMAD.MOV.U32 R113, RZ, RZ, 0x2 ;  /* 0x00000002ff717424 */ /* 0x000fe400078e00ff */
[----:B------:R-:W-:-:S04]  /*12780*/  IMAD.MOV.U32 R106, RZ, RZ, R110 ;  /* 0x000000ffff6a7224 */ /* 0x000fc800078e006e */
[----:B------:R-:W-:-:S05]  /*12790*/  FADD.FTZ R106, R99, R106 ;  /* 0x0000006a636a7221 */ /* 0x000fca0000010000 */
[----:B------:R-:W-:-:S07]  /*127a0*/  MOV R112, R106 ;  /* 0x0000006a00707202 */ /* 0x000fce0000000f00 */
[----:B------:R-:W-:Y:S05]  /*127b0*/  WARPSYNC.COLLECTIVE R111, `(.L_x_20667) ;  /* 0x000000006f087348 */ /* 0x000fea0003c00000 */
[----:B------:R0:W1:Y:S02]  /*127c0*/  SHFL.BFLY P2, R110, R112, R113, R114 ;  /* 0x0c000071706e7389 */ /* 0x0000640000040072 */
[----:B01----:R-:W-:Y:S01]  /*127d0*/  ENDCOLLECTIVE ;  /* 0x000000000000791b */ /* 0x003fe20003800000 */
.L_x_20667:
[----:B------:R-:W-:Y:S01]  /*127e0*/  HFMA2.MMA R113, -RZ, RZ, 0, 2.384185791015625e-07 ;  /* 0x00000004ff717435 */ /* 0x000fe200000001ff */
[----:B------:R-:W-:-:S05]  /*127f0*/  MOV R107, R110 ;  /* 0x0000006e006b7202 */ /* 0x000fca0000000f00 */
[----:B------:R-:W-:-:S04]  /*12800*/  FADD.FTZ R107, R106, R107 ;  /* 0x0000006b6a6b7221 */ /* 0x000fc80000010000 */
[----:B------:R-:W-:-:S07]  /*12810*/  IMAD.MOV.U32 R112, RZ, RZ, R107 ;  /* 0x000000ffff707224 */ /* 0x000fce00078e006b */
[----:B------:R-:W-:Y:S05]  /*12820*/  WARPSYNC.COLLECTIVE R111, `(.L_x_20668) ;  /* 0x000000006f087348 */ /* 0x000fea0003c00000 */
[----:B------:R0:W1:Y:S02]  /*12830*/  SHFL.BFLY P2, R110, R112, R113, R114 ;  /* 0x0c000071706e7389 */ /* 0x0000640000040072 */
[----:B01----:R-:W-:Y:S01]  /*12840*/  ENDCOLLECTIVE ;  /* 0x000000000000791b */ /* 0x003fe20003800000 */
.L_x_20668:
[----:B------:R-:W-:Y:S02]  /*12850*/  IMAD.MOV.U32 R113, RZ, RZ, 0x8 ;  /* 0x00000008ff717424 */ /* 0x000fe400078e00ff */
[----:B------:R-:W-:-:S04]  /*12860*/  IMAD.MOV.U32 R108, RZ, RZ, R110 ;  /* 0x000000ffff6c7224 */ /* 0x000fc800078e006e */
[----:B------:R-:W-:-:S05]  /*12870*/  FADD.FTZ R108, R107, R108 ;  /* 0x0000006c6b6c7221 */ /* 0x000fca0000010000 */
[----:B------:R-:W-:-:S07]  /*12880*/  MOV R112, R108 ;  /* 0x0000006c00707202 */ /* 0x000fce0000000f00 */
[----:B------:R-:W-:Y:S05]  /*12890*/  WARPSYNC.COLLECTIVE R111, `(.L_x_20669) ;  /* 0x000000006f087348 */ /* 0x000fea0003c00000 */
[----:B------:R0:W1:Y:S02]  /*128a0*/  SHFL.BFLY P2, R110, R112, R113, R114 ;  /* 0x0c000071706e7389 */ /* 0x0000640000040072 */
[----:B01----:R-:W-:Y:S01]  /*128b0*/  ENDCOLLECTIVE ;  /* 0x000000000000791b */ /* 0x003fe20003800000 */
.L_x_20669:
[----:B------:R-:W-:Y:S01]  /*128c0*/  HFMA2.MMA R113, -RZ, RZ, 0, 9.5367431640625e-07 ;  /* 0x00000010ff717435 */ /* 0x000fe200000001ff */
[----:B------:R-:W-:-:S05]  /*128d0*/  MOV R109, R110 ;  /* 0x0000006e006d7202 */ /* 0x000fca0000000f00 */
[----:B------:R-:W-:-:S04]  /*128e0*/  FADD.FTZ R109, R108, R109 ;  /* 0x0000006d6c6d7221 */ /* 0x000fc80000010000 */
[----:B------:R-:W-:-:S07]  /*128f0*/  IMAD.MOV.U32 R112, RZ, RZ, R109 ;  /* 0x000000ffff707224 */ /* 0x000fce00078e006d */
[----:B------:R-:W-:Y:S05]  /*12900*/  WARPSYNC.COLLECTIVE R111, `(.L_x_20670) ;  /* 0x000000006f087348 */ /* 0x000fea0003c00000 */
[----:B------:R0:W1:Y:S02]  /*12910*/  SHFL.BFLY P2, R110, R112, R113, R114 ;  /* 0x0c000071706e7389 */ /* 0x0000640000040072 */
[----:B01----:R-:W-:Y:S01]  /*12920*/  ENDCOLLECTIVE ;  /* 0x000000000000791b */ /* 0x003fe20003800000 */
.L_x_20670:
[----:B------:R-:W-:Y:S05]  /*12930*/  BRA `(.L_x_20671) ;  /* 0xfffffff000647947 */ /* 0x000fea000383ffff */
.L_x_20672:
        /* <DEDUP_REMOVED lines=12> */
.L_x_20752:


//--------------------- .nv.global.init           --------------------------
	.section	.nv.global.init,"aw",@progbits
	.align	4
.nv.global.init:
	.type		mrg32k3aM1SubSeq,@object
	.size		mrg32k3aM1SubSeq,(mrg32k3aM2SubSeq - mrg32k3aM1SubSeq)
mrg32k3aM1SubSeq:
        /*0000*/ 	.byte	0x0b, 0xcc, 0xee, 0x04, 0x73, 0x29, 0x8b, 0x6f, 0xf6, 0x53, 0x03, 0xf6, 0x23, 0xf6, 0xea, 0xda
        /* <DEDUP_REMOVED lines=125> */
	.type		mrg32k3aM2SubSeq,@object
	.size		mrg32k3aM2SubSeq,(mrg32k3aM1 - mrg32k3aM2SubSeq)
mrg32k3aM2SubSeq:
        /* <DEDUP_REMOVED lines=126> */
	.type		mrg32k3aM1,@object
	.size		mrg32k3aM1,(mrg32k3aM1Seq - mrg32k3aM1)
mrg32k3aM1:
        /* <DEDUP_REMOVED lines=144> */
	.type		mrg32k3aM1Seq,@object
	.size		mrg32k3aM1Seq,(mrg32k3aM2 - mrg32k3aM1Seq)
mrg32k3aM1Seq:
        /* <DEDUP_REMOVED lines=144> */
	.type		mrg32k3aM2,@object
	.size		mrg32k3aM2,(mrg32k3aM2Seq - mrg32k3aM2)
mrg32k3aM2:
        /* <DEDUP_REMOVED lines=144> */
	.type		mrg32k3aM2Seq,@object
	.size		mrg32k3aM2Seq,(precalc_xorwow_matrix - mrg32k3aM2Seq)
mrg32k3aM2Seq:
        /* <DEDUP_REMOVED lines=144> */
	.type		precalc_xorwow_matrix,@object
	.size		precalc_xorwow_matrix,(precalc_xorwow_offset_matrix - precalc_xorwow_matrix)
precalc_xorwow_matrix:
        /* <DEDUP_REMOVED lines=6400> */
	.type		precalc_xorwow_offset_matrix,@object
	.size		precalc_xorwow_offset_matrix,(.L_1 - precalc_xorwow_offset_matrix)
precalc_xorwow_offset_matrix:
        /* <DEDUP_REMOVED lines=6400> */
.L_1:


//--------------------- .nv.shared.reserved.0     --------------------------
	.section	.nv.shared.reserved.0,"aw",@nobits
	.weak		__nv_reservedSMEM_offset_0_alias
	.size		__nv_reservedSMEM_offset_0_alias, 0, 0
	.other		__nv_reservedSMEM_offset_0_alias,@"STO_CUDA_RESERVED_SHARED STV_DEFAULT"
__nv_reservedSMEM_offset_0_alias:
	.zero		0


//--------------------- .nv.constant0._ZN10layer_norm31ln_parallel_residual_fwd_kernelINS_13Kernel_traitsI13__nv_bfloat16S2_S2_S2_fjLj768ELj1ELj4ELj1ELj16ENS_18Kernel_traits_baseILj768ES2_S2_S2_S2_fjLj128EEEEELb0ELb0ELb0EEEvNS_9FwdParamsE --------------------------
	.section	.nv.constant0._ZN10layer_norm31ln_parallel_residual_fwd_kernelINS_13Kernel_traitsI13__nv_bfloat16S2_S2_S2_fjLj768ELj1ELj4ELj1ELj16ENS_18Kernel_traits_baseILj768ES2_S2_S2_S2_fjLj128EEEEELb0ELb0ELb0EEEvNS_9FwdParamsE,"a",@progbits
	.sectionflags	@""
	.align	4
.nv.constant0._ZN10layer_norm31ln_parallel_residual_fwd_kernelINS_13Kernel_traitsI13__nv_bfloat16S2_S2_S2_fjLj768ELj1ELj4ELj1ELj16ENS_18Kernel_traits_baseILj768ES2_S2_S2_S2_fjLj128EEEEELb0ELb0ELb0EEEvNS_9FwdParamsE:
	.zero		760


//--------------------- .nv.constant0._ZN10layer_norm31ln_parallel_residual_fwd_kernelINS_13Kernel_traitsI13__nv_bfloat16S2_S2_S2_fjLj768ELj1ELj4ELj1ELj16ENS_18Kernel_traits_baseILj768ES2_S2_S2_S2_fjLj128EEEEELb0ELb0ELb1EEEvNS_9FwdParamsE --------------------------
	.section	.nv.constant0._ZN10layer_norm31ln_parallel_residual_fwd_kernelINS_13Kernel_traitsI13__nv_bfloat16S2_S2_S2_fjLj768ELj1ELj4ELj1ELj16ENS_18Kernel_traits_baseILj768ES2_S2_S2_S2_fjLj128EEEEELb0ELb0ELb1EEEvNS_9FwdParamsE,"a",@progbits
	.sectionflags	@""
	.align	4
.nv.constant0._ZN10layer_norm31ln_parallel_residual_fwd_kernelINS_13Kernel_traitsI13__nv_bfloat16S2_S2_S2_fjLj768ELj1ELj4ELj1ELj16ENS_18Kernel_traits_baseILj768ES2_S2_S2_S2_fjLj128EEEEELb0ELb0ELb1EEEvNS_9FwdParamsE:
	.zero		760


//--------------------- .nv.constant0._ZN10layer_norm31ln_parallel_residual_fwd_kernelINS_13Kernel_traitsI13__nv_bfloat16S2_S2_S2_fjLj768ELj1ELj4ELj1ELj16ENS_18Kernel_traits_baseILj768ES2_S2_S2_S2_fjLj128EEEEELb0ELb1ELb0EEEvNS_9FwdParamsE --------------------------
	.section	.nv.constant0._ZN10layer_norm31ln_parallel_residual_fwd_kernelINS_13Kernel_traitsI13__nv_bfloat16S2_S2_S2_fjLj768ELj1ELj4ELj1ELj16ENS_18Kernel_traits_baseILj768ES2_S2_S2_S2_fjLj128EEEEELb0ELb1ELb0EEEvNS_9FwdParamsE,"a",@progbits
	.sectionflags	@""
	.align	4
.nv.constant0._ZN10layer_norm31ln_parallel_residual_fwd_kernelINS_13Kernel_traitsI13__nv_bfloat16S2_S2_S2_fjLj768ELj1ELj4ELj1ELj16ENS_18Kernel_traits_baseILj768ES2_S2_S2_S2_fjLj128EEEEELb0ELb1ELb0EEEvNS_9FwdParamsE:
	.zero		760


//--------------------- .nv.constant0._ZN10layer_norm31ln_parallel_residual_fwd_kernelINS_13Kernel_traitsI13__nv_bfloat16S2_S2_S2_fjLj768ELj1ELj4ELj1ELj16ENS_18Kernel_traits_baseILj768ES2_S2_S2_S2_fjLj128EEEEELb0ELb1ELb1EEEvNS_9FwdParamsE --------------------------
	.section	.nv.constant0._ZN10layer_norm31ln_parallel_residual_fwd_kernelINS_13Kernel_traitsI13__nv_bfloat16S2_S2_S2_fjLj768ELj1ELj4ELj1ELj16ENS_18Kernel_traits_baseILj768ES2_S2_S2_S2_fjLj128EEEEELb0ELb1ELb1EEEvNS_9FwdParamsE,"a",@progbits
	.sectionflags	@""
	.align	4
.nv.constant0._ZN10layer_norm31ln_parallel_residual_fwd_kernelINS_13Kernel_traitsI13__nv_bfloat16S2_S2_S2_fjLj768ELj1ELj4ELj1ELj16ENS_18Kernel_traits_baseILj768ES2_S2_S2_S2_fjLj128EEEEELb0ELb1ELb1EEEvNS_9FwdParamsE:
	.zero		760


//--------------------- .nv.constant0._ZN10layer_norm31ln_parallel_residual_fwd_kernelINS_13Kernel_traitsI13__nv_bfloat16S2_S2_S2_fjLj768ELj1ELj4ELj1ELj16ENS_18Kernel_traits_baseILj768ES2_S2_S2_S2_fjLj128EEEEELb1ELb0ELb0EEEvNS_9FwdParamsE --------------------------
	.section	.nv.constant0._ZN10layer_norm31ln_parallel_residual_fwd_kernelINS_13Kernel_traitsI13__nv_bfloat16S2_S2_S2_fjLj768ELj1ELj4ELj1ELj16ENS_18Kernel_traits_baseILj768ES2_S2_S2_S2_fjLj128EEEEELb1ELb0ELb0EEEvNS_9FwdParamsE,"a",@progbits
	.sectionflags	@""
	.align	4
.nv.constant0._ZN10layer_norm31ln_parallel_residual_fwd_kernelINS_13Kernel_traitsI13__nv_bfloat16S2_S2_S2_fjLj768ELj1ELj4ELj1ELj16ENS_18Kernel_traits_baseILj768ES2_S2_S2_S2_fjLj128EEEEELb1ELb0ELb0EEEvNS_9FwdParamsE:
	.zero		760


//--------------------- .nv.constant0._ZN10layer_norm31ln_parallel_residual_fwd_kernelINS_13Kernel_traitsI13__nv_bfloat16S2_S2_S2_fjLj768ELj1ELj4ELj1ELj16ENS_18Kernel_traits_baseILj768ES2_S2_S2_S2_fjLj128EEEEELb1ELb0ELb1EEEvNS_9FwdParamsE --------------------------
	.section	.nv.constant0._ZN10layer_norm31ln_parallel_residual_fwd_kernelINS_13Kernel_traitsI13__nv_bfloat16S2_S2_S2_fjLj768ELj1ELj4ELj1ELj16ENS_18Kernel_traits_baseILj768ES2_S2_S2_S2_fjLj128EEEEELb1ELb0ELb1EEEvNS_9FwdParamsE,"a",@progbits
	.sectionflags	@""
	.align	4
.nv.constant0._ZN10layer_norm31ln_parallel_residual_fwd_kernelINS_13Kernel_traitsI13__nv_bfloat16S2_S2_S2_fjLj768ELj1ELj4ELj1ELj16ENS_18Kernel_traits_baseILj768ES2_S2_S2_S2_fjLj128EEEEELb1ELb0ELb1EEEvNS_9FwdParamsE:
	.zero		760


//--------------------- .nv.constant0._ZN10layer_norm31ln_parallel_residual_fwd_kernelINS_13Kernel_traitsI13__nv_bfloat16S2_S2_S2_fjLj768ELj1ELj4ELj1ELj16ENS_18Kernel_traits_baseILj768ES2_S2_S2_S2_fjLj128EEEEELb1ELb1ELb0EEEvNS_9FwdParamsE --------------------------
	.section	.nv.constant0._ZN10layer_norm31ln_parallel_residual_fwd_kernelINS_13Kernel_traitsI13__nv_bfloat16S2_S2_S2_fjLj768ELj1ELj4ELj1ELj16ENS_18Kernel_traits_baseILj768ES2_S2_S2_S2_fjLj128EEEEELb1ELb1ELb0EEEvNS_9FwdParamsE,"a",@progbits
	.sectionflags	@""
	.align	4
.nv.constant0._ZN10layer_norm31ln_parallel_residual_fwd_kernelINS_13Kernel_traitsI13__nv_bfloat16S2_S2_S2_fjLj768ELj1ELj4ELj1ELj16ENS_18Kernel_traits_baseILj768ES2_S2_S2_S2_fjLj128EEEEELb1ELb1ELb0EEEvNS_9FwdParamsE:
	.zero		760


//--------------------- .nv.constant0._ZN10layer_norm31ln_parallel_residual_fwd_kernelINS_13Kernel_traitsI13__nv_bfloat16S2_S2_S2_fjLj768ELj1ELj4ELj1ELj16ENS_18Kernel_traits_baseILj768ES2_S2_S2_S2_fjLj128EEEEELb1ELb1ELb1EEEvNS_9FwdParamsE --------------------------
	.section	.nv.constant0._ZN10layer_norm31ln_parallel_residual_fwd_kernelINS_13Kernel_traitsI13__nv_bfloat16S2_S2_S2_fjLj768ELj1ELj4ELj1ELj16ENS_18Kernel_traits_baseILj768ES2_S2_S2_S2_fjLj128EEEEELb1ELb1ELb1EEEvNS_9FwdParamsE,"a",@progbits
	.sectionflags	@""
	.align	4
.nv.constant0._ZN10layer_norm31ln_parallel_residual_fwd_kernelINS_13Kernel_traitsI13__nv_bfloat16S2_S2_S2_fjLj768ELj1ELj4ELj1ELj16ENS_18Kernel_traits_baseILj768ES2_S2_S2_S2_fjLj128EEEEELb1ELb1ELb1EEEvNS_9FwdParamsE:
	.zero		760


//--------------------- .nv.constant0._ZN10layer_norm31ln_parallel_residual_fwd_kernelINS_13Kernel_traitsI6__halfS2_S2_S2_fjLj768ELj1ELj4ELj1ELj16ENS_18Kernel_traits_baseILj768ES2_S2_S2_S2_fjLj128EEEEELb0ELb0ELb0EEEvNS_9FwdParamsE --------------------------
	.section	.nv.constant0._ZN10layer_norm31ln_parallel_residual_fwd_kernelINS_13Kernel_traitsI6__halfS2_S2_S2_fjLj768ELj1ELj4ELj1ELj16ENS_18Kernel_traits_baseILj768ES2_S2_S2_S2_fjLj128EEEEELb0ELb0ELb0EEEvNS_9FwdParamsE,"a",@progbits
	.sectionflags	@""
	.align	4
.nv.constant0._ZN10layer_norm31ln_parallel_residual_fwd_kernelINS_13Kernel_traitsI6__halfS2_S2_S2_fjLj768ELj1ELj4ELj1ELj16ENS_18Kernel_traits_baseILj768ES2_S2_S2_S2_fjLj128EEEEELb0ELb0ELb0EEEvNS_9FwdParamsE:
	.zero		760


//--------------------- .nv.constant0._ZN10layer_norm31ln_parallel_residual_fwd_kernelINS_13Kernel_traitsI6__halfS2_S2_S2_fjLj768ELj1ELj4ELj1ELj16ENS_18Kernel_traits_baseILj768ES2_S2_S2_S2_fjLj128EEEEELb0ELb0ELb1EEEvNS_9FwdParamsE --------------------------
	.section	.nv.constant0._ZN10layer_norm31ln_parallel_residual_fwd_kernelINS_13Kernel_traitsI6__halfS2_S2_S2_fjLj768ELj1ELj4ELj1ELj16ENS_18Kernel_traits_baseILj768ES2_S2_S2_S2_fjLj128EEEEELb0ELb0ELb1EEEvNS_9FwdParamsE,"a",@progbits
	.sectionflags	@""
	.align	4
.nv.constant0._ZN10layer_norm31ln_parallel_residual_fwd_kernelINS_13Kernel_traitsI6__halfS2_S2_S2_fjLj768ELj1ELj4ELj1ELj16ENS_18Kernel_traits_baseILj768ES2_S2_S2_S2_fjLj128EEEEELb0ELb0ELb1EEEvNS_9FwdParamsE:
	.zero		760


//--------------------- .nv.constant0._ZN10layer_norm31ln_parallel_residual_fwd_kernelINS_13Kernel_traitsI6__halfS2_S2_S2_fjLj768ELj1ELj4ELj1ELj16ENS_18Kernel_traits_baseILj768ES2_S2_S2_S2_fjLj128EEEEELb0ELb1ELb0EEEvNS_9FwdParamsE --------------------------
	.section	.nv.constant0._ZN10layer_norm31ln_parallel_residual_fwd_kernelINS_13Kernel_traitsI6__halfS2_S2_S2_fjLj768ELj1ELj4ELj1ELj16ENS_18Kernel_traits_baseILj768ES2_S2_S2_S2_fjLj128EEEEELb0ELb1ELb0EEEvNS_9FwdParamsE,"a",@progbits
	.sectionflags	@""
	.align	4
.nv.constant0._ZN10layer_norm31ln_parallel_residual_fwd_kernelINS_13Kernel_traitsI6__halfS2_S2_S2_fjLj768ELj1ELj4ELj1ELj16ENS_18Kernel_traits_baseILj768ES2_S2_S2_S2_fjLj128EEEEELb0ELb1ELb0EEEvNS_9FwdParamsE:
	.zero		760


//--------------------- .nv.constant0._ZN10layer_norm31ln_parallel_residual_fwd_kernelINS_13Kernel_traitsI6__halfS2_S2_S2_fjLj768ELj1ELj4ELj1ELj16ENS_18Kernel_traits_baseILj768ES2_S2_S2_S2_fjLj128EEEEELb0ELb1ELb1EEEvNS_9FwdParamsE --------------------------
	.section	.nv.constant0._ZN10layer_norm31ln_parallel_residual_fwd_kernelINS_13Kernel_traitsI6__halfS2_S2_S2_fjLj768ELj1ELj4ELj1ELj16ENS_18Kernel_traits_baseILj768ES2_S2_S2_S2_fjLj128EEEEELb0ELb1ELb1EEEvNS_9FwdParamsE,"a",@progbits
	.sectionflags	@""
	.align	4
.nv.constant0._ZN10layer_norm31ln_parallel_residual_fwd_kernelINS_13Kernel_traitsI6__halfS2_S2_S2_fjLj768ELj1ELj4ELj1ELj16ENS_18Kernel_traits_baseILj768ES2_S2_S2_S2_fjLj128EEEEELb0ELb1ELb1EEEvNS_9FwdParamsE:
	.zero		760


//--------------------- .nv.constant0._ZN10layer_norm31ln_parallel_residual_fwd_kernelINS_13Kernel_traitsI6__halfS2_S2_S2_fjLj768ELj1ELj4ELj1ELj16ENS_18Kernel_traits_baseILj768ES2_S2_S2_S2_fjLj128EEEEELb1ELb0ELb0EEEvNS_9FwdParamsE --------------------------
	.section	.nv.constant0._ZN10layer_norm31ln_parallel_residual_fwd_kernelINS_13Kernel_traitsI6__halfS2_S2_S2_fjLj768ELj1ELj4ELj1ELj16ENS_18Kernel_traits_baseILj768ES2_S2_S2_S2_fjLj128EEEEELb1ELb0ELb0EEEvNS_9FwdParamsE,"a",@progbits
	.sectionflags	@""
	.align	4
.nv.constant0._ZN10layer_norm31ln_parallel_residual_fwd_kernelINS_13Kernel_traitsI6__halfS2_S2_S2_fjLj768ELj1ELj4ELj1ELj16ENS_18Kernel_traits_baseILj768ES2_S2_S2_S2_fjLj128EEEEELb1ELb0ELb0EEEvNS_9FwdParamsE:
	.zero		760


//--------------------- .nv.constant0._ZN10layer_norm31ln_parallel_residual_fwd_kernelINS_13Kernel_traitsI6__halfS2_S2_S2_fjLj768ELj1ELj4ELj1ELj16ENS_18Kernel_traits_baseILj768ES2_S2_S2_S2_fjLj128EEEEELb1ELb0ELb1EEEvNS_9FwdParamsE --------------------------
	.section	.nv.constant0._ZN10layer_norm31ln_parallel_residual_fwd_kernelINS_13Kernel_traitsI6__halfS2_S2_S2_fjLj768ELj1ELj4ELj1ELj16ENS_18Kernel_traits_baseILj768ES2_S2_S2_S2_fjLj128EEEEELb1ELb0ELb1EEEvNS_9FwdParamsE,"a",@progbits
	.sectionflags	@""
	.align	4
.nv.constant0._ZN10layer_norm31ln_parallel_residual_fwd_kernelINS_13Kernel_traitsI6__halfS2_S2_S2_fjLj768ELj1ELj4ELj1ELj16ENS_18Kernel_traits_baseILj768ES2_S2_S2_S2_fjLj128EEEEELb1ELb0ELb1EEEvNS_9FwdParamsE:
	.zero		760


//--------------------- .nv.constant0._ZN10layer_norm31ln_parallel_residual_fwd_kernelINS_13Kernel_traitsI6__halfS2_S2_S2_fjLj768ELj1ELj4ELj1ELj16ENS_18Kernel_traits_baseILj768ES2_S2_S2_S2_fjLj128EEEEELb1ELb1ELb0EEEvNS_9FwdParamsE --------------------------
	.section	.nv.constant0._ZN10layer_norm31ln_parallel_residual_fwd_kernelINS_13Kernel_traitsI6__halfS2_S2_S2_fjLj768ELj1ELj4ELj1ELj16ENS_18Kernel_traits_baseILj768ES2_S2_S2_S2_fjLj128EEEEELb1ELb1ELb0EEEvNS_9FwdParamsE,"a",@progbits
	.sectionflags	@""
	.align	4
.nv.constant0._ZN10layer_norm31ln_parallel_residual_fwd_kernelINS_13Kernel_traitsI6__halfS2_S2_S2_fjLj768ELj1ELj4ELj1ELj16ENS_18Kernel_traits_baseILj768ES2_S2_S2_S2_fjLj128EEEEELb1ELb1ELb0EEEvNS_9FwdParamsE:
	.zero		760


//--------------------- .nv.constant0._ZN10layer_norm31ln_parallel_residual_fwd_kernelINS_13Kernel_traitsI6__halfS2_S2_S2_fjLj768ELj1ELj4ELj1ELj16ENS_18Kernel_traits_baseILj768ES2_S2_S2_S2_fjLj128EEEEELb1ELb1ELb1EEEvNS_9FwdParamsE --------------------------
	.section	.nv.constant0._ZN10layer_norm31ln_parallel_residual_fwd_kernelINS_13Kernel_traitsI6__halfS2_S2_S2_fjLj768ELj1ELj4ELj1ELj16ENS_18Kernel_traits_baseILj768ES2_S2_S2_S2_fjLj128EEEEELb1ELb1ELb1EEEvNS_9FwdParamsE,"a",@progbits
	.sectionflags	@""
	.align	4
.nv.constant0._ZN10layer_norm31ln_parallel_residual_fwd_kernelINS_13Kernel_traitsI6__halfS2_S2_S2_fjLj768ELj1ELj4ELj1ELj16ENS_18Kernel_traits_baseILj768ES2_S2_S2_S2_fjLj128EEEEELb1ELb1ELb1EEEvNS_9FwdParamsE:
	.zero		760


//--------------------- .nv.constant0._ZN10layer_norm31ln_parallel_residual_fwd_kernelINS_13Kernel_traitsIf13__nv_bfloat16S2_S2_fjLj768ELj1ELj4ELj1ELj16ENS_18Kernel_traits_baseILj768EfS2_S2_S2_fjLj128EEEEELb0ELb0ELb0EEEvNS_9FwdParamsE --------------------------
	.section	.nv.constant0._ZN10layer_norm31ln_parallel_residual_fwd_kernelINS_13Kernel_traitsIf13__nv_bfloat16S2_S2_fjLj768ELj1ELj4ELj1ELj16ENS_18Kernel_traits_baseILj768EfS2_S2_S2_fjLj128EEEEELb0ELb0ELb0EEEvNS_9FwdParamsE,"a",@progbits
	.sectionflags	@""
	.align	4
.nv.constant0._ZN10layer_norm31ln_parallel_residual_fwd_kernelINS_13Kernel_traitsIf13__nv_bfloat16S2_S2_fjLj768ELj1ELj4ELj1ELj16ENS_18Kernel_traits_baseILj768EfS2_S2_S2_fjLj128EEEEELb0ELb0ELb0EEEvNS_9FwdParamsE:
	.zero		760


//--------------------- .nv.constant0._ZN10layer_norm31ln_parallel_residual_fwd_kernelINS_13Kernel_traitsIf13__nv_bfloat16S2_S2_fjLj768ELj1ELj4ELj1ELj16ENS_18Kernel_traits_baseILj768EfS2_S2_S2_fjLj128EEEEELb0ELb0ELb1EEEvNS_9FwdParamsE --------------------------
	.section	.nv.constant0._ZN10layer_norm31ln_parallel_residual_fwd_kernelINS_13Kernel_traitsIf13__nv_bfloat16S2_S2_fjLj768ELj1ELj4ELj1ELj16ENS_18Kernel_traits_baseILj768EfS2_S2_S2_fjLj128EEEEELb0ELb0ELb1EEEvNS_9FwdParamsE,"a",@progbits
	.sectionflags	@""
	.align	4
.nv.constant0._ZN10layer_norm31ln_parallel_residual_fwd_kernelINS_13Kernel_traitsIf13__nv_bfloat16S2_S2_fjLj768ELj1ELj4ELj1ELj16ENS_18Kernel_traits_baseILj768EfS2_S2_S2_fjLj128EEEEELb0ELb0ELb1EEEvNS_9FwdParamsE:
	.zero		760


//--------------------- .nv.constant0._ZN10layer_norm31ln_parallel_residual_fwd_kernelINS_13Kernel_traitsIf13__nv_bfloat16S2_S2_fjLj768ELj1ELj4ELj1ELj16ENS_18Kernel_traits_baseILj768EfS2_S2_S2_fjLj128EEEEELb0ELb1ELb0EEEvNS_9FwdParamsE --------------------------
	.section	.nv.constant0._ZN10layer_norm31ln_parallel_residual_fwd_kernelINS_13Kernel_traitsIf13__nv_bfloat16S2_S2_fjLj768ELj1ELj4ELj1ELj16ENS_18Kernel_traits_baseILj768EfS2_S2_S2_fjLj128EEEEELb0ELb1ELb0EEEvNS_9FwdParamsE,"a",@progbits
	.sectionflags	@""
	.align	4
.nv.constant0._ZN10layer_norm31ln_parallel_residual_fwd_kernelINS_13Kernel_traitsIf13__nv_bfloat16S2_S2_fjLj768ELj1ELj4ELj1ELj16ENS_18Kernel_traits_baseILj768EfS2_S2_S2_fjLj128EEEEELb0ELb1ELb0EEEvNS_9FwdParamsE:
	.zero		760


//--------------------- .nv.constant0._ZN10layer_norm31ln_parallel_residual_fwd_kernelINS_13Kernel_traitsIf13__nv_bfloat16S2_S2_fjLj768ELj1ELj4ELj1ELj16ENS_18Kernel_traits_baseILj768EfS2_S2_S2_fjLj128EEEEELb0ELb1ELb1EEEvNS_9FwdParamsE --------------------------
	.section	.nv.constant0._ZN10layer_norm31ln_parallel_residual_fwd_kernelINS_13Kernel_traitsIf13__nv_bfloat16S2_S2_fjLj768ELj1ELj4ELj1ELj16ENS_18Kernel_traits_baseILj768EfS2_S2_S2_fjLj128EEEEELb0ELb1ELb1EEEvNS_9FwdParamsE,"a",@progbits
	.sectionflags	@""
	.align	4
.nv.constant0._ZN10layer_norm31ln_parallel_residual_fwd_kernelINS_13Kernel_traitsIf13__nv_bfloat16S2_S2_fjLj768ELj1ELj4ELj1ELj16ENS_18Kernel_traits_baseILj768EfS2_S2_S2_fjLj128EEEEELb0ELb1ELb1EEEvNS_9FwdParamsE:
	.zero		760


//--------------------- .nv.constant0._ZN10layer_norm31ln_parallel_residual_fwd_kernelINS_13Kernel_traitsIf13__nv_bfloat16S2_S2_fjLj768ELj1ELj4ELj1ELj16ENS_18Kernel_traits_baseILj768EfS2_S2_S2_fjLj128EEEEELb1ELb0ELb0EEEvNS_9FwdParamsE --------------------------
	.section	.nv.constant0._ZN10layer_norm31ln_parallel_residual_fwd_kernelINS_13Kernel_traitsIf13__nv_bfloat16S2_S2_fjLj768ELj1ELj4ELj1ELj16ENS_18Kernel_traits_baseILj768EfS2_S2_S2_fjLj128EEEEELb1ELb0ELb0EEEvNS_9FwdParamsE,"a",@progbits
	.sectionflags	@""
	.align	4
.nv.constant0._ZN10layer_norm31ln_parallel_residual_fwd_kernelINS_13Kernel_traitsIf13__nv_bfloat16S2_S2_fjLj768ELj1ELj4ELj1ELj16ENS_18Kernel_traits_baseILj768EfS2_S2_S2_fjLj128EEEEELb1ELb0ELb0EEEvNS_9FwdParamsE:
	.zero		760


//--------------------- .nv.constant0._ZN10layer_norm31ln_parallel_residual_fwd_kernelINS_13Kernel_traitsIf13__nv_bfloat16S2_S2_fjLj768ELj1ELj4ELj1ELj16ENS_18Kernel_traits_baseILj768EfS2_S2_S2_fjLj128EEEEELb1ELb0ELb1EEEvNS_9FwdParamsE --------------------------
	.section	.nv.constant0._ZN10layer_norm31ln_parallel_residual_fwd_kernelINS_13Kernel_traitsIf13__nv_bfloat16S2_S2_fjLj768ELj1ELj4ELj1ELj16ENS_18Kernel_traits_baseILj768EfS2_S2_S2_fjLj128EEEEELb1ELb0ELb1EEEvNS_9FwdParamsE,"a",@progbits
	.sectionflags	@""
	.align	4
.nv.constant0._ZN10layer_norm31ln_parallel_residual_fwd_kernelINS_13Kernel_traitsIf13__nv_bfloat16S2_S2_fjLj768ELj1ELj4ELj1ELj16ENS_18Kernel_traits_baseILj768EfS2_S2_S2_fjLj128EEEEELb1ELb0ELb1EEEvNS_9FwdParamsE:
	.zero		760


//--------------------- .nv.constant0._ZN10layer_norm31ln_parallel_residual_fwd_kernelINS_13Kernel_traitsIf13__nv_bfloat16S2_S2_fjLj768ELj1ELj4ELj1ELj16ENS_18Kernel_traits_baseILj768EfS2_S2_S2_fjLj128EEEEELb1ELb1ELb0EEEvNS_9FwdParamsE --------------------------
	.section	.nv.constant0._ZN10layer_norm31ln_parallel_residual_fwd_kernelINS_13Kernel_traitsIf13__nv_bfloat16S2_S2_fjLj768ELj1ELj4ELj1ELj16ENS_18Kernel_traits_baseILj768EfS2_S2_S2_fjLj128EEEEELb1ELb1ELb0EEEvNS_9FwdParamsE,"a",@progbits
	.sectionflags	@""
	.align	4
.nv.constant0._ZN10layer_norm31ln_parallel_residual_fwd_kernelINS_13Kernel_traitsIf13__nv_bfloat16S2_S2_fjLj768ELj1ELj4ELj1ELj16ENS_18Kernel_traits_baseILj768EfS2_S2_S2_fjLj128EEEEELb1ELb1ELb0EEEvNS_9FwdParamsE:
	.zero		760


//--------------------- .nv.constant0._ZN10layer_norm31ln_parallel_residual_fwd_kernelINS_13Kernel_traitsIf13__nv_bfloat16S2_S2_fjLj768ELj1ELj4ELj1ELj16ENS_18Kernel_traits_baseILj768EfS2_S2_S2_fjLj128EEEEELb1ELb1ELb1EEEvNS_9FwdParamsE --------------------------
	.section	.nv.constant0._ZN10layer_norm31ln_parallel_residual_fwd_kernelINS_13Kernel_traitsIf13__nv_bfloat16S2_S2_fjLj768ELj1ELj4ELj1ELj16ENS_18Kernel_traits_baseILj768EfS2_S2_S2_fjLj128EEEEELb1ELb1ELb1EEEvNS_9FwdParamsE,"a",@progbits
	.sectionflags	@""
	.align	4
.nv.constant0._ZN10layer_norm31ln_parallel_residual_fwd_kernelINS_13Kernel_traitsIf13__nv_bfloat16S2_S2_fjLj768ELj1ELj4ELj1ELj16ENS_18Kernel_traits_baseILj768EfS2_S2_S2_fjLj128EEEEELb1ELb1ELb1EEEvNS_9FwdParamsE:
	.zero		760


//--------------------- .nv.constant0._ZN10layer_norm31ln_parallel_residual_fwd_kernelINS_13Kernel_traitsI13__nv_bfloat16S2_fS2_fjLj768ELj1ELj4ELj1ELj16ENS_18Kernel_traits_baseILj768ES2_S2_fS2_fjLj128EEEEELb0ELb0ELb0EEEvNS_9FwdParamsE --------------------------
	.section	.nv.constant0._ZN10layer_norm31ln_parallel_residual_fwd_kernelINS_13Kernel_traitsI13__nv_bfloat16S2_fS2_fjLj768ELj1ELj4ELj1ELj16ENS_18Kernel_traits_baseILj768ES2_S2_fS2_fjLj128EEEEELb0ELb0ELb0EEEvNS_9FwdParamsE,"a",@progbits
	.sectionflags	@""
	.align	4
.nv.constant0._ZN10layer_norm31ln_parallel_residual_fwd_kernelINS_13Kernel_traitsI13__nv_bfloat16S2_fS2_fjLj768ELj1ELj4ELj1ELj16ENS_18Kernel_traits_baseILj768ES2_S2_fS2_fjLj128EEEEELb0ELb0ELb0EEEvNS_9FwdParamsE:
	.zero		760


//--------------------- .nv.constant0._ZN10layer_norm31ln_parallel_residual_fwd_kernelINS_13Kernel_traitsI13__nv_bfloat16S2_fS2_fjLj768ELj1ELj4ELj1ELj16ENS_18Kernel_traits_baseILj768ES2_S2_fS2_fjLj128EEEEELb0ELb0ELb1EEEvNS_9FwdParamsE --------------------------
	.section	.nv.constant0._ZN10layer_norm31ln_parallel_residual_fwd_kernelINS_13Kernel_traitsI13__nv_bfloat16S2_fS2_fjLj768ELj1ELj4ELj1ELj16ENS_18Kernel_traits_baseILj768ES2_S2_fS2_fjLj128EEEEELb0ELb0ELb1EEEvNS_9FwdParamsE,"a",@progbits
	.sectionflags	@""
	.align	4
.nv.constant0._ZN10layer_norm31ln_parallel_residual_fwd_kernelINS_13Kernel_traitsI13__nv_bfloat16S2_fS2_fjLj768ELj1ELj4ELj1ELj16ENS_18Kernel_traits_baseILj768ES2_S2_fS2_fjLj128EEEEELb0ELb0ELb1EEEvNS_9FwdParamsE:
	.zero		760


//--------------------- .nv.constant0._ZN10layer_norm31ln_parallel_residual_fwd_kernelINS_13Kernel_traitsI13__nv_bfloat16S2_fS2_fjLj768ELj1ELj4ELj1ELj16ENS_18Kernel_traits_baseILj768ES2_S2_fS2_fjLj128EEEEELb0ELb1ELb0EEEvNS_9FwdParamsE --------------------------
	.section	.nv.constant0._ZN10layer_norm31ln_parallel_residual_fwd_kernelINS_13Kernel_traitsI13__nv_bfloat16S2_fS2_fjLj768ELj1ELj4ELj1ELj16ENS_18Kernel_traits_baseILj768ES2_S2_fS2_fjLj128EEEEELb0ELb1ELb0EEEvNS_9FwdParamsE,"a",@progbits
	.sectionflags	@""
	.align	4
.nv.constant0._ZN10layer_norm31ln_parallel_residual_fwd_kernelINS_13Kernel_traitsI13__nv_bfloat16S2_fS2_fjLj768ELj1ELj4ELj1ELj16ENS_18Kernel_traits_baseILj768ES2_S2_fS2_fjLj128EEEEELb0ELb1ELb0EEEvNS_9FwdParamsE:
	.zero		760


//--------------------- .nv.constant0._ZN10layer_norm31ln_parallel_residual_fwd_kernelINS_13Kernel_traitsI13__nv_bfloat16S2_fS2_fjLj768ELj1ELj4ELj1ELj16ENS_18Kernel_traits_baseILj768ES2_S2_fS2_fjLj128EEEEELb0ELb1ELb1EEEvNS_9FwdParamsE --------------------------
	.section	.nv.constant0._ZN10layer_norm31ln_parallel_residual_fwd_kernelINS_13Kernel_traitsI13__nv_bfloat16S2_fS2_fjLj768ELj1ELj4ELj1ELj16ENS_18Kernel_traits_baseILj768ES2_S2_fS2_fjLj128EEEEELb0ELb1ELb1EEEvNS_9FwdParamsE,"a",@progbits
	.sectionflags	@""
	.align	4
.nv.constant0._ZN10layer_norm31ln_parallel_residual_fwd_kernelINS_13Kernel_traitsI13__nv_bfloat16S2_fS2_fjLj768ELj1ELj4ELj1ELj16ENS_18Kernel_traits_baseILj768ES2_S2_fS2_fjLj128EEEEELb0ELb1ELb1EEEvNS_9FwdParamsE:
	.zero		760


//--------------------- .nv.constant0._ZN10layer_norm31ln_parallel_residual_fwd_kernelINS_13Kernel_traitsI13__nv_bfloat16S2_fS2_fjLj768ELj1ELj4ELj1ELj16ENS_18Kernel_traits_baseILj768ES2_S2_fS2_fjLj128EEEEELb1ELb0ELb0EEEvNS_9FwdParamsE --------------------------
	.section	.nv.constant0._ZN10layer_norm31ln_parallel_residual_fwd_kernelINS_13Kernel_traitsI13__nv_bfloat16S2_fS2_fjLj768ELj1ELj4ELj1ELj16ENS_18Kernel_traits_baseILj768ES2_S2_fS2_fjLj128EEEEELb1ELb0ELb0EEEvNS_9FwdParamsE,"a",@progbits
	.sectionflags	@""
	.align	4
.nv.constant0._ZN10layer_norm31ln_parallel_residual_fwd_kernelINS_13Kernel_traitsI13__nv_bfloat16S2_fS2_fjLj768ELj1ELj4ELj1ELj16ENS_18Kernel_traits_baseILj768ES2_S2_fS2_fjLj128EEEEELb1ELb0ELb0EEEvNS_9FwdParamsE:
	.zero		760


//--------------------- .nv.constant0._ZN10layer_norm31ln_parallel_residual_fwd_kernelINS_13Kernel_traitsI13__nv_bfloat16S2_fS2_fjLj768ELj1ELj4ELj1ELj16ENS_18Kernel_traits_baseILj768ES2_S2_fS2_fjLj128EEEEELb1ELb0ELb1EEEvNS_9FwdParamsE --------------------------
	.section	.nv.constant0._ZN10layer_norm31ln_parallel_residual_fwd_kernelINS_13Kernel_traitsI13__nv_bfloat16S2_fS2_fjLj768ELj1ELj4ELj1ELj16ENS_18Kernel_traits_baseILj768ES2_S2_fS2_fjLj128EEEEELb1ELb0ELb1EEEvNS_9FwdParamsE,"a",@progbits
	.sectionflags	@""
	.align	4
.nv.constant0._ZN10layer_norm31ln_parallel_residual_fwd_kernelINS_13Kernel_traitsI13__nv_bfloat16S2_fS2_fjLj768ELj1ELj4ELj1ELj16ENS_18Kernel_traits_baseILj768ES2_S2_fS2_fjLj128EEEEELb1ELb0ELb1EEEvNS_9FwdParamsE:
	.zero		760


//--------------------- .nv.constant0._ZN10layer_norm31ln_parallel_residual_fwd_kernelINS_13Kernel_traitsI13__nv_bfloat16S2_fS2_fjLj768ELj1ELj4ELj1ELj16ENS_18Kernel_traits_baseILj768ES2_S2_fS2_fjLj128EEEEELb1ELb1ELb0EEEvNS_9FwdParamsE --------------------------
	.section	.nv.constant0._ZN10layer_norm31ln_parallel_residual_fwd_kernelINS_13Kernel_traitsI13__nv_bfloat16S2_fS2_fjLj768ELj1ELj4ELj1ELj16ENS_18Kernel_traits_baseILj768ES2_S2_fS2_fjLj128EEEEELb1ELb1ELb0EEEvNS_9FwdParamsE,"a",@progbits
	.sectionflags	@""
	.align	4
.nv.constant0._ZN10layer_norm31ln_parallel_residual_fwd_kernelINS_13Kernel_traitsI13__nv_bfloat16S2_fS2_fjLj768ELj1ELj4ELj1ELj16ENS_18Kernel_traits_baseILj768ES2_S2_fS2_fjLj128EEEEELb1ELb1ELb0EEEvNS_9FwdParamsE:
	.zero		760


//--------------------- .nv.constant0._ZN10layer_norm31ln_parallel_residual_fwd_kernelINS_13Kernel_traitsI13__nv_bfloat16S2_fS2_fjLj768ELj1ELj4ELj1ELj16ENS_18Kernel_traits_baseILj768ES2_S2_fS2_fjLj128EEEEELb1ELb1ELb1EEEvNS_9FwdParamsE --------------------------
	.section	.nv.constant0._ZN10layer_norm31ln_parallel_residual_fwd_kernelINS_13Kernel_traitsI13__nv_bfloat16S2_fS2_fjLj768ELj1ELj4ELj1ELj16ENS_18Kernel_traits_baseILj768ES2_S2_fS2_fjLj128EEEEELb1ELb1ELb1EEEvNS_9FwdParamsE,"a",@progbits
	.sectionflags	@""
	.align	4
.nv.constant0._ZN10layer_norm31ln_parallel_residual_fwd_kernelINS_13Kernel_traitsI13__nv_bfloat16S2_fS2_fjLj768ELj1ELj4ELj1ELj16ENS_18Kernel_traits_baseILj768ES2_S2_fS2_fjLj128EEEEELb1ELb1ELb1EEEvNS_9FwdParamsE:
	.zero		760


//--------------------- .nv.constant0._ZN10layer_norm31ln_parallel_residual_fwd_kernelINS_13Kernel_traitsIf13__nv_bfloat16fS2_fjLj768ELj1ELj4ELj1ELj16ENS_18Kernel_traits_baseILj768EfS2_fS2_fjLj128EEEEELb0ELb0ELb0EEEvNS_9FwdParamsE --------------------------
	.section	.nv.constant0._ZN10layer_norm31ln_parallel_residual_fwd_kernelINS_13Kernel_traitsIf13__nv_bfloat16fS2_fjLj768ELj1ELj4ELj1ELj16ENS_18Kernel_traits_baseILj768EfS2_fS2_fjLj128EEEEELb0ELb0ELb0EEEvNS_9FwdParamsE,"a",@progbits
	.sectionflags	@""
	.align	4
.nv.constant0._ZN10layer_norm31ln_parallel_residual_fwd_kernelINS_13Kernel_traitsIf13__nv_bfloat16fS2_fjLj768ELj1ELj4ELj1ELj16ENS_18Kernel_traits_baseILj768EfS2_fS2_fjLj128EEEEELb0ELb0ELb0EEEvNS_9FwdParamsE:
	.zero		760


//--------------------- .nv.constant0._ZN10layer_norm31ln_parallel_residual_fwd_kernelINS_13Kernel_traitsIf13__nv_bfloat16fS2_fjLj768ELj1ELj4ELj1ELj16ENS_18Kernel_traits_baseILj768EfS2_fS2_fjLj128EEEEELb0ELb0ELb1EEEvNS_9FwdParamsE --------------------------
	.section	.nv.constant0._ZN10layer_norm31ln_parallel_residual_fwd_kernelINS_13Kernel_traitsIf13__nv_bfloat16fS2_fjLj768ELj1ELj4ELj1ELj16ENS_18Kernel_traits_baseILj768EfS2_fS2_fjLj128EEEEELb0ELb0ELb1EEEvNS_9FwdParamsE,"a",@progbits
	.sectionflags	@""
	.align	4
.nv.constant0._ZN10layer_norm31ln_parallel_residual_fwd_kernelINS_13Kernel_traitsIf13__nv_bfloat16fS2_fjLj768ELj1ELj4ELj1ELj16ENS_18Kernel_traits_baseILj768EfS2_fS2_fjLj128EEEEELb0ELb0ELb1EEEvNS_9FwdParamsE:
	.zero		760


//--------------------- .nv.constant0._ZN10layer_norm31ln_parallel_residual_fwd_kernelINS_13Kernel_traitsIf13__nv_bfloat16fS2_fjLj768ELj1ELj4ELj1ELj16ENS_18Kernel_traits_baseILj768EfS2_fS2_fjLj128EEEEELb0ELb1ELb0EEEvNS_9FwdParamsE --------------------------
	.section	.nv.constant0._ZN10layer_norm31ln_parallel_residual_fwd_kernelINS_13Kernel_traitsIf13__nv_bfloat16fS2_fjLj768ELj1ELj4ELj1ELj16ENS_18Kernel_traits_baseILj768EfS2_fS2_fjLj128EEEEELb0ELb1ELb0EEEvNS_9FwdParamsE,"a",@progbits
	.sectionflags	@""
	.align	4
.nv.constant0._ZN10layer_norm31ln_parallel_residual_fwd_kernelINS_13Kernel_traitsIf13__nv_bfloat16fS2_fjLj768ELj1ELj4ELj1ELj16ENS_18Kernel_traits_baseILj768EfS2_fS2_fjLj128EEEEELb0ELb1ELb0EEEvNS_9FwdParamsE:
	.zero		760


//--------------------- .nv.constant0._ZN10layer_norm31ln_parallel_residual_fwd_kernelINS_13Kernel_traitsIf13__nv_bfloat16fS2_fjLj768ELj1ELj4ELj1ELj16ENS_18Kernel_traits_baseILj768EfS2_fS2_fjLj128EEEEELb0ELb1ELb1EEEvNS_9FwdParamsE --------------------------
	.section	.nv.constant0._ZN10layer_norm31ln_parallel_residual_fwd_kernelINS_13Kernel_traitsIf13__nv_bfloat16fS2_fjLj768ELj1ELj4ELj1ELj16ENS_18Kernel_traits_baseILj768EfS2_fS2_fjLj128EEEEELb0ELb1ELb1EEEvNS_9FwdParamsE,"a",@progbits
	.sectionflags	@""
	.align	4
.nv.constant0._ZN10layer_norm31ln_parallel_residual_fwd_kernelINS_13Kernel_traitsIf13__nv_bfloat16fS2_fjLj768ELj1ELj4ELj1ELj16ENS_18Kernel_traits_baseILj768EfS2_fS2_fjLj128EEEEELb0ELb1ELb1EEEvNS_9FwdParamsE:
	.zero		760


//--------------------- .nv.constant0._ZN10layer_norm31ln_parallel_residual_fwd_kernelINS_13Kernel_traitsIf13__nv_bfloat16fS2_fjLj768ELj1ELj4ELj1ELj16ENS_18Kernel_traits_baseILj768EfS2_fS2_fjLj128EEEEELb1ELb0ELb0EEEvNS_9FwdParamsE --------------------------
	.section	.nv.constant0._ZN10layer_norm31ln_parallel_residual_fwd_kernelINS_13Kernel_traitsIf13__nv_bfloat16fS2_fjLj768ELj1ELj4ELj1ELj16ENS_18Kernel_traits_baseILj768EfS2_fS2_fjLj128EEEEELb1ELb0ELb0EEEvNS_9FwdParamsE,"a",@progbits
	.sectionflags	@""
	.align	4
.nv.constant0._ZN10layer_norm31ln_parallel_residual_fwd_kernelINS_13Kernel_traitsIf13__nv_bfloat16fS2_fjLj768ELj1ELj4ELj1ELj16ENS_18Kernel_traits_baseILj768EfS2_fS2_fjLj128EEEEELb1ELb0ELb0EEEvNS_9FwdParamsE:
	.zero		760


//--------------------- .nv.constant0._ZN10layer_norm31ln_parallel_residual_fwd_kernelINS_13Kernel_traitsIf13__nv_bfloat16fS2_fjLj768ELj1ELj4ELj1ELj16ENS_18Kernel_traits_baseILj768EfS2_fS2_fjLj128EEEEELb1ELb0ELb1EEEvNS_9FwdParamsE --------------------------
	.section	.nv.constant0._ZN10layer_norm31ln_parallel_residual_fwd_kernelINS_13Kernel_traitsIf13__nv_bfloat16fS2_fjLj768ELj1ELj4ELj1ELj16ENS_18Kernel_traits_baseILj768EfS2_fS2_fjLj128EEEEELb1ELb0ELb1EEEvNS_9FwdParamsE,"a",@progbits
	.sectionflags	@""
	.align	4
.nv.constant0._ZN10layer_norm31ln_parallel_residual_fwd_kernelINS_13Kernel_traitsIf13__nv_bfloat16fS2_fjLj768ELj1ELj4ELj1ELj16ENS_18Kernel_traits_baseILj768EfS2_fS2_fjLj128EEEEELb1ELb0ELb1EEEvNS_9FwdParamsE:
	.zero		760


//--------------------- .nv.constant0._ZN10layer_norm31ln_parallel_residual_fwd_kernelINS_13Kernel_traitsIf13__nv_bfloat16fS2_fjLj768ELj1ELj4ELj1ELj16ENS_18Kernel_traits_baseILj768EfS2_fS2_fjLj128EEEEELb1ELb1ELb0EEEvNS_9FwdParamsE --------------------------
	.section	.nv.constant0._ZN10layer_norm31ln_parallel_residual_fwd_kernelINS_13Kernel_traitsIf13__nv_bfloat16fS2_fjLj768ELj1ELj4ELj1ELj16ENS_18Kernel_traits_baseILj768EfS2_fS2_fjLj128EEEEELb1ELb1ELb0EEEvNS_9FwdParamsE,"a",@progbits
	.sectionflags	@""
	.align	4
.nv.constant0._ZN10layer_norm31ln_parallel_residual_fwd_kernelINS_13Kernel_traitsIf13__nv_bfloat16fS2_fjLj768ELj1ELj4ELj1ELj16ENS_18Kernel_traits_baseILj768EfS2_fS2_fjLj128EEEEELb1ELb1ELb0EEEvNS_9FwdParamsE:
	.zero		760


//--------------------- .nv.constant0._ZN10layer_norm31ln_parallel_residual_fwd_kernelINS_13Kernel_traitsIf13__nv_bfloat16fS2_fjLj768ELj1ELj4ELj1ELj16ENS_18Kernel_traits_baseILj768EfS2_fS2_fjLj128EEEEELb1ELb1ELb1EEEvNS_9FwdParamsE --------------------------
	.section	.nv.constant0._ZN10layer_norm31ln_parallel_residual_fwd_kernelINS_13Kernel_traitsIf13__nv_bfloat16fS2_fjLj768ELj1ELj4ELj1ELj16ENS_18Kernel_traits_baseILj768EfS2_fS2_fjLj128EEEEELb1ELb1ELb1EEEvNS_9FwdParamsE,"a",@progbits
	.sectionflags	@""
	.align	4
.nv.constant0._ZN10layer_norm31ln_parallel_residual_fwd_kernelINS_13Kernel_traitsIf13__nv_bfloat16fS2_fjLj768ELj1ELj4ELj1ELj16ENS_18Kernel_traits_baseILj768EfS2_fS2_fjLj128EEEEELb1ELb1ELb1EEEvNS_9FwdParamsE:
	.zero		760


//--------------------- .nv.constant0._ZN10layer_norm31ln_parallel_residual_fwd_kernelINS_13Kernel_traitsIf6__halfS2_S2_fjLj768ELj1ELj4ELj1ELj16ENS_18Kernel_traits_baseILj768EfS2_S2_S2_fjLj128EEEEELb0ELb0ELb0EEEvNS_9FwdParamsE --------------------------
	.section	.nv.constant0._ZN10layer_norm31ln_parallel_residual_fwd_kernelINS_13Kernel_traitsIf6__halfS2_S2_fjLj768ELj1ELj4ELj1ELj16ENS_18Kernel_traits_baseILj768EfS2_S2_S2_fjLj128EEEEELb0ELb0ELb0EEEvNS_9FwdParamsE,"a",@progbits
	.sectionflags	@""
	.align	4
.nv.constant0._ZN10layer_norm31ln_parallel_residual_fwd_kernelINS_13Kernel_traitsIf6__halfS2_S2_fjLj768ELj1ELj4ELj1ELj16ENS_18Kernel_traits_baseILj768EfS2_S2_S2_fjLj128EEEEELb0ELb0ELb0EEEvNS_9FwdParamsE:
	.zero		760


//--------------------- .nv.constant0._ZN10layer_norm31ln_parallel_residual_fwd_kernelINS_13Kernel_traitsIf6__halfS2_S2_fjLj768ELj1ELj4ELj1ELj16ENS_18Kernel_traits_baseILj768EfS2_S2_S2_fjLj128EEEEELb0ELb0ELb1EEEvNS_9FwdParamsE --------------------------
	.section	.nv.constant0._ZN10layer_norm31ln_parallel_residual_fwd_kernelINS_13Kernel_traitsIf6__halfS2_S2_fjLj768ELj1ELj4ELj1ELj16ENS_18Kernel_traits_baseILj768EfS2_S2_S2_fjLj128EEEEELb0ELb0ELb1EEEvNS_9FwdParamsE,"a",@progbits
	.sectionflags	@""
	.align	4
.nv.constant0._ZN10layer_norm31ln_parallel_residual_fwd_kernelINS_13Kernel_traitsIf6__halfS2_S2_fjLj768ELj1ELj4ELj1ELj16ENS_18Kernel_traits_baseILj768EfS2_S2_S2_fjLj128EEEEELb0ELb0ELb1EEEvNS_9FwdParamsE:
	.zero		760


//--------------------- .nv.constant0._ZN10layer_norm31ln_parallel_residual_fwd_kernelINS_13Kernel_traitsIf6__halfS2_S2_fjLj768ELj1ELj4ELj1ELj16ENS_18Kernel_traits_baseILj768EfS2_S2_S2_fjLj128EEEEELb0ELb1ELb0EEEvNS_9FwdParamsE --------------------------
	.section	.nv.constant0._ZN10layer_norm31ln_parallel_residual_fwd_kernelINS_13Kernel_traitsIf6__halfS2_S2_fjLj768ELj1ELj4ELj1ELj16ENS_18Kernel_traits_baseILj768EfS2_S2_S2_fjLj128EEEEELb0ELb1ELb0EEEvNS_9FwdParamsE,"a",@progbits
	.sectionflags	@""
	.align	4
.nv.constant0._ZN10layer_norm31ln_parallel_residual_fwd_kernelINS_13Kernel_traitsIf6__halfS2_S2_fjLj768ELj1ELj4ELj1ELj16ENS_18Kernel_traits_baseILj768EfS2_S2_S2_fjLj128EEEEELb0ELb1ELb0EEEvNS_9FwdParamsE:
	.zero		760


//--------------------- .nv.constant0._ZN10layer_norm31ln_parallel_residual_fwd_kernelINS_13Kernel_traitsIf6__halfS2_S2_fjLj768ELj1ELj4ELj1ELj16ENS_18Kernel_traits_baseILj768EfS2_S2_S2_fjLj128EEEEELb0ELb1ELb1EEEvNS_9FwdParamsE --------------------------
	.section	.nv.constant0._ZN10layer_norm31ln_parallel_residual_fwd_kernelINS_13Kernel_traitsIf6__halfS2_S2_fjLj768ELj1ELj4ELj1ELj16ENS_18Kernel_traits_baseILj768EfS2_S2_S2_fjLj128EEEEELb0ELb1ELb1EEEvNS_9FwdParamsE,"a",@progbits
	.sectionflags	@""
	.align	4
.nv.constant0._ZN10layer_norm31ln_parallel_residual_fwd_kernelINS_13Kernel_traitsIf6__halfS2_S2_fjLj768ELj1ELj4ELj1ELj16ENS_18Kernel_traits_baseILj768EfS2_S2_S2_fjLj128EEEEELb0ELb1ELb1EEEvNS_9FwdParamsE:
	.zero		760


//--------------------- .nv.constant0._ZN10layer_norm31ln_parallel_residual_fwd_kernelINS_13Kernel_traitsIf6__halfS2_S2_fjLj768ELj1ELj4ELj1ELj16ENS_18Kernel_traits_baseILj768EfS2_S2_S2_fjLj128EEEEELb1ELb0ELb0EEEvNS_9FwdParamsE --------------------------
	.section	.nv.constant0._ZN10layer_norm31ln_parallel_residual_fwd_kernelINS_13Kernel_traitsIf6__halfS2_S2_fjLj768ELj1ELj4ELj1ELj16ENS_18Kernel_traits_baseILj768EfS2_S2_S2_fjLj128EEEEELb1ELb0ELb0EEEvNS_9FwdParamsE,"a",@progbits
	.sectionflags	@""
	.align	4
.nv.constant0._ZN10layer_norm31ln_parallel_residual_fwd_kernelINS_13Kernel_traitsIf6__halfS2_S2_fjLj768ELj1ELj4ELj1ELj16ENS_18Kernel_traits_baseILj768EfS2_S2_S2_fjLj128EEEEELb1ELb0ELb0EEEvNS_9FwdParamsE:
	.zero		760


//--------------------- .nv.constant0._ZN10layer_norm31ln_parallel_residual_fwd_kernelINS_13Kernel_traitsIf6__halfS2_S2_fjLj768ELj1ELj4ELj1ELj16ENS_18Kernel_traits_baseILj768EfS2_S2_S2_fjLj128EEEEELb1ELb0ELb1EEEvNS_9FwdParamsE --------------------------
	.section	.nv.constant0._ZN10layer_norm31ln_parallel_residual_fwd_kernelINS_13Kernel_traitsIf6__halfS2_S2_fjLj768ELj1ELj4ELj1ELj16ENS_18Kernel_traits_baseILj768EfS2_S2_S2_fjLj128EEEEELb1ELb0ELb1EEEvNS_9FwdParamsE,"a",@progbits
	.sectionflags	@""
	.align	4
.nv.constant0._ZN10layer_norm31ln_parallel_residual_fwd_kernelINS_13Kernel_traitsIf6__halfS2_S2_fjLj768ELj1ELj4ELj1ELj16ENS_18Kernel_traits_baseILj768EfS2_S2_S2_fjLj128EEEEELb1ELb0ELb1EEEvNS_9FwdParamsE:
	.zero		760


//--------------------- .nv.constant0._ZN10layer_norm31ln_parallel_residual_fwd_kernelINS_13Kernel_traitsIf6__halfS2_S2_fjLj768ELj1ELj4ELj1ELj16ENS_18Kernel_traits_baseILj768EfS2_S2_S2_fjLj128EEEEELb1ELb1ELb0EEEvNS_9FwdParamsE --------------------------
	.section	.nv.constant0._ZN10layer_norm31ln_parallel_residual_fwd_kernelINS_13Kernel_traitsIf6__halfS2_S2_fjLj768ELj1ELj4ELj1ELj16ENS_18Kernel_traits_baseILj768EfS2_S2_S2_fjLj128EEEEELb1ELb1ELb0EEEvNS_9FwdParamsE,"a",@progbits
	.sectionflags	@""
	.align	4
.nv.constant0._ZN10layer_norm31ln_parallel_residual_fwd_kernelINS_13Kernel_traitsIf6__halfS2_S2_fjLj768ELj1ELj4ELj1ELj16ENS_18Kernel_traits_baseILj768EfS2_S2_S2_fjLj128EEEEELb1ELb1ELb0EEEvNS_9FwdParamsE:
	.zero		760


//--------------------- .nv.constant0._ZN10layer_norm31ln_parallel_residual_fwd_kernelINS_13Kernel_traitsIf6__halfS2_S2_fjLj768ELj1ELj4ELj1ELj16ENS_18Kernel_traits_baseILj768EfS2_S2_S2_fjLj128EEEEELb1ELb1ELb1EEEvNS_9FwdParamsE --------------------------
	.section	.nv.constant0._ZN10layer_norm31ln_parallel_residual_fwd_kernelINS_13Kernel_traitsIf6__halfS2_S2_fjLj768ELj1ELj4ELj1ELj16ENS_18Kernel_traits_baseILj768EfS2_S2_S2_fjLj128EEEEELb1ELb1ELb1EEEvNS_9FwdParamsE,"a",@progbits
	.sectionflags	@""
	.align	4
.nv.constant0._ZN10layer_norm31ln_parallel_residual_fwd_kernelINS_13Kernel_traitsIf6__halfS2_S2_fjLj768ELj1ELj4ELj1ELj16ENS_18Kernel_traits_baseILj768EfS2_S2_S2_fjLj128EEEEELb1ELb1ELb1EEEvNS_9FwdParamsE:
	.zero		760


//--------------------- .nv.constant0._ZN10layer_norm31ln_parallel_residual_fwd_kernelINS_13Kernel_traitsI6__halfS2_fS2_fjLj768ELj1ELj4ELj1ELj16ENS_18Kernel_traits_baseILj768ES2_S2_fS2_fjLj128EEEEELb0ELb0ELb0EEEvNS_9FwdParamsE --------------------------
	.section	.nv.constant0._ZN10layer_norm31ln_parallel_residual_fwd_kernelINS_13Kernel_traitsI6__halfS2_fS2_fjLj768ELj1ELj4ELj1ELj16ENS_18Kernel_traits_baseILj768ES2_S2_fS2_fjLj128EEEEELb0ELb0ELb0EEEvNS_9FwdParamsE,"a",@progbits
	.sectionflags	@""
	.align	4
.nv.constant0._ZN10layer_norm31ln_parallel_residual_fwd_kernelINS_13Kernel_traitsI6__halfS2_fS2_fjLj768ELj1ELj4ELj1ELj16ENS_18Kernel_traits_baseILj768ES2_S2_fS2_fjLj128EEEEELb0ELb0ELb0EEEvNS_9FwdParamsE:
	.zero		760


//--------------------- .nv.constant0._ZN10layer_norm31ln_parallel_residual_fwd_kernelINS_13Kernel_traitsI6__halfS2_fS2_fjLj768ELj1ELj4ELj1ELj16ENS_18Kernel_traits_baseILj768ES2_S2_fS2_fjLj128EEEEELb0ELb0ELb1EEEvNS_9FwdParamsE --------------------------
	.section	.nv.constant0._ZN10layer_norm31ln_parallel_residual_fwd_kernelINS_13Kernel_traitsI6__halfS2_fS2_fjLj768ELj1ELj4ELj1ELj16ENS_18Kernel_traits_baseILj768ES2_S2_fS2_fjLj128EEEEELb0ELb0ELb1EEEvNS_9FwdParamsE,"a",@progbits
	.sectionflags	@""
	.align	4
.nv.constant0._ZN10layer_norm31ln_parallel_residual_fwd_kernelINS_13Kernel_traitsI6__halfS2_fS2_fjLj768ELj1ELj4ELj1ELj16ENS_18Kernel_traits_baseILj768ES2_S2_fS2_fjLj128EEEEELb0ELb0ELb1EEEvNS_9FwdParamsE:
	.zero		760


//--------------------- .nv.constant0._ZN10layer_norm31ln_parallel_residual_fwd_kernelINS_13Kernel_traitsI6__halfS2_fS2_fjLj768ELj1ELj4ELj1ELj16ENS_18Kernel_traits_baseILj768ES2_S2_fS2_fjLj128EEEEELb0ELb1ELb0EEEvNS_9FwdParamsE --------------------------
	.section	.nv.constant0._ZN10layer_norm31ln_parallel_residual_fwd_kernelINS_13Kernel_traitsI6__halfS2_fS2_fjLj768ELj1ELj4ELj1ELj16ENS_18Kernel_traits_baseILj768ES2_S2_fS2_fjLj128EEEEELb0ELb1ELb0EEEvNS_9FwdParamsE,"a",@progbits
	.sectionflags	@""
	.align	4
.nv.constant0._ZN10layer_norm31ln_parallel_residual_fwd_kernelINS_13Kernel_traitsI6__halfS2_fS2_fjLj768ELj1ELj4ELj1ELj16ENS_18Kernel_traits_baseILj768ES2_S2_fS2_fjLj128EEEEELb0ELb1ELb0EEEvNS_9FwdParamsE:
	.zero		760


//--------------------- .nv.constant0._ZN10layer_norm31ln_parallel_residual_fwd_kernelINS_13Kernel_traitsI6__halfS2_fS2_fjLj768ELj1ELj4ELj1ELj16ENS_18Kernel_traits_baseILj768ES2_S2_fS2_fjLj128EEEEELb0ELb1ELb1EEEvNS_9FwdParamsE --------------------------
	.section	.nv.constant0._ZN10layer_norm31ln_parallel_residual_fwd_kernelINS_13Kernel_traitsI6__halfS2_fS2_fjLj768ELj1ELj4ELj1ELj16ENS_18Kernel_traits_baseILj768ES2_S2_fS2_fjLj128EEEEELb0ELb1ELb1EEEvNS_9FwdParamsE,"a",@progbits
	.sectionflags	@""
	.align	4
.nv.constant0._ZN10layer_norm31ln_parallel_residual_fwd_kernelINS_13Kernel_traitsI6__halfS2_fS2_fjLj768ELj1ELj4ELj1ELj16ENS_18Kernel_traits_baseILj768ES2_S2_fS2_fjLj128EEEEELb0ELb1ELb1EEEvNS_9FwdParamsE:
	.zero		760


//--------------------- .nv.constant0._ZN10layer_norm31ln_parallel_residual_fwd_kernelINS_13Kernel_traitsI6__halfS2_fS2_fjLj768ELj1ELj4ELj1ELj16ENS_18Kernel_traits_baseILj768ES2_S2_fS2_fjLj128EEEEELb1ELb0ELb0EEEvNS_9FwdParamsE --------------------------
	.section	.nv.constant0._ZN10layer_norm31ln_parallel_residual_fwd_kernelINS_13Kernel_traitsI6__halfS2_fS2_fjLj768ELj1ELj4ELj1ELj16ENS_18Kernel_traits_baseILj768ES2_S2_fS2_fjLj128EEEEELb1ELb0ELb0EEEvNS_9FwdParamsE,"a",@progbits
	.sectionflags	@""
	.align	4
.nv.constant0._ZN10layer_norm31ln_parallel_residual_fwd_kernelINS_13Kernel_traitsI6__halfS2_fS2_fjLj768ELj1ELj4ELj1ELj16ENS_18Kernel_traits_baseILj768ES2_S2_fS2_fjLj128EEEEELb1ELb0ELb0EEEvNS_9FwdParamsE:
	.zero		760


//--------------------- .nv.constant0._ZN10layer_norm31ln_parallel_residual_fwd_kernelINS_13Kernel_traitsI6__halfS2_fS2_fjLj768ELj1ELj4ELj1ELj16ENS_18Kernel_traits_baseILj768ES2_S2_fS2_fjLj128EEEEELb1ELb0ELb1EEEvNS_9FwdParamsE --------------------------
	.section	.nv.constant0._ZN10layer_norm31ln_parallel_residual_fwd_kernelINS_13Kernel_traitsI6__halfS2_fS2_fjLj768ELj1ELj4ELj1ELj16ENS_18Kernel_traits_baseILj768ES2_S2_fS2_fjLj128EEEEELb1ELb0ELb1EEEvNS_9FwdParamsE,"a",@progbits
	.sectionflags	@""
	.align	4
.nv.constant0._ZN10layer_norm31ln_parallel_residual_fwd_kernelINS_13Kernel_traitsI6__halfS2_fS2_fjLj768ELj1ELj4ELj1ELj16ENS_18Kernel_traits_baseILj768ES2_S2_fS2_fjLj128EEEEELb1ELb0ELb1EEEvNS_9FwdParamsE:
	.zero		760


//--------------------- .nv.constant0._ZN10layer_norm31ln_parallel_residual_fwd_kernelINS_13Kernel_traitsI6__halfS2_fS2_fjLj768ELj1ELj4ELj1ELj16ENS_18Kernel_traits_baseILj768ES2_S2_fS2_fjLj128EEEEELb1ELb1ELb0EEEvNS_9FwdParamsE --------------------------
	.section	.nv.constant0._ZN10layer_norm31ln_parallel_residual_fwd_kernelINS_13Kernel_traitsI6__halfS2_fS2_fjLj768ELj1ELj4ELj1ELj16ENS_18Kernel_traits_baseILj768ES2_S2_fS2_fjLj128EEEEELb1ELb1ELb0EEEvNS_9FwdParamsE,"a",@progbits
	.sectionflags	@""
	.align	4
.nv.constant0._ZN10layer_norm31ln_parallel_residual_fwd_kernelINS_13Kernel_traitsI6__halfS2_fS2_fjLj768ELj1ELj4ELj1ELj16ENS_18Kernel_traits_baseILj768ES2_S2_fS2_fjLj128EEEEELb1ELb1ELb0EEEvNS_9FwdParamsE:
	.zero		760


//--------------------- .nv.constant0._ZN10layer_norm31ln_parallel_residual_fwd_kernelINS_13Kernel_traitsI6__halfS2_fS2_fjLj768ELj1ELj4ELj1ELj16ENS_18Kernel_traits_baseILj768ES2_S2_fS2_fjLj128EEEEELb1ELb1ELb1EEEvNS_9FwdParamsE --------------------------
	.section	.nv.constant0._ZN10layer_norm31ln_parallel_residual_fwd_kernelINS_13Kernel_traitsI6__halfS2_fS2_fjLj768ELj1ELj4ELj1ELj16ENS_18Kernel_traits_baseILj768ES2_S2_fS2_fjLj128EEEEELb1ELb1ELb1EEEvNS_9FwdParamsE,"a",@progbits
	.sectionflags	@""
	.align	4
.nv.constant0._ZN10layer_norm31ln_parallel_residual_fwd_kernelINS_13Kernel_traitsI6__halfS2_fS2_fjLj768ELj1ELj4ELj1ELj16ENS_18Kernel_traits_baseILj768ES2_S2_fS2_fjLj128EEEEELb1ELb1ELb1EEEvNS_9FwdParamsE:
	.zero		760


//--------------------- .nv.constant0._ZN10layer_norm31ln_parallel_residual_fwd_kernelINS_13Kernel_traitsIf6__halffS2_fjLj768ELj1ELj4ELj1ELj16ENS_18Kernel_traits_baseILj768EfS2_fS2_fjLj128EEEEELb0ELb0ELb0EEEvNS_9FwdParamsE --------------------------
	.section	.nv.constant0._ZN10layer_norm31ln_parallel_residual_fwd_kernelINS_13Kernel_traitsIf6__halffS2_fjLj768ELj1ELj4ELj1ELj16ENS_18Kernel_traits_baseILj768EfS2_fS2_fjLj128EEEEELb0ELb0ELb0EEEvNS_9FwdParamsE,"a",@progbits
	.sectionflags	@""
	.align	4
.nv.constant0._ZN10layer_norm31ln_parallel_residual_fwd_kernelINS_13Kernel_traitsIf6__halffS2_fjLj768ELj1ELj4ELj1ELj16ENS_18Kernel_traits_baseILj768EfS2_fS2_fjLj128EEEEELb0ELb0ELb0EEEvNS_9FwdParamsE:
	.zero		760


//--------------------- .nv.constant0._ZN10layer_norm31ln_parallel_residual_fwd_kernelINS_13Kernel_traitsIf6__halffS2_fjLj768ELj1ELj4ELj1ELj16ENS_18Kernel_traits_baseILj768EfS2_fS2_fjLj128EEEEELb0ELb0ELb1EEEvNS_9FwdParamsE --------------------------
	.section	.nv.constant0._ZN10layer_norm31ln_parallel_residual_fwd_kernelINS_13Kernel_traitsIf6__halffS2_fjLj768ELj1ELj4ELj1ELj16ENS_18Kernel_traits_baseILj768EfS2_fS2_fjLj128EEEEELb0ELb0ELb1EEEvNS_9FwdParamsE,"a",@progbits
	.sectionflags	@""
	.align	4
.nv.constant0._ZN10layer_norm31ln_parallel_residual_fwd_kernelINS_13Kernel_traitsIf6__halffS2_fjLj768ELj1ELj4ELj1ELj16ENS_18Kernel_traits_baseILj768EfS2_fS2_fjLj128EEEEELb0ELb0ELb1EEEvNS_9FwdParamsE:
	.zero		760


//--------------------- .nv.constant0._ZN10layer_norm31ln_parallel_residual_fwd_kernelINS_13Kernel_traitsIf6__halffS2_fjLj768ELj1ELj4ELj1ELj16ENS_18Kernel_traits_baseILj768EfS2_fS2_fjLj128EEEEELb0ELb1ELb0EEEvNS_9FwdParamsE --------------------------
	.section	.nv.constant0._ZN10layer_norm31ln_parallel_residual_fwd_kernelINS_13Kernel_traitsIf6__halffS2_fjLj768ELj1ELj4ELj1ELj16ENS_18Kernel_traits_baseILj768EfS2_fS2_fjLj128EEEEELb0ELb1ELb0EEEvNS_9FwdParamsE,"a",@progbits
	.sectionflags	@""
	.align	4
.nv.constant0._ZN10layer_norm31ln_parallel_residual_fwd_kernelINS_13Kernel_traitsIf6__halffS2_fjLj768ELj1ELj4ELj1ELj16ENS_18Kernel_traits_baseILj768EfS2_fS2_fjLj128EEEEELb0ELb1ELb0EEEvNS_9FwdParamsE:
	.zero		760


//--------------------- .nv.constant0._ZN10layer_norm31ln_parallel_residual_fwd_kernelINS_13Kernel_traitsIf6__halffS2_fjLj768ELj1ELj4ELj1ELj16ENS_18Kernel_traits_baseILj768EfS2_fS2_fjLj128EEEEELb0ELb1ELb1EEEvNS_9FwdParamsE --------------------------
	.section	.nv.constant0._ZN10layer_norm31ln_parallel_residual_fwd_kernelINS_13Kernel_traitsIf6__halffS2_fjLj768ELj1ELj4ELj1ELj16ENS_18Kernel_traits_baseILj768EfS2_fS2_fjLj128EEEEELb0ELb1ELb1EEEvNS_9FwdParamsE,"a",@progbits
	.sectionflags	@""
	.align	4
.nv.constant0._ZN10layer_norm31ln_parallel_residual_fwd_kernelINS_13Kernel_traitsIf6__halffS2_fjLj768ELj1ELj4ELj1ELj16ENS_18Kernel_traits_baseILj768EfS2_fS2_fjLj128EEEEELb0ELb1ELb1EEEvNS_9FwdParamsE:
	.zero		760


//--------------------- .nv.constant0._ZN10layer_norm31ln_parallel_residual_fwd_kernelINS_13Kernel_traitsIf6__halffS2_fjLj768ELj1ELj4ELj1ELj16ENS_18Kernel_traits_baseILj768EfS2_fS2_fjLj128EEEEELb1ELb0ELb0EEEvNS_9FwdParamsE --------------------------
	.section	.nv.constant0._ZN10layer_norm31ln_parallel_residual_fwd_kernelINS_13Kernel_traitsIf6__halffS2_fjLj768ELj1ELj4ELj1ELj16ENS_18Kernel_traits_baseILj768EfS2_fS2_fjLj128EEEEELb1ELb0ELb0EEEvNS_9FwdParamsE,"a",@progbits
	.sectionflags	@""
	.align	4
.nv.constant0._ZN10layer_norm31ln_parallel_residual_fwd_kernelINS_13Kernel_traitsIf6__halffS2_fjLj768ELj1ELj4ELj1ELj16ENS_18Kernel_traits_baseILj768EfS2_fS2_fjLj128EEEEELb1ELb0ELb0EEEvNS_9FwdParamsE:
	.zero		760


//--------------------- .nv.constant0._ZN10layer_norm31ln_parallel_residual_fwd_kernelINS_13Kernel_traitsIf6__halffS2_fjLj768ELj1ELj4ELj1ELj16ENS_18Kernel_traits_baseILj768EfS2_fS2_fjLj128EEEEELb1ELb0ELb1EEEvNS_9FwdParamsE --------------------------
	.section	.nv.constant0._ZN10layer_norm31ln_parallel_residual_fwd_kernelINS_13Kernel_traitsIf6__halffS2_fjLj768ELj1ELj4ELj1ELj16ENS_18Kernel_traits_baseILj768EfS2_fS2_fjLj128EEEEELb1ELb0ELb1EEEvNS_9FwdParamsE,"a",@progbits
	.sectionflags	@""
	.align	4
.nv.constant0._ZN10layer_norm31ln_parallel_residual_fwd_kernelINS_13Kernel_traitsIf6__halffS2_fjLj768ELj1ELj4ELj1ELj16ENS_18Kernel_traits_baseILj768EfS2_fS2_fjLj128EEEEELb1ELb0ELb1EEEvNS_9FwdParamsE:
	.zero		760


//--------------------- .nv.constant0._ZN10layer_norm31ln_parallel_residual_fwd_kernelINS_13Kernel_traitsIf6__halffS2_fjLj768ELj1ELj4ELj1ELj16ENS_18Kernel_traits_baseILj768EfS2_fS2_fjLj128EEEEELb1ELb1ELb0EEEvNS_9FwdParamsE --------------------------
	.section	.nv.constant0._ZN10layer_norm31ln_parallel_residual_fwd_kernelINS_13Kernel_traitsIf6__halffS2_fjLj768ELj1ELj4ELj1ELj16ENS_18Kernel_traits_baseILj768EfS2_fS2_fjLj128EEEEELb1ELb1ELb0EEEvNS_9FwdParamsE,"a",@progbits
	.sectionflags	@""
	.align	4
.nv.constant0._ZN10layer_norm31ln_parallel_residual_fwd_kernelINS_13Kernel_traitsIf6__halffS2_fjLj768ELj1ELj4ELj1ELj16ENS_18Kernel_traits_baseILj768EfS2_fS2_fjLj128EEEEELb1ELb1ELb0EEEvNS_9FwdParamsE:
	.zero		760


//--------------------- .nv.constant0._ZN10layer_norm31ln_parallel_residual_fwd_kernelINS_13Kernel_traitsIf6__halffS2_fjLj768ELj1ELj4ELj1ELj16ENS_18Kernel_traits_baseILj768EfS2_fS2_fjLj128EEEEELb1ELb1ELb1EEEvNS_9FwdParamsE --------------------------
	.section	.nv.constant0._ZN10layer_norm31ln_parallel_residual_fwd_kernelINS_13Kernel_traitsIf6__halffS2_fjLj768ELj1ELj4ELj1ELj16ENS_18Kernel_traits_baseILj768EfS2_fS2_fjLj128EEEEELb1ELb1ELb1EEEvNS_9FwdParamsE,"a",@progbits
	.sectionflags	@""
	.align	4
.nv.constant0._ZN10layer_norm31ln_parallel_residual_fwd_kernelINS_13Kernel_traitsIf6__halffS2_fjLj768ELj1ELj4ELj1ELj16ENS_18Kernel_traits_baseILj768EfS2_fS2_fjLj128EEEEELb1ELb1ELb1EEEvNS_9FwdParamsE:
	.zero		760


//--------------------- .nv.constant0._ZN10layer_norm31ln_parallel_residual_fwd_kernelINS_13Kernel_traitsI6__halfffffjLj768ELj1ELj4ELj1ELj16ENS_18Kernel_traits_baseILj768ES2_ffffjLj128EEEEELb0ELb0ELb0EEEvNS_9FwdParamsE --------------------------
	.section	.nv.constant0._ZN10layer_norm31ln_parallel_residual_fwd_kernelINS_13Kernel_traitsI6__halfffffjLj768ELj1ELj4ELj1ELj16ENS_18Kernel_traits_baseILj768ES2_ffffjLj128EEEEELb0ELb0ELb0EEEvNS_9FwdParamsE,"a",@progbits
	.sectionflags	@""
	.align	4
.nv.constant0._ZN10layer_norm31ln_parallel_residual_fwd_kernelINS_13Kernel_traitsI6__halfffffjLj768ELj1ELj4ELj1ELj16ENS_18Kernel_traits_baseILj768ES2_ffffjLj128EEEEELb0ELb0ELb0EEEvNS_9FwdParamsE:
	.zero		760


//--------------------- .nv.constant0._ZN10layer_norm31ln_parallel_residual_fwd_kernelINS_13Kernel_traitsI6__halfffffjLj768ELj1ELj4ELj1ELj16ENS_18Kernel_traits_baseILj768ES2_ffffjLj128EEEEELb0ELb0ELb1EEEvNS_9FwdParamsE --------------------------
	.section	.nv.constant0._ZN10layer_norm31ln_parallel_residual_fwd_kernelINS_13Kernel_traitsI6__halfffffjLj768ELj1ELj4ELj1ELj16ENS_18Kernel_traits_baseILj768ES2_ffffjLj128EEEEELb0ELb0ELb1EEEvNS_9FwdParamsE,"a",@progbits
	.sectionflags	@""
	.align	4
.nv.constant0._ZN10layer_norm31ln_parallel_residual_fwd_kernelINS_13Kernel_traitsI6__halfffffjLj768ELj1ELj4ELj1ELj16ENS_18Kernel_traits_baseILj768ES2_ffffjLj128EEEEELb0ELb0ELb1EEEvNS_9FwdParamsE:
	.zero		760


//--------------------- .nv.constant0._ZN10layer_norm31ln_parallel_residual_fwd_kernelINS_13Kernel_traitsI6__halfffffjLj768ELj1ELj4ELj1ELj16ENS_18Kernel_traits_baseILj768ES2_ffffjLj128EEEEELb0ELb1ELb0EEEvNS_9FwdParamsE --------------------------
	.section	.nv.constant0._ZN10layer_norm31ln_parallel_residual_fwd_kernelINS_13Kernel_traitsI6__halfffffjLj768ELj1ELj4ELj1ELj16ENS_18Kernel_traits_baseILj768ES2_ffffjLj128EEEEELb0ELb1ELb0EEEvNS_9FwdParamsE,"a",@progbits
	.sectionflags	@""
	.align	4
.nv.constant0._ZN10layer_norm31ln_parallel_residual_fwd_kernelINS_13Kernel_traitsI6__halfffffjLj768ELj1ELj4ELj1ELj16ENS_18Kernel_traits_baseILj768ES2_ffffjLj128EEEEELb0ELb1ELb0EEEvNS_9FwdParamsE:
	.zero		760


//--------------------- .nv.constant0._ZN10layer_norm31ln_parallel_residual_fwd_kernelINS_13Kernel_traitsI6__halfffffjLj768ELj1ELj4ELj1ELj16ENS_18Kernel_traits_baseILj768ES2_ffffjLj128EEEEELb0ELb1ELb1EEEvNS_9FwdParamsE --------------------------
	.section	.nv.constant0._ZN10layer_norm31ln_parallel_residual_fwd_kernelINS_13Kernel_traitsI6__halfffffjLj768ELj1ELj4ELj1ELj16ENS_18Kernel_traits_baseILj768ES2_ffffjLj128EEEEELb0ELb1ELb1EEEvNS_9FwdParamsE,"a",@progbits
	.sectionflags	@""
	.align	4
.nv.constant0._ZN10layer_norm31ln_parallel_residual_fwd_kernelINS_13Kernel_traitsI6__halfffffjLj768ELj1ELj4ELj1ELj16ENS_18Kernel_traits_baseILj768ES2_ffffjLj128EEEEELb0ELb1ELb1EEEvNS_9FwdParamsE:
	.zero		760


//--------------------- .nv.constant0._ZN10layer_norm31ln_parallel_residual_fwd_kernelINS_13Kernel_traitsI6__halfffffjLj768ELj1ELj4ELj1ELj16ENS_18Kernel_traits_baseILj768ES2_ffffjLj128EEEEELb1ELb0ELb0EEEvNS_9FwdParamsE --------------------------
	.section	.nv.constant0._ZN10layer_norm31ln_parallel_residual_fwd_kernelINS_13Kernel_traitsI6__halfffffjLj768ELj1ELj4ELj1ELj16ENS_18Kernel_traits_baseILj768ES2_ffffjLj128EEEEELb1ELb0ELb0EEEvNS_9FwdParamsE,"a",@progbits
	.sectionflags	@""
	.align	4
.nv.constant0._ZN10layer_norm31ln_parallel_residual_fwd_kernelINS_13Kernel_traitsI6__halfffffjLj768ELj1ELj4ELj1ELj16ENS_18Kernel_traits_baseILj768ES2_ffffjLj128EEEEELb1ELb0ELb0EEEvNS_9FwdParamsE:
	.zero		760


//--------------------- .nv.constant0._ZN10layer_norm31ln_parallel_residual_fwd_kernelINS_13Kernel_traitsI6__halfffffjLj768ELj1ELj4ELj1ELj16ENS_18Kernel_traits_baseILj768ES2_ffffjLj128EEEEELb1ELb0ELb1EEEvNS_9FwdParamsE --------------------------
	.section	.nv.constant0._ZN10layer_norm31ln_parallel_residual_fwd_kernelINS_13Kernel_traitsI6__halfffffjLj768ELj1ELj4ELj1ELj16ENS_18Kernel_traits_baseILj768ES2_ffffjLj128EEEEELb1ELb0ELb1EEEvNS_9FwdParamsE,"a",@progbits
	.sectionflags	@""
	.align	4
.nv.constant0._ZN10layer_norm31ln_parallel_residual_fwd_kernelINS_13Kernel_traitsI6__halfffffjLj768ELj1ELj4ELj1ELj16ENS_18Kernel_traits_baseILj768ES2_ffffjLj128EEEEELb1ELb0ELb1EEEvNS_9FwdParamsE:
	.zero		760


//--------------------- .nv.constant0._ZN10layer_norm31ln_parallel_residual_fwd_kernelINS_13Kernel_traitsI6__halfffffjLj768ELj1ELj4ELj1ELj16ENS_18Kernel_traits_baseILj768ES2_ffffjLj128EEEEELb1ELb1ELb0EEEvNS_9FwdParamsE --------------------------
	.section	.nv.constant0._ZN10layer_norm31ln_parallel_residual_fwd_kernelINS_13Kernel_traitsI6__halfffffjLj768ELj1ELj4ELj1ELj16ENS_18Kernel_traits_baseILj768ES2_ffffjLj128EEEEELb1ELb1ELb0EEEvNS_9FwdParamsE,"a",@progbits
	.sectionflags	@""
	.align	4
.nv.constant0._ZN10layer_norm31ln_parallel_residual_fwd_kernelINS_13Kernel_traitsI6__halfffffjLj768ELj1ELj4ELj1ELj16ENS_18Kernel_traits_baseILj768ES2_ffffjLj128EEEEELb1ELb1ELb0EEEvNS_9FwdParamsE:
	.zero		760


//--------------------- .nv.constant0._ZN10layer_norm31ln_parallel_residual_fwd_kernelINS_13Kernel_traitsI6__halfffffjLj768ELj1ELj4ELj1ELj16ENS_18Kernel_traits_baseILj768ES2_ffffjLj128EEEEELb1ELb1ELb1EEEvNS_9FwdParamsE --------------------------
	.section	.nv.constant0._ZN10layer_norm31ln_parallel_residual_fwd_kernelINS_13Kernel_traitsI6__halfffffjLj768ELj1ELj4ELj1ELj16ENS_18Kernel_traits_baseILj768ES2_ffffjLj128EEEEELb1ELb1ELb1EEEvNS_9FwdParamsE,"a",@progbits
	.sectionflags	@""
	.align	4
.nv.constant0._ZN10layer_norm31ln_parallel_residual_fwd_kernelINS_13Kernel_traitsI6__halfffffjLj768ELj1ELj4ELj1ELj16ENS_18Kernel_traits_baseILj768ES2_ffffjLj128EEEEELb1ELb1ELb1EEEvNS_9FwdParamsE:
	.zero		760


//--------------------- .nv.constant0._ZN10layer_norm31ln_parallel_residual_fwd_kernelINS_13Kernel_traitsIfffffjLj768ELj1ELj4ELj1ELj16ENS_18Kernel_traits_baseILj768EfffffjLj128EEEEELb0ELb0ELb0EEEvNS_9FwdParamsE --------------------------
	.section	.nv.constant0._ZN10layer_norm31ln_parallel_residual_fwd_kernelINS_13Kernel_traitsIfffffjLj768ELj1ELj4ELj1ELj16ENS_18Kernel_traits_baseILj768EfffffjLj128EEEEELb0ELb0ELb0EEEvNS_9FwdParamsE,"a",@progbits
	.sectionflags	@""
	.align	4
.nv.constant0._ZN10layer_norm31ln_parallel_residual_fwd_kernelINS_13Kernel_traitsIfffffjLj768ELj1ELj4ELj1ELj16ENS_18Kernel_traits_baseILj768EfffffjLj128EEEEELb0ELb0ELb0EEEvNS_9FwdParamsE:
	.zero		760


//--------------------- .nv.constant0._ZN10layer_norm31ln_parallel_residual_fwd_kernelINS_13Kernel_traitsIfffffjLj768ELj1ELj4ELj1ELj16ENS_18Kernel_traits_baseILj768EfffffjLj128EEEEELb0ELb0ELb1EEEvNS_9FwdParamsE --------------------------
	.section	.nv.constant0._ZN10layer_norm31ln_parallel_residual_fwd_kernelINS_13Kernel_traitsIfffffjLj768ELj1ELj4ELj1ELj16ENS_18Kernel_traits_baseILj768EfffffjLj128EEEEELb0ELb0ELb1EEEvNS_9FwdParamsE,"a",@progbits
	.sectionflags	@""
	.align	4
.nv.constant0._ZN10layer_norm31ln_parallel_residual_fwd_kernelINS_13Kernel_traitsIfffffjLj768ELj1ELj4ELj1ELj16ENS_18Kernel_traits_baseILj768EfffffjLj128EEEEELb0ELb0ELb1EEEvNS_9FwdParamsE:
	.zero		760


//--------------------- .nv.constant0._ZN10layer_norm31ln_parallel_residual_fwd_kernelINS_13Kernel_traitsIfffffjLj768ELj1ELj4ELj1ELj16ENS_18Kernel_traits_baseILj768EfffffjLj128EEEEELb0ELb1ELb0EEEvNS_9FwdParamsE --------------------------
	.section	.nv.constant0._ZN10layer_norm31ln_parallel_residual_fwd_kernelINS_13Kernel_traitsIfffffjLj768ELj1ELj4ELj1ELj16ENS_18Kernel_traits_baseILj768EfffffjLj128EEEEELb0ELb1ELb0EEEvNS_9FwdParamsE,"a",@progbits
	.sectionflags	@""
	.align	4
.nv.constant0._ZN10layer_norm31ln_parallel_residual_fwd_kernelINS_13Kernel_traitsIfffffjLj768ELj1ELj4ELj1ELj16ENS_18Kernel_traits_baseILj768EfffffjLj128EEEEELb0ELb1ELb0EEEvNS_9FwdParamsE:
	.zero		760


//--------------------- .nv.constant0._ZN10layer_norm31ln_parallel_residual_fwd_kernelINS_13Kernel_traitsIfffffjLj768ELj1ELj4ELj1ELj16ENS_18Kernel_traits_baseILj768EfffffjLj128EEEEELb0ELb1ELb1EEEvNS_9FwdParamsE --------------------------
	.section	.nv.constant0._ZN10layer_norm31ln_parallel_residual_fwd_kernelINS_13Kernel_traitsIfffffjLj768ELj1ELj4ELj1ELj16ENS_18Kernel_traits_baseILj768EfffffjLj128EEEEELb0ELb1ELb1EEEvNS_9FwdParamsE,"a",@progbits
	.sectionflags	@""
	.align	4
.nv.constant0._ZN10layer_norm31ln_parallel_residual_fwd_kernelINS_13Kernel_traitsIfffffjLj768ELj1ELj4ELj1ELj16ENS_18Kernel_traits_baseILj768EfffffjLj128EEEEELb0ELb1ELb1EEEvNS_9FwdParamsE:
	.zero		760


//--------------------- .nv.constant0._ZN10layer_norm31ln_parallel_residual_fwd_kernelINS_13Kernel_traitsIfffffjLj768ELj1ELj4ELj1ELj16ENS_18Kernel_traits_baseILj768EfffffjLj128EEEEELb1ELb0ELb0EEEvNS_9FwdParamsE --------------------------
	.section	.nv.constant0._ZN10layer_norm31ln_parallel_residual_fwd_kernelINS_13Kernel_traitsIfffffjLj768ELj1ELj4ELj1ELj16ENS_18Kernel_traits_baseILj768EfffffjLj128EEEEELb1ELb0ELb0EEEvNS_9FwdParamsE,"a",@progbits
	.sectionflags	@""
	.align	4
.nv.constant0._ZN10layer_norm31ln_parallel_residual_fwd_kernelINS_13Kernel_traitsIfffffjLj768ELj1ELj4ELj1ELj16ENS_18Kernel_traits_baseILj768EfffffjLj128EEEEELb1ELb0ELb0EEEvNS_9FwdParamsE:
	.zero		760


//--------------------- .nv.constant0._ZN10layer_norm31ln_parallel_residual_fwd_kernelINS_13Kernel_traitsIfffffjLj768ELj1ELj4ELj1ELj16ENS_18Kernel_traits_baseILj768EfffffjLj128EEEEELb1ELb0ELb1EEEvNS_9FwdParamsE --------------------------
	.section	.nv.constant0._ZN10layer_norm31ln_parallel_residual_fwd_kernelINS_13Kernel_traitsIfffffjLj768ELj1ELj4ELj1ELj16ENS_18Kernel_traits_baseILj768EfffffjLj128EEEEELb1ELb0ELb1EEEvNS_9FwdParamsE,"a",@progbits
	.sectionflags	@""
	.align	4
.nv.constant0._ZN10layer_norm31ln_parallel_residual_fwd_kernelINS_13Kernel_traitsIfffffjLj768ELj1ELj4ELj1ELj16ENS_18Kernel_traits_baseILj768EfffffjLj128EEEEELb1ELb0ELb1EEEvNS_9FwdParamsE:
	.zero		760


//--------------------- .nv.constant0._ZN10layer_norm31ln_parallel_residual_fwd_kernelINS_13Kernel_traitsIfffffjLj768ELj1ELj4ELj1ELj16ENS_18Kernel_traits_baseILj768EfffffjLj128EEEEELb1ELb1ELb0EEEvNS_9FwdParamsE --------------------------
	.section	.nv.constant0._ZN10layer_norm31ln_parallel_residual_fwd_kernelINS_13Kernel_traitsIfffffjLj768ELj1ELj4ELj1ELj16ENS_18Kernel_traits_baseILj768EfffffjLj128EEEEELb1ELb1ELb0EEEvNS_9FwdParamsE,"a",@progbits
	.sectionflags	@""
	.align	4
.nv.constant0._ZN10layer_norm31ln_parallel_residual_fwd_kernelINS_13Kernel_traitsIfffffjLj768ELj1ELj4ELj1ELj16ENS_18Kernel_traits_baseILj768EfffffjLj128EEEEELb1ELb1ELb0EEEvNS_9FwdParamsE:
	.zero		760


//--------------------- .nv.constant0._ZN10layer_norm31ln_parallel_residual_fwd_kernelINS_13Kernel_traitsIfffffjLj768ELj1ELj4ELj1ELj16ENS_18Kernel_traits_baseILj768EfffffjLj128EEEEELb1ELb1ELb1EEEvNS_9FwdParamsE --------------------------
	.section	.nv.constant0._ZN10layer_norm31ln_parallel_residual_fwd_kernelINS_13Kernel_traitsIfffffjLj768ELj1ELj4ELj1ELj16ENS_18Kernel_traits_baseILj768EfffffjLj128EEEEELb1ELb1ELb1EEEvNS_9FwdParamsE,"a",@progbits
	.sectionflags	@""
	.align	4
.nv.constant0._ZN10layer_norm31ln_parallel_residual_fwd_kernelINS_13Kernel_traitsIfffffjLj768ELj1ELj4ELj1ELj16ENS_18Kernel_traits_baseILj768EfffffjLj128EEEEELb1ELb1ELb1EEEvNS_9FwdParamsE:
	.zero		760


//--------------------- SYMBOLS --------------------------

	.type		.nv.reservedSmem.offset0,@object
	.size		.nv.reservedSmem.offset0,0x4
